def attn_fwd(
    Q,
    K,
    V,
    Out,
    Lse,
    sm_scale,
    stride_qz,
    stride_qh,
    stride_qm,
    stride_qk,
    stride_kz,
    stride_kh,
    stride_kn,
    stride_kk,
    stride_vz,
    stride_vh,
    stride_vn,
    stride_vk,
    stride_oz,
    stride_oh,
    stride_om,
    stride_ok,
    seqlen_q,
    seqlen_k,
    BLOCK_M: tl.constexpr,
    BLOCK_N: tl.constexpr,
    HEAD_DIM: tl.constexpr,
    CAUSAL: tl.constexpr,
):
    start_m = tl.program_id(0)
    off_hz = tl.program_id(1)
    q_off = off_hz * stride_qh
    k_off = off_hz * stride_kh
    v_off = off_hz * stride_vh
    offs_m = start_m * BLOCK_M + tl.arange(0, BLOCK_M)
    offs_d = tl.arange(0, HEAD_DIM)
    offs_n = tl.arange(0, BLOCK_N)
    q_ptrs = Q + q_off + offs_m[:, None] * stride_qm + offs_d[None, :] * stride_qk
    k_ptrs = K + k_off + offs_d[:, None] * stride_kk + offs_n[None, :] * stride_kn
    v_ptrs = V + v_off + offs_n[:, None] * stride_vn + offs_d[None, :] * stride_vk
    m_i = tl.full([BLOCK_M], float("-inf"), dtype=tl.float32)
    l_i = tl.zeros([BLOCK_M], dtype=tl.float32) + 1.0
    acc = tl.zeros([BLOCK_M, HEAD_DIM], dtype=tl.float32)
    q = tl.load(q_ptrs)
    acc, l_i, m_i = _attn_fwd_inner(
        acc,
        l_i,
        m_i,
        q,
        k_ptrs,
        v_ptrs,
        sm_scale,
        stride_kn,
        stride_vn,
        start_m,
        seqlen_k,
        BLOCK_M,
        BLOCK_N,
        HEAD_DIM,
        CAUSAL,
    )
    acc = acc / l_i[:, None]
    lse = m_i + tl.math.log2(l_i) / 1.4426950408889634
    o_ptrs = (
        Out
        + off_hz * stride_oh
        + offs_m[:, None] * stride_om
        + offs_d[None, :] * stride_ok
    )
    tl.store(o_ptrs, acc.to(Out.dtype.element_ty))
    tl.store(Lse + off_hz * seqlen_q + offs_m, lse)

# config = {"BLOCK_M": 256, "BLOCK_N": 128, "HEAD_DIM": 512, "arch": "sm_80", "causal": true, "dtype": "bf16", "num_stages": 3, "num_warps": 8}
# arch = sm_80


// ===== COMPILED SASS (sm_80) =====

	.target	sm_80

	.elftype	@"ET_EXEC"


//--------------------- .note.nv.tkinfo           --------------------------
	.section	.note.nv.tkinfo,"",@"SHT_NOTE"
	.sectionflags	@"SHF_NOTE_NV_TKINFO"
	.tkinfo
        /*0018*/ 	.word	0x00000002
        /*0030*/ 	.string	""
        /*0030*/ 	.string	"ptxas"
        /*0030*/ 	.string	"Cuda compilation tools, release 13.0, V13.0.88"
        /*0030*/ 	.string	"Build cuda_13.0.r13.0/compiler.36424714_0"
        /*0030*/ 	.string	"-v  -suppress-debug-info  -lineinfo  -arch sm_80 "



//--------------------- .note.nv.cuinfo           --------------------------
	.section	.note.nv.cuinfo,"",@"SHT_NOTE"
	.sectionflags	@"SHF_NOTE_NV_CUINFO"
        /*0018*/ 	.short	0x0002
        /*001a*/ 	.short	0x0050
        /*001c*/ 	.short	0x0082
	.zero		2


//--------------------- .nv.info                  --------------------------
	.section	.nv.info,"",@"SHT_CUDA_INFO"
	.align	4


	//----- nvinfo : EIATTR_REGCOUNT
	.align		4
        /*0000*/ 	.byte	0x04, 0x2f
        /*0002*/ 	.short	(.L_2 - .L_1)
	.align		4
.L_1:
        /*0004*/ 	.word	index@(attn_fwd)
        /*0008*/ 	.word	0x00000020


	//----- nvinfo : EIATTR_FRAME_SIZE
	.align		4
.L_2:
        /*000c*/ 	.byte	0x04, 0x11
        /*000e*/ 	.short	(.L_4 - .L_3)
	.align		4
.L_3:
        /*0010*/ 	.word	index@(attn_fwd)
        /*0014*/ 	.word	0x000073a8


	//----- nvinfo : EIATTR_MIN_STACK_SIZE
	.align		4
.L_4:
        /*0018*/ 	.byte	0x04, 0x12
        /*001a*/ 	.short	(.L_6 - .L_5)
	.align		4
.L_5:
        /*001c*/ 	.word	index@(attn_fwd)
        /*0020*/ 	.word	0x000073a8
.L_6:


//--------------------- .nv.info.attn_fwd         --------------------------
	.section	.nv.info.attn_fwd,"",@"SHT_CUDA_INFO"
	.sectionflags	@""
	.align	4


	//----- nvinfo : EIATTR_CUDA_API_VERSION
	.align		4
        /*0000*/ 	.byte	0x04, 0x37
        /*0002*/ 	.short	(.L_8 - .L_7)
.L_7:
        /*0004*/ 	.word	0x00000082


	//----- nvinfo : EIATTR_SW2861232_WAR
	.align		4
.L_8:
        /*0008*/ 	.byte	0x01, 0x35
	.zero		2


	//----- nvinfo : EIATTR_PARAM_CBANK
	.align		4
        /*000c*/ 	.byte	0x04, 0x0a
        /*000e*/ 	.short	(.L_10 - .L_9)
	.align		4
.L_9:
        /*0010*/ 	.word	index@(.nv.constant0.attn_fwd)
        /*0014*/ 	.short	0x0160
        /*0016*/ 	.short	0x0088


	//----- nvinfo : EIATTR_CBANK_PARAM_SIZE
	.align		4
.L_10:
        /*0018*/ 	.byte	0x03, 0x19
        /*001a*/ 	.short	0x0088


	//----- nvinfo : EIATTR_KPARAM_INFO
	.align		4
        /*001c*/ 	.byte	0x04, 0x17
        /*001e*/ 	.short	(.L_12 - .L_11)
.L_11:
        /*0020*/ 	.word	0x00000000
        /*0024*/ 	.short	0x0019
        /*0026*/ 	.short	0x0080
        /*0028*/ 	.byte	0x00, 0xf4, 0x21, 0x00


	//----- nvinfo : EIATTR_KPARAM_INFO
	.align		4
.L_12:
        /*002c*/ 	.byte	0x04, 0x17
        /*002e*/ 	.short	(.L_14 - .L_13)
.L_13:
        /*0030*/ 	.word	0x00000000
        /*0034*/ 	.short	0x0018
        /*0036*/ 	.short	0x0078
        /*0038*/ 	.byte	0x00, 0xf4, 0x21, 0x00


	//----- nvinfo : EIATTR_KPARAM_INFO
	.align		4
.L_14:
        /*003c*/ 	.byte	0x04, 0x17
        /*003e*/ 	.short	(.L_16 - .L_15)
.L_15:
        /*0040*/ 	.word	0x00000000
        /*0044*/ 	.short	0x0017
        /*0046*/ 	.short	0x0070
        /*0048*/ 	.byte	0x00, 0xf0, 0x11, 0x00


	//----- nvinfo : EIATTR_KPARAM_INFO
	.align		4
.L_16:
        /*004c*/ 	.byte	0x04, 0x17
        /*004e*/ 	.short	(.L_18 - .L_17)
.L_17:
        /*0050*/ 	.word	0x00000000
        /*0054*/ 	.short	0x0016
        /*0056*/ 	.short	0x006c
        /*0058*/ 	.byte	0x00, 0xf0, 0x11, 0x00


	//----- nvinfo : EIATTR_KPARAM_INFO
	.align		4
.L_18:
        /*005c*/ 	.byte	0x04, 0x17
        /*005e*/ 	.short	(.L_20 - .L_19)
.L_19:
        /*0060*/ 	.word	0x00000000
        /*0064*/ 	.short	0x0015
        /*0066*/ 	.short	0x0068
        /*0068*/ 	.byte	0x00, 0xf0, 0x11, 0x00


	//----- nvinfo : EIATTR_KPARAM_INFO
	.align		4
.L_20:
        /*006c*/ 	.byte	0x04, 0x17
        /*006e*/ 	.short	(.L_22 - .L_21)
.L_21:
        /*0070*/ 	.word	0x00000000
        /*0074*/ 	.short	0x0014
        /*0076*/ 	.short	0x0064
        /*0078*/ 	.byte	0x00, 0xf0, 0x11, 0x00


	//----- nvinfo : EIATTR_KPARAM_INFO
	.align		4
.L_22:
        /*007c*/ 	.byte	0x04, 0x17
        /*007e*/ 	.short	(.L_24 - .L_23)
.L_23:
        /*0080*/ 	.word	0x00000000
        /*0084*/ 	.short	0x0013
        /*0086*/ 	.short	0x0060
        /*0088*/ 	.byte	0x00, 0xf0, 0x11, 0x00


	//----- nvinfo : EIATTR_KPARAM_INFO
	.align		4
.L_24:
        /*008c*/ 	.byte	0x04, 0x17
        /*008e*/ 	.short	(.L_26 - .L_25)
.L_25:
        /*0090*/ 	.word	0x00000000
        /*0094*/ 	.short	0x0012
        /*0096*/ 	.short	0x005c
        /*0098*/ 	.byte	0x00, 0xf0, 0x11, 0x00


	//----- nvinfo : EIATTR_KPARAM_INFO
	.align		4
.L_26:
        /*009c*/ 	.byte	0x04, 0x17
        /*009e*/ 	.short	(.L_28 - .L_27)
.L_27:
        /*00a0*/ 	.word	0x00000000
        /*00a4*/ 	.short	0x0011
        /*00a6*/ 	.short	0x0058
        /*00a8*/ 	.byte	0x00, 0xf0, 0x11, 0x00


	//----- nvinfo : EIATTR_KPARAM_INFO
	.align		4
.L_28:
        /*00ac*/ 	.byte	0x04, 0x17
        /*00ae*/ 	.short	(.L_30 - .L_29)
.L_29:
        /*00b0*/ 	.word	0x00000000
        /*00b4*/ 	.short	0x0010
        /*00b6*/ 	.short	0x0054
        /*00b8*/ 	.byte	0x00, 0xf0, 0x11, 0x00


	//----- nvinfo : EIATTR_KPARAM_INFO
	.align		4
.L_30:
        /*00bc*/ 	.byte	0x04, 0x17
        /*00be*/ 	.short	(.L_32 - .L_31)
.L_31:
        /*00c0*/ 	.word	0x00000000
        /*00c4*/ 	.short	0x000f
        /*00c6*/ 	.short	0x0050
        /*00c8*/ 	.byte	0x00, 0xf0, 0x11, 0x00


	//----- nvinfo : EIATTR_KPARAM_INFO
	.align		4
.L_32:
        /*00cc*/ 	.byte	0x04, 0x17
        /*00ce*/ 	.short	(.L_34 - .L_33)
.L_33:
        /*00d0*/ 	.word	0x00000000
        /*00d4*/ 	.short	0x000e
        /*00d6*/ 	.short	0x004c
        /*00d8*/ 	.byte	0x00, 0xf0, 0x11, 0x00


	//----- nvinfo : EIATTR_KPARAM_INFO
	.align		4
.L_34:
        /*00dc*/ 	.byte	0x04, 0x17
        /*00de*/ 	.short	(.L_36 - .L_35)
.L_35:
        /*00e0*/ 	.word	0x00000000
        /*00e4*/ 	.short	0x000d
        /*00e6*/ 	.short	0x0048
        /*00e8*/ 	.byte	0x00, 0xf0, 0x11, 0x00


	//----- nvinfo : EIATTR_KPARAM_INFO
	.align		4
.L_36:
        /*00ec*/ 	.byte	0x04, 0x17
        /*00ee*/ 	.short	(.L_38 - .L_37)
.L_37:
        /*00f0*/ 	.word	0x00000000
        /*00f4*/ 	.short	0x000c
        /*00f6*/ 	.short	0x0044
        /*00f8*/ 	.byte	0x00, 0xf0, 0x11, 0x00


	//----- nvinfo : EIATTR_KPARAM_INFO
	.align		4
.L_38:
        /*00fc*/ 	.byte	0x04, 0x17
        /*00fe*/ 	.short	(.L_40 - .L_39)
.L_39:
        /*0100*/ 	.word	0x00000000
        /*0104*/ 	.short	0x000b
        /*0106*/ 	.short	0x0040
        /*0108*/ 	.byte	0x00, 0xf0, 0x11, 0x00


	//----- nvinfo : EIATTR_KPARAM_INFO
	.align		4
.L_40:
        /*010c*/ 	.byte	0x04, 0x17
        /*010e*/ 	.short	(.L_42 - .L_41)
.L_41:
        /*0110*/ 	.word	0x00000000
        /*0114*/ 	.short	0x000a
        /*0116*/ 	.short	0x003c
        /*0118*/ 	.byte	0x00, 0xf0, 0x11, 0x00


	//----- nvinfo : EIATTR_KPARAM_INFO
	.align		4
.L_42:
        /*011c*/ 	.byte	0x04, 0x17
        /*011e*/ 	.short	(.L_44 - .L_43)
.L_43:
        /*0120*/ 	.word	0x00000000
        /*0124*/ 	.short	0x0009
        /*0126*/ 	.short	0x0038
        /*0128*/ 	.byte	0x00, 0xf0, 0x11, 0x00


	//----- nvinfo : EIATTR_KPARAM_INFO
	.align		4
.L_44:
        /*012c*/ 	.byte	0x04, 0x17
        /*012e*/ 	.short	(.L_46 - .L_45)
.L_45:
        /*0130*/ 	.word	0x00000000
        /*0134*/ 	.short	0x0008
        /*0136*/ 	.short	0x0034
        /*0138*/ 	.byte	0x00, 0xf0, 0x11, 0x00


	//----- nvinfo : EIATTR_KPARAM_INFO
	.align		4
.L_46:
        /*013c*/ 	.byte	0x04, 0x17
        /*013e*/ 	.short	(.L_48 - .L_47)
.L_47:
        /*0140*/ 	.word	0x00000000
        /*0144*/ 	.short	0x0007
        /*0146*/ 	.short	0x0030
        /*0148*/ 	.byte	0x00, 0xf0, 0x11, 0x00


	//----- nvinfo : EIATTR_KPARAM_INFO
	.align		4
.L_48:
        /*014c*/ 	.byte	0x04, 0x17
        /*014e*/ 	.short	(.L_50 - .L_49)
.L_49:
        /*0150*/ 	.word	0x00000000
        /*0154*/ 	.short	0x0006
        /*0156*/ 	.short	0x002c
        /*0158*/ 	.byte	0x00, 0xf0, 0x11, 0x00


	//----- nvinfo : EIATTR_KPARAM_INFO
	.align		4
.L_50:
        /*015c*/ 	.byte	0x04, 0x17
        /*015e*/ 	.short	(.L_52 - .L_51)
.L_51:
        /*0160*/ 	.word	0x00000000
        /*0164*/ 	.short	0x0005
        /*0166*/ 	.short	0x0028
        /*0168*/ 	.byte	0x00, 0xf0, 0x11, 0x00


	//----- nvinfo : EIATTR_KPARAM_INFO
	.align		4
.L_52:
        /*016c*/ 	.byte	0x04, 0x17
        /*016e*/ 	.short	(.L_54 - .L_53)
.L_53:
        /*0170*/ 	.word	0x00000000
        /*0174*/ 	.short	0x0004
        /*0176*/ 	.short	0x0020
        /*0178*/ 	.byte	0x00, 0xf4, 0x21, 0x00


	//----- nvinfo : EIATTR_KPARAM_INFO
	.align		4
.L_54:
        /*017c*/ 	.byte	0x04, 0x17
        /*017e*/ 	.short	(.L_56 - .L_55)
.L_55:
        /*0180*/ 	.word	0x00000000
        /*0184*/ 	.short	0x0003
        /*0186*/ 	.short	0x0018
        /*0188*/ 	.byte	0x00, 0xf4, 0x21, 0x00


	//----- nvinfo : EIATTR_KPARAM_INFO
	.align		4
.L_56:
        /*018c*/ 	.byte	0x04, 0x17
        /*018e*/ 	.short	(.L_58 - .L_57)
.L_57:
        /*0190*/ 	.word	0x00000000
        /*0194*/ 	.short	0x0002
        /*0196*/ 	.short	0x0010
        /*0198*/ 	.byte	0x00, 0xf4, 0x21, 0x00


	//----- nvinfo : EIATTR_KPARAM_INFO
	.align		4
.L_58:
        /*019c*/ 	.byte	0x04, 0x17
        /*019e*/ 	.short	(.L_60 - .L_59)
.L_59:
        /*01a0*/ 	.word	0x00000000
        /*01a4*/ 	.short	0x0001
        /*01a6*/ 	.short	0x0008
        /*01a8*/ 	.byte	0x00, 0xf4, 0x21, 0x00


	//----- nvinfo : EIATTR_KPARAM_INFO
	.align		4
.L_60:
        /*01ac*/ 	.byte	0x04, 0x17
        /*01ae*/ 	.short	(.L_62 - .L_61)
.L_61:
        /*01b0*/ 	.word	0x00000000
        /*01b4*/ 	.short	0x0000
        /*01b6*/ 	.short	0x0000
        /*01b8*/ 	.byte	0x00, 0xf4, 0x21, 0x00


	//----- nvinfo : EIATTR_MAXREG_COUNT
	.align		4
.L_62:
        /*01bc*/ 	.byte	0x03, 0x1b
        /*01be*/ 	.short	0x00ff


	//----- nvinfo : EIATTR_NUM_BARRIERS
	.align		4
        /*01c0*/ 	.byte	0x02, 0x4c
        /*01c2*/ 	.byte	0x01
	.zero		1


	//----- nvinfo : EIATTR_ANNOTATIONS
	.align		4
        /*01c4*/ 	.byte	0x04, 0x55
        /*01c6*/ 	.short	(.L_64 - .L_63)


	//   ....[0]....
.L_63:
        /*01c8*/ 	.word	0x00000001
        /*01cc*/ 	.byte	0x10, 0x04, 0x00, 0x00, 0x01, 0x00, 0x00, 0x00, 0x20, 0x04, 0x00, 0x00, 0x01, 0x00, 0x00, 0x00
        /* <DEDUP_REMOVED lines=2352> */
        /*94dc*/ 	.byte	0x00, 0x86, 0x02, 0x00


	//----- nvinfo : EIATTR_MERCURY_ISA_VERSION
	.align		4
.L_64:
        /*94e0*/ 	.byte	0x03, 0x5f
        /*94e2*/ 	.short	0x0000


	//----- nvinfo : EIATTR_COOP_GROUP_MASK_REGIDS
	.align		4
        /*94e4*/ 	.byte	0x04, 0x29
        /*94e6*/ 	.short	(.L_66 - .L_65)


	//   ....[0]....
.L_65:
        /*94e8*/ 	.word	0xffffffff


	//   ....[1]....
        /*94ec*/ 	.word	0xffffffff


	//   ....[2]....
        /*94f0*/ 	.word	0xffffffff


	//   ....[3]....
        /*94f4*/ 	.word	0xffffffff


	//   ....[4]....
        /*94f8*/ 	.word	0xffffffff


	//   ....[5]....
        /*94fc*/ 	.word	0xffffffff


	//   ....[6]....
        /*9500*/ 	.word	0xffffffff


	//   ....[7]....
        /*9504*/ 	.word	0xffffffff


	//   ....[8]....
        /*9508*/ 	.word	0xffffffff


	//   ....[9]....
        /*950c*/ 	.word	0xffffffff


	//   ....[10]....
        /*9510*/ 	.word	0xffffffff


	//   ....[11]....
        /*9514*/ 	.word	0xffffffff


	//   ....[12]....
        /*9518*/ 	.word	0xffffffff


	//   ....[13]....
        /*951c*/ 	.word	0xffffffff


	//   ....[14]....
        /*9520*/ 	.word	0xffffffff


	//   ....[15]....
        /*9524*/ 	.word	0xffffffff


	//   ....[16]....
        /*9528*/ 	.word	0xffffffff


	//   ....[17]....
        /*952c*/ 	.word	0xffffffff


	//   ....[18]....
        /*9530*/ 	.word	0xffffffff


	//   ....[19]....
        /*9534*/ 	.word	0xffffffff


	//   ....[20]....
        /*9538*/ 	.word	0xffffffff


	//   ....[21]....
        /*953c*/ 	.word	0xffffffff


	//   ....[22]....
        /*9540*/ 	.word	0xffffffff


	//   ....[23]....
        /*9544*/ 	.word	0xffffffff


	//   ....[24]....
        /*9548*/ 	.word	0xffffffff


	//   ....[25]....
        /*954c*/ 	.word	0xffffffff


	//   ....[26]....
        /*9550*/ 	.word	0xffffffff


	//   ....[27]....
        /*9554*/ 	.word	0xffffffff


	//   ....[28]....
        /*9558*/ 	.word	0xffffffff


	//   ....[29]....
        /*955c*/ 	.word	0xffffffff


	//   ....[30]....
        /*9560*/ 	.word	0xffffffff


	//   ....[31]....
        /*9564*/ 	.word	0xffffffff


	//   ....[32]....
        /*9568*/ 	.word	0xffffffff


	//   ....[33]....
        /*956c*/ 	.word	0xffffffff


	//   ....[34]....
        /*9570*/ 	.word	0xffffffff


	//   ....[35]....
        /*9574*/ 	.word	0xffffffff


	//   ....[36]....
        /*9578*/ 	.word	0xffffffff


	//   ....[37]....
        /*957c*/ 	.word	0xffffffff


	//   ....[38]....
        /*9580*/ 	.word	0xffffffff


	//   ....[39]....
        /*9584*/ 	.word	0xffffffff


	//   ....[40]....
        /*9588*/ 	.word	0xffffffff


	//   ....[41]....
        /*958c*/ 	.word	0xffffffff


	//   ....[42]....
        /*9590*/ 	.word	0xffffffff


	//   ....[43]....
        /*9594*/ 	.word	0xffffffff


	//   ....[44]....
        /*9598*/ 	.word	0xffffffff


	//   ....[45]....
        /*959c*/ 	.word	0xffffffff


	//   ....[46]....
        /*95a0*/ 	.word	0xffffffff


	//   ....[47]....
        /*95a4*/ 	.word	0xffffffff


	//   ....[48]....
        /*95a8*/ 	.word	0xffffffff


	//   ....[49]....
        /*95ac*/ 	.word	0xffffffff


	//   ....[50]....
        /*95b0*/ 	.word	0xffffffff


	//   ....[51]....
        /*95b4*/ 	.word	0xffffffff


	//   ....[52]....
        /*95b8*/ 	.word	0xffffffff


	//   ....[53]....
        /*95bc*/ 	.word	0xffffffff


	//   ....[54]....
        /*95c0*/ 	.word	0xffffffff


	//   ....[55]....
        /*95c4*/ 	.word	0xffffffff


	//   ....[56]....
        /*95c8*/ 	.word	0xffffffff


	//   ....[57]....
        /*95cc*/ 	.word	0xffffffff


	//   ....[58]....
        /*95d0*/ 	.word	0xffffffff


	//   ....[59]....
        /*95d4*/ 	.word	0xffffffff


	//   ....[60]....
        /*95d8*/ 	.word	0xffffffff


	//   ....[61]....
        /*95dc*/ 	.word	0xffffffff


	//   ....[62]....
        /*95e0*/ 	.word	0xffffffff


	//   ....[63]....
        /*95e4*/ 	.word	0xffffffff


	//   ....[64]....
        /*95e8*/ 	.word	0xffffffff


	//   ....[65]....
        /*95ec*/ 	.word	0xffffffff


	//   ....[66]....
        /*95f0*/ 	.word	0xffffffff


	//   ....[67]....
        /*95f4*/ 	.word	0xffffffff


	//   ....[68]....
        /*95f8*/ 	.word	0xffffffff


	//   ....[69]....
        /*95fc*/ 	.word	0xffffffff


	//   ....[70]....
        /*9600*/ 	.word	0xffffffff


	//   ....[71]....
        /*9604*/ 	.word	0xffffffff


	//   ....[72]....
        /*9608*/ 	.word	0xffffffff


	//   ....[73]....
        /*960c*/ 	.word	0xffffffff


	//   ....[74]....
        /*9610*/ 	.word	0xffffffff


	//   ....[75]....
        /*9614*/ 	.word	0xffffffff


	//   ....[76]....
        /*9618*/ 	.word	0xffffffff


	//   ....[77]....
        /*961c*/ 	.word	0xffffffff


	//   ....[78]....
        /*9620*/ 	.word	0xffffffff


	//   ....[79]....
        /*9624*/ 	.word	0xffffffff


	//   ....[80]....
        /*9628*/ 	.word	0xffffffff


	//   ....[81]....
        /*962c*/ 	.word	0xffffffff


	//   ....[82]....
        /*9630*/ 	.word	0xffffffff


	//   ....[83]....
        /*9634*/ 	.word	0xffffffff


	//   ....[84]....
        /*9638*/ 	.word	0xffffffff


	//   ....[85]....
        /*963c*/ 	.word	0xffffffff


	//   ....[86]....
        /*9640*/ 	.word	0xffffffff


	//   ....[87]....
        /*9644*/ 	.word	0xffffffff


	//   ....[88]....
        /*9648*/ 	.word	0xffffffff


	//   ....[89]....
        /*964c*/ 	.word	0xffffffff


	//   ....[90]....
        /*9650*/ 	.word	0xffffffff


	//   ....[91]....
        /*9654*/ 	.word	0xffffffff


	//   ....[92]....
        /*9658*/ 	.word	0xffffffff


	//   ....[93]....
        /*965c*/ 	.word	0xffffffff


	//   ....[94]....
        /*9660*/ 	.word	0xffffffff


	//   ....[95]....
        /*9664*/ 	.word	0xffffffff


	//   ....[96]....
        /*9668*/ 	.word	0xffffffff


	//   ....[97]....
        /*966c*/ 	.word	0xffffffff


	//   ....[98]....
        /*9670*/ 	.word	0xffffffff


	//   ....[99]....
        /*9674*/ 	.word	0xffffffff


	//   ....[100]....
        /*9678*/ 	.word	0xffffffff


	//   ....[101]....
        /*967c*/ 	.word	0xffffffff


	//   ....[102]....
        /*9680*/ 	.word	0xffffffff


	//   ....[103]....
        /*9684*/ 	.word	0xffffffff


	//   ....[104]....
        /*9688*/ 	.word	0xffffffff


	//   ....[105]....
        /*968c*/ 	.word	0xffffffff


	//   ....[106]....
        /*9690*/ 	.word	0xffffffff


	//   ....[107]....
        /*9694*/ 	.word	0xffffffff


	//   ....[108]....
        /*9698*/ 	.word	0xffffffff


	//   ....[109]....
        /*969c*/ 	.word	0xffffffff


	//   ....[110]....
        /*96a0*/ 	.word	0xffffffff


	//   ....[111]....
        /*96a4*/ 	.word	0xffffffff


	//   ....[112]....
        /*96a8*/ 	.word	0xffffffff


	//   ....[113]....
        /*96ac*/ 	.word	0xffffffff


	//   ....[114]....
        /*96b0*/ 	.word	0xffffffff


	//   ....[115]....
        /*96b4*/ 	.word	0xffffffff


	//   ....[116]....
        /*96b8*/ 	.word	0xffffffff


	//   ....[117]....
        /*96bc*/ 	.word	0xffffffff


	//   ....[118]....
        /*96c0*/ 	.word	0xffffffff


	//   ....[119]....
        /*96c4*/ 	.word	0xffffffff


	//   ....[120]....
        /*96c8*/ 	.word	0xffffffff


	//   ....[121]....
        /*96cc*/ 	.word	0xffffffff


	//   ....[122]....
        /*96d0*/ 	.word	0xffffffff


	//   ....[123]....
        /*96d4*/ 	.word	0xffffffff


	//   ....[124]....
        /*96d8*/ 	.word	0xffffffff


	//   ....[125]....
        /*96dc*/ 	.word	0xffffffff


	//   ....[126]....
        /*96e0*/ 	.word	0xffffffff


	//   ....[127]....
        /*96e4*/ 	.word	0xffffffff


	//   ....[128]....
        /*96e8*/ 	.word	0xffffffff


	//   ....[129]....
        /*96ec*/ 	.word	0xffffffff


	//   ....[130]....
        /*96f0*/ 	.word	0xffffffff


	//   ....[131]....
        /*96f4*/ 	.word	0xffffffff


	//   ....[132]....
        /*96f8*/ 	.word	0xffffffff


	//   ....[133]....
        /*96fc*/ 	.word	0xffffffff


	//   ....[134]....
        /*9700*/ 	.word	0xffffffff


	//   ....[135]....
        /*9704*/ 	.word	0xffffffff


	//   ....[136]....
        /*9708*/ 	.word	0xffffffff


	//   ....[137]....
        /*970c*/ 	.word	0xffffffff


	//   ....[138]....
        /*9710*/ 	.word	0xffffffff


	//   ....[139]....
        /*9714*/ 	.word	0xffffffff


	//   ....[140]....
        /*9718*/ 	.word	0xffffffff


	//   ....[141]....
        /*971c*/ 	.word	0xffffffff


	//   ....[142]....
        /*9720*/ 	.word	0xffffffff


	//   ....[143]....
        /*9724*/ 	.word	0xffffffff


	//   ....[144]....
        /*9728*/ 	.word	0xffffffff


	//   ....[145]....
        /*972c*/ 	.word	0xffffffff


	//   ....[146]....
        /*9730*/ 	.word	0xffffffff


	//   ....[147]....
        /*9734*/ 	.word	0xffffffff


	//   ....[148]....
        /*9738*/ 	.word	0xffffffff


	//   ....[149]....
        /*973c*/ 	.word	0xffffffff


	//   ....[150]....
        /*9740*/ 	.word	0xffffffff


	//   ....[151]....
        /*9744*/ 	.word	0xffffffff


	//   ....[152]....
        /*9748*/ 	.word	0xffffffff


	//   ....[153]....
        /*974c*/ 	.word	0xffffffff


	//   ....[154]....
        /*9750*/ 	.word	0xffffffff


	//   ....[155]....
        /*9754*/ 	.word	0xffffffff


	//   ....[156]....
        /*9758*/ 	.word	0xffffffff


	//   ....[157]....
        /*975c*/ 	.word	0xffffffff


	//   ....[158]....
        /*9760*/ 	.word	0xffffffff


	//   ....[159]....
        /*9764*/ 	.word	0xffffffff


	//   ....[160]....
        /*9768*/ 	.word	0xffffffff


	//   ....[161]....
        /*976c*/ 	.word	0xffffffff


	//   ....[162]....
        /*9770*/ 	.word	0xffffffff


	//   ....[163]....
        /*9774*/ 	.word	0xffffffff


	//   ....[164]....
        /*9778*/ 	.word	0xffffffff


	//   ....[165]....
        /*977c*/ 	.word	0xffffffff


	//   ....[166]....
        /*9780*/ 	.word	0xffffffff


	//   ....[167]....
        /*9784*/ 	.word	0xffffffff


	//   ....[168]....
        /*9788*/ 	.word	0xffffffff


	//   ....[169]....
        /*978c*/ 	.word	0xffffffff


	//   ....[170]....
        /*9790*/ 	.word	0xffffffff


	//   ....[171]....
        /*9794*/ 	.word	0xffffffff


	//   ....[172]....
        /*9798*/ 	.word	0xffffffff


	//   ....[173]....
        /*979c*/ 	.word	0xffffffff


	//   ....[174]....
        /*97a0*/ 	.word	0xffffffff


	//   ....[175]....
        /*97a4*/ 	.word	0xffffffff


	//----- nvinfo : EIATTR_COOP_GROUP_INSTR_OFFSETS
	.align		4
.L_66:
        /*97a8*/ 	.byte	0x04, 0x28
        /*97aa*/ 	.short	(.L_68 - .L_67)


	//   ....[0]....
.L_67:
        /*97ac*/ 	.word	0x00070f90


	//   ....[1]....
        /*97b0*/ 	.word	0x00071190


	//   ....[2]....
        /*97b4*/ 	.word	0x000711a0


	//   ....[3]....
        /*97b8*/ 	.word	0x000711b0


	//   ....[4]....
        /*97bc*/ 	.word	0x00071230


	//   ....[5]....
        /*97c0*/ 	.word	0x00071260


	//   ....[6]....
        /*97c4*/ 	.word	0x00071270


	//   ....[7]....
        /*97c8*/ 	.word	0x00071290


	//   ....[8]....
        /*97cc*/ 	.word	0x000712b0


	//   ....[9]....
        /*97d0*/ 	.word	0x000712c0


	//   ....[10]....
        /*97d4*/ 	.word	0x00071320


	//   ....[11]....
        /*97d8*/ 	.word	0x00071330


	//   ....[12]....
        /*97dc*/ 	.word	0x00071340


	//   ....[13]....
        /*97e0*/ 	.word	0x00071ee0


	//   ....[14]....
        /*97e4*/ 	.word	0x00071f20


	//   ....[15]....
        /*97e8*/ 	.word	0x00071f60


	//   ....[16]....
        /*97ec*/ 	.word	0x00071fb0


	//   ....[17]....
        /*97f0*/ 	.word	0x00071ff0


	//   ....[18]....
        /*97f4*/ 	.word	0x00072010


	//   ....[19]....
        /*97f8*/ 	.word	0x00072070


	//   ....[20]....
        /*97fc*/ 	.word	0x00072080


	//   ....[21]....
        /*9800*/ 	.word	0x000720a0


	//   ....[22]....
        /*9804*/ 	.word	0x000720d0


	//   ....[23]....
        /*9808*/ 	.word	0x000720e0


	//   ....[24]....
        /*980c*/ 	.word	0x00072100


	//   ....[25]....
        /*9810*/ 	.word	0x00072110


	//   ....[26]....
        /*9814*/ 	.word	0x00072220


	//   ....[27]....
        /*9818*/ 	.word	0x00072230


	//   ....[28]....
        /*981c*/ 	.word	0x00072240


	//   ....[29]....
        /*9820*/ 	.word	0x00072250


	//   ....[30]....
        /*9824*/ 	.word	0x00072270


	//   ....[31]....
        /*9828*/ 	.word	0x00072280


	//   ....[32]....
        /*982c*/ 	.word	0x00072290


	//   ....[33]....
        /*9830*/ 	.word	0x000722a0


	//   ....[34]....
        /*9834*/ 	.word	0x000725e0


	//   ....[35]....
        /*9838*/ 	.word	0x00072610


	//   ....[36]....
        /*983c*/ 	.word	0x00072620


	//   ....[37]....
        /*9840*/ 	.word	0x00072630


	//   ....[38]....
        /*9844*/ 	.word	0x00072670


	//   ....[39]....
        /*9848*/ 	.word	0x00072690


	//   ....[40]....
        /*984c*/ 	.word	0x000726a0


	//   ....[41]....
        /*9850*/ 	.word	0x000726c0


	//   ....[42]....
        /*9854*/ 	.word	0x000726d0


	//   ....[43]....
        /*9858*/ 	.word	0x000726e0


	//   ....[44]....
        /*985c*/ 	.word	0x000726f0


	//   ....[45]....
        /*9860*/ 	.word	0x00072700


	//   ....[46]....
        /*9864*/ 	.word	0x00072710


	//   ....[47]....
        /*9868*/ 	.word	0x00072720


	//   ....[48]....
        /*986c*/ 	.word	0x00072730


	//   ....[49]....
        /*9870*/ 	.word	0x00072750


	//   ....[50]....
        /*9874*/ 	.word	0x00072790


	//   ....[51]....
        /*9878*/ 	.word	0x000727b0


	//   ....[52]....
        /*987c*/ 	.word	0x000727d0


	//   ....[53]....
        /*9880*/ 	.word	0x000727f0


	//   ....[54]....
        /*9884*/ 	.word	0x00072810


	//   ....[55]....
        /*9888*/ 	.word	0x00072830


	//   ....[56]....
        /*988c*/ 	.word	0x00072850


	//   ....[57]....
        /*9890*/ 	.word	0x00072880


	//   ....[58]....
        /*9894*/ 	.word	0x00072890


	//   ....[59]....
        /*9898*/ 	.word	0x000728a0


	//   ....[60]....
        /*989c*/ 	.word	0x000728b0


	//   ....[61]....
        /*98a0*/ 	.word	0x000728c0


	//   ....[62]....
        /*98a4*/ 	.word	0x000728d0


	//   ....[63]....
        /*98a8*/ 	.word	0x000728f0


	//   ....[64]....
        /*98ac*/ 	.word	0x00074450


	//   ....[65]....
        /*98b0*/ 	.word	0x00074460


	//   ....[66]....
        /*98b4*/ 	.word	0x00074470


	//   ....[67]....
        /*98b8*/ 	.word	0x000744a0


	//   ....[68]....
        /*98bc*/ 	.word	0x000744c0


	//   ....[69]....
        /*98c0*/ 	.word	0x000744d0


	//   ....[70]....
        /*98c4*/ 	.word	0x00074510


	//   ....[71]....
        /*98c8*/ 	.word	0x00074520


	//   ....[72]....
        /*98cc*/ 	.word	0x00074530


	//   ....[73]....
        /*98d0*/ 	.word	0x000745f0


	//   ....[74]....
        /*98d4*/ 	.word	0x00074600


	//   ....[75]....
        /*98d8*/ 	.word	0x00074610


	//   ....[76]....
        /*98dc*/ 	.word	0x00074620


	//   ....[77]....
        /*98e0*/ 	.word	0x00074630


	//   ....[78]....
        /*98e4*/ 	.word	0x00074660


	//   ....[79]....
        /*98e8*/ 	.word	0x00074680


	//   ....[80]....
        /*98ec*/ 	.word	0x000746b0


	//   ....[81]....
        /*98f0*/ 	.word	0x000746c0


	//   ....[82]....
        /*98f4*/ 	.word	0x000746d0


	//   ....[83]....
        /*98f8*/ 	.word	0x00074720


	//   ....[84]....
        /*98fc*/ 	.word	0x00074740


	//   ....[85]....
        /*9900*/ 	.word	0x00074750


	//   ....[86]....
        /*9904*/ 	.word	0x00074760


	//   ....[87]....
        /*9908*/ 	.word	0x00074770


	//   ....[88]....
        /*990c*/ 	.word	0x00076f60


	//   ....[89]....
        /*9910*/ 	.word	0x000770c0


	//   ....[90]....
        /*9914*/ 	.word	0x000772a0


	//   ....[91]....
        /*9918*/ 	.word	0x000772c0


	//   ....[92]....
        /*991c*/ 	.word	0x00077740


	//   ....[93]....
        /*9920*/ 	.word	0x00077770


	//   ....[94]....
        /*9924*/ 	.word	0x00077780


	//   ....[95]....
        /*9928*/ 	.word	0x000777a0


	//   ....[96]....
        /*992c*/ 	.word	0x00077900


	//   ....[97]....
        /*9930*/ 	.word	0x00077920


	//   ....[98]....
        /*9934*/ 	.word	0x00077a20


	//   ....[99]....
        /*9938*/ 	.word	0x00077a70


	//   ....[100]....
        /*993c*/ 	.word	0x00077ab0


	//   ....[101]....
        /*9940*/ 	.word	0x00077be0


	//   ....[102]....
        /*9944*/ 	.word	0x00077bf0


	//   ....[103]....
        /*9948*/ 	.word	0x00077c10


	//   ....[104]....
        /*994c*/ 	.word	0x00077d20


	//   ....[105]....
        /*9950*/ 	.word	0x00077fa0


	//   ....[106]....
        /*9954*/ 	.word	0x00077fd0


	//   ....[107]....
        /*9958*/ 	.word	0x00078040


	//   ....[108]....
        /*995c*/ 	.word	0x00078070


	//   ....[109]....
        /*9960*/ 	.word	0x000781f0


	//   ....[110]....
        /*9964*/ 	.word	0x00078210


	//   ....[111]....
        /*9968*/ 	.word	0x000782b0


	//   ....[112]....
        /*996c*/ 	.word	0x00078320


	//   ....[113]....
        /*9970*/ 	.word	0x00078370


	//   ....[114]....
        /*9974*/ 	.word	0x00078430


	//   ....[115]....
        /*9978*/ 	.word	0x00078440


	//   ....[116]....
        /*997c*/ 	.word	0x00078530


	//   ....[117]....
        /*9980*/ 	.word	0x00078540


	//   ....[118]....
        /*9984*/ 	.word	0x00078580


	//   ....[119]....
        /*9988*/ 	.word	0x000785b0


	//   ....[120]....
        /*998c*/ 	.word	0x00078a40


	//   ....[121]....
        /*9990*/ 	.word	0x00078b50


	//   ....[122]....
        /*9994*/ 	.word	0x00078b60


	//   ....[123]....
        /*9998*/ 	.word	0x00078b70


	//   ....[124]....
        /*999c*/ 	.word	0x00078b90


	//   ....[125]....
        /*99a0*/ 	.word	0x00078bf0


	//   ....[126]....
        /*99a4*/ 	.word	0x00078c50


	//   ....[127]....
        /*99a8*/ 	.word	0x00078df0


	//   ....[128]....
        /*99ac*/ 	.word	0x00078e00


	//   ....[129]....
        /*99b0*/ 	.word	0x00078e10


	//   ....[130]....
        /*99b4*/ 	.word	0x00078e50


	//   ....[131]....
        /*99b8*/ 	.word	0x00078e60


	//   ....[132]....
        /*99bc*/ 	.word	0x00078fb0


	//   ....[133]....
        /*99c0*/ 	.word	0x00078fd0


	//   ....[134]....
        /*99c4*/ 	.word	0x00078fe0


	//   ....[135]....
        /*99c8*/ 	.word	0x00078ff0


	//   ....[136]....
        /*99cc*/ 	.word	0x00079380


	//   ....[137]....
        /*99d0*/ 	.word	0x000793a0


	//   ....[138]....
        /*99d4*/ 	.word	0x000793b0


	//   ....[139]....
        /*99d8*/ 	.word	0x000793c0


	//   ....[140]....
        /*99dc*/ 	.word	0x000793d0


	//   ....[141]....
        /*99e0*/ 	.word	0x00079430


	//   ....[142]....
        /*99e4*/ 	.word	0x00079440


	//   ....[143]....
        /*99e8*/ 	.word	0x00079450


	//   ....[144]....
        /*99ec*/ 	.word	0x00079470


	//   ....[145]....
        /*99f0*/ 	.word	0x00079480


	//   ....[146]....
        /*99f4*/ 	.word	0x00079490


	//   ....[147]....
        /*99f8*/ 	.word	0x00079550


	//   ....[148]....
        /*99fc*/ 	.word	0x00079560


	//   ....[149]....
        /*9a00*/ 	.word	0x00079570


	//   ....[150]....
        /*9a04*/ 	.word	0x00079580


	//   ....[151]....
        /*9a08*/ 	.word	0x00079590


	//   ....[152]....
        /*9a0c*/ 	.word	0x0007b7a0


	//   ....[153]....
        /*9a10*/ 	.word	0x0007b7b0


	//   ....[154]....
        /*9a14*/ 	.word	0x0007b7c0


	//   ....[155]....
        /*9a18*/ 	.word	0x0007b7f0


	//   ....[156]....
        /*9a1c*/ 	.word	0x0007b810


	//   ....[157]....
        /*9a20*/ 	.word	0x0007b820


	//   ....[158]....
        /*9a24*/ 	.word	0x0007b860


	//   ....[159]....
        /*9a28*/ 	.word	0x0007b870


	//   ....[160]....
        /*9a2c*/ 	.word	0x0007b880


	//   ....[161]....
        /*9a30*/ 	.word	0x0007c1b0


	//   ....[162]....
        /*9a34*/ 	.word	0x0007c1c0


	//   ....[163]....
        /*9a38*/ 	.word	0x0007c1d0


	//   ....[164]....
        /*9a3c*/ 	.word	0x0007c1e0


	//   ....[165]....
        /*9a40*/ 	.word	0x0007c1f0


	//   ....[166]....
        /*9a44*/ 	.word	0x0007c280


	//   ....[167]....
        /*9a48*/ 	.word	0x0007c2a0


	//   ....[168]....
        /*9a4c*/ 	.word	0x0007c2b0


	//   ....[169]....
        /*9a50*/ 	.word	0x0007c2c0


	//   ....[170]....
        /*9a54*/ 	.word	0x0007c2d0


	//   ....[171]....
        /*9a58*/ 	.word	0x0007c310


	//   ....[172]....
        /*9a5c*/ 	.word	0x0007c330


	//   ....[173]....
        /*9a60*/ 	.word	0x0007c370


	//   ....[174]....
        /*9a64*/ 	.word	0x0007c390


	//   ....[175]....
        /*9a68*/ 	.word	0x0007c600


	//----- nvinfo : EIATTR_EXIT_INSTR_OFFSETS
	.align		4
.L_68:
        /*9a6c*/ 	.byte	0x04, 0x1c
        /*9a6e*/ 	.short	(.L_70 - .L_69)


	//   ....[0]....
.L_69:
        /*9a70*/ 	.word	0x000f9180


	//----- nvinfo : EIATTR_REQNTID
	.align		4
.L_70:
        /*9a74*/ 	.byte	0x04, 0x10
        /*9a76*/ 	.short	(.L_72 - .L_71)
.L_71:
        /*9a78*/ 	.word	0x00000100
        /*9a7c*/ 	.word	0x00000001
        /*9a80*/ 	.word	0x00000001


	//----- nvinfo : EIATTR_CRS_STACK_SIZE
	.align		4
.L_72:
        /*9a84*/ 	.byte	0x04, 0x1e
        /*9a86*/ 	.short	(.L_74 - .L_73)
.L_73:
        /*9a88*/ 	.word	0x00000000
.L_74:


//--------------------- .nv.callgraph             --------------------------
	.section	.nv.callgraph,"",@"SHT_CUDA_CALLGRAPH"
	.align	4
	.sectionentsize	8
	.align		4
        /*0000*/ 	.word	0x00000000
	.align		4
        /*0004*/ 	.word	0xffffffff
	.align		4
        /*0008*/ 	.word	0x00000000
	.align		4
        /*000c*/ 	.word	0xfffffffe
	.align		4
        /*0010*/ 	.word	0x00000000
	.align		4
        /*0014*/ 	.word	0xfffffffd
	.align		4
        /*0018*/ 	.word	0x00000000
	.align		4
        /*001c*/ 	.word	0xfffffffc


//--------------------- .nv.rel.action            --------------------------
	.section	.nv.rel.action,"",@"SHT_CUDA_RELOCINFO"
	.align	8
	.sectionentsize	8
        /*0000*/ 	.byte	0x73, 0x00, 0x00, 0x00, 0x00, 0x00, 0x00, 0x00, 0x00, 0x00, 0x00, 0x11, 0x25, 0x00, 0x05, 0x36


//--------------------- .nv.constant4             --------------------------
	.section	.nv.constant4,"a",@progbits
	.align	8
	.align		8
.nv.constant4:
        /*0000*/ 	.dword	_$_str


//--------------------- .nv.constant0.attn_fwd    --------------------------
	.section	.nv.constant0.attn_fwd,"a",@progbits
	.sectionflags	@""
	.align	4
.nv.constant0.attn_fwd:
	.zero		488


//--------------------- .text.attn_fwd            --------------------------
	.section	.text.attn_fwd,"ax",@progbits
	.sectioninfo	@"SHI_REGISTERS=32"
	.align	128
        .global         attn_fwd
        .type           attn_fwd,@function
        .size           attn_fwd,(.L_x_69 - attn_fwd)
        .other          attn_fwd,@"STO_CUDA_ENTRY STV_DEFAULT"
attn_fwd:
.text.attn_fwd:
[----:B------:R-:W-:Y:S02]  /*0000*/  MOV R1, c[0x0][0x28] ;  /* 0x00000a0000017a02 */ /* 0x000fe40000000f00 */
[----:B------:R-:W0:Y:S01]  /*0010*/  S2R R3, SR_CTAID.X ;  /* 0x0000000000037919 */ /* 0x000e220000002500 */
[----:B------:R-:W-:Y:S01]  /*0020*/  ULDC.64 UR6, c[0x0][0x118] ;  /* 0x0000460000067ab9 */ /* 0x000fe20000000a00 */
[----:B------:R-:W-:Y:S02]  /*0030*/  IADD3 R1, R1, -0x73a8, RZ ;  /* 0xffff8c5801017810 */ /* 0x000fe40007ffe0ff */
[----:B------:R-:W0:Y:S04]  /*0040*/  S2R R0, SR_TID.X ;  /* 0x0000000000007919 */ /* 0x000e280000002100 */
[----:B------:R-:W1:Y:S01]  /*0050*/  S2R R2, SR_CTAID.Y ;  /* 0x0000000000027919 */ /* 0x000e620000002600 */
[----:B0-----:R-:W-:Y:S01]  /*0060*/  PRMT R0, R0, 0x6540, R3 ;  /* 0x0000654000007816 */ /* 0x001fe20000000003 */
[----:B-1----:R-:W-:-:S04]  /*0070*/  IMAD R2, R2, c[0x0][0x190], RZ ;  /* 0x0000640002027a24 */ /* 0x002fc800078e02ff */
[----:B------:R-:W-:Y:S02]  /*0080*/  IMAD R5, R0, c[0x0][0x194], RZ ;  /* 0x0000650000057a24 */ /* 0x000fe400078e02ff */
[C---:B------:R-:W-:Y:S02]  /*0090*/  IMAD.SHL.U32 R3, R2.reuse, 0x2, RZ ;  /* 0x0000000202037824 */ /* 0x040fe400078e00ff */
[----:B------:R-:W-:Y:S01]  /*00a0*/  IMAD.HI R4, R2, 0x2, RZ ;  /* 0x0000000202047827 */ /* 0x000fe200078e02ff */
[----:B------:R-:W-:-:S03]  /*00b0*/  SHF.L.U32 R6, R5, 0x1, RZ ;  /* 0x0000000105067819 */ /* 0x000fc600000006ff */
[----:B------:R-:W-:Y:S01]  /*00c0*/  IMAD.HI R5, R5, 0x2, RZ ;  /* 0x0000000205057827 */ /* 0x000fe200078e02ff */
[----:B------:R-:W-:-:S03]  /*00d0*/  IADD3 R2, P0, P1, R6, c[0x0][0x160], R3 ;  /* 0x0000580006027a10 */ /* 0x000fc6000791e003 */
[----:B------:R-:W-:Y:S01]  /*00e0*/  IMAD.MOV.U32 R0, RZ, RZ, c[0x0][0x198] ;  /* 0x00006600ff007624 */ /* 0x000fe200078e00ff */
[----:B------:R-:W-:-:S03]  /*00f0*/  IADD3.X R3, R5, c[0x0][0x164], R4, P0, P1 ;  /* 0x0000590005037a10 */ /* 0x000fc600007e2404 */
[C---:B------:R-:W-:Y:S01]  /*0100*/  IMAD.SHL.U32 R9, R0.reuse, 0x10, RZ ;  /* 0x0000001000097824 */ /* 0x040fe200078e00ff */
[C---:B------:R-:W-:Y:S01]  /*0110*/  SHF.L.U32 R7, R0.reuse, 0x3, RZ ;  /* 0x0000000300077819 */ /* 0x040fe200000006ff */
[----:B------:R-:W2:Y:S01]  /*0120*/  LDG.E.U16 R22, [R2.64] ;  /* 0x0000000602167981 */ /* 0x000ea2000c1e1500 */
[CC--:B------:R-:W-:Y:S02]  /*0130*/  LEA R4, P0, R0.reuse, R2.reuse, 0x4 ;  /* 0x0000000200047211 */ /* 0x0c0fe400078020ff */
[CC--:B------:R-:W-:Y:S02]  /*0140*/  LEA R16, P1, R0.reuse, R2.reuse, 0x5 ;  /* 0x0000000200107211 */ /* 0x0c0fe400078228ff */
[-C--:B------:R-:W-:Y:S02]  /*0150*/  LEA.HI.X.SX32 R5, R7, R3.reuse, 0x1, P0 ;  /* 0x0000000307057211 */ /* 0x080fe400000f0eff */
[C---:B------:R-:W-:Y:S02]  /*0160*/  SHF.L.U32 R11, R0.reuse, 0x5, RZ ;  /* 0x00000005000b7819 */ /* 0x040fe400000006ff */
[----:B------:R-:W-:Y:S01]  /*0170*/  LEA R14, P2, R0, R2, 0x6 ;  /* 0x00000002000e7211 */ /* 0x000fe200078430ff */
[----:B------:R0:W3:Y:S01]  /*0180*/  LDG.E.U16 R21, [R4.64] ;  /* 0x0000000604157981 */ /* 0x0000e2000c1e1500 */
[----:B------:R-:W-:-:S02]  /*0190*/  LEA.HI.X.SX32 R17, R9, R3, 0x1, P1 ;  /* 0x0000000309117211 */ /* 0x000fc400008f0eff */
[----:B------:R-:W-:-:S03]  /*01a0*/  LEA.HI.X.SX32 R15, R11, R3, 0x1, P2 ;  /* 0x000000030b0f7211 */ /* 0x000fc600010f0eff */
[----:B------:R1:W4:Y:S04]  /*01b0*/  LDG.E.U16 R20, [R16.64] ;  /* 0x0000000610147981 */ /* 0x000328000c1e1500 */
[----:B------:R5:W4:Y:S01]  /*01c0*/  LDG.E.U16 R19, [R14.64] ;  /* 0x000000060e137981 */ /* 0x000b22000c1e1500 */
[C---:B------:R-:W-:Y:S01]  /*01d0*/  IMAD.SHL.U32 R7, R0.reuse, 0x40, RZ ;  /* 0x0000004000077824 */ /* 0x040fe200078e00ff */
[CC--:B------:R-:W-:Y:S01]  /*01e0*/  LEA R12, P0, R0.reuse, R2.reuse, 0x7 ;  /* 0x00000002000c7211 */ /* 0x0c0fe200078038ff */
[C---:B------:R-:W-:Y:S01]  /*01f0*/  IMAD R10, R0.reuse, 0x42, RZ ;  /* 0x00000042000a7824 */ /* 0x040fe200078e02ff */
[C---:B------:R-:W-:Y:S01]  /*0200*/  SHF.L.U32 R9, R0.reuse, 0x7, RZ ;  /* 0x0000000700097819 */ /* 0x040fe200000006ff */
[C---:B------:R-:W-:Y:S01]  /*0210*/  IMAD.SHL.U32 R11, R0.reuse, 0x100, RZ ;  /* 0x00000100000b7824 */ /* 0x040fe200078e00ff */
[CC--:B------:R-:W-:Y:S01]  /*0220*/  LEA R8, P1, R0.reuse, R2.reuse, 0x8 ;  /* 0x0000000200087211 */ /* 0x0c0fe200078240ff */
[C---:B0-----:R-:W-:Y:S01]  /*0230*/  IMAD R5, R0.reuse, 0x21, RZ ;  /* 0x0000002100057824 */ /* 0x041fe200078e02ff */
[----:B------:R-:W-:-:S02]  /*0240*/  LEA R6, P2, R0, R2, 0x9 ;  /* 0x0000000200067211 */ /* 0x000fc400078448ff */
[-C--:B------:R-:W-:Y:S02]  /*0250*/  LEA.HI.X.SX32 R13, R7, R3.reuse, 0x1, P0 ;  /* 0x00000003070d7211 */ /* 0x080fe400000f0eff */
[----:B------:R-:W-:Y:S02]  /*0260*/  IADD3 R4, P0, R10, R2, RZ ;  /* 0x000000020a047210 */ /* 0x000fe40007f1e0ff */
[-C--:B------:R-:W-:Y:S01]  /*0270*/  LEA.HI.X.SX32 R9, R9, R3.reuse, 0x1, P1 ;  /* 0x0000000309097211 */ /* 0x080fe200008f0eff */
[----:B------:R0:W4:Y:S01]  /*0280*/  LDG.E.U16 R18, [R12.64] ;  /* 0x000000060c127981 */ /* 0x000122000c1e1500 */
[-C--:B------:R-:W-:Y:S02]  /*0290*/  LEA.HI.X.SX32 R7, R11, R3.reuse, 0x1, P2 ;  /* 0x000000030b077211 */ /* 0x080fe400010f0eff */
[----:B------:R-:W-:Y:S01]  /*02a0*/  LEA.HI.X.SX32 R5, R5, R3, 0x1, P0 ;  /* 0x0000000305057211 */ /* 0x000fe200000f0eff */
[----:B-1----:R1:W4:Y:S04]  /*02b0*/  LDG.E.U16 R17, [R8.64] ;  /* 0x0000000608117981 */ /* 0x002328000c1e1500 */
[----:B------:R0:W4:Y:S04]  /*02c0*/  LDG.E.U16 R16, [R6.64] ;  /* 0x0000000606107981 */ /* 0x000128000c1e1500 */
[----:B-----5:R5:W4:Y:S01]  /*02d0*/  LDG.E.U16 R15, [R4.64] ;  /* 0x00000006040f7981 */ /* 0x020b22000c1e1500 */
[----:B-1----:R-:W-:-:S02]  /*02e0*/  IMAD R9, R0, 0x84, RZ ;  /* 0x0000008400097824 */ /* 0x002fc400078e02ff */
[C---:B------:R-:W-:Y:S02]  /*02f0*/  IMAD R11, R0.reuse, 0x210, RZ ;  /* 0x00000210000b7824 */ /* 0x040fe400078e02ff */
[C---:B0-----:R-:W-:Y:S01]  /*0300*/  IMAD R7, R0.reuse, 0x108, RZ ;  /* 0x0000010800077824 */ /* 0x041fe200078e02ff */
[----:B-----5:R-:W-:Y:S01]  /*0310*/  IADD3 R4, P0, R9, R2, RZ ;  /* 0x0000000209047210 */ /* 0x020fe20007f1e0ff */
[----:B------:R-:W-:-:S03]  /*0320*/  IMAD R13, R0, 0x22, RZ ;  /* 0x00000022000d7824 */ /* 0x000fc600078e02ff */
[-C--:B------:R-:W-:Y:S01]  /*0330*/  IADD3 R8, P1, R7, R2.reuse, RZ ;  /* 0x0000000207087210 */ /* 0x080fe20007f3e0ff */
[----:B------:R-:W-:Y:S01]  /*0340*/  IMAD R12, R0, 0x44, RZ ;  /* 0x00000044000c7824 */ /* 0x000fe200078e02ff */
[-C--:B------:R-:W-:Y:S02]  /*0350*/  LEA.HI.X.SX32 R5, R10, R3.reuse, 0x1, P0 ;  /* 0x000000030a057211 */ /* 0x080fe400000f0eff */
[-C--:B------:R-:W-:Y:S01]  /*0360*/  IADD3 R10, P2, R11, R2.reuse, RZ ;  /* 0x000000020b0a7210 */ /* 0x080fe20007f5e0ff */
[----:B------:R-:W-:Y:S01]  /*0370*/  IMAD R14, R0, 0x11, RZ ;  /* 0x00000011000e7824 */ /* 0x000fe200078e02ff */
[-C--:B------:R-:W-:Y:S01]  /*0380*/  LEA.HI.X.SX32 R9, R9, R3.reuse, 0x1, P1 ;  /* 0x0000000309097211 */ /* 0x080fe200008f0eff */
[----:B------:R0:W5:Y:S01]  /*0390*/  LDG.E.U16 R23, [R4.64] ;  /* 0x0000000604177981 */ /* 0x000162000c1e1500 */
[----:B------:R-:W-:Y:S02]  /*03a0*/  IADD3 R6, P0, R13, R2, RZ ;  /* 0x000000020d067210 */ /* 0x000fe40007f1e0ff */
[----:B------:R-:W-:-:S02]  /*03b0*/  LEA.HI.X.SX32 R11, R7, R3, 0x1, P2 ;  /* 0x00000003070b7211 */ /* 0x000fc400010f0eff */
[----:B------:R-:W-:Y:S02]  /*03c0*/  LEA.HI.X.SX32 R7, R14, R3, 0x1, P0 ;  /* 0x000000030e077211 */ /* 0x000fe400000f0eff */
[----:B0-----:R-:W-:-:S04]  /*03d0*/  IADD3 R4, P1, R12, R2, RZ ;  /* 0x000000020c047210 */ /* 0x001fc80007f3e0ff */
[----:B------:R-:W-:Y:S01]  /*03e0*/  LEA.HI.X.SX32 R5, R13, R3, 0x1, P1 ;  /* 0x000000030d057211 */ /* 0x000fe200008f0eff */
[C---:B------:R-:W-:Y:S02]  /*03f0*/  IMAD R13, R0.reuse, 0x46, RZ ;  /* 0x00000046000d7824 */ /* 0x040fe400078e02ff */
[C---:B------:R-:W-:Y:S01]  /*0400*/  IMAD R14, R0.reuse, 0x23, RZ ;  /* 0x00000023000e7824 */ /* 0x040fe200078e02ff */
[----:B--2---:R0:W-:Y:S04]  /*0410*/  STL [R1+0x214], R22 ;  /* 0x0002141601007387 */ /* 0x0041e80000100800 */
[----:B---3--:R1:W-:Y:S04]  /*0420*/  STL [R1+0x210], R21 ;  /* 0x0002101501007387 */ /* 0x0083e80000100800 */
[----:B0-----:R0:W2:Y:S04]  /*0430*/  LDG.E.U16 R22, [R8.64] ;  /* 0x0000000608167981 */ /* 0x0010a8000c1e1500 */
[----:B-1----:R1:W3:Y:S01]  /*0440*/  LDG.E.U16 R21, [R10.64] ;  /* 0x000000060a157981 */ /* 0x0022e2000c1e1500 */
[----:B0-----:R-:W-:-:S03]  /*0450*/  IMAD R9, R0, 0x88, RZ ;  /* 0x0000008800097824 */ /* 0x001fc600078e02ff */
[----:B----4-:R0:W-:Y:S04]  /*0460*/  STL [R1+0x20c], R20 ;  /* 0x00020c1401007387 */ /* 0x0101e80000100800 */
[----:B------:R4:W-:Y:S01]  /*0470*/  STL [R1+0x204], R19 ;  /* 0x0002041301007387 */ /* 0x0009e20000100800 */
[----:B------:R-:W-:-:S03]  /*0480*/  IMAD R8, R0, 0x220, RZ ;  /* 0x0000022000087824 */ /* 0x000fc600078e02ff */
[----:B0-----:R0:W3:Y:S04]  /*0490*/  LDG.E.U16 R20, [R6.64] ;  /* 0x0000000606147981 */ /* 0x0010e8000c1e1500 */
[----:B----4-:R4:W3:Y:S01]  /*04a0*/  LDG.E.U16 R19, [R4.64] ;  /* 0x0000000604137981 */ /* 0x0108e2000c1e1500 */
[----:B0-----:R-:W-:Y:S01]  /*04b0*/  IADD3 R6, P0, R9, R2, RZ ;  /* 0x0000000209067210 */ /* 0x001fe20007f1e0ff */
[----:B----4-:R-:W-:-:S03]  /*04c0*/  IMAD R5, R0, 0x110, RZ ;  /* 0x0000011000057824 */ /* 0x010fc600078e02ff */
[----:B------:R-:W-:Y:S01]  /*04d0*/  LEA.HI.X.SX32 R7, R12, R3, 0x1, P0 ;  /* 0x000000030c077211 */ /* 0x000fe200000f0eff */
[----:B------:R-:W-:Y:S01]  /*04e0*/  IMAD R12, R0, 0x8c, RZ ;  /* 0x0000008c000c7824 */ /* 0x000fe200078e02ff */
[----:B-1----:R-:W-:-:S03]  /*04f0*/  IADD3 R10, P1, R5, R2, RZ ;  /* 0x00000002050a7210 */ /* 0x002fc60007f3e0ff */
[----:B------:R0:W4:Y:S01]  /*0500*/  LDG.E.U16 R24, [R6.64] ;  /* 0x0000000606187981 */ /* 0x000122000c1e1500 */
[-C--:B------:R-:W-:Y:S02]  /*0510*/  IADD3 R8, P2, R8, R2.reuse, RZ ;  /* 0x0000000208087210 */ /* 0x080fe40007f5e0ff */
[-C--:B------:R-:W-:Y:S02]  /*0520*/  IADD3 R4, P0, R13, R2.reuse, RZ ;  /* 0x000000020d047210 */ /* 0x080fe40007f1e0ff */
[-C--:B------:R-:W-:Y:S02]  /*0530*/  LEA.HI.X.SX32 R11, R9, R3.reuse, 0x1, P1 ;  /* 0x00000003090b7211 */ /* 0x080fe400008f0eff */
[-C--:B------:R-:W-:Y:S02]  /*0540*/  LEA.HI.X.SX32 R9, R5, R3.reuse, 0x1, P2 ;  /* 0x0000000305097211 */ /* 0x080fe400010f0eff */
[----:B0-----:R-:W-:Y:S02]  /*0550*/  IADD3 R6, P1, R12, R2, RZ ;  /* 0x000000020c067210 */ /* 0x001fe40007f3e0ff */
[-C--:B------:R-:W-:Y:S01]  /*0560*/  LEA.HI.X.SX32 R5, R14, R3.reuse, 0x1, P0 ;  /* 0x000000030e057211 */ /* 0x080fe200000f0eff */
[----:B------:R0:W-:Y:S01]  /*0570*/  STL [R1+0x1f0], R18 ;  /* 0x0001f01201007387 */ /* 0x0001e20000100800 */
[----:B------:R-:W-:-:S03]  /*0580*/  LEA.HI.X.SX32 R7, R13, R3, 0x1, P1 ;  /* 0x000000030d077211 */ /* 0x000fc600008f0eff */
[----:B------:R1:W-:Y:S04]  /*0590*/  STL [R1+0x1e0], R17 ;  /* 0x0001e01101007387 */ /* 0x0003e80000100800 */
[----:B------:R5:W-:Y:S04]  /*05a0*/  STL [R1+0x1b8], R16 ;  /* 0x0001b81001007387 */ /* 0x000be80000100800 */
[----:B0-----:R0:W4:Y:S04]  /*05b0*/  LDG.E.U16 R18, [R10.64] ;  /* 0x000000060a127981 */ /* 0x001128000c1e1500 */
[----:B-1----:R1:W4:Y:S04]  /*05c0*/  LDG.E.U16 R17, [R8.64] ;  /* 0x0000000608117981 */ /* 0x002328000c1e1500 */
[----:B------:R0:W-:Y:S04]  /*05d0*/  STL [R1+0x200], R15 ;  /* 0x0002000f01007387 */ /* 0x0001e80000100800 */
[----:B-----5:R5:W4:Y:S04]  /*05e0*/  LDG.E.U16 R16, [R4.64] ;  /* 0x0000000604107981 */ /* 0x020b28000c1e1500 */
[----:B0-----:R0:W4:Y:S01]  /*05f0*/  LDG.E.U16 R15, [R6.64] ;  /* 0x00000006060f7981 */ /* 0x001122000c1e1500 */
[----:B-1----:R-:W-:-:S02]  /*0600*/  IMAD R9, R0, 0x118, RZ ;  /* 0x0000011800097824 */ /* 0x002fc400078e02ff */
[----:B------:R-:W-:-:S03]  /*0610*/  IMAD R10, R0, 0x230, RZ ;  /* 0x00000230000a7824 */ /* 0x000fc600078e02ff */
[-C--:B-----5:R-:W-:Y:S01]  /*0620*/  IADD3 R4, P0, R9, R2.reuse, RZ ;  /* 0x0000000209047210 */ /* 0x0a0fe20007f1e0ff */
[----:B0-----:R-:W-:Y:S01]  /*0630*/  IMAD R7, R0, 0x12, RZ ;  /* 0x0000001200077824 */ /* 0x001fe200078e02ff */
[-C--:B------:R-:W-:Y:S01]  /*0640*/  IADD3 R10, P2, R10, R2.reuse, RZ ;  /* 0x000000020a0a7210 */ /* 0x080fe20007f5e0ff */
[----:B------:R-:W-:Y:S01]  /*0650*/  IMAD R14, R0, 0x9, RZ ;  /* 0x00000009000e7824 */ /* 0x000fe200078e02ff */
[-C--:B------:R-:W-:Y:S01]  /*0660*/  LEA.HI.X.SX32 R5, R12, R3.reuse, 0x1, P0 ;  /* 0x000000030c057211 */ /* 0x080fe200000f0eff */
[C---:B------:R-:W-:Y:S01]  /*0670*/  IMAD R13, R0.reuse, 0x24, RZ ;  /* 0x00000024000d7824 */ /* 0x040fe200078e02ff */
[----:B------:R-:W-:Y:S01]  /*0680*/  IADD3 R8, P0, R7, R2, RZ ;  /* 0x0000000207087210 */ /* 0x000fe20007f1e0ff */
[----:B------:R-:W-:Y:S01]  /*0690*/  IMAD R12, R0, 0x48, RZ ;  /* 0x00000048000c7824 */ /* 0x000fe200078e02ff */
[----:B------:R0:W-:Y:S01]  /*06a0*/  STL [R1+0x1ec], R23 ;  /* 0x0001ec1701007387 */ /* 0x0001e20000100800 */
[-C--:B------:R-:W-:Y:S02]  /*06b0*/  LEA.HI.X.SX32 R11, R9, R3.reuse, 0x1, P2 ;  /* 0x00000003090b7211 */ /* 0x080fe400010f0eff */
[----:B------:R-:W-:-:S02]  /*06c0*/  LEA.HI.X.SX32 R9, R14, R3, 0x1, P0 ;  /* 0x000000030e097211 */ /* 0x000fc400000f0eff */
[-C--:B------:R-:W-:Y:S01]  /*06d0*/  IADD3 R6, P1, R13, R2.reuse, RZ ;  /* 0x000000020d067210 */ /* 0x080fe20007f3e0ff */
[----:B0-----:R0:W5:Y:S03]  /*06e0*/  LDG.E.U16 R23, [R4.64] ;  /* 0x0000000604177981 */ /* 0x001166000c1e1500 */
        /* <DEDUP_REMOVED lines=8> */
[----:B-1----:R1:W3:Y:S04]  /*0770*/  LDG.E.U16 R21, [R8.64] ;  /* 0x0000000608157981 */ /* 0x0022e8000c1e1500 */
[----:B------:R0:W-:Y:S01]  /*0780*/  STL [R1+0x208], R20 ;  /* 0x0002081401007387 */ /* 0x0001e20000100800 */
[----:B-1----:R-:W-:-:S03]  /*0790*/  IMAD R9, R0, 0x90, RZ ;  /* 0x0000009000097824 */ /* 0x002fc600078e02ff */
[----:B------:R1:W-:Y:S04]  /*07a0*/  STL [R1+0x1f4], R19 ;  /* 0x0001f41301007387 */ /* 0x0003e80000100800 */
[----:B0-----:R0:W3:Y:S01]  /*07b0*/  LDG.E.U16 R20, [R6.64] ;  /* 0x0000000606147981 */ /* 0x0010e2000c1e1500 */
[----:B------:R-:W-:-:S03]  /*07c0*/  IMAD R8, R0, 0x240, RZ ;  /* 0x0000024000087824 */ /* 0x000fc600078e02ff */
[----:B-1----:R1:W3:Y:S01]  /*07d0*/  LDG.E.U16 R19, [R4.64] ;  /* 0x0000000604137981 */ /* 0x0022e2000c1e1500 */
[----:B0-----:R-:W-:Y:S01]  /*07e0*/  IADD3 R6, P0, R9, R2, RZ ;  /* 0x0000000209067210 */ /* 0x001fe20007f1e0ff */
[----:B-1----:R-:W-:-:S03]  /*07f0*/  IMAD R5, R0, 0x120, RZ ;  /* 0x0000012000057824 */ /* 0x002fc600078e02ff */
[-C--:B------:R-:W-:Y:S01]  /*0800*/  LEA.HI.X.SX32 R7, R12, R3.reuse, 0x1, P0 ;  /* 0x000000030c077211 */ /* 0x080fe200000f0eff */
[----:B------:R-:W-:Y:S01]  /*0810*/  IMAD R12, R0, 0x94, RZ ;  /* 0x00000094000c7824 */ /* 0x000fe200078e02ff */
[-C--:B------:R-:W-:Y:S01]  /*0820*/  IADD3 R10, P1, R5, R2.reuse, RZ ;  /* 0x00000002050a7210 */ /* 0x080fe20007f3e0ff */
[----:B----4-:R0:W-:Y:S01]  /*0830*/  STL [R1+0x8b4], R24 ;  /* 0x0008b41801007387 */ /* 0x0101e20000100800 */
[-C--:B------:R-:W-:Y:S02]  /*0840*/  IADD3 R8, P2, R8, R2.reuse, RZ ;  /* 0x0000000208087210 */ /* 0x080fe40007f5e0ff */
[----:B------:R-:W-:Y:S02]  /*0850*/  IADD3 R4, P0, R13, R2, RZ ;  /* 0x000000020d047210 */ /* 0x000fe40007f1e0ff */
[-C--:B------:R-:W-:Y:S02]  /*0860*/  LEA.HI.X.SX32 R11, R9, R3.reuse, 0x1, P1 ;  /* 0x00000003090b7211 */ /* 0x080fe400008f0eff */
[-C--:B------:R-:W-:Y:S01]  /*0870*/  LEA.HI.X.SX32 R9, R5, R3.reuse, 0x1, P2 ;  /* 0x0000000305097211 */ /* 0x080fe200010f0eff */
[----:B0-----:R0:W4:Y:S01]  /*0880*/  LDG.E.U16 R24, [R6.64] ;  /* 0x0000000606187981 */ /* 0x001122000c1e1500 */
[----:B------:R-:W-:-:S03]  /*0890*/  LEA.HI.X.SX32 R5, R14, R3, 0x1, P0 ;  /* 0x000000030e057211 */ /* 0x000fc600000f0eff */
[----:B------:R1:W-:Y:S01]  /*08a0*/  STL [R1+0x1dc], R18 ;  /* 0x0001dc1201007387 */ /* 0x0003e20000100800 */
[----:B0-----:R-:W-:-:S03]  /*08b0*/  IADD3 R6, P1, R12, R2, RZ ;  /* 0x000000020c067210 */ /* 0x001fc60007f3e0ff */
[----:B------:R0:W-:Y:S01]  /*08c0*/  STL [R1+0x1a8], R17 ;  /* 0x0001a81101007387 */ /* 0x0001e20000100800 */
[----:B------:R-:W-:-:S03]  /*08d0*/  LEA.HI.X.SX32 R7, R13, R3, 0x1, P1 ;  /* 0x000000030d077211 */ /* 0x000fc600008f0eff */
[----:B-1----:R1:W4:Y:S04]  /*08e0*/  LDG.E.U16 R18, [R10.64] ;  /* 0x000000060a127981 */ /* 0x002328000c1e1500 */
[----:B------:R1:W-:Y:S04]  /*08f0*/  STL [R1+0x834], R16 ;  /* 0x0008341001007387 */ /* 0x0003e80000100800 */
[----:B0-----:R0:W4:Y:S04]  /*0900*/  LDG.E.U16 R17, [R8.64] ;  /* 0x0000000608117981 */ /* 0x001128000c1e1500 */
[----:B------:R0:W-:Y:S04]  /*0910*/  STL [R1+0x8b0], R15 ;  /* 0x0008b00f01007387 */ /* 0x0001e80000100800 */
[----:B-1----:R1:W4:Y:S04]  /*0920*/  LDG.E.U16 R16, [R4.64] ;  /* 0x0000000604107981 */ /* 0x002328000c1e1500 */
[----:B0-----:R0:W4:Y:S01]  /*0930*/  LDG.E.U16 R15, [R6.64] ;  /* 0x00000006060f7981 */ /* 0x001122000c1e1500 */
[----:B-1----:R-:W-:-:S02]  /*0940*/  IMAD R5, R0, 0x128, RZ ;  /* 0x0000012800057824 */ /* 0x002fc400078e02ff */
[----:B------:R-:W-:-:S03]  /*0950*/  IMAD R10, R0, 0x250, RZ ;  /* 0x00000250000a7824 */ /* 0x000fc600078e02ff */
[-C--:B------:R-:W-:Y:S01]  /*0960*/  IADD3 R8, P0, R5, R2.reuse, RZ ;  /* 0x0000000205087210 */ /* 0x080fe20007f1e0ff */
[----:B0-----:R-:W-:Y:S01]  /*0970*/  IMAD R7, R0, 0x26, RZ ;  /* 0x0000002600077824 */ /* 0x001fe200078e02ff */
[-C--:B------:R-:W-:Y:S01]  /*0980*/  IADD3 R10, P2, R10, R2.reuse, RZ ;  /* 0x000000020a0a7210 */ /* 0x080fe20007f5e0ff */
[----:B------:R-:W-:Y:S01]  /*0990*/  IMAD R14, R0, 0x13, RZ ;  /* 0x00000013000e7824 */ /* 0x000fe200078e02ff */
[-C--:B------:R-:W-:Y:S01]  /*09a0*/  LEA.HI.X.SX32 R9, R12, R3.reuse, 0x1, P0 ;  /* 0x000000030c097211 */ /* 0x080fe200000f0eff */
[C---:B------:R-:W-:Y:S01]  /*09b0*/  IMAD R13, R0.reuse, 0x4c, RZ ;  /* 0x0000004c000d7824 */ /* 0x040fe200078e02ff */
[----:B------:R-:W-:Y:S01]  /*09c0*/  IADD3 R4, P0, R7, R2, RZ ;  /* 0x0000000207047210 */ /* 0x000fe20007f1e0ff */
[----:B------:R-:W-:Y:S01]  /*09d0*/  IMAD R12, R0, 0x98, RZ ;  /* 0x00000098000c7824 */ /* 0x000fe200078e02ff */
[----:B-----5:R0:W-:Y:S01]  /*09e0*/  STL [R1+0x8ac], R23 ;  /* 0x0008ac1701007387 */ /* 0x0201e20000100800 */
        /* <DEDUP_REMOVED lines=15> */
[----:B------:R1:W-:Y:S01]  /*0ae0*/  STL [R1+0x8a8], R19 ;  /* 0x0008a81301007387 */ /* 0x0003e20000100800 */
[----:B0-----:R-:W-:-:S03]  /*0af0*/  IMAD R10, R0, 0x260, RZ ;  /* 0x00000260000a7824 */ /* 0x001fc600078e02ff */
[----:B------:R0:W3:Y:S04]  /*0b00*/  LDG.E.U16 R20, [R6.64] ;  /* 0x0000000606147981 */ /* 0x0000e8000c1e1500 */
[----:B-1----:R1:W3:Y:S01]  /*0b10*/  LDG.E.U16 R19, [R8.64] ;  /* 0x0000000608137981 */ /* 0x0022e2000c1e1500 */
[-C--:B------:R-:W-:Y:S01]  /*0b20*/  IADD3 R10, P2, R10, R2.reuse, RZ ;  /* 0x000000020a0a7210 */ /* 0x080fe20007f5e0ff */
[----:B0-----:R-:W-:Y:S01]  /*0b30*/  IMAD R7, R0, 0x4e, RZ ;  /* 0x0000004e00077824 */ /* 0x001fe200078e02ff */
[----:B-1----:R-:W-:-:S04]  /*0b40*/  IADD3 R8, P0, R5, R2, RZ ;  /* 0x0000000205087210 */ /* 0x002fc80007f1e0ff */
[-C--:B------:R-:W-:Y:S01]  /*0b50*/  LEA.HI.X.SX32 R9, R12, R3.reuse, 0x1, P0 ;  /* 0x000000030c097211 */ /* 0x080fe200000f0eff */
[----:B----4-:R0:W-:Y:S01]  /*0b60*/  STL [R1+0x1e8], R24 ;  /* 0x0001e81801007387 */ /* 0x0101e20000100800 */
[----:B------:R-:W-:Y:S01]  /*0b70*/  IMAD R12, R0, 0x138, RZ ;  /* 0x00000138000c7824 */ /* 0x000fe200078e02ff */
[-C--:B------:R-:W-:Y:S02]  /*0b80*/  IADD3 R4, P0, R7, R2.reuse, RZ ;  /* 0x0000000207047210 */ /* 0x080fe40007f1e0ff */
[-C--:B------:R-:W-:Y:S02]  /*0b90*/  IADD3 R6, P1, R13, R2.reuse, RZ ;  /* 0x000000020d067210 */ /* 0x080fe40007f3e0ff */
[-C--:B------:R-:W-:Y:S01]  /*0ba0*/  LEA.HI.X.SX32 R11, R5, R3.reuse, 0x1, P2 ;  /* 0x00000003050b7211 */ /* 0x080fe200010f0eff */
[----:B------:R1:W-:Y:S01]  /*0bb0*/  STL [R1+0x1d8], R18 ;  /* 0x0001d81201007387 */ /* 0x0003e20000100800 */
[-C--:B------:R-:W-:Y:S02]  /*0bc0*/  LEA.HI.X.SX32 R5, R14, R3.reuse, 0x1, P0 ;  /* 0x000000030e057211 */ /* 0x080fe400000f0eff */
[----:B------:R-:W-:Y:S01]  /*0bd0*/  LEA.HI.X.SX32 R7, R7, R3, 0x1, P1 ;  /* 0x0000000307077211 */ /* 0x000fe200008f0eff */
[----:B0-----:R0:W4:Y:S04]  /*0be0*/  LDG.E.U16 R24, [R10.64] ;  /* 0x000000060a187981 */ /* 0x001128000c1e1500 */
[----:B------:R0:W-:Y:S04]  /*0bf0*/  STL [R1+0x194], R17 ;  /* 0x0001941101007387 */ /* 0x0001e80000100800 */
[----:B-1----:R1:W4:Y:S04]  /*0c00*/  LDG.E.U16 R18, [R4.64] ;  /* 0x0000000604127981 */ /* 0x002328000c1e1500 */
[----:B------:R-:W-:Y:S04]  /*0c10*/  STL [R1+0x8a4], R16 ;  /* 0x0008a41001007387 */ /* 0x000fe80000100800 */
[----:B0-----:R0:W4:Y:S04]  /*0c20*/  LDG.E.U16 R17, [R6.64] ;  /* 0x0000000606117981 */ /* 0x001128000c1e1500 */
[----:B------:R0:W-:Y:S04]  /*0c30*/  STL [R1+0x1e4], R15 ;  /* 0x0001e40f01007387 */ /* 0x0001e80000100800 */
[----:B0-----:R0:W4:Y:S02]  /*0c40*/  LDG.E.U16 R15, [R8.64] ;  /* 0x00000006080f7981 */ /* 0x001124000c1e1500 */
[----:B0-----:R-:W-:-:S04]  /*0c50*/  IADD3 R8, P2, R12, R2, RZ ;  /* 0x000000020c087210 */ /* 0x001fc80007f5e0ff */
[----:B------:R-:W-:-:S05]  /*0c60*/  LEA.HI.X.SX32 R9, R13, R3, 0x1, P2 ;  /* 0x000000030d097211 */ /* 0x000fca00010f0eff */
[----:B------:R0:W4:Y:S01]  /*0c70*/  LDG.E.U16 R16, [R8.64] ;  /* 0x0000000608107981 */ /* 0x000122000c1e1500 */
[C---:B------:R-:W-:Y:S02]  /*0c80*/  IMAD R6, R0.reuse, 0x270, RZ ;  /* 0x0000027000067824 */ /* 0x040fe400078e02ff */
[----:B-1----:R-:W-:-:S03]  /*0c90*/  IMAD R5, R0, 0xa, RZ ;  /* 0x0000000a00057824 */ /* 0x002fc600078e02ff */
[-C--:B------:R-:W-:Y:S01]  /*0ca0*/  IADD3 R6, P1, R6, R2.reuse, RZ ;  /* 0x0000000206067210 */ /* 0x080fe20007f3e0ff */
[C---:B------:R-:W-:Y:S02]  /*0cb0*/  IMAD R13, R0.reuse, 0x14, RZ ;  /* 0x00000014000d7824 */ /* 0x040fe400078e02ff */
[----:B------:R-:W-:Y:S01]  /*0cc0*/  IMAD R14, R0, 0x28, RZ ;  /* 0x00000028000e7824 */ /* 0x000fe200078e02ff */
[-C--:B------:R-:W-:Y:S01]  /*0cd0*/  LEA.HI.X.SX32 R7, R12, R3.reuse, 0x1, P1 ;  /* 0x000000030c077211 */ /* 0x080fe200008f0eff */
[C---:B0-----:R-:W-:Y:S01]  /*0ce0*/  IMAD R9, R0.reuse, 0x5, RZ ;  /* 0x0000000500097824 */ /* 0x041fe200078e02ff */
[-C--:B------:R-:W-:Y:S01]  /*0cf0*/  IADD3 R8, P0, R5, R2.reuse, RZ ;  /* 0x0000000205087210 */ /* 0x080fe20007f1e0ff */
[----:B------:R-:W-:Y:S01]  /*0d00*/  IMAD R12, R0, 0x50, RZ ;  /* 0x00000050000c7824 */ /* 0x000fe200078e02ff */
[----:B------:R-:W-:Y:S01]  /*0d10*/  IADD3 R10, P1, R13, R2, RZ ;  /* 0x000000020d0a7210 */ /* 0x000fe20007f3e0ff */
[----:B-----5:R0:W-:Y:S01]  /*0d20*/  STL [R1+0x8a0], R23 ;  /* 0x0008a01701007387 */ /* 0x0201e20000100800 */
[----:B------:R-:W-:-:S02]  /*0d30*/  LEA.HI.X.SX32 R9, R9, R3, 0x1, P0 ;  /* 0x0000000309097211 */ /* 0x000fc400000f0eff */
[-C--:B------:R-:W-:Y:S02]  /*0d40*/  IADD3 R4, P2, R14, R2.reuse, RZ ;  /* 0x000000020e047210 */ /* 0x080fe40007f5e0ff */
[-C--:B------:R-:W-:Y:S01]  /*0d50*/  LEA.HI.X.SX32 R11, R5, R3.reuse, 0x1, P1 ;  /* 0x00000003050b7211 */ /* 0x080fe200008f0eff */
[----:B0-----:R0:W5:Y:S01]  /*0d60*/  LDG.E.U16 R23, [R6.64] ;  /* 0x0000000606177981 */ /* 0x001162000c1e1500 */
        /* <DEDUP_REMOVED lines=10> */
[----:B------:R0:W-:Y:S01]  /*0e10*/  STL [R1+0x89c], R20 ;  /* 0x00089c1401007387 */ /* 0x0001e20000100800 */
[----:B------:R-:W-:-:S03]  /*0e20*/  IMAD R8, R0, 0x280, RZ ;  /* 0x0000028000087824 */ /* 0x000fc600078e02ff */
[----:B------:R1:W-:Y:S04]  /*0e30*/  STL [R1+0x898], R19 ;  /* 0x0008981301007387 */ /* 0x0003e80000100800 */
[----:B0-----:R0:W3:Y:S04]  /*0e40*/  LDG.E.U16 R20, [R4.64] ;  /* 0x0000000604147981 */ /* 0x0010e8000c1e1500 */
[----:B-1----:R1:W3:Y:S01]  /*0e50*/  LDG.E.U16 R19, [R6.64] ;  /* 0x0000000606137981 */ /* 0x0022e2000c1e1500 */
[----:B0-----:R-:W-:Y:S01]  /*0e60*/  IADD3 R4, P0, R9, R2, RZ ;  /* 0x0000000209047210 */ /* 0x001fe20007f1e0ff */
[----:B-1----:R-:W-:-:S03]  /*0e70*/  IMAD R7, R0, 0x140, RZ ;  /* 0x0000014000077824 */ /* 0x002fc600078e02ff */
[----:B------:R-:W-:Y:S02]  /*0e80*/  LEA.HI.X.SX32 R5, R12, R3, 0x1, P0 ;  /* 0x000000030c057211 */ /* 0x000fe400000f0eff */
[----:B------:R-:W-:-:S03]  /*0e90*/  IADD3 R10, P1, R7, R2, RZ ;  /* 0x00000002070a7210 */ /* 0x000fc60007f3e0ff */
[----:B------:R0:W3:Y:S01]  /*0ea0*/  LDG.E.U16 R25, [R4.64] ;  /* 0x0000000604197981 */ /* 0x0000e2000c1e1500 */
[-C--:B------:R-:W-:Y:S02]  /*0eb0*/  IADD3 R8, P2, R8, R2.reuse, RZ ;  /* 0x0000000208087210 */ /* 0x080fe40007f5e0ff */
[-C--:B------:R-:W-:Y:S02]  /*0ec0*/  IADD3 R6, P0, R13, R2.reuse, RZ ;  /* 0x000000020d067210 */ /* 0x080fe40007f1e0ff */
[-C--:B------:R-:W-:Y:S02]  /*0ed0*/  LEA.HI.X.SX32 R11, R9, R3.reuse, 0x1, P1 ;  /* 0x00000003090b7211 */ /* 0x080fe400008f0eff */
[----:B------:R-:W-:Y:S02]  /*0ee0*/  LEA.HI.X.SX32 R9, R7, R3, 0x1, P2 ;  /* 0x0000000307097211 */ /* 0x000fe400010f0eff */
[----:B0-----:R-:W-:-:S04]  /*0ef0*/  IADD3 R4, P1, R14, R2, RZ ;  /* 0x000000020e047210 */ /* 0x001fc80007f3e0ff */
[-C--:B------:R-:W-:Y:S01]  /*0f00*/  LEA.HI.X.SX32 R5, R13, R3.reuse, 0x1, P1 ;  /* 0x000000030d057211 */ /* 0x080fe200008f0eff */
[----:B----4-:R0:W-:Y:S02]  /*0f10*/  STL [R1+0x1d4], R15 ;  /* 0x0001d40f01007387 */ /* 0x0101e40000100800 */
[C---:B0-----:R-:W-:Y:S02]  /*0f20*/  IMAD R15, R0.reuse, 0x29, RZ ;  /* 0x00000029000f7824 */ /* 0x041fe400078e02ff */
[----:B------:R0:W-:Y:S03]  /*0f30*/  STL [R1+0x188], R24 ;  /* 0x0001881801007387 */ /* 0x0001e60000100800 */
[----:B------:R-:W-:Y:S01]  /*0f40*/  LEA.HI.X.SX32 R7, R15, R3, 0x1, P0 ;  /* 0x000000030f077211 */ /* 0x000fe200000f0eff */
[----:B------:R1:W-:Y:S04]  /*0f50*/  STL [R1+0x894], R18 ;  /* 0x0008941201007387 */ /* 0x0003e80000100800 */
[----:B------:R4:W-:Y:S04]  /*0f60*/  STL [R1+0x890], R17 ;  /* 0x0008901101007387 */ /* 0x0009e80000100800 */
[----:B0-----:R0:W3:Y:S04]  /*0f70*/  LDG.E.U16 R24, [R10.64] ;  /* 0x000000060a187981 */ /* 0x0010e8000c1e1500 */
[----:B-1----:R1:W3:Y:S04]  /*0f80*/  LDG.E.U16 R18, [R8.64] ;  /* 0x0000000608127981 */ /* 0x0022e8000c1e1500 */
[----:B------:R0:W-:Y:S04]  /*0f90*/  STL [R1+0x88c], R16 ;  /* 0x00088c1001007387 */ /* 0x0001e80000100800 */
[----:B----4-:R4:W3:Y:S04]  /*0fa0*/  LDG.E.U16 R17, [R6.64] ;  /* 0x0000000606117981 */ /* 0x0108e8000c1e1500 */
[----:B0-----:R0:W3:Y:S01]  /*0fb0*/  LDG.E.U16 R16, [R4.64] ;  /* 0x0000000604107981 */ /* 0x0010e2000c1e1500 */
[----:B------:R-:W-:-:S02]  /*0fc0*/  IMAD R10, R0, 0x290, RZ ;  /* 0x00000290000a7824 */ /* 0x000fc400078e02ff */
[C---:B----4-:R-:W-:Y:S02]  /*0fd0*/  IMAD R7, R0.reuse, 0x148, RZ ;  /* 0x0000014800077824 */ /* 0x050fe400078e02ff */
[----:B-1----:R-:W-:Y:S01]  /*0fe0*/  IMAD R9, R0, 0x2a, RZ ;  /* 0x0000002a00097824 */ /* 0x002fe200078e02ff */
[-C--:B------:R-:W-:Y:S02]  /*0ff0*/  IADD3 R10, P2, R10, R2.reuse, RZ ;  /* 0x000000020a0a7210 */ /* 0x080fe40007f5e0ff */
[-C--:B0-----:R-:W-:Y:S01]  /*1000*/  IADD3 R4, P0, R7, R2.reuse, RZ ;  /* 0x0000000207047210 */ /* 0x081fe20007f1e0ff */
[C---:B------:R-:W-:Y:S02]  /*1010*/  IMAD R12, R0.reuse, 0x54, RZ ;  /* 0x00000054000c7824 */ /* 0x040fe400078e02ff */
[----:B------:R-:W-:Y:S01]  /*1020*/  IMAD R15, R0, 0x15, RZ ;  /* 0x00000015000f7824 */ /* 0x000fe200078e02ff */
[-C--:B------:R-:W-:Y:S02]  /*1030*/  LEA.HI.X.SX32 R5, R14, R3.reuse, 0x1, P0 ;  /* 0x000000030e057211 */ /* 0x080fe400000f0eff */
[-C--:B------:R-:W-:Y:S01]  /*1040*/  IADD3 R6, P0, R9, R2.reuse, RZ ;  /* 0x0000000209067210 */ /* 0x080fe20007f1e0ff */
[----:B------:R-:W-:Y:S01]  /*1050*/  IMAD R13, R0, 0xa8, RZ ;  /* 0x000000a8000d7824 */ /* 0x000fe200078e02ff */
[----:B------:R-:W-:Y:S01]  /*1060*/  LEA.HI.X.SX32 R11, R7, R3, 0x1, P2 ;  /* 0x00000003070b7211 */ /* 0x000fe200010f0eff */
[----:B-----5:R0:W-:Y:S01]  /*1070*/  STL [R1+0x184], R23 ;  /* 0x0001841701007387 */ /* 0x0201e20000100800 */
[----:B------:R-:W-:-:S02]  /*1080*/  IADD3 R8, P1, R12, R2, RZ ;  /* 0x000000020c087210 */ /* 0x000fc40007f3e0ff */
[-C--:B------:R-:W-:Y:S02]  /*1090*/  LEA.HI.X.SX32 R7, R15, R3.reuse, 0x1, P0 ;  /* 0x000000030f077211 */ /* 0x080fe400000f0eff */
[----:B------:R-:W-:Y:S01]  /*10a0*/  LEA.HI.X.SX32 R9, R9, R3, 0x1, P1 ;  /* 0x0000000309097211 */ /* 0x000fe200008f0eff */
[----:B0-----:R0:W4:Y:S02]  /*10b0*/  LDG.E.U16 R23, [R4.64] ;  /* 0x0000000604177981 */ /* 0x001124000c1e1500 */
[----:B0-----:R-:W-:-:S04]  /*10c0*/  IADD3 R4, P2, R13, R2, RZ ;  /* 0x000000020d047210 */ /* 0x001fc80007f5e0ff */
[----:B------:R-:W-:Y:S01]  /*10d0*/  LEA.HI.X.SX32 R5, R12, R3, 0x1, P2 ;  /* 0x000000030c057211 */ /* 0x000fe200010f0eff */
        /* <DEDUP_REMOVED lines=9> */
[----:B0-----:R0:W3:Y:S01]  /*1170*/  LDG.E.U16 R20, [R8.64] ;  /* 0x0000000608147981 */ /* 0x0010e2000c1e1500 */
[----:B-1----:R-:W-:Y:S01]  /*1180*/  IMAD R7, R0, 0x56, RZ ;  /* 0x0000005600077824 */ /* 0x002fe200078e02ff */
[-C--:B------:R-:W-:Y:S02]  /*1190*/  IADD3 R10, P2, R10, R2.reuse, RZ ;  /* 0x000000020a0a7210 */ /* 0x080fe40007f5e0ff */
[----:B-----5:R1:W5:Y:S01]  /*11a0*/  LDG.E.U16 R19, [R4.64] ;  /* 0x0000000604137981 */ /* 0x020362000c1e1500 */
[----:B0-----:R-:W-:-:S04]  /*11b0*/  IADD3 R8, P0, R11, R2, RZ ;  /* 0x000000020b087210 */ /* 0x001fc80007f1e0ff */
[-C--:B------:R-:W-:Y:S01]  /*11c0*/  LEA.HI.X.SX32 R9, R13, R3.reuse, 0x1, P0 ;  /* 0x000000030d097211 */ /* 0x080fe200000f0eff */
[C---:B------:R-:W-:Y:S01]  /*11d0*/  IMAD R13, R0.reuse, 0x158, RZ ;  /* 0x00000158000d7824 */ /* 0x040fe200078e02ff */
[-C--:B-1----:R-:W-:Y:S01]  /*11e0*/  IADD3 R4, P0, R7, R2.reuse, RZ ;  /* 0x0000000207047210 */ /* 0x082fe20007f1e0ff */
[----:B------:R-:W-:Y:S01]  /*11f0*/  IMAD R5, R0, 0x2b, RZ ;  /* 0x0000002b00057824 */ /* 0x000fe200078e02ff */
[----:B------:R-:W-:Y:S01]  /*1200*/  IADD3 R6, P1, R12, R2, RZ ;  /* 0x000000020c067210 */ /* 0x000fe20007f3e0ff */
[----:B------:R0:W5:Y:S01]  /*1210*/  LDG.E.U16 R14, [R8.64] ;  /* 0x00000006080e7981 */ /* 0x000162000c1e1500 */
[-C--:B------:R-:W-:Y:S02]  /*1220*/  LEA.HI.X.SX32 R11, R11, R3.reuse, 0x1, P2 ;  /* 0x000000030b0b7211 */ /* 0x080fe400010f0eff */
[-C--:B------:R-:W-:Y:S01]  /*1230*/  LEA.HI.X.SX32 R5, R5, R3.reuse, 0x1, P0 ;  /* 0x0000000305057211 */ /* 0x080fe200000f0eff */
[----:B------:R-:W-:Y:S01]  /*1240*/  STL [R1+0x1c8], R25 ;  /* 0x0001c81901007387 */ /* 0x000fe20000100800 */
[----:B------:R-:W-:-:S02]  /*1250*/  LEA.HI.X.SX32 R7, R7, R3, 0x1, P1 ;  /* 0x0000000307077211 */ /* 0x000fc400008f0eff */
[----:B0-----:R-:W-:-:S04]  /*1260*/  IADD3 R8, P2, R13, R2, RZ ;  /* 0x000000020d087210 */ /* 0x001fc80007f5e0ff */
[----:B------:R-:W-:-:S05]  /*1270*/  LEA.HI.X.SX32 R9, R12, R3, 0x1, P2 ;  /* 0x000000030c097211 */ /* 0x000fca00010f0eff */
[----:B------:R0:W5:Y:S04]  /*1280*/  LDG.E.U16 R15, [R8.64] ;  /* 0x00000006080f7981 */ /* 0x000168000c1e1500 */
[----:B------:R-:W-:Y:S04]  /*1290*/  STL [R1+0x1bc], R24 ;  /* 0x0001bc1801007387 */ /* 0x000fe80000100800 */
[----:B------:R1:W-:Y:S04]  /*12a0*/  STL [R1+0x168], R18 ;  /* 0x0001681201007387 */ /* 0x0003e80000100800 */
[----:B------:R0:W-:Y:S04]  /*12b0*/  STL [R1+0x1c4], R17 ;  /* 0x0001c41101007387 */ /* 0x0001e80000100800 */
[----:B-1----:R1:W5:Y:S04]  /*12c0*/  LDG.E.U16 R18, [R10.64] ;  /* 0x000000060a127981 */ /* 0x002368000c1e1500 */
[----:B------:R1:W-:Y:S04]  /*12d0*/  STL [R1+0x1c0], R16 ;  /* 0x0001c01001007387 */ /* 0x0003e80000100800 */
[----:B0-----:R0:W5:Y:S04]  /*12e0*/  LDG.E.U16 R17, [R4.64] ;  /* 0x0000000604117981 */ /* 0x001168000c1e1500 */
[----:B-1----:R1:W5:Y:S01]  /*12f0*/  LDG.E.U16 R16, [R6.64] ;  /* 0x0000000606107981 */ /* 0x002362000c1e1500 */
[----:B------:R-:W-:-:S02]  /*1300*/  IMAD R10, R0, 0x2b0, RZ ;  /* 0x000002b0000a7824 */ /* 0x000fc400078e02ff */
[----:B------:R-:W-:-:S03]  /*1310*/  IMAD R9, R0, 0x2c, RZ ;  /* 0x0000002c00097824 */ /* 0x000fc600078e02ff */
[----:B------:R-:W-:Y:S01]  /*1320*/  IADD3 R10, P1, R10, R2, RZ ;  /* 0x000000020a0a7210 */ /* 0x000fe20007f3e0ff */
[----:B-1----:R-:W-:-:S03]  /*1330*/  IMAD R7, R0, 0x16, RZ ;  /* 0x0000001600077824 */ /* 0x002fc600078e02ff */
[-C--:B------:R-:W-:Y:S01]  /*1340*/  LEA.HI.X.SX32 R11, R13, R3.reuse, 0x1, P1 ;  /* 0x000000030d0b7211 */ /* 0x080fe200008f0eff */
[C---:B0-----:R-:W-:Y:S01]  /*1350*/  IMAD R5, R0.reuse, 0xb, RZ ;  /* 0x0000000b00057824 */ /* 0x041fe200078e02ff */
[-C--:B------:R-:W-:Y:S01]  /*1360*/  IADD3 R6, P1, R9, R2.reuse, RZ ;  /* 0x0000000209067210 */ /* 0x080fe20007f3e0ff */
[C---:B------:R-:W-:Y:S01]  /*1370*/  IMAD R12, R0.reuse, 0x58, RZ ;  /* 0x00000058000c7824 */ /* 0x040fe200078e02ff */
[CC--:B------:R-:W-:Y:S01]  /*1380*/  IADD3 R4, P0, R7.reuse, R2.reuse, RZ ;  /* 0x0000000207047210 */ /* 0x0c0fe20007f1e0ff */
[----:B------:R-:W-:Y:S01]  /*1390*/  IMAD R13, R0, 0xb0, RZ ;  /* 0x000000b0000d7824 */ /* 0x000fe200078e02ff */
[----:B----4-:R0:W-:Y:S01]  /*13a0*/  STL [R1+0x880], R23 ;  /* 0x0008801701007387 */ /* 0x0101e20000100800 */
[-C--:B------:R-:W-:Y:S02]  /*13b0*/  LEA.HI.X.SX32 R7, R7, R3.reuse, 0x1, P1 ;  /* 0x0000000307077211 */ /* 0x080fe400008f0eff */
[-C--:B------:R-:W-:Y:S02]  /*13c0*/  LEA.HI.X.SX32 R5, R5, R3.reuse, 0x1, P0 ;  /* 0x0000000305057211 */ /* 0x080fe400000f0eff */
[----:B------:R-:W-:Y:S01]  /*13d0*/  IADD3 R8, P2, R12, R2, RZ ;  /* 0x000000020c087210 */ /* 0x000fe20007f5e0ff */
[----:B0-----:R0:W4:Y:S03]  /*13e0*/  LDG.E.U16 R23, [R10.64] ;  /* 0x000000060a177981 */ /* 0x001126000c1e1500 */
[----:B------:R-:W-:-:S02]  /*13f0*/  LEA.HI.X.SX32 R9, R9, R3, 0x1, P2 ;  /* 0x0000000309097211 */ /* 0x000fc400010f0eff */
[----:B0-----:R-:W-:-:S04]  /*1400*/  IADD3 R10, P0, R13, R2, RZ ;  /* 0x000000020d0a7210 */ /* 0x001fc80007f1e0ff */
[----:B------:R-:W-:Y:S01]  /*1410*/  LEA.HI.X.SX32 R11, R12, R3, 0x1, P0 ;  /* 0x000000030c0b7211 */ /* 0x000fe200000f0eff */
[C---:B------:R-:W-:Y:S01]  /*1420*/  IMAD R12, R0.reuse, 0xb4, RZ ;  /* 0x000000b4000c7824 */ /* 0x040fe200078e02ff */
[----:B--2---:R0:W-:Y:S04]  /*1430*/  STL [R1+0x15c], R22 ;  /* 0x00015c1601007387 */ /* 0x0041e80000100800 */
[----:B---3--:R1:W-:Y:S04]  /*1440*/  STL [R1+0x87c], R21 ;  /* 0x00087c1501007387 */ /* 0x0083e80000100800 */
[----:B0-----:R0:W2:Y:S04]  /*1450*/  LDG.E.U16 R22, [R4.64] ;  /* 0x0000000604167981 */ /* 0x0010a8000c1e1500 */
[----:B-1----:R1:W3:Y:S04]  /*1460*/  LDG.E.U16 R21, [R6.64] ;  /* 0x0000000606157981 */ /* 0x0022e8000c1e1500 */
[----:B------:R0:W-:Y:S01]  /*1470*/  STL [R1+0x1b4], R20 ;  /* 0x0001b41401007387 */ /* 0x0001e20000100800 */
[----:B-1----:R-:W-:-:S03]  /*1480*/  IMAD R7, R0, 0x160, RZ ;  /* 0x0000016000077824 */ /* 0x002fc600078e02ff */
[----:B-----5:R1:W-:Y:S04]  /*1490*/  STL [R1+0x878], R19 ;  /* 0x0008781301007387 */ /* 0x0203e80000100800 */
[----:B0-----:R0:W5:Y:S01]  /*14a0*/  LDG.E.U16 R20, [R8.64] ;  /* 0x0000000608147981 */ /* 0x001162000c1e1500 */
[----:B------:R-:W-:-:S03]  /*14b0*/  IADD3 R4, P0, R7, R2, RZ ;  /* 0x0000000207047210 */ /* 0x000fc60007f1e0ff */
[----:B-1----:R1:W5:Y:S01]  /*14c0*/  LDG.E.U16 R19, [R10.64] ;  /* 0x000000060a137981 */ /* 0x002362000c1e1500 */
[----:B0-----:R-:W-:-:S03]  /*14d0*/  IMAD R9, R0, 0x5a, RZ ;  /* 0x0000005a00097824 */ /* 0x001fc600078e02ff */
[----:B------:R0:W-:Y:S01]  /*14e0*/  STL [R1+0x1ac], R14 ;  /* 0x0001ac0e01007387 */ /* 0x0001e20000100800 */
[C---:B-1----:R-:W-:Y:S01]  /*14f0*/  IMAD R10, R0.reuse, 0x2c0, RZ ;  /* 0x000002c0000a7824 */ /* 0x042fe200078e02ff */
[-C--:B------:R-:W-:Y:S02]  /*1500*/  LEA.HI.X.SX32 R5, R13, R3.reuse, 0x1, P0 ;  /* 0x000000030d057211 */ /* 0x080fe400000f0eff */
[-C--:B------:R-:W-:Y:S01]  /*1510*/  IADD3 R6, P0, R9, R2.reuse, RZ ;  /* 0x0000000209067210 */ /* 0x080fe20007f1e0ff */
[----:B0-----:R-:W-:Y:S01]  /*1520*/  IMAD R14, R0, 0x2d, RZ ;  /* 0x0000002d000e7824 */ /* 0x001fe200078e02ff */
[-C--:B------:R-:W-:Y:S02]  /*1530*/  IADD3 R10, P2, R10, R2.reuse, RZ ;  /* 0x000000020a0a7210 */ /* 0x080fe40007f5e0ff */
[----:B------:R-:W-:Y:S02]  /*1540*/  IADD3 R8, P1, R12, R2, RZ ;  /* 0x000000020c087210 */ /* 0x000fe40007f3e0ff */
[----:B------:R-:W-:-:S02]  /*1550*/  LEA.HI.X.SX32 R11, R7, R3, 0x1, P2 ;  /* 0x00000003070b7211 */ /* 0x000fc400010f0eff */
[-C--:B------:R-:W-:Y:S02]  /*1560*/  LEA.HI.X.SX32 R7, R14, R3.reuse, 0x1, P0 ;  /* 0x000000030e077211 */ /* 0x080fe400000f0eff */
[----:B------:R-:W-:Y:S01]  /*1570*/  LEA.HI.X.SX32 R9, R9, R3, 0x1, P1 ;  /* 0x0000000309097211 */ /* 0x000fe200008f0eff */
[----:B------:R-:W-:Y:S01]  /*1580*/  IMAD R13, R0, 0x168, RZ ;  /* 0x00000168000d7824 */ /* 0x000fe200078e02ff */
[----:B------:R0:W-:Y:S04]  /*1590*/  STL [R1+0x154], R18 ;  /* 0x0001541201007387 */ /* 0x0001e80000100800 */
[----:B------:R1:W-:Y:S04]  /*15a0*/  STL [R1+0x7b8], R17 ;  /* 0x0007b81101007387 */ /* 0x0003e80000100800 */
[----:B0-----:R0:W5:Y:S04]  /*15b0*/  LDG.E.U16 R18, [R4.64] ;  /* 0x0000000604127981 */ /* 0x001168000c1e1500 */
[----:B------:R0:W-:Y:S04]  /*15c0*/  STL [R1+0x874], R16 ;  /* 0x0008741001007387 */ /* 0x0001e80000100800 */
[----:B-1----:R1:W5:Y:S04]  /*15d0*/  LDG.E.U16 R17, [R10.64] ;  /* 0x000000060a117981 */ /* 0x002368000c1e1500 */
[----:B------:R1:W-:Y:S04]  /*15e0*/  STL [R1+0x870], R15 ;  /* 0x0008700f01007387 */ /* 0x0003e80000100800 */
[----:B0-----:R0:W5:Y:S04]  /*15f0*/  LDG.E.U16 R16, [R6.64] ;  /* 0x0000000606107981 */ /* 0x001168000c1e1500 */
[----:B-1----:R1:W5:Y:S01]  /*1600*/  LDG.E.U16 R15, [R8.64] ;  /* 0x00000006080f7981 */ /* 0x002362000c1e1500 */
[----:B------:R-:W-:-:S04]  /*1610*/  IADD3 R4, P2, R13, R2, RZ ;  /* 0x000000020d047210 */ /* 0x000fc80007f5e0ff */
[----:B------:R-:W-:-:S05]  /*1620*/  LEA.HI.X.SX32 R5, R12, R3, 0x1, P2 ;  /* 0x000000030c057211 */ /* 0x000fca00010f0eff */
[----:B------:R4:W5:Y:S01]  /*1630*/  LDG.E.U16 R14, [R4.64] ;  /* 0x00000006040e7981 */ /* 0x000962000c1e1500 */
[C---:B------:R-:W-:Y:S02]  /*1640*/  IMAD R10, R0.reuse, 0x2d0, RZ ;  /* 0x000002d0000a7824 */ /* 0x040fe400078e02ff */
[C---:B0-----:R-:W-:Y:S02]  /*1650*/  IMAD R7, R0.reuse, 0x2e, RZ ;  /* 0x0000002e00077824 */ /* 0x041fe400078e02ff */
[----:B-1----:R-:W-:Y:S01]  /*1660*/  IMAD R9, R0, 0x5c, RZ ;  /* 0x0000005c00097824 */ /* 0x002fe200078e02ff */
[-C--:B------:R-:W-:Y:S01]  /*1670*/  IADD3 R10, P1, R10, R2.reuse, RZ ;  /* 0x000000020a0a7210 */ /* 0x080fe20007f3e0ff */
[C---:B------:R-:W-:Y:S02]  /*1680*/  IMAD R12, R0.reuse, 0xb8, RZ ;  /* 0x000000b8000c7824 */ /* 0x040fe400078e02ff */
[----:B----4-:R-:W-:Y:S01]  /*1690*/  IMAD R5, R0, 0x17, RZ ;  /* 0x0000001700057824 */ /* 0x010fe200078e02ff */
[----:B------:R-:W-:-:S02]  /*16a0*/  IADD3 R4, P0, R7, R2, RZ ;  /* 0x0000000207047210 */ /* 0x000fc40007f1e0ff */
[-C--:B------:R-:W-:Y:S02]  /*16b0*/  LEA.HI.X.SX32 R11, R13, R3.reuse, 0x1, P1 ;  /* 0x000000030d0b7211 */ /* 0x080fe400008f0eff */
[-C--:B------:R-:W-:Y:S01]  /*16c0*/  IADD3 R6, P1, R9, R2.reuse, RZ ;  /* 0x0000000209067210 */ /* 0x080fe20007f3e0ff */
[----:B------:R0:W-:Y:S01]  /*16d0*/  STL [R1+0x150], R23 ;  /* 0x0001501701007387 */ /* 0x0001e20000100800 */
[-C--:B------:R-:W-:Y:S02]  /*16e0*/  LEA.HI.X.SX32 R5, R5, R3.reuse, 0x1, P0 ;  /* 0x0000000305057211 */ /* 0x080fe400000f0eff */
[----:B------:R-:W-:Y:S02]  /*16f0*/  LEA.HI.X.SX32 R7, R7, R3, 0x1, P1 ;  /* 0x0000000307077211 */ /* 0x000fe400008f0eff */
[----:B------:R-:W-:Y:S01]  /*1700*/  IADD3 R8, P2, R12, R2, RZ ;  /* 0x000000020c087210 */ /* 0x000fe20007f5e0ff */
[----:B0-----:R0:W4:Y:S01]  /*1710*/  LDG.E.U16 R23, [R10.64] ;  /* 0x000000060a177981 */ /* 0x001122000c1e1500 */
[----:B------:R-:W-:-:S02]  /*1720*/  IMAD R13, R0, 0x170, RZ ;  /* 0x00000170000d7824 */ /* 0x000fc400078e02ff */
[----:B------:R-:W-:-:S03]  /*1730*/  LEA.HI.X.SX32 R9, R9, R3, 0x1, P2 ;  /* 0x0000000309097211 */ /* 0x000fc600010f0eff */
[----:B0-----:R-:W-:-:S04]  /*1740*/  IADD3 R10, P0, R13, R2, RZ ;  /* 0x000000020d0a7210 */ /* 0x001fc80007f1e0ff */
[----:B------:R-:W-:Y:S01]  /*1750*/  LEA.HI.X.SX32 R11, R12, R3, 0x1, P0 ;  /* 0x000000030c0b7211 */ /* 0x000fe200000f0eff */
[C---:B------:R-:W-:Y:S01]  /*1760*/  IMAD R12, R0.reuse, 0x178, RZ ;  /* 0x00000178000c7824 */ /* 0x040fe200078e02ff */
[----:B--2---:R0:W-:Y:S04]  /*1770*/  STL [R1+0x7ac], R22 ;  /* 0x0007ac1601007387 */ /* 0x0041e80000100800 */
[----:B---3--:R1:W-:Y:S04]  /*1780*/  STL [R1+0x86c], R21 ;  /* 0x00086c1501007387 */ /* 0x0083e80000100800 */
[----:B0-----:R0:W2:Y:S04]  /*1790*/  LDG.E.U16 R22, [R4.64] ;  /* 0x0000000604167981 */ /* 0x0010a8000c1e1500 */
[----:B-1----:R1:W3:Y:S04]  /*17a0*/  LDG.E.U16 R21, [R6.64] ;  /* 0x0000000606157981 */ /* 0x0022e8000c1e1500 */
[----:B-----5:R5:W-:Y:S01]  /*17b0*/  STL [R1+0x868], R20 ;  /* 0x0008681401007387 */ /* 0x020be20000100800 */
[----:B0-----:R-:W-:-:S03]  /*17c0*/  IMAD R4, R0, 0x2e0, RZ ;  /* 0x000002e000047824 */ /* 0x001fc600078e02ff */
[----:B-----5:R0:W5:Y:S01]  /*17d0*/  LDG.E.U16 R20, [R8.64] ;  /* 0x0000000608147981 */ /* 0x020162000c1e1500 */
[----:B-1----:R-:W-:-:S03]  /*17e0*/  IMAD R7, R0, 0x5e, RZ ;  /* 0x0000005e00077824 */ /* 0x002fc600078e02ff */
[----:B------:R1:W-:Y:S01]  /*17f0*/  STL [R1+0x1a0], R19 ;  /* 0x0001a01301007387 */ /* 0x0003e20000100800 */
[----:B------:R-:W-:-:S03]  /*1800*/  IMAD R5, R0, 0x2f, RZ ;  /* 0x0000002f00057824 */ /* 0x000fc600078e02ff */
[----:B-1----:R1:W5:Y:S01]  /*1810*/  LDG.E.U16 R19, [R10.64] ;  /* 0x000000060a137981 */ /* 0x002362000c1e1500 */
[----:B0-----:R-:W-:Y:S01]  /*1820*/  IMAD R9, R0, 0xbc, RZ ;  /* 0x000000bc00097824 */ /* 0x001fe200078e02ff */
[-C--:B-1----:R-:W-:Y:S02]  /*1830*/  IADD3 R10, P1, R4, R2.reuse, RZ ;  /* 0x00000002040a7210 */ /* 0x082fe40007f3e0ff */
[-C--:B------:R-:W-:Y:S02]  /*1840*/  IADD3 R4, P0, R7, R2.reuse, RZ ;  /* 0x0000000207047210 */ /* 0x080fe40007f1e0ff */
[-C--:B------:R-:W-:Y:S02]  /*1850*/  LEA.HI.X.SX32 R11, R13, R3.reuse, 0x1, P1 ;  /* 0x000000030d0b7211 */ /* 0x080fe400008f0eff */
[----:B------:R-:W-:Y:S01]  /*1860*/  LEA.HI.X.SX32 R5, R5, R3, 0x1, P0 ;  /* 0x0000000305057211 */ /* 0x000fe200000f0eff */
[----:B------:R-:W-:Y:S01]  /*1870*/  IMAD R13, R0, 0x2f0, RZ ;  /* 0x000002f0000d7824 */ /* 0x000fe200078e02ff */
[----:B------:R-:W-:-:S02]  /*1880*/  IADD3 R6, P1, R9, R2, RZ ;  /* 0x0000000209067210 */ /* 0x000fc40007f3e0ff */
[-C--:B------:R-:W-:Y:S02]  /*1890*/  IADD3 R8, P2, R12, R2.reuse, RZ ;  /* 0x000000020c087210 */ /* 0x080fe40007f5e0ff */
[-C--:B------:R-:W-:Y:S02]  /*18a0*/  LEA.HI.X.SX32 R7, R7, R3.reuse, 0x1, P1 ;  /* 0x0000000307077211 */ /* 0x080fe400008f0eff */
[----:B------:R-:W-:Y:S01]  /*18b0*/  LEA.HI.X.SX32 R9, R9, R3, 0x1, P2 ;  /* 0x0000000309097211 */ /* 0x000fe200010f0eff */
[----:B------:R0:W-:Y:S04]  /*18c0*/  STL [R1+0x19c], R18 ;  /* 0x00019c1201007387 */ /* 0x0001e80000100800 */
[----:B------:R1:W-:Y:S04]  /*18d0*/  STL [R1+0x13c], R17 ;  /* 0x00013c1101007387 */ /* 0x0003e80000100800 */
[----:B0-----:R0:W5:Y:S04]  /*18e0*/  LDG.E.U16 R18, [R4.64] ;  /* 0x0000000604127981 */ /* 0x001168000c1e1500 */
[----:B------:R-:W-:Y:S04]  /*18f0*/  STL [R1+0x864], R16 ;  /* 0x0008641001007387 */ /* 0x000fe80000100800 */
[----:B-1----:R1:W5:Y:S04]  /*1900*/  LDG.E.U16 R17, [R6.64] ;  /* 0x0000000606117981 */ /* 0x002368000c1e1500 */
[----:B------:R0:W-:Y:S04]  /*1910*/  STL [R1+0x198], R15 ;  /* 0x0001980f01007387 */ /* 0x0001e80000100800 */
[----:B0-----:R0:W5:Y:S02]  /*1920*/  LDG.E.U16 R15, [R10.64] ;  /* 0x000000060a0f7981 */ /* 0x001164000c1e1500 */
[----:B0-----:R-:W-:-:S02]  /*1930*/  IADD3 R10, P0, R13, R2, RZ ;  /* 0x000000020d0a7210 */ /* 0x001fc40007f1e0ff */
[----:B------:R0:W-:Y:S02]  /*1940*/  STL [R1+0x860], R14 ;  /* 0x0008600e01007387 */ /* 0x0001e40000100800 */
[----:B------:R-:W-:-:S05]  /*1950*/  LEA.HI.X.SX32 R11, R12, R3, 0x1, P0 ;  /* 0x000000030c0b7211 */ /* 0x000fca00000f0eff */
[----:B------:R4:W5:Y:S04]  /*1960*/  LDG.E.U16 R16, [R10.64] ;  /* 0x000000060a107981 */ /* 0x000968000c1e1500 */
[----:B0-----:R0:W5:Y:S01]  /*1970*/  LDG.E.U16 R14, [R8.64] ;  /* 0x00000006080e7981 */ /* 0x001162000c1e1500 */
[C---:B-1----:R-:W-:Y:S02]  /*1980*/  IMAD R7, R0.reuse, 0x6, RZ ;  /* 0x0000000600077824 */ /* 0x042fe400078e02ff */
[C---:B------:R-:W-:Y:S02]  /*1990*/  IMAD R5, R0.reuse, 0x3, RZ ;  /* 0x0000000300057824 */ /* 0x040fe400078e02ff */
[C---:B------:R-:W-:Y:S01]  /*19a0*/  IMAD R12, R0.reuse, 0x30, RZ ;  /* 0x00000030000c7824 */ /* 0x040fe200078e02ff */
[----:B------:R-:W-:Y:S01]  /*19b0*/  IADD3 R4, P0, R7, R2, RZ ;  /* 0x0000000207047210 */ /* 0x000fe20007f1e0ff */
[----:B0-----:R-:W-:-:S02]  /*19c0*/  IMAD R9, R0, 0xc, RZ ;  /* 0x0000000c00097824 */ /* 0x001fc400078e02ff */
[----:B----4-:R-:W-:-:S03]  /*19d0*/  IMAD R11, R0, 0x18, RZ ;  /* 0x00000018000b7824 */ /* 0x010fc600078e02ff */
[-C--:B------:R-:W-:Y:S02]  /*19e0*/  IADD3 R6, P1, R9, R2.reuse, RZ ;  /* 0x0000000209067210 */ /* 0x080fe40007f3e0ff */
[-C--:B------:R-:W-:Y:S01]  /*19f0*/  LEA.HI.X.SX32 R5, R5, R3.reuse, 0x1, P0 ;  /* 0x0000000305057211 */ /* 0x080fe200000f0eff */
[----:B------:R-:W-:Y:S01]  /*1a00*/  IMAD R13, R0, 0x60, RZ ;  /* 0x00000060000d7824 */ /* 0x000fe200078e02ff */
[-C--:B------:R-:W-:Y:S02]  /*1a10*/  IADD3 R8, P0, R11, R2.reuse, RZ ;  /* 0x000000020b087210 */ /* 0x080fe40007f1e0ff */
[-C--:B------:R-:W-:Y:S01]  /*1a20*/  LEA.HI.X.SX32 R7, R7, R3.reuse, 0x1, P1 ;  /* 0x0000000307077211 */ /* 0x080fe200008f0eff */
[----:B------:R0:W-:Y:S01]  /*1a30*/  STL [R1+0x138], R23 ;  /* 0x0001381701007387 */ /* 0x0001e20000100800 */
[----:B------:R-:W-:Y:S02]  /*1a40*/  IADD3 R10, P2, R12, R2, RZ ;  /* 0x000000020c0a7210 */ /* 0x000fe40007f5e0ff */
[-C--:B------:R-:W-:Y:S01]  /*1a50*/  LEA.HI.X.SX32 R9, R9, R3.reuse, 0x1, P0 ;  /* 0x0000000309097211 */ /* 0x080fe200000f0eff */
[----:B------:R1:W4:Y:S01]  /*1a60*/  LDG.E.U16 R24, [R4.64] ;  /* 0x0000000604187981 */ /* 0x000322000c1e1500 */
[----:B------:R-:W-:-:S03]  /*1a70*/  LEA.HI.X.SX32 R11, R11, R3, 0x1, P2 ;  /* 0x000000030b0b7211 */ /* 0x000fc600010f0eff */
[----:B0-----:R0:W4:Y:S01]  /*1a80*/  LDG.E.U16 R23, [R6.64] ;  /* 0x0000000606177981 */ /* 0x001122000c1e1500 */
[----:B-1----:R-:W-:-:S04]  /*1a90*/  IADD3 R4, P1, R13, R2, RZ ;  /* 0x000000020d047210 */ /* 0x002fc80007f3e0ff */
[----:B------:R-:W-:Y:S01]  /*1aa0*/  LEA.HI.X.SX32 R5, R12, R3, 0x1, P1 ;  /* 0x000000030c057211 */ /* 0x000fe200008f0eff */
[C---:B0-----:R-:W-:Y:S02]  /*1ab0*/  IMAD R7, R0.reuse, 0xc0, RZ ;  /* 0x000000c000077824 */ /* 0x041fe400078e02ff */
[C---:B------:R-:W-:Y:S01]  /*1ac0*/  IMAD R12, R0.reuse, 0x62, RZ ;  /* 0x00000062000c7824 */ /* 0x040fe200078e02ff */
[----:B--2---:R0:W-:Y:S04]  /*1ad0*/  STL [R1+0x85c], R22 ;  /* 0x00085c1601007387 */ /* 0x0041e80000100800 */
[----:B---3--:R1:W-:Y:S04]  /*1ae0*/  STL [R1+0x858], R21 ;  /* 0x0008581501007387 */ /* 0x0083e80000100800 */
[----:B0-----:R0:W2:Y:S04]  /*1af0*/  LDG.E.U16 R22, [R8.64] ;  /* 0x0000000608167981 */ /* 0x0010a8000c1e1500 */
[----:B-1----:R1:W3:Y:S04]  /*1b00*/  LDG.E.U16 R21, [R10.64] ;  /* 0x000000060a157981 */ /* 0x0022e8000c1e1500 */
[----:B-----5:R5:W-:Y:S01]  /*1b10*/  STL [R1+0x854], R20 ;  /* 0x0008541401007387 */ /* 0x020be20000100800 */
[----:B0-----:R-:W-:-:S03]  /*1b20*/  IMAD R9, R0, 0x180, RZ ;  /* 0x0000018000097824 */ /* 0x001fc600078e02ff */
[----:B-----5:R0:W5:Y:S02]  /*1b30*/  LDG.E.U16 R20, [R4.64] ;  /* 0x0000000604147981 */ /* 0x020164000c1e1500 */
[----:B0-----:R-:W-:-:S04]  /*1b40*/  IADD3 R4, P0, R7, R2, RZ ;  /* 0x0000000207047210 */ /* 0x001fc80007f1e0ff */
[----:B------:R-:W-:Y:S01]  /*1b50*/  LEA.HI.X.SX32 R5, R13, R3, 0x1, P0 ;  /* 0x000000030d057211 */ /* 0x000fe200000f0eff */
[----:B------:R0:W-:Y:S01]  /*1b60*/  STL [R1+0x18c], R19 ;  /* 0x00018c1301007387 */ /* 0x0001e20000100800 */
[----:B-1----:R-:W-:-:S04]  /*1b70*/  IADD3 R10, P1, R9, R2, RZ ;  /* 0x00000002090a7210 */ /* 0x002fc80007f3e0ff */
[----:B------:R-:W-:Y:S01]  /*1b80*/  LEA.HI.X.SX32 R11, R7, R3, 0x1, P1 ;  /* 0x00000003070b7211 */ /* 0x000fe200008f0eff */
[----:B0-----:R0:W5:Y:S01]  /*1b90*/  LDG.E.U16 R19, [R4.64] ;  /* 0x0000000604137981 */ /* 0x001162000c1e1500 */
[----:B------:R-:W-:Y:S01]  /*1ba0*/  IMAD R8, R0, 0x300, RZ ;  /* 0x0000030000087824 */ /* 0x000fe200078e02ff */
[----:B------:R-:W-:-:S04]  /*1bb0*/  IADD3 R6, P0, R12, R2, RZ ;  /* 0x000000020c067210 */ /* 0x000fc80007f1e0ff */
[----:B------:R-:W-:-:S04]  /*1bc0*/  IADD3 R8, P2, R8, R2, RZ ;  /* 0x0000000208087210 */ /* 0x000fc80007f5e0ff */
[----:B------:R-:W-:Y:S01]  /*1bd0*/  LEA.HI.X.SX32 R9, R9, R3, 0x1, P2 ;  /* 0x0000000309097211 */ /* 0x000fe200010f0eff */
[----:B------:R-:W-:Y:S04]  /*1be0*/  STL [R1+0x130], R15 ;  /* 0x0001300f01007387 */ /* 0x000fe80000100800 */
[----:B------:R1:W-:Y:S04]  /*1bf0*/  STL [R1+0x850], R18 ;  /* 0x0008501201007387 */ /* 0x0003e80000100800 */
[----:B-1----:R1:W5:Y:S01]  /*1c00*/  LDG.E.U16 R18, [R10.64] ;  /* 0x000000060a127981 */ /* 0x002362000c1e1500 */
[----:B------:R-:W-:-:S03]  /*1c10*/  IMAD R15, R0, 0x31, RZ ;  /* 0x00000031000f7824 */ /* 0x000fc600078e02ff */
[----:B------:R0:W-:Y:S02]  /*1c20*/  STL [R1+0x84c], R17 ;  /* 0x00084c1101007387 */ /* 0x0001e40000100800 */
[----:B------:R-:W-:Y:S02]  /*1c30*/  LEA.HI.X.SX32 R7, R15, R3, 0x1, P0 ;  /* 0x000000030f077211 */ /* 0x000fe400000f0eff */
[----:B------:R-:W-:Y:S04]  /*1c40*/  STL [R1+0x848], R14 ;  /* 0x0008480e01007387 */ /* 0x000fe80000100800 */
[----:B------:R1:W-:Y:S04]  /*1c50*/  STL [R1+0x12c], R16 ;  /* 0x00012c1001007387 */ /* 0x0003e80000100800 */
[----:B0-----:R0:W5:Y:S04]  /*1c60*/  LDG.E.U16 R17, [R8.64] ;  /* 0x0000000608117981 */ /* 0x001168000c1e1500 */
[----:B-1----:R1:W5:Y:S01]  /*1c70*/  LDG.E.U16 R16, [R6.64] ;  /* 0x0000000606107981 */ /* 0x002362000c1e1500 */
[----:B------:R-:W-:-:S05]  /*1c80*/  IMAD R14, R0, 0xc4, RZ ;  /* 0x000000c4000e7824 */ /* 0x000fca00078e02ff */
[----:B------:R-:W-:-:S04]  /*1c90*/  IADD3 R4, P1, R14, R2, RZ ;  /* 0x000000020e047210 */ /* 0x000fc80007f3e0ff */
[----:B------:R-:W-:-:S05]  /*1ca0*/  LEA.HI.X.SX32 R5, R12, R3, 0x1, P1 ;  /* 0x000000030c057211 */ /* 0x000fca00008f0eff */
[----:B------:R0:W5:Y:S01]  /*1cb0*/  LDG.E.U16 R15, [R4.64] ;  /* 0x00000006040f7981 */ /* 0x000162000c1e1500 */
[C---:B-1----:R-:W-:Y:S02]  /*1cc0*/  IMAD R7, R0.reuse, 0x188, RZ ;  /* 0x0000018800077824 */ /* 0x042fe400078e02ff */
[C---:B------:R-:W-:Y:S02]  /*1cd0*/  IMAD R10, R0.reuse, 0x310, RZ ;  /* 0x00000310000a7824 */ /* 0x040fe400078e02ff */
[C---:B------:R-:W-:Y:S02]  /*1ce0*/  IMAD R12, R0.reuse, 0x32, RZ ;  /* 0x00000032000c7824 */ /* 0x040fe400078e02ff */
[----:B------:R-:W-:Y:S01]  /*1cf0*/  IMAD R13, R0, 0x64, RZ ;  /* 0x00000064000d7824 */ /* 0x000fe200078e02ff */
[-C--:B------:R-:W-:Y:S02]  /*1d00*/  IADD3 R10, P2, R10, R2.reuse, RZ ;  /* 0x000000020a0a7210 */ /* 0x080fe40007f5e0ff */
[C---:B0-----:R-:W-:Y:S01]  /*1d10*/  IADD3 R4, P0, R7.reuse, R2, RZ ;  /* 0x0000000207047210 */ /* 0x041fe20007f1e0ff */
[----:B------:R-:W-:Y:S01]  /*1d20*/  IMAD R9, R0, 0x19, RZ ;  /* 0x0000001900097824 */ /* 0x000fe200078e02ff */
[----:B------:R-:W-:-:S02]  /*1d30*/  LEA.HI.X.SX32 R11, R7, R3, 0x1, P2 ;  /* 0x00000003070b7211 */ /* 0x000fc400010f0eff */
[-C--:B------:R-:W-:Y:S01]  /*1d40*/  LEA.HI.X.SX32 R5, R14, R3.reuse, 0x1, P0 ;  /* 0x000000030e057211 */ /* 0x080fe200000f0eff */
[----:B------:R-:W-:Y:S01]  /*1d50*/  IMAD R14, R0, 0xc8, RZ ;  /* 0x000000c8000e7824 */ /* 0x000fe200078e02ff */
[CC--:B------:R-:W-:Y:S02]  /*1d60*/  IADD3 R8, P0, R12.reuse, R2.reuse, RZ ;  /* 0x000000020c087210 */ /* 0x0c0fe40007f1e0ff */
[-C--:B------:R-:W-:Y:S01]  /*1d70*/  IADD3 R6, P1, R13, R2.reuse, RZ ;  /* 0x000000020d067210 */ /* 0x080fe20007f3e0ff */
[----:B----4-:R0:W-:Y:S01]  /*1d80*/  STL [R1+0x7a8], R24 ;  /* 0x0007a81801007387 */ /* 0x0101e20000100800 */
[-C--:B------:R-:W-:Y:S02]  /*1d90*/  LEA.HI.X.SX32 R9, R9, R3.reuse, 0x1, P0 ;  /* 0x0000000309097211 */ /* 0x080fe400000f0eff */
[----:B------:R-:W-:Y:S01]  /*1da0*/  LEA.HI.X.SX32 R7, R12, R3, 0x1, P1 ;  /* 0x000000030c077211 */ /* 0x000fe200008f0eff */
[----:B------:R1:W-:Y:S04]  /*1db0*/  STL [R1+0x844], R23 ;  /* 0x0008441701007387 */ /* 0x0003e80000100800 */
[----:B0-----:R0:W4:Y:S04]  /*1dc0*/  LDG.E.U16 R24, [R4.64] ;  /* 0x0000000604187981 */ /* 0x001128000c1e1500 */
[----:B-1----:R1:W4:Y:S01]  /*1dd0*/  LDG.E.U16 R23, [R10.64] ;  /* 0x000000060a177981 */ /* 0x002322000c1e1500 */
[----:B0-----:R-:W-:-:S04]  /*1de0*/  IADD3 R4, P2, R14, R2, RZ ;  /* 0x000000020e047210 */ /* 0x001fc80007f5e0ff */
[----:B------:R-:W-:Y:S01]  /*1df0*/  LEA.HI.X.SX32 R5, R13, R3, 0x1, P2 ;  /* 0x000000030d057211 */ /* 0x000fe200010f0eff */
[----:B-1----:R-:W-:-:S05]  /*1e00*/  IMAD R10, R0, 0x320, RZ ;  /* 0x00000320000a7824 */ /* 0x002fca00078e02ff */
[----:B------:R-:W-:Y:S01]  /*1e10*/  IADD3 R10, P2, R10, R2, RZ ;  /* 0x000000020a0a7210 */ /* 0x000fe20007f5e0ff */
[C---:B------:R-:W-:Y:S02]  /*1e20*/  IMAD R12, R0.reuse, 0x66, RZ ;  /* 0x00000066000c7824 */ /* 0x040fe400078e02ff */
[C---:B------:R-:W-:Y:S01]  /*1e30*/  IMAD R13, R0.reuse, 0xcc, RZ ;  /* 0x000000cc000d7824 */ /* 0x040fe200078e02ff */
[----:B--2---:R0:W-:Y:S04]  /*1e40*/  STL [R1+0x840], R22 ;  /* 0x0008401601007387 */ /* 0x0041e80000100800 */
[----:B---3--:R1:W-:Y:S04]  /*1e50*/  STL [R1+0x180], R21 ;  /* 0x0001801501007387 */ /* 0x0083e80000100800 */
[----:B0-----:R0:W2:Y:S04]  /*1e60*/  LDG.E.U16 R22, [R8.64] ;  /* 0x0000000608167981 */ /* 0x0010a8000c1e1500 */
[----:B-1----:R1:W3:Y:S04]  /*1e70*/  LDG.E.U16 R21, [R6.64] ;  /* 0x0000000606157981 */ /* 0x0022e8000c1e1500 */
[----:B-----5:R5:W-:Y:S01]  /*1e80*/  STL [R1+0x17c], R20 ;  /* 0x00017c1401007387 */ /* 0x020be20000100800 */
[----:B-1----:R-:W-:-:S03]  /*1e90*/  IMAD R7, R0, 0x190, RZ ;  /* 0x0000019000077824 */ /* 0x002fc600078e02ff */
[----:B-----5:R1:W5:Y:S02]  /*1ea0*/  LDG.E.U16 R20, [R4.64] ;  /* 0x0000000604147981 */ /* 0x020364000c1e1500 */
[----:B0-----:R-:W-:-:S04]  /*1eb0*/  IADD3 R8, P0, R7, R2, RZ ;  /* 0x0000000207087210 */ /* 0x001fc80007f1e0ff */
[-C--:B------:R-:W-:Y:S02]  /*1ec0*/  LEA.HI.X.SX32 R9, R14, R3.reuse, 0x1, P0 ;  /* 0x000000030e097211 */ /* 0x080fe400000f0eff */
[----:B------:R-:W-:Y:S01]  /*1ed0*/  LEA.HI.X.SX32 R11, R7, R3, 0x1, P2 ;  /* 0x00000003070b7211 */ /* 0x000fe200010f0eff */
[----:B------:R0:W-:Y:S04]  /*1ee0*/  STL [R1+0x178], R19 ;  /* 0x0001781301007387 */ /* 0x0001e80000100800 */
[----:B0-----:R0:W5:Y:S01]  /*1ef0*/  LDG.E.U16 R19, [R8.64] ;  /* 0x0000000608137981 */ /* 0x001162000c1e1500 */
[----:B-1----:R-:W-:Y:S01]  /*1f00*/  IMAD R5, R0, 0x33, RZ ;  /* 0x0000003300057824 */ /* 0x002fe200078e02ff */
[-C--:B------:R-:W-:Y:S02]  /*1f10*/  IADD3 R4, P0, R12, R2.reuse, RZ ;  /* 0x000000020c047210 */ /* 0x080fe40007f1e0ff */
[----:B------:R-:W-:-:S02]  /*1f20*/  IADD3 R6, P1, R13, R2, RZ ;  /* 0x000000020d067210 */ /* 0x000fc40007f3e0ff */
[-C--:B------:R-:W-:Y:S02]  /*1f30*/  LEA.HI.X.SX32 R5, R5, R3.reuse, 0x1, P0 ;  /* 0x0000000305057211 */ /* 0x080fe400000f0eff */
[----:B------:R-:W-:Y:S01]  /*1f40*/  LEA.HI.X.SX32 R7, R12, R3, 0x1, P1 ;  /* 0x000000030c077211 */ /* 0x000fe200008f0eff */
[----:B------:R-:W-:-:S05]  /*1f50*/  IMAD R14, R0, 0x198, RZ ;  /* 0x00000198000e7824 */ /* 0x000fca00078e02ff */
[----:B0-----:R-:W-:-:S04]  /*1f60*/  IADD3 R8, P2, R14, R2, RZ ;  /* 0x000000020e087210 */ /* 0x001fc80007f5e0ff */
[----:B------:R-:W-:Y:S01]  /*1f70*/  LEA.HI.X.SX32 R9, R13, R3, 0x1, P2 ;  /* 0x000000030d097211 */ /* 0x000fe200010f0eff */
[----:B------:R0:W-:Y:S04]  /*1f80*/  STL [R1+0x16c], R18 ;  /* 0x00016c1201007387 */ /* 0x0001e80000100800 */
[----:B0-----:R0:W5:Y:S04]  /*1f90*/  LDG.E.U16 R18, [R10.64] ;  /* 0x000000060a127981 */ /* 0x001168000c1e1500 */
[----:B------:R1:W-:Y:S04]  /*1fa0*/  STL [R1+0x118], R17 ;  /* 0x0001181101007387 */ /* 0x0003e80000100800 */
[----:B------:R0:W-:Y:S04]  /*1fb0*/  STL [R1+0x174], R16 ;  /* 0x0001741001007387 */ /* 0x0001e80000100800 */
[----:B-1----:R1:W5:Y:S04]  /*1fc0*/  LDG.E.U16 R17, [R4.64] ;  /* 0x0000000604117981 */ /* 0x002368000c1e1500 */
[----:B0-----:R0:W5:Y:S04]  /*1fd0*/  LDG.E.U16 R16, [R6.64] ;  /* 0x0000000606107981 */ /* 0x001168000c1e1500 */
[----:B------:R0:W-:Y:S04]  /*1fe0*/  STL [R1+0x170], R15 ;  /* 0x0001700f01007387 */ /* 0x0001e80000100800 */
[----:B0-----:R0:W5:Y:S01]  /*1ff0*/  LDG.E.U16 R15, [R8.64] ;  /* 0x00000006080f7981 */ /* 0x001162000c1e1500 */
[----:B------:R-:W-:-:S02]  /*2000*/  IMAD R6, R0, 0x330, RZ ;  /* 0x0000033000067824 */ /* 0x000fc400078e02ff */
[C---:B------:R-:W-:Y:S02]  /*2010*/  IMAD R11, R0.reuse, 0x1a, RZ ;  /* 0x0000001a000b7824 */ /* 0x040fe400078e02ff */
[----:B-1----:R-:W-:Y:S01]  /*2020*/  IMAD R5, R0, 0x34, RZ ;  /* 0x0000003400057824 */ /* 0x002fe200078e02ff */
[-C--:B------:R-:W-:Y:S01]  /*2030*/  IADD3 R6, P1, R6, R2.reuse, RZ ;  /* 0x0000000206067210 */ /* 0x080fe20007f3e0ff */
[C---:B------:R-:W-:Y:S02]  /*2040*/  IMAD R12, R0.reuse, 0x68, RZ ;  /* 0x00000068000c7824 */ /* 0x040fe400078e02ff */
[----:B0-----:R-:W-:Y:S01]  /*2050*/  IMAD R9, R0, 0xd, RZ ;  /* 0x0000000d00097824 */ /* 0x001fe200078e02ff */
[-C--:B------:R-:W-:Y:S02]  /*2060*/  IADD3 R8, P0, R11, R2.reuse, RZ ;  /* 0x000000020b087210 */ /* 0x080fe40007f1e0ff */
[----:B------:R-:W-:Y:S01]  /*2070*/  LEA.HI.X.SX32 R7, R14, R3, 0x1, P1 ;  /* 0x000000030e077211 */ /* 0x000fe200008f0eff */
[----:B------:R-:W-:Y:S01]  /*2080*/  IMAD R14, R0, 0xd0, RZ ;  /* 0x000000d0000e7824 */ /* 0x000fe200078e02ff */
[----:B------:R-:W-:-:S02]  /*2090*/  IADD3 R10, P1, R5, R2, RZ ;  /* 0x00000002050a7210 */ /* 0x000fc40007f3e0ff */
[-C--:B------:R-:W-:Y:S02]  /*20a0*/  LEA.HI.X.SX32 R9, R9, R3.reuse, 0x1, P0 ;  /* 0x0000000309097211 */ /* 0x080fe400000f0eff */
        /* <DEDUP_REMOVED lines=9> */
[C---:B-1----:R-:W-:Y:S02]  /*2140*/  IMAD R9, R0.reuse, 0x1a0, RZ ;  /* 0x000001a000097824 */ /* 0x042fe400078e02ff */
[C---:B------:R-:W-:Y:S02]  /*2150*/  IMAD R12, R0.reuse, 0x6a, RZ ;  /* 0x0000006a000c7824 */ /* 0x040fe400078e02ff */
[----:B------:R-:W-:-:S05]  /*2160*/  IMAD R13, R0, 0xd4, RZ ;  /* 0x000000d4000d7824 */ /* 0x000fca00078e02ff */
[-C--:B------:R-:W-:Y:S01]  /*2170*/  IADD3 R8, P1, R13, R2.reuse, RZ ;  /* 0x000000020d087210 */ /* 0x080fe20007f3e0ff */
[----:B--2---:R0:W-:Y:S04]  /*2180*/  STL [R1+0x164], R22 ;  /* 0x0001641601007387 */ /* 0x0041e80000100800 */
[----:B---3--:R1:W-:Y:S04]  /*2190*/  STL [R1+0x160], R21 ;  /* 0x0001601501007387 */ /* 0x0083e80000100800 */
[----:B0-----:R0:W2:Y:S04]  /*21a0*/  LDG.E.U16 R22, [R10.64] ;  /* 0x000000060a167981 */ /* 0x0010a8000c1e1500 */
[----:B-1----:R1:W3:Y:S04]  /*21b0*/  LDG.E.U16 R21, [R4.64] ;  /* 0x0000000604157981 */ /* 0x0022e8000c1e1500 */
[----:B-----5:R5:W-:Y:S01]  /*21c0*/  STL [R1+0x838], R20 ;  /* 0x0008381401007387 */ /* 0x020be20000100800 */
[----:B-1----:R-:W-:-:S03]  /*21d0*/  IADD3 R4, P0, R9, R2, RZ ;  /* 0x0000000209047210 */ /* 0x002fc60007f1e0ff */
[----:B-----5:R1:W5:Y:S01]  /*21e0*/  LDG.E.U16 R20, [R6.64] ;  /* 0x0000000606147981 */ /* 0x020362000c1e1500 */
[----:B------:R-:W-:Y:S01]  /*21f0*/  LEA.HI.X.SX32 R5, R14, R3, 0x1, P0 ;  /* 0x000000030e057211 */ /* 0x000fe200000f0eff */
[----:B0-----:R-:W-:-:S05]  /*2200*/  IMAD R10, R0, 0x340, RZ ;  /* 0x00000340000a7824 */ /* 0x001fca00078e02ff */
[-C--:B------:R-:W-:Y:S01]  /*2210*/  IADD3 R10, P2, R10, R2.reuse, RZ ;  /* 0x000000020a0a7210 */ /* 0x080fe20007f5e0ff */
[----:B------:R0:W-:Y:S03]  /*2220*/  STL [R1+0x158], R19 ;  /* 0x0001581301007387 */ /* 0x0001e60000100800 */
[-C--:B------:R-:W-:Y:S01]  /*2230*/  LEA.HI.X.SX32 R11, R9, R3.reuse, 0x1, P2 ;  /* 0x00000003090b7211 */ /* 0x080fe200010f0eff */
[----:B0-----:R0:W5:Y:S01]  /*2240*/  LDG.E.U16 R19, [R4.64] ;  /* 0x0000000604137981 */ /* 0x001162000c1e1500 */
[----:B-1----:R-:W-:Y:S01]  /*2250*/  IMAD R7, R0, 0x35, RZ ;  /* 0x0000003500077824 */ /* 0x002fe200078e02ff */
[C---:B------:R-:W-:Y:S02]  /*2260*/  IADD3 R6, P0, R12.reuse, R2, RZ ;  /* 0x000000020c067210 */ /* 0x040fe40007f1e0ff */
        /* <DEDUP_REMOVED lines=14> */
[C---:B-1----:R-:W-:Y:S02]  /*2350*/  IMAD R7, R0.reuse, 0x36, RZ ;  /* 0x0000003600077824 */ /* 0x042fe400078e02ff */
[----:B------:R-:W-:Y:S01]  /*2360*/  IMAD R9, R0, 0x6c, RZ ;  /* 0x0000006c00097824 */ /* 0x000fe200078e02ff */
[-C--:B------:R-:W-:Y:S01]  /*2370*/  IADD3 R10, P1, R10, R2.reuse, RZ ;  /* 0x000000020a0a7210 */ /* 0x080fe20007f3e0ff */
[C---:B------:R-:W-:Y:S02]  /*2380*/  IMAD R12, R0.reuse, 0xd8, RZ ;  /* 0x000000d8000c7824 */ /* 0x040fe400078e02ff */
[C---:B0-----:R-:W-:Y:S01]  /*2390*/  IMAD R5, R0.reuse, 0x1b, RZ ;  /* 0x0000001b00057824 */ /* 0x041fe200078e02ff */
[-C--:B------:R-:W-:Y:S01]  /*23a0*/  IADD3 R4, P0, R7, R2.reuse, RZ ;  /* 0x0000000207047210 */ /* 0x080fe20007f1e0ff */
[----:B------:R-:W-:Y:S01]  /*23b0*/  IMAD R13, R0, 0x1b0, RZ ;  /* 0x000001b0000d7824 */ /* 0x000fe200078e02ff */
[----:B------:R-:W-:Y:S02]  /*23c0*/  LEA.HI.X.SX32 R11, R14, R3, 0x1, P1 ;  /* 0x000000030e0b7211 */ /* 0x000fe400008f0eff */
[----:B------:R-:W-:-:S02]  /*23d0*/  IADD3 R6, P1, R9, R2, RZ ;  /* 0x0000000209067210 */ /* 0x000fc40007f3e0ff */
[----:B------:R-:W-:Y:S02]  /*23e0*/  IADD3 R8, P2, R12, R2, RZ ;  /* 0x000000020c087210 */ /* 0x000fe40007f5e0ff */
[-C--:B------:R-:W-:Y:S01]  /*23f0*/  LEA.HI.X.SX32 R5, R5, R3.reuse, 0x1, P0 ;  /* 0x0000000305057211 */ /* 0x080fe200000f0eff */
[----:B----4-:R-:W-:Y:S01]  /*2400*/  STL [R1+0x100], R24 ;  /* 0x0001001801007387 */ /* 0x010fe20000100800 */
[----:B------:R-:W-:-:S03]  /*2410*/  LEA.HI.X.SX32 R7, R7, R3, 0x1, P1 ;  /* 0x0000000307077211 */ /* 0x000fc600008f0eff */
[----:B------:R0:W-:Y:S01]  /*2420*/  STL [R1+0x828], R23 ;  /* 0x0008281701007387 */ /* 0x0001e20000100800 */
[----:B------:R-:W-:-:S05]  /*2430*/  LEA.HI.X.SX32 R9, R9, R3, 0x1, P2 ;  /* 0x0000000309097211 */ /* 0x000fca00010f0eff */
[----:B------:R1:W4:Y:S04]  /*2440*/  LDG.E.U16 R14, [R8.64] ;  /* 0x00000006080e7981 */ /* 0x000328000c1e1500 */
[----:B0-----:R0:W4:Y:S02]  /*2450*/  LDG.E.U16 R23, [R10.64] ;  /* 0x000000060a177981 */ /* 0x001124000c1e1500 */
[----:B0-----:R-:W-:-:S04]  /*2460*/  IADD3 R10, P0, R13, R2, RZ ;  /* 0x000000020d0a7210 */ /* 0x001fc80007f1e0ff */
[----:B------:R-:W-:Y:S01]  /*2470*/  LEA.HI.X.SX32 R11, R12, R3, 0x1, P0 ;  /* 0x000000030c0b7211 */ /* 0x000fe200000f0eff */
[C---:B-1----:R-:W-:Y:S02]  /*2480*/  IMAD R9, R0.reuse, 0xdc, RZ ;  /* 0x000000dc00097824 */ /* 0x042fe400078e02ff */
[----:B------:R-:W-:-:S05]  /*2490*/  IMAD R12, R0, 0x1b8, RZ ;  /* 0x000001b8000c7824 */ /* 0x000fca00078e02ff */
[----:B------:R-:W-:Y:S01]  /*24a0*/  IADD3 R8, P2, R12, R2, RZ ;  /* 0x000000020c087210 */ /* 0x000fe20007f5e0ff */
[----:B--2---:R0:W-:Y:S04]  /*24b0*/  STL [R1+0x14c], R22 ;  /* 0x00014c1601007387 */ /* 0x0041e80000100800 */
[----:B---3--:R1:W-:Y:S04]  /*24c0*/  STL [R1+0x824], R21 ;  /* 0x0008241501007387 */ /* 0x0083e80000100800 */
[----:B0-----:R0:W2:Y:S04]  /*24d0*/  LDG.E.U16 R22, [R4.64] ;  /* 0x0000000604167981 */ /* 0x0010a8000c1e1500 */
[----:B-1----:R1:W3:Y:S01]  /*24e0*/  LDG.E.U16 R21, [R6.64] ;  /* 0x0000000606157981 */ /* 0x0022e2000c1e1500 */
[----:B0-----:R-:W-:-:S03]  /*24f0*/  IMAD R4, R0, 0x360, RZ ;  /* 0x0000036000047824 */ /* 0x001fc600078e02ff */
[----:B-----5:R0:W-:Y:S04]  /*2500*/  STL [R1+0x148], R20 ;  /* 0x0001481401007387 */ /* 0x0201e80000100800 */
[----:B0-----:R0:W5:Y:S01]  /*2510*/  LDG.E.U16 R20, [R10.64] ;  /* 0x000000060a147981 */ /* 0x001162000c1e1500 */
[----:B-1----:R-:W-:Y:S01]  /*2520*/  IMAD R7, R0, 0x6e, RZ ;  /* 0x0000006e00077824 */ /* 0x002fe200078e02ff */
[----:B0-----:R-:W-:-:S04]  /*2530*/  IADD3 R10, P1, R4, R2, RZ ;  /* 0x00000002040a7210 */ /* 0x001fc80007f3e0ff */
[-C--:B------:R-:W-:Y:S01]  /*2540*/  LEA.HI.X.SX32 R11, R13, R3.reuse, 0x1, P1 ;  /* 0x000000030d0b7211 */ /* 0x080fe200008f0eff */
[----:B------:R0:W-:Y:S01]  /*2550*/  STL [R1+0x144], R19 ;  /* 0x0001441301007387 */ /* 0x0001e20000100800 */
[----:B------:R-:W-:Y:S01]  /*2560*/  IMAD R5, R0, 0x37, RZ ;  /* 0x0000003700057824 */ /* 0x000fe200078e02ff */
[-C--:B------:R-:W-:Y:S02]  /*2570*/  IADD3 R4, P0, R7, R2.reuse, RZ ;  /* 0x0000000207047210 */ /* 0x080fe40007f1e0ff */
[----:B0-----:R0:W5:Y:S02]  /*2580*/  LDG.E.U16 R19, [R10.64] ;  /* 0x000000060a137981 */ /* 0x001164000c1e1500 */
[-C--:B------:R-:W-:Y:S02]  /*2590*/  LEA.HI.X.SX32 R5, R5, R3.reuse, 0x1, P0 ;  /* 0x0000000305057211 */ /* 0x080fe400000f0eff */
[C---:B------:R-:W-:Y:S02]  /*25a0*/  IADD3 R6, P1, R9.reuse, R2, RZ ;  /* 0x0000000209067210 */ /* 0x040fe40007f3e0ff */
[----:B------:R-:W-:-:S02]  /*25b0*/  LEA.HI.X.SX32 R9, R9, R3, 0x1, P2 ;  /* 0x0000000309097211 */ /* 0x000fc400010f0eff */
        /* <DEDUP_REMOVED lines=14> */
[C---:B------:R-:W-:Y:S02]  /*26a0*/  IMAD R5, R0.reuse, 0xe, RZ ;  /* 0x0000000e00057824 */ /* 0x040fe400078e02ff */
[C---:B------:R-:W-:Y:S02]  /*26b0*/  IMAD R12, R0.reuse, 0x1c, RZ ;  /* 0x0000001c000c7824 */ /* 0x040fe400078e02ff */
[----:B------:R-:W-:Y:S01]  /*26c0*/  IMAD R13, R0, 0x38, RZ ;  /* 0x00000038000d7824 */ /* 0x000fe200078e02ff */
[-C--:B0-----:R-:W-:Y:S01]  /*26d0*/  IADD3 R10, P1, R4, R2.reuse, RZ ;  /* 0x00000002040a7210 */ /* 0x081fe20007f3e0ff */
[----:B------:R-:W-:Y:S01]  /*26e0*/  IMAD R7, R0, 0x7, RZ ;  /* 0x0000000700077824 */ /* 0x000fe200078e02ff */
[----:B------:R-:W-:Y:S02]  /*26f0*/  IADD3 R8, P0, R5, R2, RZ ;  /* 0x0000000205087210 */ /* 0x000fe40007f1e0ff */
[----:B------:R-:W-:-:S02]  /*2700*/  LEA.HI.X.SX32 R11, R6, R3, 0x1, P1 ;  /* 0x00000003060b7211 */ /* 0x000fc400008f0eff */
[CC--:B------:R-:W-:Y:S02]  /*2710*/  IADD3 R6, P1, R12.reuse, R2.reuse, RZ ;  /* 0x000000020c067210 */ /* 0x0c0fe40007f3e0ff */
[----:B------:R-:W-:Y:S01]  /*2720*/  IADD3 R4, P2, R13, R2, RZ ;  /* 0x000000020d047210 */ /* 0x000fe20007f5e0ff */
[----:B----4-:R0:W-:Y:S01]  /*2730*/  STL [R1+0xec], R23 ;  /* 0x0000ec1701007387 */ /* 0x0101e20000100800 */
[-C--:B------:R-:W-:Y:S02]  /*2740*/  LEA.HI.X.SX32 R9, R7, R3.reuse, 0x1, P0 ;  /* 0x0000000307097211 */ /* 0x080fe400000f0eff */
[-C--:B------:R-:W-:Y:S02]  /*2750*/  LEA.HI.X.SX32 R7, R5, R3.reuse, 0x1, P1 ;  /* 0x0000000305077211 */ /* 0x080fe400008f0eff */
[----:B------:R-:W-:Y:S01]  /*2760*/  LEA.HI.X.SX32 R5, R12, R3, 0x1, P2 ;  /* 0x000000030c057211 */ /* 0x000fe200010f0eff */
[----:B0-----:R0:W4:Y:S01]  /*2770*/  LDG.E.U16 R23, [R10.64] ;  /* 0x000000060a177981 */ /* 0x001122000c1e1500 */
[----:B------:R-:W-:-:S03]  /*2780*/  IMAD R12, R0, 0x39, RZ ;  /* 0x00000039000c7824 */ /* 0x000fc600078e02ff */
[----:B--2---:R1:W-:Y:S04]  /*2790*/  STL [R1+0x798], R22 ;  /* 0x0007981601007387 */ /* 0x0043e80000100800 */
[----:B---3--:R2:W-:Y:S04]  /*27a0*/  STL [R1+0x818], R21 ;  /* 0x0008181501007387 */ /* 0x0085e80000100800 */
[----:B------:R3:W-:Y:S04]  /*27b0*/  STL [R1+0x814], R14 ;  /* 0x0008140e01007387 */ /* 0x0007e80000100800 */
[----:B-1----:R1:W4:Y:S04]  /*27c0*/  LDG.E.U16 R22, [R8.64] ;  /* 0x0000000608167981 */ /* 0x002328000c1e1500 */
[----:B--2---:R2:W4:Y:S01]  /*27d0*/  LDG.E.U16 R21, [R6.64] ;  /* 0x0000000606157981 */ /* 0x004522000c1e1500 */
[----:B---3--:R-:W-:-:S03]  /*27e0*/  IMAD R14, R0, 0x70, RZ ;  /* 0x00000070000e7824 */ /* 0x008fc600078e02ff */
[----:B-----5:R3:W-:Y:S02]  /*27f0*/  STL [R1+0x134], R20 ;  /* 0x0001341401007387 */ /* 0x0207e40000100800 */
[----:B0-----:R-:W-:Y:S01]  /*2800*/  IADD3 R10, P0, R14, R2, RZ ;  /* 0x000000020e0a7210 */ /* 0x001fe20007f1e0ff */
[----:B--2---:R-:W-:-:S03]  /*2810*/  IMAD R7, R0, 0xe0, RZ ;  /* 0x000000e000077824 */ /* 0x004fc600078e02ff */
[----:B------:R-:W-:Y:S01]  /*2820*/  LEA.HI.X.SX32 R11, R13, R3, 0x1, P0 ;  /* 0x000000030d0b7211 */ /* 0x000fe200000f0eff */
[----:B---3--:R0:W2:Y:S01]  /*2830*/  LDG.E.U16 R20, [R4.64] ;  /* 0x0000000604147981 */ /* 0x0080a2000c1e1500 */
[----:B------:R-:W-:-:S03]  /*2840*/  IMAD R6, R0, 0x380, RZ ;  /* 0x0000038000067824 */ /* 0x000fc600078e02ff */
[----:B------:R3:W-:Y:S04]  /*2850*/  STL [R1+0xe4], R19 ;  /* 0x0000e41301007387 */ /* 0x0007e80000100800 */
[----:B---3--:R3:W5:Y:S01]  /*2860*/  LDG.E.U16 R19, [R10.64] ;  /* 0x000000060a137981 */ /* 0x008762000c1e1500 */
[----:B0-----:R-:W-:Y:S01]  /*2870*/  IMAD R5, R0, 0x1c0, RZ ;  /* 0x000001c000057824 */ /* 0x001fe200078e02ff */
[----:B---3--:R-:W-:-:S04]  /*2880*/  IADD3 R10, P0, R7, R2, RZ ;  /* 0x00000002070a7210 */ /* 0x008fc80007f1e0ff */
[-C--:B------:R-:W-:Y:S02]  /*2890*/  LEA.HI.X.SX32 R11, R14, R3.reuse, 0x1, P0 ;  /* 0x000000030e0b7211 */ /* 0x080fe400000f0eff */
[-C--:B-1----:R-:W-:Y:S02]  /*28a0*/  IADD3 R8, P1, R5, R2.reuse, RZ ;  /* 0x0000000205087210 */ /* 0x082fe40007f3e0ff */
[----:B------:R-:W-:Y:S02]  /*28b0*/  IADD3 R6, P2, R6, R2, RZ ;  /* 0x0000000206067210 */ /* 0x000fe40007f5e0ff */
[-C--:B------:R-:W-:Y:S02]  /*28c0*/  LEA.HI.X.SX32 R9, R7, R3.reuse, 0x1, P1 ;  /* 0x0000000307097211 */ /* 0x080fe400008f0eff */
[----:B------:R-:W-:Y:S01]  /*28d0*/  LEA.HI.X.SX32 R7, R5, R3, 0x1, P2 ;  /* 0x0000000305077211 */ /* 0x000fe200010f0eff */
[----:B------:R-:W-:-:S05]  /*28e0*/  IMAD R13, R0, 0x72, RZ ;  /* 0x00000072000d7824 */ /* 0x000fca00078e02ff */
[----:B------:R-:W-:-:S04]  /*28f0*/  IADD3 R4, P0, R13, R2, RZ ;  /* 0x000000020d047210 */ /* 0x000fc80007f1e0ff */
[----:B------:R-:W-:Y:S01]  /*2900*/  LEA.HI.X.SX32 R5, R12, R3, 0x1, P0 ;  /* 0x000000030c057211 */ /* 0x000fe200000f0eff */
[----:B------:R0:W-:Y:S04]  /*2910*/  STL [R1+0x810], R18 ;  /* 0x0008101201007387 */ /* 0x0001e80000100800 */
[----:B0-----:R0:W3:Y:S04]  /*2920*/  LDG.E.U16 R18, [R10.64] ;  /* 0x000000060a127981 */ /* 0x0010e8000c1e1500 */
[----:B------:R1:W-:Y:S04]  /*2930*/  STL [R1+0x80c], R17 ;  /* 0x00080c1101007387 */ /* 0x0003e80000100800 */
[----:B------:R0:W-:Y:S04]  /*2940*/  STL [R1+0x808], R16 ;  /* 0x0008081001007387 */ /* 0x0001e80000100800 */
[----:B-1----:R1:W3:Y:S04]  /*2950*/  LDG.E.U16 R17, [R8.64] ;  /* 0x0000000608117981 */ /* 0x0022e8000c1e1500 */
[----:B0-----:R0:W3:Y:S04]  /*2960*/  LDG.E.U16 R16, [R6.64] ;  /* 0x0000000606107981 */ /* 0x0010e8000c1e1500 */
[----:B------:R0:W-:Y:S04]  /*2970*/  STL [R1+0xdc], R15 ;  /* 0x0000dc0f01007387 */ /* 0x0001e80000100800 */
[----:B0-----:R0:W3:Y:S01]  /*2980*/  LDG.E.U16 R15, [R4.64] ;  /* 0x00000006040f7981 */ /* 0x0010e2000c1e1500 */
[----:B-1----:R-:W-:-:S02]  /*2990*/  IMAD R9, R0, 0xe4, RZ ;  /* 0x000000e400097824 */ /* 0x002fc400078e02ff */
[C---:B------:R-:W-:Y:S02]  /*29a0*/  IMAD R8, R0.reuse, 0x390, RZ ;  /* 0x0000039000087824 */ /* 0x040fe400078e02ff */
[C---:B------:R-:W-:Y:S01]  /*29b0*/  IMAD R12, R0.reuse, 0x3a, RZ ;  /* 0x0000003a000c7824 */ /* 0x040fe200078e02ff */
[----:B------:R-:W-:Y:S01]  /*29c0*/  IADD3 R6, P0, R9, R2, RZ ;  /* 0x0000000209067210 */ /* 0x000fe20007f1e0ff */
[----:B0-----:R-:W-:-:S03]  /*29d0*/  IMAD R5, R0, 0x1c8, RZ ;  /* 0x000001c800057824 */ /* 0x001fc600078e02ff */
[-C--:B------:R-:W-:Y:S01]  /*29e0*/  LEA.HI.X.SX32 R7, R13, R3.reuse, 0x1, P0 ;  /* 0x000000030d077211 */ /* 0x080fe200000f0eff */
[----:B------:R-:W-:Y:S01]  /*29f0*/  IMAD R14, R0, 0x1d, RZ ;  /* 0x0000001d000e7824 */ /* 0x000fe200078e02ff */
[-C--:B------:R-:W-:Y:S02]  /*2a00*/  IADD3 R8, P2, R8, R2.reuse, RZ ;  /* 0x0000000208087210 */ /* 0x080fe40007f5e0ff */
[-C--:B------:R-:W-:Y:S01]  /*2a10*/  IADD3 R10, P1, R5, R2.reuse, RZ ;  /* 0x00000002050a7210 */ /* 0x080fe20007f3e0ff */
[----:B------:R-:W-:Y:S01]  /*2a20*/  IMAD R13, R0, 0x74, RZ ;  /* 0x00000074000d7824 */ /* 0x000fe200078e02ff */
[----:B------:R-:W-:Y:S01]  /*2a30*/  IADD3 R4, P0, R12, R2, RZ ;  /* 0x000000020c047210 */ /* 0x000fe20007f1e0ff */
[----:B------:R0:W3:Y:S01]  /*2a40*/  LDG.E.U16 R24, [R6.64] ;  /* 0x0000000606187981 */ /* 0x0000e2000c1e1500 */
[-C--:B------:R-:W-:Y:S02]  /*2a50*/  LEA.HI.X.SX32 R11, R9, R3.reuse, 0x1, P1 ;  /* 0x00000003090b7211 */ /* 0x080fe400008f0eff */
[----:B------:R-:W-:-:S02]  /*2a60*/  LEA.HI.X.SX32 R9, R5, R3, 0x1, P2 ;  /* 0x0000000305097211 */ /* 0x000fc400010f0eff */
[----:B------:R-:W-:Y:S01]  /*2a70*/  LEA.HI.X.SX32 R5, R14, R3, 0x1, P0 ;  /* 0x000000030e057211 */ /* 0x000fe200000f0eff */
[----:B----4-:R1:W-:Y:S01]  /*2a80*/  STL [R1+0x804], R23 ;  /* 0x0008041701007387 */ /* 0x0103e20000100800 */
[----:B0-----:R-:W-:-:S04]  /*2a90*/  IADD3 R6, P1, R13, R2, RZ ;  /* 0x000000020d067210 */ /* 0x001fc80007f3e0ff */
[----:B------:R-:W-:Y:S01]  /*2aa0*/  LEA.HI.X.SX32 R7, R12, R3, 0x1, P1 ;  /* 0x000000030c077211 */ /* 0x000fe200008f0eff */
[----:B-1----:R0:W4:Y:S01]  /*2ab0*/  LDG.E.U16 R23, [R10.64] ;  /* 0x000000060a177981 */ /* 0x002122000c1e1500 */
[C---:B------:R-:W-:Y:S02]  /*2ac0*/  IMAD R12, R0.reuse, 0x76, RZ ;  /* 0x00000076000c7824 */ /* 0x040fe400078e02ff */
[C---:B------:R-:W-:Y:S01]  /*2ad0*/  IMAD R14, R0.reuse, 0x3b, RZ ;  /* 0x0000003b000e7824 */ /* 0x040fe200078e02ff */
[----:B------:R1:W-:Y:S04]  /*2ae0*/  STL [R1+0x7fc], R22 ;  /* 0x0007fc1601007387 */ /* 0x0003e80000100800 */
[----:B------:R-:W-:Y:S04]  /*2af0*/  STL [R1+0x7f8], R21 ;  /* 0x0007f81501007387 */ /* 0x000fe80000100800 */
[----:B-1----:R1:W4:Y:S04]  /*2b00*/  LDG.E.U16 R22, [R8.64] ;  /* 0x0000000608167981 */ /* 0x002328000c1e1500 */
[----:B--2---:R2:W-:Y:S04]  /*2b10*/  STL [R1+0x7f4], R20 ;  /* 0x0007f41401007387 */ /* 0x0045e80000100800 */
[----:B--2---:R2:W4:Y:S01]  /*2b20*/  LDG.E.U16 R20, [R4.64] ;  /* 0x0000000604147981 */ /* 0x004522000c1e1500 */
[----:B-1----:R-:W-:-:S02]  /*2b30*/  IMAD R9, R0, 0x1d0, RZ ;  /* 0x000001d000097824 */ /* 0x002fc400078e02ff */
[C---:B--2---:R-:W-:Y:S01]  /*2b40*/  IMAD R5, R0.reuse, 0xe8, RZ ;  /* 0x000000e800057824 */ /* 0x044fe200078e02ff */
[----:B-----5:R1:W-:Y:S04]  /*2b50*/  STL [R1+0x128], R19 ;  /* 0x0001281301007387 */ /* 0x0203e80000100800 */
[----:B-1----:R1:W2:Y:S01]  /*2b60*/  LDG.E.U16 R19, [R6.64] ;  /* 0x0000000606137981 */ /* 0x0022a2000c1e1500 */
[----:B------:R-:W-:Y:S01]  /*2b70*/  IMAD R8, R0, 0x3a0, RZ ;  /* 0x000003a000087824 */ /* 0x000fe200078e02ff */
[----:B-1----:R-:W-:-:S04]  /*2b80*/  IADD3 R6, P0, R5, R2, RZ ;  /* 0x0000000205067210 */ /* 0x002fc80007f1e0ff */
[-C--:B------:R-:W-:Y:S02]  /*2b90*/  LEA.HI.X.SX32 R7, R13, R3.reuse, 0x1, P0 ;  /* 0x000000030d077211 */ /* 0x080fe400000f0eff */
[-C--:B0-----:R-:W-:Y:S02]  /*2ba0*/  IADD3 R10, P1, R9, R2.reuse, RZ ;  /* 0x00000002090a7210 */ /* 0x081fe40007f3e0ff */
[-C--:B------:R-:W-:Y:S02]  /*2bb0*/  IADD3 R8, P2, R8, R2.reuse, RZ ;  /* 0x0000000208087210 */ /* 0x080fe40007f5e0ff */
[-C--:B------:R-:W-:Y:S02]  /*2bc0*/  LEA.HI.X.SX32 R11, R5, R3.reuse, 0x1, P1 ;  /* 0x00000003050b7211 */ /* 0x080fe400008f0eff */
[----:B------:R-:W-:Y:S02]  /*2bd0*/  IADD3 R4, P0, R12, R2, RZ ;  /* 0x000000020c047210 */ /* 0x000fe40007f1e0ff */
[-C--:B------:R-:W-:Y:S01]  /*2be0*/  LEA.HI.X.SX32 R9, R9, R3.reuse, 0x1, P2 ;  /* 0x0000000309097211 */ /* 0x080fe200010f0eff */
[----:B------:R0:W5:Y:S01]  /*2bf0*/  LDG.E.U16 R21, [R10.64] ;  /* 0x000000060a157981 */ /* 0x000162000c1e1500 */
[----:B------:R-:W-:Y:S01]  /*2c00*/  LEA.HI.X.SX32 R5, R14, R3, 0x1, P0 ;  /* 0x000000030e057211 */ /* 0x000fe200000f0eff */
[----:B------:R-:W-:-:S02]  /*2c10*/  IMAD R13, R0, 0xec, RZ ;  /* 0x000000ec000d7824 */ /* 0x000fc400078e02ff */
[----:B---3--:R1:W-:Y:S04]  /*2c20*/  STL [R1+0x120], R18 ;  /* 0x0001201201007387 */ /* 0x0083e80000100800 */
[----:B-1----:R1:W3:Y:S04]  /*2c30*/  LDG.E.U16 R18, [R6.64] ;  /* 0x0000000606127981 */ /* 0x0022e8000c1e1500 */
[----:B------:R0:W-:Y:S04]  /*2c40*/  STL [R1+0x11c], R17 ;  /* 0x00011c1101007387 */ /* 0x0001e80000100800 */
[----:B------:R1:W-:Y:S04]  /*2c50*/  STL [R1+0x7c], R16 ;  /* 0x00007c1001007387 */ /* 0x0003e80000100800 */
[----:B0-----:R0:W5:Y:S04]  /*2c60*/  LDG.E.U16 R17, [R8.64] ;  /* 0x0000000608117981 */ /* 0x001168000c1e1500 */
[----:B-1----:R1:W5:Y:S01]  /*2c70*/  LDG.E.U16 R16, [R4.64] ;  /* 0x0000000604107981 */ /* 0x002362000c1e1500 */
[----:B------:R-:W-:-:S04]  /*2c80*/  IADD3 R6, P1, R13, R2, RZ ;  /* 0x000000020d067210 */ /* 0x000fc80007f3e0ff */
[-C--:B------:R-:W-:Y:S01]  /*2c90*/  LEA.HI.X.SX32 R7, R12, R3.reuse, 0x1, P1 ;  /* 0x000000030c077211 */ /* 0x080fe200008f0eff */
[----:B------:R0:W-:Y:S04]  /*2ca0*/  STL [R1+0x124], R15 ;  /* 0x0001240f01007387 */ /* 0x0001e80000100800 */
[----:B0-----:R0:W5:Y:S01]  /*2cb0*/  LDG.E.U16 R15, [R6.64] ;  /* 0x00000006060f7981 */ /* 0x001162000c1e1500 */
[C---:B-1----:R-:W-:Y:S02]  /*2cc0*/  IMAD R5, R0.reuse, 0x1d8, RZ ;  /* 0x000001d800057824 */ /* 0x042fe400078e02ff */
[C---:B------:R-:W-:Y:S02]  /*2cd0*/  IMAD R10, R0.reuse, 0x3b0, RZ ;  /* 0x000003b0000a7824 */ /* 0x040fe400078e02ff */
[C---:B------:R-:W-:Y:S01]  /*2ce0*/  IMAD R12, R0.reuse, 0x3c, RZ ;  /* 0x0000003c000c7824 */ /* 0x040fe200078e02ff */
[-C--:B------:R-:W-:Y:S01]  /*2cf0*/  IADD3 R8, P0, R5, R2.reuse, RZ ;  /* 0x0000000205087210 */ /* 0x080fe20007f1e0ff */
[----:B0-----:R-:W-:Y:S01]  /*2d00*/  IMAD R7, R0, 0x1e, RZ ;  /* 0x0000001e00077824 */ /* 0x001fe200078e02ff */
[-C--:B------:R-:W-:Y:S01]  /*2d10*/  IADD3 R10, P2, R10, R2.reuse, RZ ;  /* 0x000000020a0a7210 */ /* 0x080fe20007f5e0ff */
[C---:B------:R-:W-:Y:S01]  /*2d20*/  IMAD R14, R0.reuse, 0xf, RZ ;  /* 0x0000000f000e7824 */ /* 0x040fe200078e02ff */
[----:B------:R-:W-:Y:S01]  /*2d30*/  LEA.HI.X.SX32 R9, R13, R3, 0x1, P0 ;  /* 0x000000030d097211 */ /* 0x000fe200000f0eff */
[----:B------:R-:W-:Y:S01]  /*2d40*/  IMAD R13, R0, 0x78, RZ ;  /* 0x00000078000d7824 */ /* 0x000fe200078e02ff */
[----:B------:R-:W-:-:S02]  /*2d50*/  IADD3 R4, P0, R7, R2, RZ ;  /* 0x0000000207047210 */ /* 0x000fc40007f1e0ff */
[-C--:B------:R-:W-:Y:S01]  /*2d60*/  IADD3 R6, P1, R12, R2.reuse, RZ ;  /* 0x000000020c067210 */ /* 0x080fe20007f3e0ff */
[----:B------:R0:W-:Y:S01]  /*2d70*/  STL [R1+0x114], R24 ;  /* 0x0001141801007387 */ /* 0x0001e20000100800 */
[-C--:B------:R-:W-:Y:S02]  /*2d80*/  LEA.HI.X.SX32 R11, R5, R3.reuse, 0x1, P2 ;  /* 0x00000003050b7211 */ /* 0x080fe400010f0eff */
[-C--:B------:R-:W-:Y:S02]  /*2d90*/  LEA.HI.X.SX32 R5, R14, R3.reuse, 0x1, P0 ;  /* 0x000000030e057211 */ /* 0x080fe400000f0eff */
[----:B------:R-:W-:Y:S01]  /*2da0*/  LEA.HI.X.SX32 R7, R7, R3, 0x1, P1 ;  /* 0x0000000307077211 */ /* 0x000fe200008f0eff */
[----:B----4-:R1:W-:Y:S04]  /*2db0*/  STL [R1+0x7f0], R23 ;  /* 0x0007f01701007387 */ /* 0x0103e80000100800 */
[----:B0-----:R0:W4:Y:S04]  /*2dc0*/  LDG.E.U16 R24, [R8.64] ;  /* 0x0000000608187981 */ /* 0x001128000c1e1500 */
[----:B-1----:R1:W4:Y:S01]  /*2dd0*/  LDG.E.U16 R23, [R10.64] ;  /* 0x000000060a177981 */ /* 0x002322000c1e1500 */
[----:B0-----:R-:W-:-:S04]  /*2de0*/  IADD3 R8, P0, R13, R2, RZ ;  /* 0x000000020d087210 */ /* 0x001fc80007f1e0ff */
[----:B------:R-:W-:Y:S01]  /*2df0*/  LEA.HI.X.SX32 R9, R12, R3, 0x1, P0 ;  /* 0x000000030c097211 */ /* 0x000fe200000f0eff */
[C---:B-1----:R-:W-:Y:S02]  /*2e00*/  IMAD R11, R0.reuse, 0x7a, RZ ;  /* 0x0000007a000b7824 */ /* 0x042fe400078e02ff */
[C---:B------:R-:W-:Y:S01]  /*2e10*/  IMAD R10, R0.reuse, 0x3d, RZ ;  /* 0x0000003d000a7824 */ /* 0x040fe200078e02ff */
[----:B------:R0:W-:Y:S04]  /*2e20*/  STL [R1+0x74], R22 ;  /* 0x0000741601007387 */ /* 0x0001e80000100800 */
[----:B0-----:R0:W4:Y:S04]  /*2e30*/  LDG.E.U16 R22, [R4.64] ;  /* 0x0000000604167981 */ /* 0x001128000c1e1500 */
[----:B------:R1:W-:Y:S01]  /*2e40*/  STL [R1+0x7ec], R20 ;  /* 0x0007ec1401007387 */ /* 0x0003e20000100800 */
[----:B0-----:R-:W-:-:S02]  /*2e50*/  IMAD R5, R0, 0x1e0, RZ ;  /* 0x000001e000057824 */ /* 0x001fc400078e02ff */
[----:B-1----:R-:W-:Y:S01]  /*2e60*/  IMAD R20, R0, 0x3c0, RZ ;  /* 0x000003c000147824 */ /* 0x002fe200078e02ff */
[----:B--2---:R0:W-:Y:S04]  /*2e70*/  STL [R1+0x110], R19 ;  /* 0x0001101301007387 */ /* 0x0041e80000100800 */
[----:B0-----:R0:W2:Y:S01]  /*2e80*/  LDG.E.U16 R19, [R6.64] ;  /* 0x0000000606137981 */ /* 0x0010a2000c1e1500 */
[-C--:B------:R-:W-:Y:S01]  /*2e90*/  IADD3 R20, P2, R20, R2.reuse, RZ ;  /* 0x0000000214147210 */ /* 0x080fe20007f5e0ff */
[----:B0-----:R-:W-:Y:S01]  /*2ea0*/  IMAD R7, R0, 0xf0, RZ ;  /* 0x000000f000077824 */ /* 0x001fe200078e02ff */
[-C--:B------:R-:W-:Y:S01]  /*2eb0*/  IADD3 R6, P1, R5, R2.reuse, RZ ;  /* 0x0000000205067210 */ /* 0x080fe20007f3e0ff */
[----:B---3--:R0:W-:Y:S04]  /*2ec0*/  STL [R1+0x7e8], R18 ;  /* 0x0007e81201007387 */ /* 0x0081e80000100800 */
[----:B0-----:R0:W3:Y:S02]  /*2ed0*/  LDG.E.U16 R18, [R8.64] ;  /* 0x0000000608127981 */ /* 0x0010e4000c1e1500 */
[----:B0-----:R-:W-:-:S02]  /*2ee0*/  IADD3 R8, P0, R7, R2, RZ ;  /* 0x0000000207087210 */ /* 0x001fc40007f1e0ff */
[----:B-----5:R0:W-:Y:S02]  /*2ef0*/  STL [R1+0x108], R21 ;  /* 0x0001081501007387 */ /* 0x0201e40000100800 */
[-C--:B------:R-:W-:Y:S02]  /*2f00*/  LEA.HI.X.SX32 R9, R13, R3.reuse, 0x1, P0 ;  /* 0x000000030d097211 */ /* 0x080fe400000f0eff */
[----:B------:R-:W-:Y:S01]  /*2f10*/  IADD3 R4, P0, R11, R2, RZ ;  /* 0x000000020b047210 */ /* 0x000fe20007f1e0ff */
[----:B------:R-:W-:Y:S01]  /*2f20*/  STL [R1+0x6c], R17 ;  /* 0x00006c1101007387 */ /* 0x000fe20000100800 */
[-C--:B0-----:R-:W-:Y:S02]  /*2f30*/  LEA.HI.X.SX32 R21, R5, R3.reuse, 0x1, P2 ;  /* 0x0000000305157211 */ /* 0x081fe400010f0eff */
[-C--:B------:R-:W-:Y:S01]  /*2f40*/  LEA.HI.X.SX32 R5, R10, R3.reuse, 0x1, P0 ;  /* 0x000000030a057211 */ /* 0x080fe200000f0eff */
[----:B------:R0:W-:Y:S01]  /*2f50*/  STL [R1+0x774], R16 ;  /* 0x0007741001007387 */ /* 0x0001e20000100800 */
[----:B------:R-:W-:-:S03]  /*2f60*/  LEA.HI.X.SX32 R7, R7, R3, 0x1, P1 ;  /* 0x0000000307077211 */ /* 0x000fc600008f0eff */
[----:B------:R1:W5:Y:S04]  /*2f70*/  LDG.E.U16 R20, [R20.64] ;  /* 0x0000000614147981 */ /* 0x000368000c1e1500 */
[----:B0-----:R0:W2:Y:S04]  /*2f80*/  LDG.E.U16 R16, [R4.64] ;  /* 0x0000000604107981 */ /* 0x0010a8000c1e1500 */
[----:B------:R1:W-:Y:S04]  /*2f90*/  STL [R1+0x7e4], R15 ;  /* 0x0007e40f01007387 */ /* 0x0003e80000100800 */
[----:B------:R1:W2:Y:S01]  /*2fa0*/  LDG.E.U16 R17, [R6.64] ;  /* 0x0000000606117981 */ /* 0x0002a2000c1e1500 */
[----:B0-----:R-:W-:-:S02]  /*2fb0*/  IMAD R4, R0, 0x3d0, RZ ;  /* 0x000003d000047824 */ /* 0x001fc400078e02ff */
[----:B------:R-:W-:Y:S01]  /*2fc0*/  IMAD R5, R0, 0x1e8, RZ ;  /* 0x000001e800057824 */ /* 0x000fe200078e02ff */
[----:B-1----:R0:W3:Y:S02]  /*2fd0*/  LDG.E.U16 R15, [R8.64] ;  /* 0x00000006080f7981 */ /* 0x0020e4000c1e1500 */
[-C--:B------:R-:W-:Y:S02]  /*2fe0*/  IADD3 R4, P2, R4, R2.reuse, RZ ;  /* 0x0000000204047210 */ /* 0x080fe40007f5e0ff */
[C---:B------:R-:W-:Y:S02]  /*2ff0*/  IADD3 R10, P1, R5.reuse, R2, RZ ;  /* 0x00000002050a7210 */ /* 0x040fe40007f3e0ff */
[----:B------:R-:W-:-:S05]  /*3000*/  LEA.HI.X.SX32 R5, R5, R3, 0x1, P2 ;  /* 0x0000000305057211 */ /* 0x000fca00010f0eff */
[----:B------:R1:W3:Y:S01]  /*3010*/  LDG.E.U16 R4, [R4.64] ;  /* 0x0000000604047981 */ /* 0x0002e2000c1e1500 */
[C---:B------:R-:W-:Y:S02]  /*3020*/  IMAD R7, R0.reuse, 0xf4, RZ ;  /* 0x000000f400077824 */ /* 0x040fe400078e02ff */
[----:B------:R-:W-:-:S03]  /*3030*/  IMAD R12, R0, 0x3e, RZ ;  /* 0x0000003e000c7824 */ /* 0x000fc600078e02ff */
[-C--:B0-----:R-:W-:Y:S01]  /*3040*/  IADD3 R8, P0, R7, R2.reuse, RZ ;  /* 0x0000000207087210 */ /* 0x081fe20007f1e0ff */
[C---:B------:R-:W-:Y:S02]  /*3050*/  IMAD R14, R0.reuse, 0x1f, RZ ;  /* 0x0000001f000e7824 */ /* 0x040fe400078e02ff */
[----:B------:R-:W-:Y:S01]  /*3060*/  IMAD R13, R0, 0x7c, RZ ;  /* 0x0000007c000d7824 */ /* 0x000fe200078e02ff */
[-C--:B------:R-:W-:Y:S02]  /*3070*/  LEA.HI.X.SX32 R9, R11, R3.reuse, 0x1, P0 ;  /* 0x000000030b097211 */ /* 0x080fe400000f0eff */
[-C--:B------:R-:W-:Y:S02]  /*3080*/  IADD3 R6, P0, R12, R2.reuse, RZ ;  /* 0x000000020c067210 */ /* 0x080fe40007f1e0ff */
[-C--:B------:R-:W-:Y:S01]  /*3090*/  LEA.HI.X.SX32 R11, R7, R3.reuse, 0x1, P1 ;  /* 0x00000003070b7211 */ /* 0x080fe200008f0eff */
[----:B------:R0:W3:Y:S01]  /*30a0*/  LDG.E.U16 R21, [R8.64] ;  /* 0x0000000608157981 */ /* 0x0000e2000c1e1500 */
[----:B------:R-:W-:Y:S01]  /*30b0*/  LEA.HI.X.SX32 R7, R14, R3, 0x1, P0 ;  /* 0x000000030e077211 */ /* 0x000fe200000f0eff */
[----:B-1----:R-:W-:Y:S01]  /*30c0*/  IMAD R5, R0, 0xf8, RZ ;  /* 0x000000f800057824 */ /* 0x002fe200078e02ff */
[----:B0-----:R-:W-:-:S04]  /*30d0*/  IADD3 R8, P1, R13, R2, RZ ;  /* 0x000000020d087210 */ /* 0x001fc80007f3e0ff */
[----:B------:R-:W-:Y:S01]  /*30e0*/  LEA.HI.X.SX32 R9, R12, R3, 0x1, P1 ;  /* 0x000000030c097211 */ /* 0x000fe200008f0eff */
[C---:B------:R-:W-:Y:S01]  /*30f0*/  IMAD R14, R0.reuse, 0x3f, RZ ;  /* 0x0000003f000e7824 */ /* 0x040fe200078e02ff */
[----:B-----5:R0:W-:Y:S04]  /*3100*/  STL [R1+0x2930], R20 ;  /* 0x0029301401007387 */ /* 0x0201e80000100800 */
[----:B----4-:R-:W-:Y:S04]  /*3110*/  STL [R1+0x7e0], R24 ;  /* 0x0007e01801007387 */ /* 0x010fe80000100800 */
[----:B------:R-:W-:Y:S04]  /*3120*/  STL [R1+0x60], R23 ;  /* 0x0000601701007387 */ /* 0x000fe80000100800 */
[----:B------:R-:W-:Y:S04]  /*3130*/  STL [R1+0x7dc], R22 ;  /* 0x0007dc1601007387 */ /* 0x000fe80000100800 */
[----:B--2---:R1:W-:Y:S04]  /*3140*/  STL [R1+0x7d8], R19 ;  /* 0x0007d81301007387 */ /* 0x0043e80000100800 */
[----:B---3--:R-:W-:Y:S04]  /*3150*/  STL [R1+0x7d4], R18 ;  /* 0x0007d41201007387 */ /* 0x008fe80000100800 */
[----:B0-----:R0:W2:Y:S04]  /*3160*/  LDG.E.U16 R20, [R10.64] ;  /* 0x000000060a147981 */ /* 0x0010a8000c1e1500 */
[----:B-1----:R1:W3:Y:S04]  /*3170*/  LDG.E.U16 R19, [R6.64] ;  /* 0x0000000606137981 */ /* 0x0022e8000c1e1500 */
[----:B------:R4:W-:Y:S01]  /*3180*/  STL [R1+0x2934], R4 ;  /* 0x0029340401007387 */ /* 0x0009e20000100800 */
[----:B0-----:R-:W-:Y:S01]  /*3190*/  IADD3 R10, P0, R5, R2, RZ ;  /* 0x00000002050a7210 */ /* 0x001fe20007f1e0ff */
[----:B-1----:R-:W-:-:S02]  /*31a0*/  IMAD R6, R0, 0x3e0, RZ ;  /* 0x000003e000067824 */ /* 0x002fc400078e02ff */
[----:B------:R-:W-:Y:S01]  /*31b0*/  IMAD R7, R0, 0x1f0, RZ ;  /* 0x000001f000077824 */ /* 0x000fe200078e02ff */
[----:B----4-:R0:W4:Y:S01]  /*31c0*/  LDG.E.U16 R4, [R8.64] ;  /* 0x0000000608047981 */ /* 0x010122000c1e1500 */
[----:B------:R-:W-:-:S03]  /*31d0*/  LEA.HI.X.SX32 R11, R13, R3, 0x1, P0 ;  /* 0x000000030d0b7211 */ /* 0x000fc600000f0eff */
[-C--:B------:R-:W-:Y:S02]  /*31e0*/  IADD3 R12, P1, R7, R2.reuse, RZ ;  /* 0x00000002070c7210 */ /* 0x080fe40007f3e0ff */
[----:B------:R1:W5:Y:S01]  /*31f0*/  LDG.E.U16 R18, [R10.64] ;  /* 0x000000060a127981 */ /* 0x000362000c1e1500 */
[----:B0-----:R-:W-:-:S04]  /*3200*/  IADD3 R8, P2, R6, R2, RZ ;  /* 0x0000000206087210 */ /* 0x001fc80007f5e0ff */
[-C--:B------:R-:W-:Y:S02]  /*3210*/  LEA.HI.X.SX32 R9, R7, R3.reuse, 0x1, P2 ;  /* 0x0000000307097211 */ /* 0x080fe400010f0eff */
[----:B------:R-:W-:-:S03]  /*3220*/  LEA.HI.X.SX32 R13, R5, R3, 0x1, P1 ;  /* 0x00000003050d7211 */ /* 0x000fc600008f0eff */
[----:B-1----:R0:W2:Y:S04]  /*3230*/  LDG.E.U16 R11, [R8.64] ;  /* 0x00000006080b7981 */ /* 0x0020a8000c1e1500 */
[----:B------:R1:W-:Y:S04]  /*3240*/  STL [R1+0xfc], R15 ;  /* 0x0000fc0f01007387 */ /* 0x0003e80000100800 */
[----:B------:R0:W-:Y:S01]  /*3250*/  STL [R1+0xf8], R17 ;  /* 0x0000f81101007387 */ /* 0x0001e20000100800 */
[C---:B------:R-:W-:Y:S02]  /*3260*/  IMAD R10, R0.reuse, 0xfc, RZ ;  /* 0x000000fc000a7824 */ /* 0x040fe400078e02ff */
[C---:B-1----:R-:W-:Y:S01]  /*3270*/  IMAD R15, R0.reuse, 0x7e, RZ ;  /* 0x0000007e000f7824 */ /* 0x042fe200078e02ff */
[----:B0-----:R0:W4:Y:S04]  /*3280*/  LDG.E.U16 R17, [R12.64] ;  /* 0x000000060c117981 */ /* 0x001128000c1e1500 */
[----:B------:R-:W-:Y:S01]  /*3290*/  IADD3 R6, P0, R15, R2, RZ ;  /* 0x000000020f067210 */ /* 0x000fe20007f1e0ff */
[----:B------:R-:W-:-:S02]  /*32a0*/  IMAD R5, R0, 0x1f8, RZ ;  /* 0x000001f800057824 */ /* 0x000fc400078e02ff */
[----:B0-----:R-:W-:Y:S01]  /*32b0*/  IMAD R12, R0, 0x3f0, RZ ;  /* 0x000003f0000c7824 */ /* 0x001fe200078e02ff */
[----:B------:R-:W-:-:S04]  /*32c0*/  LEA.HI.X.SX32 R7, R14, R3, 0x1, P0 ;  /* 0x000000030e077211 */ /* 0x000fc800000f0eff */
[-C--:B------:R-:W-:Y:S02]  /*32d0*/  IADD3 R12, P2, R12, R2.reuse, RZ ;  /* 0x000000020c0c7210 */ /* 0x080fe40007f5e0ff */
[CC--:B------:R-:W-:Y:S02]  /*32e0*/  IADD3 R8, P0, R10.reuse, R2.reuse, RZ ;  /* 0x000000020a087210 */ /* 0x0c0fe40007f1e0ff */
[C---:B------:R-:W-:Y:S02]  /*32f0*/  IADD3 R14, P1, R5.reuse, R2, RZ ;  /* 0x00000002050e7210 */ /* 0x040fe40007f3e0ff */
[-C--:B------:R-:W-:Y:S02]  /*3300*/  LEA.HI.X.SX32 R13, R5, R3.reuse, 0x1, P2 ;  /* 0x00000003050d7211 */ /* 0x080fe400010f0eff */
[-C--:B------:R-:W-:Y:S02]  /*3310*/  LEA.HI.X.SX32 R9, R15, R3.reuse, 0x1, P0 ;  /* 0x000000030f097211 */ /* 0x080fe400000f0eff */
[----:B------:R-:W-:-:S02]  /*3320*/  LEA.HI.X.SX32 R15, R10, R3, 0x1, P1 ;  /* 0x000000030a0f7211 */ /* 0x000fc400008f0eff */
[----:B------:R0:W5:Y:S04]  /*3330*/  LDG.E.U16 R10, [R12.64] ;  /* 0x000000060c0a7981 */ /* 0x000168000c1e1500 */
[----:B------:R1:W-:Y:S04]  /*3340*/  STL [R1+0x7d0], R16 ;  /* 0x0007d01001007387 */ /* 0x0003e80000100800 */
[----:B-1----:R1:W5:Y:S02]  /*3350*/  LDG.E.U16 R16, [R6.64] ;  /* 0x0000000606107981 */ /* 0x002364000c1e1500 */
[----:B-1----:R-:W-:-:S02]  /*3360*/  IMAD R6, R0, 0x202, RZ ;  /* 0x0000020200067824 */ /* 0x002fc400078e02ff */
[----:B------:R-:W-:-:S03]  /*3370*/  IMAD R7, R0, 0x101, RZ ;  /* 0x0000010100077824 */ /* 0x000fc600078e02ff */
[----:B------:R-:W-:-:S04]  /*3380*/  IADD3 R6, P0, R6, R2, RZ ;  /* 0x0000000206067210 */ /* 0x000fc80007f1e0ff */
[----:B------:R-:W-:Y:S01]  /*3390*/  LEA.HI.X.SX32 R7, R7, R3, 0x1, P0 ;  /* 0x0000000307077211 */ /* 0x000fe200000f0eff */
[C---:B0-----:R-:W-:Y:S02]  /*33a0*/  IMAD R12, R0.reuse, 0x222, RZ ;  /* 0x00000222000c7824 */ /* 0x041fe400078e02ff */
[----:B------:R-:W-:-:S03]  /*33b0*/  IMAD R5, R0, 0x109, RZ ;  /* 0x0000010900057824 */ /* 0x000fc600078e02ff */
[----:B------:R-:W-:Y:S01]  /*33c0*/  IADD3 R12, P1, R12, R2, RZ ;  /* 0x000000020c0c7210 */ /* 0x000fe20007f3e0ff */
[----:B--2---:R0:W-:Y:S04]  /*33d0*/  STL [R1+0x2938], R11 ;  /* 0x0029380b01007387 */ /* 0x0041e80000100800 */
[----:B------:R-:W-:Y:S04]  /*33e0*/  STL [R1+0xf0], R21 ;  /* 0x0000f01501007387 */ /* 0x000fe80000100800 */
[----:B------:R-:W-:Y:S04]  /*33f0*/  STL [R1+0x7cc], R20 ;  /* 0x0007cc1401007387 */ /* 0x000fe80000100800 */
[----:B---3--:R1:W-:Y:S04]  /*3400*/  STL [R1+0x7c8], R19 ;  /* 0x0007c81301007387 */ /* 0x0083e80000100800 */
[----:B0-----:R0:W2:Y:S04]  /*3410*/  LDG.E.U16 R11, [R14.64] ;  /* 0x000000060e0b7981 */ /* 0x0010a8000c1e1500 */
[----:B----4-:R3:W-:Y:S04]  /*3420*/  STL [R1+0x7c4], R4 ;  /* 0x0007c40401007387 */ /* 0x0107e80000100800 */
[----:B-1----:R1:W4:Y:S01]  /*3430*/  LDG.E.U16 R19, [R8.64] ;  /* 0x0000000608137981 */ /* 0x002322000c1e1500 */
[----:B0-----:R-:W-:-:S03]  /*3440*/  IMAD R14, R0, 0x212, RZ ;  /* 0x00000212000e7824 */ /* 0x001fc600078e02ff */
[----:B---3--:R0:W3:Y:S02]  /*3450*/  LDG.E.U16 R4, [R6.64] ;  /* 0x0000000606047981 */ /* 0x0080e4000c1e1500 */
[----:B------:R-:W-:Y:S01]  /*3460*/  IADD3 R14, P0, R14, R2, RZ ;  /* 0x000000020e0e7210 */ /* 0x000fe20007f1e0ff */
[----:B-1----:R-:W-:-:S03]  /*3470*/  IMAD R9, R0, 0x111, RZ ;  /* 0x0000011100097824 */ /* 0x002fc600078e02ff */
[-C--:B------:R-:W-:Y:S02]  /*3480*/  LEA.HI.X.SX32 R15, R5, R3.reuse, 0x1, P0 ;  /* 0x00000003050f7211 */ /* 0x080fe400000f0eff */
[----:B------:R-:W-:-:S03]  /*3490*/  LEA.HI.X.SX32 R13, R9, R3, 0x1, P1 ;  /* 0x00000003090d7211 */ /* 0x000fc600008f0eff */
[----:B------:R1:W3:Y:S04]  /*34a0*/  LDG.E.U16 R20, [R14.64] ;  /* 0x000000060e147981 */ /* 0x0002e8000c1e1500 */
[----:B-----5:R-:W-:Y:S04]  /*34b0*/  STL [R1+0x293c], R10 ;  /* 0x00293c0a01007387 */ /* 0x020fe80000100800 */
[----:B------:R5:W-:Y:S04]  /*34c0*/  STL [R1+0x7c0], R18 ;  /* 0x0007c01201007387 */ /* 0x000be80000100800 */
[----:B-----5:R5:W3:Y:S01]  /*34d0*/  LDG.E.U16 R18, [R12.64] ;  /* 0x000000060c127981 */ /* 0x020ae2000c1e1500 */
[----:B------:R-:W-:-:S02]  /*34e0*/  IMAD R8, R0, 0x232, RZ ;  /* 0x0000023200087824 */ /* 0x000fc400078e02ff */
[C---:B0-----:R-:W-:Y:S02]  /*34f0*/  IMAD R6, R0.reuse, 0x242, RZ ;  /* 0x0000024200067824 */ /* 0x041fe400078e02ff */
[----:B------:R-:W-:Y:S01]  /*3500*/  IMAD R7, R0, 0x119, RZ ;  /* 0x0000011900077824 */ /* 0x000fe200078e02ff */
[-C--:B------:R-:W-:Y:S01]  /*3510*/  IADD3 R8, P2, R8, R2.reuse, RZ ;  /* 0x0000000208087210 */ /* 0x080fe20007f5e0ff */
[----:B------:R-:W-:Y:S01]  /*3520*/  IMAD R5, R0, 0x121, RZ ;  /* 0x0000012100057824 */ /* 0x000fe200078e02ff */
[-C--:B------:R-:W-:Y:S01]  /*3530*/  IADD3 R6, P0, R6, R2.reuse, RZ ;  /* 0x0000000206067210 */ /* 0x080fe20007f1e0ff */
[C---:B-1----:R-:W-:Y:S01]  /*3540*/  IMAD R14, R0.reuse, 0x252, RZ ;  /* 0x00000252000e7824 */ /* 0x042fe200078e02ff */
[-C--:B------:R-:W-:Y:S02]  /*3550*/  LEA.HI.X.SX32 R9, R7, R3.reuse, 0x1, P2 ;  /* 0x0000000307097211 */ /* 0x080fe400010f0eff */
[-C--:B------:R-:W-:Y:S01]  /*3560*/  LEA.HI.X.SX32 R7, R5, R3.reuse, 0x1, P0 ;  /* 0x0000000305077211 */ /* 0x080fe200000f0eff */
[----:B------:R0:W-:Y:S01]  /*3570*/  STL [R1+0xe8], R17 ;  /* 0x0000e81101007387 */ /* 0x0001e20000100800 */
[----:B------:R-:W-:Y:S01]  /*3580*/  IMAD R5, R0, 0x129, RZ ;  /* 0x0000012900057824 */ /* 0x000fe200078e02ff */
[-C--:B------:R-:W-:Y:S01]  /*3590*/  IADD3 R14, P0, R14, R2.reuse, RZ ;  /* 0x000000020e0e7210 */ /* 0x080fe20007f1e0ff */
[----:B-----5:R-:W-:Y:S01]  /*35a0*/  IMAD R12, R0, 0x262, RZ ;  /* 0x00000262000c7824 */ /* 0x020fe200078e02ff */
[----:B------:R1:W-:Y:S04]  /*35b0*/  STL [R1+0x7bc], R16 ;  /* 0x0007bc1001007387 */ /* 0x0003e80000100800 */
[----:B0-----:R0:W5:Y:S04]  /*35c0*/  LDG.E.U16 R17, [R8.64] ;  /* 0x0000000608117981 */ /* 0x001168000c1e1500 */
[----:B-1----:R1:W5:Y:S01]  /*35d0*/  LDG.E.U16 R16, [R6.64] ;  /* 0x0000000606107981 */ /* 0x002362000c1e1500 */
[----:B------:R-:W-:Y:S01]  /*35e0*/  IADD3 R12, P1, R12, R2, RZ ;  /* 0x000000020c0c7210 */ /* 0x000fe20007f3e0ff */
[C---:B0-----:R-:W-:Y:S01]  /*35f0*/  IMAD R8, R0.reuse, 0x272, RZ ;  /* 0x0000027200087824 */ /* 0x041fe200078e02ff */
[----:B------:R-:W-:Y:S01]  /*3600*/  LEA.HI.X.SX32 R15, R5, R3, 0x1, P0 ;  /* 0x00000003050f7211 */ /* 0x000fe200000f0eff */
[----:B------:R-:W-:-:S02]  /*3610*/  IMAD R9, R0, 0x131, RZ ;  /* 0x0000013100097824 */ /* 0x000fc400078e02ff */
[----:B-1----:R-:W-:Y:S01]  /*3620*/  IMAD R6, R0, 0x282, RZ ;  /* 0x0000028200067824 */ /* 0x002fe200078e02ff */
[-C--:B------:R-:W-:Y:S01]  /*3630*/  IADD3 R8, P2, R8, R2.reuse, RZ ;  /* 0x0000000208087210 */ /* 0x080fe20007f5e0ff */
[C---:B------:R-:W-:Y:S02]  /*3640*/  IMAD R7, R0.reuse, 0x139, RZ ;  /* 0x0000013900077824 */ /* 0x040fe400078e02ff */
[----:B------:R-:W-:Y:S01]  /*3650*/  IMAD R5, R0, 0x141, RZ ;  /* 0x0000014100057824 */ /* 0x000fe200078e02ff */
[----:B------:R-:W-:Y:S02]  /*3660*/  IADD3 R6, P0, R6, R2, RZ ;  /* 0x0000000206067210 */ /* 0x000fe40007f1e0ff */
[-C--:B------:R-:W-:Y:S02]  /*3670*/  LEA.HI.X.SX32 R13, R9, R3.reuse, 0x1, P1 ;  /* 0x00000003090d7211 */ /* 0x080fe400008f0eff */
[-C--:B------:R-:W-:Y:S02]  /*3680*/  LEA.HI.X.SX32 R9, R7, R3.reuse, 0x1, P2 ;  /* 0x0000000307097211 */ /* 0x080fe400010f0eff */
[----:B------:R-:W-:-:S03]  /*3690*/  LEA.HI.X.SX32 R7, R5, R3, 0x1, P0 ;  /* 0x0000000305077211 */ /* 0x000fc600000f0eff */
[----:B------:R0:W5:Y:S01]  /*36a0*/  LDG.E.U16 R10, [R8.64] ;  /* 0x00000006080a7981 */ /* 0x000162000c1e1500 */
[C---:B------:R-:W-:Y:S02]  /*36b0*/  IMAD R5, R0.reuse, 0x149, RZ ;  /* 0x0000014900057824 */ /* 0x040fe400078e02ff */
[C---:B0-----:R-:W-:Y:S01]  /*36c0*/  IMAD R9, R0.reuse, 0x151, RZ ;  /* 0x0000015100097824 */ /* 0x041fe200078e02ff */
[----:B----4-:R0:W-:Y:S04]  /*36d0*/  STL [R1+0x7b4], R19 ;  /* 0x0007b41301007387 */ /* 0x0101e80000100800 */
[----:B--2---:R1:W-:Y:S04]  /*36e0*/  STL [R1+0x7b0], R11 ;  /* 0x0007b00b01007387 */ /* 0x0043e80000100800 */
[----:B---3--:R2:W-:Y:S04]  /*36f0*/  STL [R1+0xe0], R4 ;  /* 0x0000e00401007387 */ /* 0x0085e80000100800 */
[----:B0-----:R0:W3:Y:S04]  /*3700*/  LDG.E.U16 R19, [R14.64] ;  /* 0x000000060e137981 */ /* 0x0010e8000c1e1500 */
[----:B-1----:R1:W4:Y:S04]  /*3710*/  LDG.E.U16 R11, [R12.64] ;  /* 0x000000060c0b7981 */ /* 0x002328000c1e1500 */
[----:B--2---:R2:W4:Y:S01]  /*3720*/  LDG.E.U16 R4, [R6.64] ;  /* 0x0000000606047981 */ /* 0x004522000c1e1500 */
[----:B0-----:R-:W-:-:S02]  /*3730*/  IMAD R14, R0, 0x292, RZ ;  /* 0x00000292000e7824 */ /* 0x001fc400078e02ff */
[----:B-1----:R-:W-:-:S03]  /*3740*/  IMAD R12, R0, 0x2a2, RZ ;  /* 0x000002a2000c7824 */ /* 0x002fc600078e02ff */
[-C--:B------:R-:W-:Y:S02]  /*3750*/  IADD3 R14, P0, R14, R2.reuse, RZ ;  /* 0x000000020e0e7210 */ /* 0x080fe40007f1e0ff */
[----:B------:R-:W-:Y:S02]  /*3760*/  IADD3 R12, P1, R12, R2, RZ ;  /* 0x000000020c0c7210 */ /* 0x000fe40007f3e0ff */
[-C--:B------:R-:W-:Y:S02]  /*3770*/  LEA.HI.X.SX32 R15, R5, R3.reuse, 0x1, P0 ;  /* 0x00000003050f7211 */ /* 0x080fe400000f0eff */
[----:B------:R-:W-:Y:S01]  /*3780*/  LEA.HI.X.SX32 R13, R9, R3, 0x1, P1 ;  /* 0x00000003090d7211 */ /* 0x000fe200008f0eff */
[----:B------:R0:W-:Y:S04]  /*3790*/  STL [R1+0xd8], R20 ;  /* 0x0000d81401007387 */ /* 0x0001e80000100800 */
[----:B------:R1:W-:Y:S04]  /*37a0*/  STL [R1+0xd4], R18 ;  /* 0x0000d41201007387 */ /* 0x0003e80000100800 */
[----:B0-----:R0:W4:Y:S04]  /*37b0*/  LDG.E.U16 R20, [R14.64] ;  /* 0x000000060e147981 */ /* 0x001128000c1e1500 */
[----:B-1----:R1:W4:Y:S01]  /*37c0*/  LDG.E.U16 R18, [R12.64] ;  /* 0x000000060c127981 */ /* 0x002322000c1e1500 */
[----:B------:R-:W-:-:S02]  /*37d0*/  IMAD R8, R0, 0x2b2, RZ ;  /* 0x000002b200087824 */ /* 0x000fc400078e02ff */
[C---:B--2---:R-:W-:Y:S02]  /*37e0*/  IMAD R6, R0.reuse, 0x2c2, RZ ;  /* 0x000002c200067824 */ /* 0x044fe400078e02ff */
[----:B------:R-:W-:Y:S01]  /*37f0*/  IMAD R7, R0, 0x159, RZ ;  /* 0x0000015900077824 */ /* 0x000fe200078e02ff */
[-C--:B------:R-:W-:Y:S01]  /*3800*/  IADD3 R8, P2, R8, R2.reuse, RZ ;  /* 0x0000000208087210 */ /* 0x080fe20007f5e0ff */
[----:B------:R-:W-:Y:S01]  /*3810*/  IMAD R5, R0, 0x161, RZ ;  /* 0x0000016100057824 */ /* 0x000fe200078e02ff */
[-C--:B------:R-:W-:Y:S01]  /*3820*/  IADD3 R6, P0, R6, R2.reuse, RZ ;  /* 0x0000000206067210 */ /* 0x080fe20007f1e0ff */
[C---:B0-----:R-:W-:Y:S01]  /*3830*/  IMAD R14, R0.reuse, 0x2d2, RZ ;  /* 0x000002d2000e7824 */ /* 0x041fe200078e02ff */
[-C--:B------:R-:W-:Y:S02]  /*3840*/  LEA.HI.X.SX32 R9, R7, R3.reuse, 0x1, P2 ;  /* 0x0000000307097211 */ /* 0x080fe400010f0eff */
[-C--:B------:R-:W-:Y:S01]  /*3850*/  LEA.HI.X.SX32 R7, R5, R3.reuse, 0x1, P0 ;  /* 0x0000000305077211 */ /* 0x080fe200000f0eff */
[----:B-----5:R0:W-:Y:S01]  /*3860*/  STL [R1+0xd0], R17 ;  /* 0x0000d01101007387 */ /* 0x0201e20000100800 */
[----:B------:R-:W-:Y:S01]  /*3870*/  IMAD R5, R0, 0x169, RZ ;  /* 0x0000016900057824 */ /* 0x000fe200078e02ff */
[-C--:B------:R-:W-:Y:S01]  /*3880*/  IADD3 R14, P0, R14, R2.reuse, RZ ;  /* 0x000000020e0e7210 */ /* 0x080fe20007f1e0ff */
[----:B-1----:R-:W-:Y:S01]  /*3890*/  IMAD R12, R0, 0x2e2, RZ ;  /* 0x000002e2000c7824 */ /* 0x002fe200078e02ff */
[----:B------:R1:W-:Y:S04]  /*38a0*/  STL [R1+0xcc], R16 ;  /* 0x0000cc1001007387 */ /* 0x0003e80000100800 */
[----:B0-----:R0:W2:Y:S04]  /*38b0*/  LDG.E.U16 R17, [R8.64] ;  /* 0x0000000608117981 */ /* 0x0010a8000c1e1500 */
        /* <DEDUP_REMOVED lines=12> */
[----:B------:R-:W-:Y:S01]  /*3980*/  LEA.HI.X.SX32 R7, R5, R3, 0x1, P0 ;  /* 0x0000000305077211 */ /* 0x000fe200000f0eff */
[C---:B------:R-:W-:Y:S01]  /*3990*/  IMAD R5, R0.reuse, 0x189, RZ ;  /* 0x0000018900057824 */ /* 0x040fe200078e02ff */
[----:B---3--:R0:W-:Y:S04]  /*39a0*/  STL [R1+0xc8], R19 ;  /* 0x0000c81301007387 */ /* 0x0081e80000100800 */
[----:B----4-:R1:W-:Y:S04]  /*39b0*/  STL [R1+0xc4], R11 ;  /* 0x0000c40b01007387 */ /* 0x0103e80000100800 */
[----:B------:R3:W-:Y:S04]  /*39c0*/  STL [R1+0xc0], R10 ;  /* 0x0000c00a01007387 */ /* 0x0007e80000100800 */
[----:B0-----:R0:W4:Y:S04]  /*39d0*/  LDG.E.U16 R19, [R14.64] ;  /* 0x000000060e137981 */ /* 0x001128000c1e1500 */
[----:B-1----:R1:W4:Y:S04]  /*39e0*/  LDG.E.U16 R11, [R12.64] ;  /* 0x000000060c0b7981 */ /* 0x002328000c1e1500 */
[----:B------:R1:W-:Y:S01]  /*39f0*/  STL [R1+0xbc], R4 ;  /* 0x0000bc0401007387 */ /* 0x0003e20000100800 */
[----:B0-----:R-:W-:-:S03]  /*3a00*/  IMAD R14, R0, 0x312, RZ ;  /* 0x00000312000e7824 */ /* 0x001fc600078e02ff */
[----:B---3--:R0:W3:Y:S01]  /*3a10*/  LDG.E.U16 R10, [R8.64] ;  /* 0x00000006080a7981 */ /* 0x0080e2000c1e1500 */
[----:B-1----:R-:W-:-:S03]  /*3a20*/  IMAD R12, R0, 0x322, RZ ;  /* 0x00000322000c7824 */ /* 0x002fc600078e02ff */
[----:B------:R1:W3:Y:S01]  /*3a30*/  LDG.E.U16 R4, [R6.64] ;  /* 0x0000000606047981 */ /* 0x0002e2000c1e1500 */
[-C--:B------:R-:W-:Y:S02]  /*3a40*/  IADD3 R14, P0, R14, R2.reuse, RZ ;  /* 0x000000020e0e7210 */ /* 0x080fe40007f1e0ff */
[----:B------:R-:W-:Y:S01]  /*3a50*/  IADD3 R12, P1, R12, R2, RZ ;  /* 0x000000020c0c7210 */ /* 0x000fe20007f3e0ff */
[C---:B0-----:R-:W-:Y:S01]  /*3a60*/  IMAD R9, R0.reuse, 0x191, RZ ;  /* 0x0000019100097824 */ /* 0x041fe200078e02ff */
[-C--:B------:R-:W-:Y:S01]  /*3a70*/  LEA.HI.X.SX32 R15, R5, R3.reuse, 0x1, P0 ;  /* 0x00000003050f7211 */ /* 0x080fe200000f0eff */
[----:B------:R0:W-:Y:S03]  /*3a80*/  STL [R1+0xb8], R20 ;  /* 0x0000b81401007387 */ /* 0x0001e60000100800 */
[----:B------:R-:W-:Y:S01]  /*3a90*/  LEA.HI.X.SX32 R13, R9, R3, 0x1, P1 ;  /* 0x00000003090d7211 */ /* 0x000fe200008f0eff */
[----:B------:R1:W-:Y:S04]  /*3aa0*/  STL [R1+0xb4], R18 ;  /* 0x0000b41201007387 */ /* 0x0003e80000100800 */
[----:B0-----:R0:W3:Y:S04]  /*3ab0*/  LDG.E.U16 R20, [R14.64] ;  /* 0x000000060e147981 */ /* 0x0010e8000c1e1500 */
[----:B-1----:R1:W3:Y:S01]  /*3ac0*/  LDG.E.U16 R18, [R12.64] ;  /* 0x000000060c127981 */ /* 0x0022e2000c1e1500 */
[----:B------:R-:W-:-:S02]  /*3ad0*/  IMAD R8, R0, 0x332, RZ ;  /* 0x0000033200087824 */ /* 0x000fc400078e02ff */
[C---:B------:R-:W-:Y:S02]  /*3ae0*/  IMAD R6, R0.reuse, 0x342, RZ ;  /* 0x0000034200067824 */ /* 0x040fe400078e02ff */
[----:B------:R-:W-:Y:S01]  /*3af0*/  IMAD R7, R0, 0x199, RZ ;  /* 0x0000019900077824 */ /* 0x000fe200078e02ff */
[-C--:B------:R-:W-:Y:S01]  /*3b00*/  IADD3 R8, P2, R8, R2.reuse, RZ ;  /* 0x0000000208087210 */ /* 0x080fe20007f5e0ff */
[----:B------:R-:W-:Y:S01]  /*3b10*/  IMAD R5, R0, 0x1a1, RZ ;  /* 0x000001a100057824 */ /* 0x000fe200078e02ff */
[-C--:B------:R-:W-:Y:S01]  /*3b20*/  IADD3 R6, P0, R6, R2.reuse, RZ ;  /* 0x0000000206067210 */ /* 0x080fe20007f1e0ff */
[C---:B0-----:R-:W-:Y:S01]  /*3b30*/  IMAD R14, R0.reuse, 0x352, RZ ;  /* 0x00000352000e7824 */ /* 0x041fe200078e02ff */
[-C--:B------:R-:W-:Y:S02]  /*3b40*/  LEA.HI.X.SX32 R9, R7, R3.reuse, 0x1, P2 ;  /* 0x0000000307097211 */ /* 0x080fe400010f0eff */
[----:B------:R-:W-:Y:S01]  /*3b50*/  LEA.HI.X.SX32 R7, R5, R3, 0x1, P0 ;  /* 0x0000000305077211 */ /* 0x000fe200000f0eff */
[----:B------:R-:W-:Y:S01]  /*3b60*/  IMAD R5, R0, 0x1a9, RZ ;  /* 0x000001a900057824 */ /* 0x000fe200078e02ff */
[----:B------:R-:W-:Y:S01]  /*3b70*/  IADD3 R14, P0, R14, R2, RZ ;  /* 0x000000020e0e7210 */ /* 0x000fe20007f1e0ff */
[----:B--2---:R0:W-:Y:S01]  /*3b80*/  STL [R1+0xb0], R17 ;  /* 0x0000b01101007387 */ /* 0x0041e20000100800 */
[----:B-1----:R-:W-:-:S03]  /*3b90*/  IMAD R12, R0, 0x362, RZ ;  /* 0x00000362000c7824 */ /* 0x002fc600078e02ff */
[----:B-----5:R1:W-:Y:S01]  /*3ba0*/  STL [R1+0xac], R16 ;  /* 0x0000ac1001007387 */ /* 0x0203e20000100800 */
[----:B------:R-:W-:-:S03]  /*3bb0*/  LEA.HI.X.SX32 R15, R5, R3, 0x1, P0 ;  /* 0x00000003050f7211 */ /* 0x000fc600000f0eff */
[----:B0-----:R0:W2:Y:S04]  /*3bc0*/  LDG.E.U16 R17, [R8.64] ;  /* 0x0000000608117981 */ /* 0x0010a8000c1e1500 */
[----:B-1----:R1:W5:Y:S01]  /*3bd0*/  LDG.E.U16 R16, [R6.64] ;  /* 0x0000000606107981 */ /* 0x002362000c1e1500 */
[-C--:B------:R-:W-:Y:S01]  /*3be0*/  IADD3 R12, P1, R12, R2.reuse, RZ ;  /* 0x000000020c0c7210 */ /* 0x080fe20007f3e0ff */
[C---:B0-----:R-:W-:Y:S02]  /*3bf0*/  IMAD R8, R0.reuse, 0x372, RZ ;  /* 0x0000037200087824 */ /* 0x041fe400078e02ff */
[C---:B------:R-:W-:Y:S02]  /*3c00*/  IMAD R9, R0.reuse, 0x1b1, RZ ;  /* 0x000001b100097824 */ /* 0x040fe400078e02ff */
[----:B-1----:R-:W-:Y:S01]  /*3c10*/  IMAD R6, R0, 0x382, RZ ;  /* 0x0000038200067824 */ /* 0x002fe200078e02ff */
[----:B------:R-:W-:Y:S01]  /*3c20*/  IADD3 R8, P2, R8, R2, RZ ;  /* 0x0000000208087210 */ /* 0x000fe20007f5e0ff */
[----:B------:R-:W-:-:S02]  /*3c30*/  IMAD R7, R0, 0x1b9, RZ ;  /* 0x000001b900077824 */ /* 0x000fc400078e02ff */
[----:B------:R-:W-:Y:S01]  /*3c40*/  IMAD R5, R0, 0x1c1, RZ ;  /* 0x000001c100057824 */ /* 0x000fe200078e02ff */
[----:B------:R-:W-:Y:S02]  /*3c50*/  IADD3 R6, P0, R6, R2, RZ ;  /* 0x0000000206067210 */ /* 0x000fe40007f1e0ff */
[-C--:B------:R-:W-:Y:S02]  /*3c60*/  LEA.HI.X.SX32 R13, R9, R3.reuse, 0x1, P1 ;  /* 0x00000003090d7211 */ /* 0x080fe400008f0eff */
[-C--:B------:R-:W-:Y:S02]  /*3c70*/  LEA.HI.X.SX32 R9, R7, R3.reuse, 0x1, P2 ;  /* 0x0000000307097211 */ /* 0x080fe400010f0eff */
[----:B------:R-:W-:Y:S01]  /*3c80*/  LEA.HI.X.SX32 R7, R5, R3, 0x1, P0 ;  /* 0x0000000305077211 */ /* 0x000fe200000f0eff */
[C---:B------:R-:W-:Y:S01]  /*3c90*/  IMAD R5, R0.reuse, 0x1c9, RZ ;  /* 0x000001c900057824 */ /* 0x040fe200078e02ff */
[----:B----4-:R0:W-:Y:S04]  /*3ca0*/  STL [R1+0xa8], R19 ;  /* 0x0000a81301007387 */ /* 0x0101e80000100800 */
[----:B------:R1:W-:Y:S04]  /*3cb0*/  STL [R1+0xa4], R11 ;  /* 0x0000a40b01007387 */ /* 0x0003e80000100800 */
[----:B0-----:R0:W4:Y:S04]  /*3cc0*/  LDG.E.U16 R19, [R12.64] ;  /* 0x000000060c137981 */ /* 0x001128000c1e1500 */
[----:B---3--:R3:W-:Y:S04]  /*3cd0*/  STL [R1+0xa0], R10 ;  /* 0x0000a00a01007387 */ /* 0x0087e80000100800 */
[----:B------:R0:W-:Y:S04]  /*3ce0*/  STL [R1+0x9c], R4 ;  /* 0x00009c0401007387 */ /* 0x0001e80000100800 */
[----:B-1----:R1:W4:Y:S04]  /*3cf0*/  LDG.E.U16 R11, [R8.64] ;  /* 0x00000006080b7981 */ /* 0x002328000c1e1500 */
[----:B---3--:R3:W4:Y:S04]  /*3d00*/  LDG.E.U16 R10, [R6.64] ;  /* 0x00000006060a7981 */ /* 0x008728000c1e1500 */
[----:B0-----:R0:W4:Y:S02]  /*3d10*/  LDG.E.U16 R4, [R14.64] ;  /* 0x000000060e047981 */ /* 0x001124000c1e1500 */
[----:B0-----:R-:W-:-:S05]  /*3d20*/  IMAD R14, R0, 0x392, RZ ;  /* 0x00000392000e7824 */ /* 0x001fca00078e02ff */
[-C--:B------:R-:W-:Y:S01]  /*3d30*/  IADD3 R14, P0, R14, R2.reuse, RZ ;  /* 0x000000020e0e7210 */ /* 0x080fe20007f1e0ff */
[----:B------:R-:W-:Y:S03]  /*3d40*/  STL [R1+0x98], R20 ;  /* 0x0000981401007387 */ /* 0x000fe60000100800 */
[----:B------:R-:W-:Y:S01]  /*3d50*/  LEA.HI.X.SX32 R15, R5, R3, 0x1, P0 ;  /* 0x00000003050f7211 */ /* 0x000fe200000f0eff */
[----:B------:R0:W-:Y:S01]  /*3d60*/  STL [R1+0x94], R18 ;  /* 0x0000941201007387 */ /* 0x0001e20000100800 */
[C---:B------:R-:W-:Y:S02]  /*3d70*/  IMAD R12, R0.reuse, 0x3a2, RZ ;  /* 0x000003a2000c7824 */ /* 0x040fe400078e02ff */
[C---:B-1----:R-:W-:Y:S01]  /*3d80*/  IMAD R8, R0.reuse, 0x3b2, RZ ;  /* 0x000003b200087824 */ /* 0x042fe200078e02ff */
[----:B0-----:R0:W4:Y:S01]  /*3d90*/  LDG.E.U16 R18, [R14.64] ;  /* 0x000000060e127981 */ /* 0x001122000c1e1500 */
[----:B------:R-:W-:Y:S01]  /*3da0*/  IMAD R9, R0, 0x1d1, RZ ;  /* 0x000001d100097824 */ /* 0x000fe200078e02ff */
[-C--:B------:R-:W-:Y:S01]  /*3db0*/  IADD3 R12, P1, R12, R2.reuse, RZ ;  /* 0x000000020c0c7210 */ /* 0x080fe20007f3e0ff */
[----:B---3--:R-:W-:Y:S01]  /*3dc0*/  IMAD R7, R0, 0x1d9, RZ ;  /* 0x000001d900077824 */ /* 0x008fe200078e02ff */
[----:B------:R-:W-:-:S02]  /*3dd0*/  IADD3 R8, P2, R8, R2, RZ ;  /* 0x0000000208087210 */ /* 0x000fc40007f5e0ff */
[-C--:B------:R-:W-:Y:S02]  /*3de0*/  LEA.HI.X.SX32 R13, R9, R3.reuse, 0x1, P1 ;  /* 0x00000003090d7211 */ /* 0x080fe400008f0eff */
[----:B------:R-:W-:-:S03]  /*3df0*/  LEA.HI.X.SX32 R9, R7, R3, 0x1, P2 ;  /* 0x0000000307097211 */ /* 0x000fc600010f0eff */
[----:B------:R1:W3:Y:S04]  /*3e00*/  LDG.E.U16 R21, [R12.64] ;  /* 0x000000060c157981 */ /* 0x0002e8000c1e1500 */
[----:B------:R0:W3:Y:S01]  /*3e10*/  LDG.E.U16 R20, [R8.64] ;  /* 0x0000000608147981 */ /* 0x0000e2000c1e1500 */
[C---:B------:R-:W-:Y:S02]  /*3e20*/  IMAD R6, R0.reuse, 0x3c2, RZ ;  /* 0x000003c200067824 */ /* 0x040fe400078e02ff */
[----:B------:R-:W-:Y:S01]  /*3e30*/  IMAD R5, R0, 0x1e1, RZ ;  /* 0x000001e100057824 */ /* 0x000fe200078e02ff */
[----:B--2---:R-:W-:Y:S02]  /*3e40*/  STL [R1+0x90], R17 ;  /* 0x0000901101007387 */ /* 0x004fe40000100800 */
[----:B------:R-:W-:-:S02]  /*3e50*/  IADD3 R6, P0, R6, R2, RZ ;  /* 0x0000000206067210 */ /* 0x000fc40007f1e0ff */
[----:B-----5:R2:W-:Y:S02]  /*3e60*/  STL [R1+0x8c], R16 ;  /* 0x00008c1001007387 */ /* 0x0205e40000100800 */
[----:B------:R-:W-:Y:S01]  /*3e70*/  LEA.HI.X.SX32 R7, R5, R3, 0x1, P0 ;  /* 0x0000000305077211 */ /* 0x000fe200000f0eff */
[----:B------:R-:W-:-:S04]  /*3e80*/  IMAD R5, R0, 0x1e9, RZ ;  /* 0x000001e900057824 */ /* 0x000fc800078e02ff */
[----:B0-----:R0:W5:Y:S01]  /*3e90*/  LDG.E.U16 R9, [R6.64] ;  /* 0x0000000606097981 */ /* 0x001162000c1e1500 */
[----:B--2---:R-:W-:-:S05]  /*3ea0*/  IMAD R16, R0, 0x3d2, RZ ;  /* 0x000003d200107824 */ /* 0x004fca00078e02ff */
[----:B------:R-:W-:Y:S01]  /*3eb0*/  IADD3 R16, P0, R16, R2, RZ ;  /* 0x0000000210107210 */ /* 0x000fe20007f1e0ff */
[----:B0-----:R-:W-:-:S03]  /*3ec0*/  IMAD R6, R0, 0x3e2, RZ ;  /* 0x000003e200067824 */ /* 0x001fc600078e02ff */
[----:B------:R-:W-:Y:S01]  /*3ed0*/  LEA.HI.X.SX32 R17, R5, R3, 0x1, P0 ;  /* 0x0000000305117211 */ /* 0x000fe200000f0eff */
[C---:B------:R-:W-:Y:S02]  /*3ee0*/  IMAD R14, R0.reuse, 0x3f2, RZ ;  /* 0x000003f2000e7824 */ /* 0x040fe400078e02ff */
[----:B------:R-:W-:Y:S01]  /*3ef0*/  IMAD R5, R0, 0x41, RZ ;  /* 0x0000004100057824 */ /* 0x000fe200078e02ff */
[-C--:B------:R-:W-:Y:S01]  /*3f00*/  IADD3 R6, P1, R6, R2.reuse, RZ ;  /* 0x0000000206067210 */ /* 0x080fe20007f3e0ff */
[----:B------:R-:W-:Y:S01]  /*3f10*/  IMAD R7, R0, 0x1f1, RZ ;  /* 0x000001f100077824 */ /* 0x000fe200078e02ff */
[----:B------:R-:W-:Y:S01]  /*3f20*/  IADD3 R14, P2, R14, R2, RZ ;  /* 0x000000020e0e7210 */ /* 0x000fe20007f5e0ff */
[----:B------:R-:W-:-:S03]  /*3f30*/  IMAD R8, R0, 0x1f9, RZ ;  /* 0x000001f900087824 */ /* 0x000fc600078e02ff */
[-C--:B------:R-:W-:Y:S02]  /*3f40*/  LEA.HI.X.SX32 R7, R7, R3.reuse, 0x1, P1 ;  /* 0x0000000307077211 */ /* 0x080fe400008f0eff */
[----:B------:R-:W-:Y:S02]  /*3f50*/  LEA.HI.X.SX32 R15, R8, R3, 0x1, P2 ;  /* 0x00000003080f7211 */ /* 0x000fe400010f0eff */
[----:B------:R0:W2:Y:S04]  /*3f60*/  LDG.E.U16 R8, [R16.64] ;  /* 0x0000000610087981 */ /* 0x0000a8000c1e1500 */
[----:B------:R0:W2:Y:S04]  /*3f70*/  LDG.E.U16 R7, [R6.64] ;  /* 0x0000000606077981 */ /* 0x0000a8000c1e1500 */
[----:B0-----:R0:W2:Y:S02]  /*3f80*/  LDG.E.U16 R6, [R14.64] ;  /* 0x000000060e067981 */ /* 0x0010a4000c1e1500 */
[----:B0-----:R-:W-:-:S02]  /*3f90*/  IMAD R15, R0, 0x51, RZ ;  /* 0x00000051000f7824 */ /* 0x001fc400078e02ff */
[----:B----4-:R0:W-:Y:S04]  /*3fa0*/  STL [R1+0x88], R4 ;  /* 0x0000880401007387 */ /* 0x0101e80000100800 */
[----:B------:R-:W-:Y:S01]  /*3fb0*/  STL [R1+0x84], R19 ;  /* 0x0000841301007387 */ /* 0x000fe20000100800 */
[----:B0-----:R-:W-:-:S03]  /*3fc0*/  IMAD R4, R0, 0x82, RZ ;  /* 0x0000008200047824 */ /* 0x001fc600078e02ff */
[----:B------:R0:W-:Y:S02]  /*3fd0*/  STL [R1+0x80], R11 ;  /* 0x0000800b01007387 */ /* 0x0001e40000100800 */
[-C--:B-1----:R-:W-:Y:S02]  /*3fe0*/  IADD3 R12, P0, R4, R2.reuse, RZ ;  /* 0x00000002040c7210 */ /* 0x082fe40007f1e0ff */
[----:B------:R1:W-:Y:S01]  /*3ff0*/  STL [R1+0x78], R10 ;  /* 0x0000780a01007387 */ /* 0x0003e20000100800 */
[C---:B0-----:R-:W-:Y:S01]  /*4000*/  IMAD R11, R0.reuse, 0x92, RZ ;  /* 0x00000092000b7824 */ /* 0x041fe200078e02ff */
[----:B------:R-:W-:Y:S01]  /*4010*/  LEA.HI.X.SX32 R13, R5, R3, 0x1, P0 ;  /* 0x00000003050d7211 */ /* 0x000fe200000f0eff */
[C---:B------:R-:W-:Y:S02]  /*4020*/  IMAD R5, R0.reuse, 0x49, RZ ;  /* 0x0000004900057824 */ /* 0x040fe400078e02ff */
[C---:B-1----:R-:W-:Y:S02]  /*4030*/  IMAD R10, R0.reuse, 0xa2, RZ ;  /* 0x000000a2000a7824 */ /* 0x042fe400078e02ff */
[----:B------:R0:W4:Y:S04]  /*4040*/  LDG.E.U16 R25, [R12.64] ;  /* 0x000000060c197981 */ /* 0x000128000c1e1500 */
[----:B------:R1:W-:Y:S01]  /*4050*/  STL [R1+0x70], R18 ;  /* 0x0000701201007387 */ /* 0x0003e20000100800 */
[----:B------:R-:W-:Y:S01]  /*4060*/  IMAD R4, R0, 0xb2, RZ ;  /* 0x000000b200047824 */ /* 0x000fe200078e02ff */
[----:B-1----:R-:W-:-:S04]  /*4070*/  IADD3 R18, P0, R11, R2, RZ ;  /* 0x000000020b127210 */ /* 0x002fc80007f1e0ff */
[-C--:B------:R-:W-:Y:S01]  /*4080*/  LEA.HI.X.SX32 R19, R5, R3.reuse, 0x1, P0 ;  /* 0x0000000305137211 */ /* 0x080fe200000f0eff */
[----:B------:R-:W-:Y:S01]  /*4090*/  IMAD R11, R0, 0xc2, RZ ;  /* 0x000000c2000b7824 */ /* 0x000fe200078e02ff */
[-C--:B------:R-:W-:Y:S01]  /*40a0*/  IADD3 R16, P1, R10, R2.reuse, RZ ;  /* 0x000000020a107210 */ /* 0x080fe20007f3e0ff */
[----:B0-----:R-:W-:Y:S02]  /*40b0*/  IMAD R13, R0, 0x59, RZ ;  /* 0x00000059000d7824 */ /* 0x001fe400078e02ff */
[----:B------:R0:W2:Y:S01]  /*40c0*/  LDG.E.U16 R22, [R18.64] ;  /* 0x0000000612167981 */ /* 0x0000a2000c1e1500 */
[-C--:B------:R-:W-:Y:S01]  /*40d0*/  IADD3 R14, P2, R4, R2.reuse, RZ ;  /* 0x00000002040e7210 */ /* 0x080fe20007f5e0ff */
[----:B------:R-:W-:Y:S01]  /*40e0*/  IMAD R5, R0, 0x61, RZ ;  /* 0x0000006100057824 */ /* 0x000fe200078e02ff */
[----:B------:R-:W-:Y:S02]  /*40f0*/  LEA.HI.X.SX32 R17, R15, R3, 0x1, P1 ;  /* 0x000000030f117211 */ /* 0x000fe400008f0eff */
[----:B------:R-:W-:-:S02]  /*4100*/  IADD3 R12, P0, R11, R2, RZ ;  /* 0x000000020b0c7210 */ /* 0x000fc40007f1e0ff */
[-C--:B------:R-:W-:Y:S01]  /*4110*/  LEA.HI.X.SX32 R15, R13, R3.reuse, 0x1, P2 ;  /* 0x000000030d0f7211 */ /* 0x080fe200010f0eff */
[----:B---3--:R-:W-:Y:S01]  /*4120*/  STL [R1+0x64], R21 ;  /* 0x0000641501007387 */ /* 0x008fe20000100800 */
[----:B------:R-:W-:Y:S01]  /*4130*/  LEA.HI.X.SX32 R13, R5, R3, 0x1, P0 ;  /* 0x00000003050d7211 */ /* 0x000fe200000f0eff */
[C---:B------:R-:W-:Y:S02]  /*4140*/  IMAD R10, R0.reuse, 0xe2, RZ ;  /* 0x000000e2000a7824 */ /* 0x040fe400078e02ff */
[----:B------:R1:W-:Y:S04]  /*4150*/  STL [R1+0x5c], R20 ;  /* 0x00005c1401007387 */ /* 0x0003e80000100800 */
[----:B------:R3:W5:Y:S01]  /*4160*/  LDG.E.U16 R23, [R16.64] ;  /* 0x0000000610177981 */ /* 0x000762000c1e1500 */
[----:B------:R-:W-:-:S03]  /*4170*/  IMAD R5, R0, 0x69, RZ ;  /* 0x0000006900057824 */ /* 0x000fc600078e02ff */
[----:B------:R0:W5:Y:S01]  /*4180*/  LDG.E.U16 R24, [R14.64] ;  /* 0x000000060e187981 */ /* 0x000162000c1e1500 */
[----:B-1----:R-:W-:-:S03]  /*4190*/  IMAD R20, R0, 0xd2, RZ ;  /* 0x000000d200147824 */ /* 0x002fc600078e02ff */
[----:B------:R1:W5:Y:S01]  /*41a0*/  LDG.E.U16 R28, [R12.64] ;  /* 0x000000060c1c7981 */ /* 0x000362000c1e1500 */
[-C--:B---3--:R-:W-:Y:S02]  /*41b0*/  IADD3 R16, P1, R10, R2.reuse, RZ ;  /* 0x000000020a107210 */ /* 0x088fe40007f3e0ff */
[----:B0-----:R-:W-:Y:S01]  /*41c0*/  IADD3 R18, P0, R20, R2, RZ ;  /* 0x0000000214127210 */ /* 0x001fe20007f1e0ff */
[----:B------:R-:W-:-:S03]  /*41d0*/  IMAD R15, R0, 0x71, RZ ;  /* 0x00000071000f7824 */ /* 0x000fc600078e02ff */
[-C--:B------:R-:W-:Y:S02]  /*41e0*/  LEA.HI.X.SX32 R19, R5, R3.reuse, 0x1, P0 ;  /* 0x0000000305137211 */ /* 0x080fe400000f0eff */
[----:B------:R-:W-:-:S03]  /*41f0*/  LEA.HI.X.SX32 R17, R15, R3, 0x1, P1 ;  /* 0x000000030f117211 */ /* 0x000fc600008f0eff */
[----:B------:R0:W3:Y:S04]  /*4200*/  LDG.E.U16 R29, [R18.64] ;  /* 0x00000006121d7981 */ /* 0x0000e8000c1e1500 */
[----:B------:R0:W3:Y:S01]  /*4210*/  LDG.E.U16 R27, [R16.64] ;  /* 0x00000006101b7981 */ /* 0x0000e2000c1e1500 */
[C---:B------:R-:W-:Y:S02]  /*4220*/  IMAD R4, R0.reuse, 0xf2, RZ ;  /* 0x000000f200047824 */ /* 0x040fe400078e02ff */
[C---:B------:R-:W-:Y:S02]  /*4230*/  IMAD R21, R0.reuse, 0x102, RZ ;  /* 0x0000010200157824 */ /* 0x040fe400078e02ff */
[----:B-1----:R-:W-:Y:S01]  /*4240*/  IMAD R13, R0, 0x79, RZ ;  /* 0x00000079000d7824 */ /* 0x002fe200078e02ff */
[-C--:B------:R-:W-:Y:S01]  /*4250*/  IADD3 R14, P2, R4, R2.reuse, RZ ;  /* 0x00000002040e7210 */ /* 0x080fe20007f5e0ff */
[----:B------:R-:W-:Y:S01]  /*4260*/  IMAD R5, R0, 0x81, RZ ;  /* 0x0000008100057824 */ /* 0x000fe200078e02ff */
[----:B------:R-:W-:-:S02]  /*4270*/  IADD3 R12, P0, R21, R2, RZ ;  /* 0x00000002150c7210 */ /* 0x000fc40007f1e0ff */
[-C--:B------:R-:W-:Y:S02]  /*4280*/  LEA.HI.X.SX32 R15, R13, R3.reuse, 0x1, P2 ;  /* 0x000000030d0f7211 */ /* 0x080fe400010f0eff */
[----:B------:R-:W-:Y:S01]  /*4290*/  LEA.HI.X.SX32 R13, R5, R3, 0x1, P0 ;  /* 0x00000003050d7211 */ /* 0x000fe200000f0eff */
[C---:B------:R-:W-:Y:S02]  /*42a0*/  IMAD R5, R0.reuse, 0x89, RZ ;  /* 0x0000008900057824 */ /* 0x040fe400078e02ff */
[----:B------:R1:W3:Y:S02]  /*42b0*/  LDG.E.U16 R26, [R14.64] ;  /* 0x000000060e1a7981 */ /* 0x0002e4000c1e1500 */
[C---:B-1----:R-:W-:Y:S02]  /*42c0*/  IMAD R14, R0.reuse, 0x132, RZ ;  /* 0x00000132000e7824 */ /* 0x042fe400078e02ff */
[----:B------:R-:W-:-:S03]  /*42d0*/  IMAD R15, R0, 0x91, RZ ;  /* 0x00000091000f7824 */ /* 0x000fc600078e02ff */
[----:B------:R-:W-:Y:S01]  /*42e0*/  IADD3 R14, P2, R14, R2, RZ ;  /* 0x000000020e0e7210 */ /* 0x000fe20007f5e0ff */
[----:B----4-:R1:W-:Y:S04]  /*42f0*/  STL [R1+0x68], R25 ;  /* 0x0000681901007387 */ /* 0x0103e80000100800 */
[----:B-1----:R1:W4:Y:S04]  /*4300*/  LDG.E.U16 R25, [R12.64] ;  /* 0x000000060c197981 */ /* 0x002328000c1e1500 */
[----:B--2---:R2:W-:Y:S02]  /*4310*/  STL [R1+0x58], R22 ;  /* 0x0000581601007387 */ /* 0x0045e40000100800 */
[----:B--2---:R-:W-:-:S05]  /*4320*/  IMAD R22, R0, 0x112, RZ ;  /* 0x0000011200167824 */ /* 0x004fca00078e02ff */
[----:B0-----:R-:W-:Y:S01]  /*4330*/  IADD3 R18, P0, R22, R2, RZ ;  /* 0x0000000216127210 */ /* 0x001fe20007f1e0ff */
[----:B-----5:R0:W-:Y:S03]  /*4340*/  STL [R1+0x54], R23 ;  /* 0x0000541701007387 */ /* 0x0201e60000100800 */
[----:B------:R-:W-:Y:S01]  /*4350*/  LEA.HI.X.SX32 R19, R5, R3, 0x1, P0 ;  /* 0x0000000305137211 */ /* 0x000fe200000f0eff */
[----:B------:R2:W-:Y:S01]  /*4360*/  STL [R1+0x50], R24 ;  /* 0x0000501801007387 */ /* 0x0005e20000100800 */
[C---:B-1----:R-:W-:Y:S02]  /*4370*/  IMAD R13, R0.reuse, 0x99, RZ ;  /* 0x00000099000d7824 */ /* 0x042fe400078e02ff */
[C---:B0-----:R-:W-:Y:S01]  /*4380*/  IMAD R23, R0.reuse, 0x122, RZ ;  /* 0x0000012200177824 */ /* 0x041fe200078e02ff */
[----:B------:R0:W-:Y:S01]  /*4390*/  STL [R1+0x4c], R28 ;  /* 0x00004c1c01007387 */ /* 0x0001e20000100800 */
[----:B--2---:R-:W-:-:S03]  /*43a0*/  IMAD R24, R0, 0x142, RZ ;  /* 0x0000014200187824 */ /* 0x004fc600078e02ff */
[-C--:B------:R-:W-:Y:S01]  /*43b0*/  IADD3 R16, P1, R23, R2.reuse, RZ ;  /* 0x0000000217107210 */ /* 0x080fe20007f3e0ff */
[----:B------:R-:W-:Y:S01]  /*43c0*/  IMAD R5, R0, 0xa1, RZ ;  /* 0x000000a100057824 */ /* 0x000fe200078e02ff */
[----:B------:R-:W-:Y:S01]  /*43d0*/  IADD3 R12, P0, R24, R2, RZ ;  /* 0x00000002180c7210 */ /* 0x000fe20007f1e0ff */
[----:B0-----:R0:W2:Y:S01]  /*43e0*/  LDG.E.U16 R28, [R18.64] ;  /* 0x00000006121c7981 */ /* 0x0010a2000c1e1500 */
[-C--:B------:R-:W-:Y:S02]  /*43f0*/  LEA.HI.X.SX32 R17, R15, R3.reuse, 0x1, P1 ;  /* 0x000000030f117211 */ /* 0x080fe400008f0eff */
[-C--:B------:R-:W-:Y:S02]  /*4400*/  LEA.HI.X.SX32 R15, R13, R3.reuse, 0x1, P2 ;  /* 0x000000030d0f7211 */ /* 0x080fe400010f0eff */
[----:B------:R-:W-:Y:S01]  /*4410*/  LEA.HI.X.SX32 R13, R5, R3, 0x1, P0 ;  /* 0x00000003050d7211 */ /* 0x000fe200000f0eff */
[----:B------:R1:W5:Y:S04]  /*4420*/  LDG.E.U16 R24, [R16.64] ;  /* 0x0000000610187981 */ /* 0x000368000c1e1500 */
[----:B---3--:R3:W-:Y:S04]  /*4430*/  STL [R1+0x48], R29 ;  /* 0x0000481d01007387 */ /* 0x0087e80000100800 */
[----:B------:R0:W-:Y:S04]  /*4440*/  STL [R1+0x44], R27 ;  /* 0x0000441b01007387 */ /* 0x0001e80000100800 */
[----:B---3--:R3:W5:Y:S04]  /*4450*/  LDG.E.U16 R29, [R14.64] ;  /* 0x000000060e1d7981 */ /* 0x008768000c1e1500 */
[----:B0-----:R0:W5:Y:S01]  /*4460*/  LDG.E.U16 R27, [R12.64] ;  /* 0x000000060c1b7981 */ /* 0x001162000c1e1500 */
[----:B-1----:R-:W-:-:S02]  /*4470*/  IMAD R16, R0, 0x162, RZ ;  /* 0x0000016200107824 */ /* 0x002fc400078e02ff */
[C---:B------:R-:W-:Y:S02]  /*4480*/  IMAD R17, R0.reuse, 0x152, RZ ;  /* 0x0000015200117824 */ /* 0x040fe400078e02ff */
[----:B------:R-:W-:Y:S01]  /*4490*/  IMAD R5, R0, 0xa9, RZ ;  /* 0x000000a900057824 */ /* 0x000fe200078e02ff */
[-C--:B------:R-:W-:Y:S01]  /*44a0*/  IADD3 R16, P1, R16, R2.reuse, RZ ;  /* 0x0000000210107210 */ /* 0x080fe20007f3e0ff */
[C---:B---3--:R-:W-:Y:S01]  /*44b0*/  IMAD R15, R0.reuse, 0xb1, RZ ;  /* 0x000000b1000f7824 */ /* 0x048fe200078e02ff */
[-C--:B------:R-:W-:Y:S01]  /*44c0*/  IADD3 R18, P0, R17, R2.reuse, RZ ;  /* 0x0000000211127210 */ /* 0x080fe20007f1e0ff */
[C---:B------:R-:W-:Y:S02]  /*44d0*/  IMAD R14, R0.reuse, 0x172, RZ ;  /* 0x00000172000e7824 */ /* 0x040fe400078e02ff */
[C---:B0-----:R-:W-:Y:S01]  /*44e0*/  IMAD R13, R0.reuse, 0xb9, RZ ;  /* 0x000000b9000d7824 */ /* 0x041fe200078e02ff */
[----:B------:R-:W-:Y:S01]  /*44f0*/  LEA.HI.X.SX32 R17, R15, R3, 0x1, P1 ;  /* 0x000000030f117211 */ /* 0x000fe200008f0eff */
[----:B------:R-:W-:Y:S01]  /*4500*/  IMAD R12, R0, 0x182, RZ ;  /* 0x00000182000c7824 */ /* 0x000fe200078e02ff */
[----:B------:R-:W-:-:S02]  /*4510*/  IADD3 R14, P2, R14, R2, RZ ;  /* 0x000000020e0e7210 */ /* 0x000fc40007f5e0ff */
[-C--:B------:R-:W-:Y:S01]  /*4520*/  LEA.HI.X.SX32 R19, R5, R3.reuse, 0x1, P0 ;  /* 0x0000000305137211 */ /* 0x080fe200000f0eff */
[----:B------:R0:W-:Y:S01]  /*4530*/  STL [R1+0x40], R26 ;  /* 0x0000401a01007387 */ /* 0x0001e20000100800 */
[----:B------:R-:W-:Y:S01]  /*4540*/  IMAD R5, R0, 0xc1, RZ ;  /* 0x000000c100057824 */ /* 0x000fe200078e02ff */
[----:B------:R-:W-:Y:S02]  /*4550*/  IADD3 R12, P0, R12, R2, RZ ;  /* 0x000000020c0c7210 */ /* 0x000fe40007f1e0ff */
[-C--:B------:R-:W-:Y:S02]  /*4560*/  LEA.HI.X.SX32 R15, R13, R3.reuse, 0x1, P2 ;  /* 0x000000030d0f7211 */ /* 0x080fe400010f0eff */
[----:B------:R-:W-:Y:S01]  /*4570*/  LEA.HI.X.SX32 R13, R5, R3, 0x1, P0 ;  /* 0x00000003050d7211 */ /* 0x000fe200000f0eff */
[----:B0-----:R0:W3:Y:S01]  /*4580*/  LDG.E.U16 R26, [R18.64] ;  /* 0x00000006121a7981 */ /* 0x0010e2000c1e1500 */
[----:B------:R-:W-:-:S03]  /*4590*/  IMAD R5, R0, 0xc9, RZ ;  /* 0x000000c900057824 */ /* 0x000fc600078e02ff */
[----:B----4-:R1:W-:Y:S04]  /*45a0*/  STL [R1+0x3c], R25 ;  /* 0x00003c1901007387 */ /* 0x0103e80000100800 */
[----:B-1----:R1:W4:Y:S02]  /*45b0*/  LDG.E.U16 R25, [R16.64] ;  /* 0x0000000610197981 */ /* 0x002324000c1e1500 */
[C---:B-1----:R-:W-:Y:S02]  /*45c0*/  IMAD R17, R0.reuse, 0x192, RZ ;  /* 0x0000019200117824 */ /* 0x042fe400078e02ff */
[----:B------:R-:W-:-:S03]  /*45d0*/  IMAD R16, R0, 0x1a2, RZ ;  /* 0x000001a200107824 */ /* 0x000fc600078e02ff */
[-C--:B0-----:R-:W-:Y:S02]  /*45e0*/  IADD3 R18, P0, R17, R2.reuse, RZ ;  /* 0x0000000211127210 */ /* 0x081fe40007f1e0ff */
[----:B------:R-:W-:Y:S02]  /*45f0*/  IADD3 R16, P1, R16, R2, RZ ;  /* 0x0000000210107210 */ /* 0x000fe40007f3e0ff */
[----:B------:R-:W-:Y:S01]  /*4600*/  LEA.HI.X.SX32 R19, R5, R3, 0x1, P0 ;  /* 0x0000000305137211 */ /* 0x000fe200000f0eff */
[----:B--2---:R0:W-:Y:S04]  /*4610*/  STL [R1+0x38], R28 ;  /* 0x0000381c01007387 */ /* 0x0041e80000100800 */
[----:B0-----:R0:W2:Y:S02]  /*4620*/  LDG.E.U16 R28, [R14.64] ;  /* 0x000000060e1c7981 */ /* 0x0010a4000c1e1500 */
[----:B0-----:R-:W-:-:S02]  /*4630*/  IMAD R15, R0, 0xd1, RZ ;  /* 0x000000d1000f7824 */ /* 0x001fc400078e02ff */
[----:B-----5:R0:W-:Y:S03]  /*4640*/  STL [R1+0x34], R24 ;  /* 0x0000341801007387 */ /* 0x0201e60000100800 */
[----:B------:R-:W-:Y:S01]  /*4650*/  LEA.HI.X.SX32 R17, R15, R3, 0x1, P1 ;  /* 0x000000030f117211 */ /* 0x000fe200008f0eff */
[----:B------:R1:W-:Y:S04]  /*4660*/  STL [R1+0x30], R29 ;  /* 0x0000301d01007387 */ /* 0x0003e80000100800 */
[----:B------:R5:W-:Y:S04]  /*4670*/  STL [R1+0x2c], R27 ;  /* 0x00002c1b01007387 */ /* 0x000be80000100800 */
[----:B0-----:R0:W2:Y:S04]  /*4680*/  LDG.E.U16 R24, [R12.64] ;  /* 0x000000060c187981 */ /* 0x0010a8000c1e1500 */
[----:B-1----:R1:W2:Y:S04]  /*4690*/  LDG.E.U16 R29, [R18.64] ;  /* 0x00000006121d7981 */ /* 0x0022a8000c1e1500 */
[----:B-----5:R5:W2:Y:S01]  /*46a0*/  LDG.E.U16 R27, [R16.64] ;  /* 0x00000006101b7981 */ /* 0x020aa2000c1e1500 */
[----:B------:R-:W-:-:S02]  /*46b0*/  IMAD R14, R0, 0x1b2, RZ ;  /* 0x000001b2000e7824 */ /* 0x000fc400078e02ff */
[----:B0-----:R-:W-:-:S03]  /*46c0*/  IMAD R13, R0, 0xd9, RZ ;  /* 0x000000d9000d7824 */ /* 0x001fc600078e02ff */
[----:B------:R-:W-:Y:S01]  /*46d0*/  IADD3 R14, P2, R14, R2, RZ ;  /* 0x000000020e0e7210 */ /* 0x000fe20007f5e0ff */
[----:B------:R-:W-:-:S03]  /*46e0*/  IMAD R12, R0, 0x1c2, RZ ;  /* 0x000001c2000c7824 */ /* 0x000fc600078e02ff */
[-C--:B------:R-:W-:Y:S01]  /*46f0*/  LEA.HI.X.SX32 R15, R13, R3.reuse, 0x1, P2 ;  /* 0x000000030d0f7211 */ /* 0x080fe200010f0eff */
[----:B------:R-:W-:Y:S01]  /*4700*/  IMAD R5, R0, 0xe1, RZ ;  /* 0x000000e100057824 */ /* 0x000fe200078e02ff */
[-C--:B------:R-:W-:Y:S01]  /*4710*/  IADD3 R12, P0, R12, R2.reuse, RZ ;  /* 0x000000020c0c7210 */ /* 0x080fe20007f1e0ff */
[----:B---3--:R0:W-:Y:S01]  /*4720*/  STL [R1+0x28], R26 ;  /* 0x0000281a01007387 */ /* 0x0081e20000100800 */
[C---:B-----5:R-:W-:Y:S02]  /*4730*/  IMAD R16, R0.reuse, 0x1e2, RZ ;  /* 0x000001e200107824 */ /* 0x060fe400078e02ff */
[----:B------:R-:W-:Y:S01]  /*4740*/  LEA.HI.X.SX32 R13, R5, R3, 0x1, P0 ;  /* 0x00000003050d7211 */ /* 0x000fe200000f0eff */
[----:B------:R-:W-:Y:S01]  /*4750*/  IMAD R17, R0, 0x1d2, RZ ;  /* 0x000001d200117824 */ /* 0x000fe200078e02ff */
[----:B0-----:R0:W3:Y:S01]  /*4760*/  LDG.E.U16 R26, [R14.64] ;  /* 0x000000060e1a7981 */ /* 0x0010e2000c1e1500 */
[----:B------:R-:W-:Y:S01]  /*4770*/  IADD3 R16, P1, R16, R2, RZ ;  /* 0x0000000210107210 */ /* 0x000fe20007f3e0ff */
[----:B-1----:R-:W-:-:S02]  /*4780*/  IMAD R18, R0, 0xf9, RZ ;  /* 0x000000f900127824 */ /* 0x002fc400078e02ff */
[C---:B0-----:R-:W-:Y:S02]  /*4790*/  IMAD R14, R0.reuse, 0x1f2, RZ ;  /* 0x000001f2000e7824 */ /* 0x041fe400078e02ff */
[----:B------:R-:W-:-:S03]  /*47a0*/  IMAD R15, R0, 0xf1, RZ ;  /* 0x000000f1000f7824 */ /* 0x000fc600078e02ff */
[-C--:B------:R-:W-:Y:S01]  /*47b0*/  IADD3 R14, P2, R14, R2.reuse, RZ ;  /* 0x000000020e0e7210 */ /* 0x080fe20007f5e0ff */
[----:B----4-:R0:W-:Y:S04]  /*47c0*/  STL [R1+0x24], R25 ;  /* 0x0000241901007387 */ /* 0x0101e80000100800 */
[----:B0-----:R0:W4:Y:S02]  /*47d0*/  LDG.E.U16 R25, [R12.64] ;  /* 0x000000060c197981 */ /* 0x001124000c1e1500 */
[----:B0-----:R-:W-:Y:S02]  /*47e0*/  IADD3 R12, P0, R17, R2, RZ ;  /* 0x00000002110c7210 */ /* 0x001fe40007f1e0ff */
[-C--:B------:R-:W-:Y:S02]  /*47f0*/  LEA.HI.X.SX32 R17, R15, R3.reuse, 0x1, P1 ;  /* 0x000000030f117211 */ /* 0x080fe400008f0eff */
[----:B------:R-:W-:Y:S01]  /*4800*/  LEA.HI.X.SX32 R15, R18, R3, 0x1, P2 ;  /* 0x00000003120f7211 */ /* 0x000fe200010f0eff */
[----:B------:R-:W-:-:S02]  /*4810*/  IMAD R5, R0, 0xe9, RZ ;  /* 0x000000e900057824 */ /* 0x000fc400078e02ff */
[----:B------:R0:W5:Y:S04]  /*4820*/  LDG.E.U16 R19, [R16.64] ;  /* 0x0000000610137981 */ /* 0x000168000c1e1500 */
[----:B--2---:R-:W-:Y:S04]  /*4830*/  STL [R1+0x20], R28 ;  /* 0x0000201c01007387 */ /* 0x004fe80000100800 */
[----:B------:R-:W-:Y:S04]  /*4840*/  STL [R1+0x1c], R24 ;  /* 0x00001c1801007387 */ /* 0x000fe80000100800 */
[----:B------:R-:W-:Y:S04]  /*4850*/  STL [R1+0x18], R29 ;  /* 0x0000181d01007387 */ /* 0x000fe80000100800 */
[----:B------:R1:W-:Y:S04]  /*4860*/  STL [R1+0x14], R27 ;  /* 0x0000141b01007387 */ /* 0x0003e80000100800 */
[----:B-1----:R1:W2:Y:S01]  /*4870*/  LDG.E.U16 R27, [R14.64] ;  /* 0x000000060e1b7981 */ /* 0x0022a2000c1e1500 */
[----:B------:R-:W-:Y:S01]  /*4880*/  LEA.HI.X.SX32 R13, R5, R3, 0x1, P0 ;  /* 0x00000003050d7211 */ /* 0x000fe200000f0eff */
[C---:B0-----:R-:W-:Y:S01]  /*4890*/  IMAD R16, R0.reuse, 0x204, RZ ;  /* 0x0000020400107824 */ /* 0x041fe200078e02ff */
[----:B------:R-:W-:-:S02]  /*48a0*/  SHF.L.U32 R5, R0, 0x1, RZ ;  /* 0x0000000100057819 */ /* 0x000fc400000006ff */
[-C--:B------:R-:W-:Y:S01]  /*48b0*/  LEA R28, P1, R0, R2.reuse, 0x2 ;  /* 0x00000002001c7211 */ /* 0x080fe200078210ff */
[----:B------:R0:W4:Y:S03]  /*48c0*/  LDG.E.U16 R24, [R12.64] ;  /* 0x000000060c187981 */ /* 0x000126000c1e1500 */
[----:B------:R-:W-:Y:S02]  /*48d0*/  LEA.HI.X.SX32 R29, R5, R3, 0x1, P1 ;  /* 0x00000003051d7211 */ /* 0x000fe400008f0eff */
[----:B-1----:R-:W-:-:S03]  /*48e0*/  IADD3 R14, P2, R16, R2, RZ ;  /* 0x00000002100e7210 */ /* 0x002fc60007f5e0ff */
[----:B------:R-:W4:Y:S01]  /*48f0*/  LDG.E.U16 R28, [R28.64] ;  /* 0x000000061c1c7981 */ /* 0x000f22000c1e1500 */
[-C--:B------:R-:W-:Y:S02]  /*4900*/  LEA.HI.X.SX32 R15, R21, R3.reuse, 0x1, P2 ;  /* 0x00000003150f7211 */ /* 0x080fe400010f0eff */
[----:B0-----:R-:W-:Y:S01]  /*4910*/  IADD3 R12, P0, R5, R2, RZ ;  /* 0x00000002050c7210 */ /* 0x001fe20007f1e0ff */
[C---:B------:R-:W-:Y:S01]  /*4920*/  IMAD R17, R0.reuse, 0x10a, RZ ;  /* 0x0000010a00117824 */ /* 0x040fe200078e02ff */
[----:B--2---:R-:W-:Y:S04]  /*4930*/  STL [R1+0x2900], R27 ;  /* 0x0029001b01007387 */ /* 0x004fe80000100800 */
[----:B---3--:R0:W-:Y:S04]  /*4940*/  STL [R1+0x10], R26 ;  /* 0x0000101a01007387 */ /* 0x0081e80000100800 */
[----:B0-----:R0:W2:Y:S01]  /*4950*/  LDG.E.U16 R26, [R14.64] ;  /* 0x000000060e1a7981 */ /* 0x0010a2000c1e1500 */
[C---:B------:R-:W-:Y:S01]  /*4960*/  LEA.HI.X.SX32 R13, R0.reuse, R3, 0x1, P0 ;  /* 0x00000003000d7211 */ /* 0x040fe200000f0eff */
[----:B------:R-:W-:-:S02]  /*4970*/  IMAD R5, R0, 0x85, RZ ;  /* 0x0000008500057824 */ /* 0x000fc400078e02ff */
[C---:B------:R-:W-:Y:S02]  /*4980*/  IMAD R16, R0.reuse, 0x214, RZ ;  /* 0x0000021400107824 */ /* 0x040fe400078e02ff */
[----:B------:R1:W3:Y:S01]  /*4990*/  LDG.E.U16 R27, [R12.64] ;  /* 0x000000060c1b7981 */ /* 0x0002e2000c1e1500 */
[----:B0-----:R-:W-:Y:S01]  /*49a0*/  IMAD R14, R0, 0x224, RZ ;  /* 0x00000224000e7824 */ /* 0x001fe200078e02ff */
[----:B-1----:R-:W-:-:S04]  /*49b0*/  IADD3 R12, P0, R17, R2, RZ ;  /* 0x00000002110c7210 */ /* 0x002fc80007f1e0ff */
[-C--:B------:R-:W-:Y:S02]  /*49c0*/  LEA.HI.X.SX32 R13, R5, R3.reuse, 0x1, P0 ;  /* 0x00000003050d7211 */ /* 0x080fe400000f0eff */
[-C--:B------:R-:W-:Y:S02]  /*49d0*/  IADD3 R16, P0, R16, R2.reuse, RZ ;  /* 0x0000000210107210 */ /* 0x080fe40007f1e0ff */
[----:B------:R-:W-:Y:S01]  /*49e0*/  IADD3 R14, P1, R14, R2, RZ ;  /* 0x000000020e0e7210 */ /* 0x000fe20007f3e0ff */
[----:B----4-:R-:W-:Y:S01]  /*49f0*/  STL [R1+0x2904], R28 ;  /* 0x0029041c01007387 */ /* 0x010fe20000100800 */
[-C--:B------:R-:W-:Y:S02]  /*4a00*/  LEA.HI.X.SX32 R17, R17, R3.reuse, 0x1, P0 ;  /* 0x0000000311117211 */ /* 0x080fe400000f0eff */
[----:B------:R-:W-:Y:S01]  /*4a10*/  LEA.HI.X.SX32 R15, R22, R3, 0x1, P1 ;  /* 0x00000003160f7211 */ /* 0x000fe200008f0eff */
[----:B------:R0:W-:Y:S04]  /*4a20*/  STL [R1+0xc], R25 ;  /* 0x00000c1901007387 */ /* 0x0001e80000100800 */
[----:B------:R1:W4:Y:S04]  /*4a30*/  LDG.E.U16 R21, [R12.64] ;  /* 0x000000060c157981 */ /* 0x000328000c1e1500 */
[----:B0-----:R0:W3:Y:S01]  /*4a40*/  LDG.E.U16 R25, [R16.64] ;  /* 0x0000000610197981 */ /* 0x0010e2000c1e1500 */
[----:B-1----:R-:W-:-:S02]  /*4a50*/  IMAD R13, R0, 0x234, RZ ;  /* 0x00000234000d7824 */ /* 0x002fc400078e02ff */
[C---:B------:R-:W-:Y:S02]  /*4a60*/  IMAD R5, R0.reuse, 0x11a, RZ ;  /* 0x0000011a00057824 */ /* 0x040fe400078e02ff */
[----:B0-----:R-:W-:Y:S01]  /*4a70*/  IMAD R17, R0, 0x244, RZ ;  /* 0x0000024400117824 */ /* 0x001fe200078e02ff */
[-C--:B------:R-:W-:Y:S01]  /*4a80*/  IADD3 R16, P1, R13, R2.reuse, RZ ;  /* 0x000000020d107210 */ /* 0x080fe20007f3e0ff */
[----:B--2---:R-:W-:Y:S04]  /*4a90*/  STL [R1+0x2908], R26 ;  /* 0x0029081a01007387 */ /* 0x004fe80000100800 */
[----:B------:R0:W-:Y:S04]  /*4aa0*/  STL [R1+0x8], R24 ;  /* 0x0000081801007387 */ /* 0x0001e80000100800 */
[----:B0-----:R0:W2:Y:S02]  /*4ab0*/  LDG.E.U16 R24, [R14.64] ;  /* 0x000000060e187981 */ /* 0x0010a4000c1e1500 */
[----:B0-----:R-:W-:-:S02]  /*4ac0*/  IADD3 R14, P2, R17, R2, RZ ;  /* 0x00000002110e7210 */ /* 0x001fc40007f5e0ff */
[-C--:B------:R-:W-:Y:S02]  /*4ad0*/  LEA.HI.X.SX32 R17, R5, R3.reuse, 0x1, P1 ;  /* 0x0000000305117211 */ /* 0x080fe400008f0eff */
[----:B------:R-:W-:-:S03]  /*4ae0*/  LEA.HI.X.SX32 R15, R23, R3, 0x1, P2 ;  /* 0x00000003170f7211 */ /* 0x000fc600010f0eff */
[----:B------:R0:W4:Y:S04]  /*4af0*/  LDG.E.U16 R23, [R16.64] ;  /* 0x0000000610177981 */ /* 0x000128000c1e1500 */
[----:B------:R1:W4:Y:S01]  /*4b00*/  LDG.E.U16 R22, [R14.64] ;  /* 0x000000060e167981 */ /* 0x000322000c1e1500 */
[----:B------:R-:W-:Y:S01]  /*4b10*/  IMAD R18, R0, 0x8d, RZ ;  /* 0x0000008d00127824 */ /* 0x000fe200078e02ff */
[----:B------:R-:W-:Y:S02]  /*4b20*/  IADD3 R12, P0, R5, R2, RZ ;  /* 0x00000002050c7210 */ /* 0x000fe40007f1e0ff */
[----:B---3--:R-:W-:Y:S02]  /*4b30*/  STL [R1+0x290c], R25 ;  /* 0x00290c1901007387 */ /* 0x008fe40000100800 */
[----:B------:R-:W-:-:S02]  /*4b40*/  LEA.HI.X.SX32 R13, R18, R3, 0x1, P0 ;  /* 0x00000003120d7211 */ /* 0x000fc400000f0eff */
[----:B-----5:R3:W-:Y:S01]  /*4b50*/  STL [R1+0x4], R19 ;  /* 0x0000041301007387 */ /* 0x0207e20000100800 */
[C---:B------:R-:W-:Y:S02]  /*4b60*/  IMAD R5, R0.reuse, 0x254, RZ ;  /* 0x0000025400057824 */ /* 0x040fe400078e02ff */
[C---:B0-----:R-:W-:Y:S02]  /*4b70*/  IMAD R16, R0.reuse, 0x264, RZ ;  /* 0x0000026400107824 */ /* 0x041fe400078e02ff */
[----:B---3--:R-:W-:-:S03]  /*4b80*/  IMAD R19, R0, 0x12a, RZ ;  /* 0x0000012a00137824 */ /* 0x008fc600078e02ff */
[-C--:B------:R-:W-:Y:S01]  /*4b90*/  IADD3 R16, P1, R16, R2.reuse, RZ ;  /* 0x0000000210107210 */ /* 0x080fe20007f3e0ff */
[----:B--2---:R0:W-:Y:S04]  /*4ba0*/  STL [R1+0x2910], R24 ;  /* 0x0029101801007387 */ /* 0x0041e80000100800 */
[----:B0-----:R0:W2:Y:S04]  /*4bb0*/  LDG.E.U16 R24, [R12.64] ;  /* 0x000000060c187981 */ /* 0x0010a8000c1e1500 */
[----:B------:R3:W-:Y:S01]  /*4bc0*/  STL [R1], R27 ;  /* 0x0000001b01007387 */ /* 0x0007e20000100800 */
[----:B0-----:R-:W-:Y:S01]  /*4bd0*/  IMAD R13, R0, 0x95, RZ ;  /* 0x00000095000d7824 */ /* 0x001fe200078e02ff */
[----:B------:R-:W-:-:S04]  /*4be0*/  IADD3 R12, P0, R19, R2, RZ ;  /* 0x00000002130c7210 */ /* 0x000fc80007f1e0ff */
[-C--:B------:R-:W-:Y:S01]  /*4bf0*/  LEA.HI.X.SX32 R13, R13, R3.reuse, 0x1, P0 ;  /* 0x000000030d0d7211 */ /* 0x080fe200000f0eff */
[C---:B---3--:R-:W-:Y:S01]  /*4c00*/  IMAD R27, R0.reuse, 0x132, RZ ;  /* 0x00000132001b7824 */ /* 0x048fe200078e02ff */
[----:B-1----:R-:W-:Y:S01]  /*4c10*/  IADD3 R14, P0, R5, R2, RZ ;  /* 0x00000002050e7210 */ /* 0x002fe20007f1e0ff */
[C---:B------:R-:W-:Y:S01]  /*4c20*/  IMAD R5, R0.reuse, 0x274, RZ ;  /* 0x0000027400057824 */ /* 0x040fe200078e02ff */
[----:B----4-:R0:W-:Y:S02]  /*4c30*/  STL [R1+0x2914], R23 ;  /* 0x0029141701007387 */ /* 0x0101e40000100800 */
[-C--:B------:R-:W-:Y:S02]  /*4c40*/  LEA.HI.X.SX32 R15, R19, R3.reuse, 0x1, P0 ;  /* 0x00000003130f7211 */ /* 0x080fe400000f0eff */
[----:B------:R-:W-:Y:S01]  /*4c50*/  LEA.HI.X.SX32 R17, R27, R3, 0x1, P1 ;  /* 0x000000031b117211 */ /* 0x000fe200008f0eff */
[----:B------:R-:W-:Y:S04]  /*4c60*/  STL [R1+0x2918], R22 ;  /* 0x0029181601007387 */ /* 0x000fe80000100800 */
[----:B------:R1:W-:Y:S01]  /*4c70*/  STL [R1+0x7a0], R21 ;  /* 0x0007a01501007387 */ /* 0x0003e20000100800 */
[----:B------:R-:W-:-:S03]  /*4c80*/  IMAD R18, R0, 0x13a, RZ ;  /* 0x0000013a00127824 */ /* 0x000fc600078e02ff */
[----:B0-----:R0:W3:Y:S04]  /*4c90*/  LDG.E.U16 R23, [R12.64] ;  /* 0x000000060c177981 */ /* 0x0010e8000c1e1500 */
[----:B-1----:R1:W4:Y:S02]  /*4ca0*/  LDG.E.U16 R21, [R14.64] ;  /* 0x000000060e157981 */ /* 0x002324000c1e1500 */
[-C--:B-1----:R-:W-:Y:S02]  /*4cb0*/  IADD3 R14, P1, R5, R2.reuse, RZ ;  /* 0x00000002050e7210 */ /* 0x082fe40007f3e0ff */
[----:B------:R1:W5:Y:S01]  /*4cc0*/  LDG.E.U16 R5, [R16.64] ;  /* 0x0000000610057981 */ /* 0x000362000c1e1500 */
[----:B0-----:R-:W-:Y:S01]  /*4cd0*/  IMAD R13, R0, 0x9d, RZ ;  /* 0x0000009d000d7824 */ /* 0x001fe200078e02ff */
[----:B------:R-:W-:Y:S01]  /*4ce0*/  IADD3 R12, P0, R18, R2, RZ ;  /* 0x00000002120c7210 */ /* 0x000fe20007f1e0ff */
[----:B------:R-:W-:-:S03]  /*4cf0*/  IMAD R15, R0, 0x284, RZ ;  /* 0x00000284000f7824 */ /* 0x000fc600078e02ff */
[----:B------:R-:W-:Y:S01]  /*4d00*/  LEA.HI.X.SX32 R13, R13, R3, 0x1, P0 ;  /* 0x000000030d0d7211 */ /* 0x000fe200000f0eff */
[----:B------:R-:W-:-:S04]  /*4d10*/  IMAD R19, R0, 0x14a, RZ ;  /* 0x0000014a00137824 */ /* 0x000fc800078e02ff */
[----:B------:R0:W3:Y:S01]  /*4d20*/  LDG.E.U16 R26, [R12.64] ;  /* 0x000000060c1a7981 */ /* 0x0000e2000c1e1500 */
[-C--:B-1----:R-:W-:Y:S01]  /*4d30*/  IADD3 R16, P2, R15, R2.reuse, RZ ;  /* 0x000000020f107210 */ /* 0x082fe20007f5e0ff */
[----:B------:R-:W-:Y:S01]  /*4d40*/  IMAD R27, R0, 0x142, RZ ;  /* 0x00000142001b7824 */ /* 0x000fe200078e02ff */
[----:B------:R-:W-:Y:S01]  /*4d50*/  LEA.HI.X.SX32 R15, R18, R3, 0x1, P1 ;  /* 0x00000003120f7211 */ /* 0x000fe200008f0eff */
[----:B0-----:R-:W-:Y:S01]  /*4d60*/  IMAD R13, R0, 0xa5, RZ ;  /* 0x000000a5000d7824 */ /* 0x001fe200078e02ff */
[----:B------:R-:W-:-:S03]  /*4d70*/  IADD3 R12, P0, R19, R2, RZ ;  /* 0x00000002130c7210 */ /* 0x000fc60007f1e0ff */
[----:B------:R0:W3:Y:S01]  /*4d80*/  LDG.E.U16 R25, [R14.64] ;  /* 0x000000060e197981 */ /* 0x0000e2000c1e1500 */
[-C--:B------:R-:W-:Y:S02]  /*4d90*/  LEA.HI.X.SX32 R17, R27, R3.reuse, 0x1, P2 ;  /* 0x000000031b117211 */ /* 0x080fe400010f0eff */
[----:B------:R-:W-:-:S05]  /*4da0*/  LEA.HI.X.SX32 R13, R13, R3, 0x1, P0 ;  /* 0x000000030d0d7211 */ /* 0x000fca00000f0eff */
[----:B------:R1:W3:Y:S04]  /*4db0*/  LDG.E.U16 R22, [R12.64] ;  /* 0x000000060c167981 */ /* 0x0002e8000c1e1500 */
[----:B----4-:R-:W-:Y:S04]  /*4dc0*/  STL [R1+0x291c], R21 ;  /* 0x00291c1501007387 */ /* 0x010fe80000100800 */
[----:B-----5:R-:W-:Y:S04]  /*4dd0*/  STL [R1+0x2920], R5 ;  /* 0x0029200501007387 */ /* 0x020fe80000100800 */
[----:B--2---:R2:W-:Y:S04]  /*4de0*/  STL [R1+0x79c], R24 ;  /* 0x00079c1801007387 */ /* 0x0045e80000100800 */
[----:B--2---:R2:W4:Y:S01]  /*4df0*/  LDG.E.U16 R24, [R16.64] ;  /* 0x0000000610187981 */ /* 0x004522000c1e1500 */
[----:B0-----:R-:W-:-:S05]  /*4e00*/  IMAD R14, R0, 0x294, RZ ;  /* 0x00000294000e7824 */ /* 0x001fca00078e02ff */
[----:B------:R-:W-:Y:S01]  /*4e10*/  IADD3 R14, P0, R14, R2, RZ ;  /* 0x000000020e0e7210 */ /* 0x000fe20007f1e0ff */
[----:B--2---:R-:W-:-:S03]  /*4e20*/  IMAD R16, R0, 0x2a4, RZ ;  /* 0x000002a400107824 */ /* 0x004fc600078e02ff */
[-C--:B------:R-:W-:Y:S01]  /*4e30*/  LEA.HI.X.SX32 R15, R19, R3.reuse, 0x1, P0 ;  /* 0x00000003130f7211 */ /* 0x080fe200000f0eff */
[C---:B------:R-:W-:Y:S02]  /*4e40*/  IMAD R27, R0.reuse, 0x152, RZ ;  /* 0x00000152001b7824 */ /* 0x040fe400078e02ff */
[----:B------:R-:W-:Y:S01]  /*4e50*/  IMAD R18, R0, 0x15a, RZ ;  /* 0x0000015a00127824 */ /* 0x000fe200078e02ff */
[-C--:B------:R-:W-:Y:S01]  /*4e60*/  IADD3 R16, P1, R16, R2.reuse, RZ ;  /* 0x0000000210107210 */ /* 0x080fe20007f3e0ff */
[C---:B-1----:R-:W-:Y:S01]  /*4e70*/  IMAD R13, R0.reuse, 0x2b4, RZ ;  /* 0x000002b4000d7824 */ /* 0x042fe200078e02ff */
[----:B---3--:R0:W-:Y:S01]  /*4e80*/  STL [R1+0x794], R23 ;  /* 0x0007941701007387 */ /* 0x0081e20000100800 */
[----:B------:R-:W-:Y:S01]  /*4e90*/  IMAD R19, R0, 0xad, RZ ;  /* 0x000000ad00137824 */ /* 0x000fe200078e02ff */
[----:B------:R-:W-:Y:S02]  /*4ea0*/  LEA.HI.X.SX32 R17, R27, R3, 0x1, P1 ;  /* 0x000000031b117211 */ /* 0x000fe400008f0eff */
[----:B------:R-:W-:-:S03]  /*4eb0*/  IADD3 R12, P0, R18, R2, RZ ;  /* 0x00000002120c7210 */ /* 0x000fc60007f1e0ff */
[----:B------:R1:W2:Y:S04]  /*4ec0*/  LDG.E.U16 R21, [R16.64] ;  /* 0x0000000610157981 */ /* 0x0002a8000c1e1500 */
[----:B0-----:R0:W3:Y:S01]  /*4ed0*/  LDG.E.U16 R23, [R14.64] ;  /* 0x000000060e177981 */ /* 0x0010e2000c1e1500 */
[C---:B------:R-:W-:Y:S02]  /*4ee0*/  IMAD R27, R0.reuse, 0x162, RZ ;  /* 0x00000162001b7824 */ /* 0x040fe400078e02ff */
[----:B0-----:R-:W-:Y:S01]  /*4ef0*/  IMAD R15, R0, 0x2c4, RZ ;  /* 0x000002c4000f7824 */ /* 0x001fe200078e02ff */
[----:B------:R-:W-:Y:S02]  /*4f00*/  IADD3 R14, P1, R13, R2, RZ ;  /* 0x000000020d0e7210 */ /* 0x000fe40007f3e0ff */
[----:B------:R-:W-:-:S02]  /*4f10*/  LEA.HI.X.SX32 R13, R19, R3, 0x1, P0 ;  /* 0x00000003130d7211 */ /* 0x000fc400000f0eff */
[-C--:B-1----:R-:W-:Y:S01]  /*4f20*/  IADD3 R16, P2, R15, R2.reuse, RZ ;  /* 0x000000020f107210 */ /* 0x082fe20007f5e0ff */
[----:B------:R-:W-:Y:S01]  /*4f30*/  IMAD R19, R0, 0x16a, RZ ;  /* 0x0000016a00137824 */ /* 0x000fe200078e02ff */
[-C--:B------:R-:W-:Y:S01]  /*4f40*/  LEA.HI.X.SX32 R15, R18, R3.reuse, 0x1, P1 ;  /* 0x00000003120f7211 */ /* 0x080fe200008f0eff */
[----:B------:R0:W2:Y:S04]  /*4f50*/  LDG.E.U16 R5, [R12.64] ;  /* 0x000000060c057981 */ /* 0x0000a8000c1e1500 */
[----:B------:R1:W-:Y:S01]  /*4f60*/  STL [R1+0x790], R26 ;  /* 0x0007901a01007387 */ /* 0x0003e20000100800 */
[-C--:B------:R-:W-:Y:S01]  /*4f70*/  LEA.HI.X.SX32 R17, R27, R3.reuse, 0x1, P2 ;  /* 0x000000031b117211 */ /* 0x080fe200010f0eff */
[C---:B0-----:R-:W-:Y:S01]  /*4f80*/  IMAD R13, R0.reuse, 0xb5, RZ ;  /* 0x000000b5000d7824 */ /* 0x041fe200078e02ff */
[----:B------:R-:W-:Y:S01]  /*4f90*/  IADD3 R12, P0, R19, R2, RZ ;  /* 0x00000002130c7210 */ /* 0x000fe20007f1e0ff */
[----:B-1----:R0:W2:Y:S03]  /*4fa0*/  LDG.E.U16 R26, [R14.64] ;  /* 0x000000060e1a7981 */ /* 0x0020a6000c1e1500 */
[----:B------:R-:W-:Y:S01]  /*4fb0*/  LEA.HI.X.SX32 R13, R13, R3, 0x1, P0 ;  /* 0x000000030d0d7211 */ /* 0x000fe200000f0eff */
[----:B------:R1:W-:Y:S01]  /*4fc0*/  STL [R1+0x738], R25 ;  /* 0x0007381901007387 */ /* 0x0003e20000100800 */
[----:B0-----:R-:W-:-:S03]  /*4fd0*/  IMAD R14, R0, 0x2d4, RZ ;  /* 0x000002d4000e7824 */ /* 0x001fc600078e02ff */
[----:B-1----:R0:W2:Y:S02]  /*4fe0*/  LDG.E.U16 R25, [R16.64] ;  /* 0x0000000610197981 */ /* 0x0020a4000c1e1500 */
[----:B------:R-:W-:-:S04]  /*4ff0*/  IADD3 R14, P0, R14, R2, RZ ;  /* 0x000000020e0e7210 */ /* 0x000fc80007f1e0ff */
[----:B------:R-:W-:Y:S01]  /*5000*/  LEA.HI.X.SX32 R15, R19, R3, 0x1, P0 ;  /* 0x00000003130f7211 */ /* 0x000fe200000f0eff */
[----:B----4-:R1:W-:Y:S04]  /*5010*/  STL [R1+0x734], R24 ;  /* 0x0007341801007387 */ /* 0x0103e80000100800 */
[----:B------:R4:W-:Y:S04]  /*5020*/  STL [R1+0x78c], R22 ;  /* 0x00078c1601007387 */ /* 0x0009e80000100800 */
[----:B-1----:R1:W5:Y:S04]  /*5030*/  LDG.E.U16 R24, [R12.64] ;  /* 0x000000060c187981 */ /* 0x002368000c1e1500 */
[----:B----4-:R4:W5:Y:S01]  /*5040*/  LDG.E.U16 R22, [R14.64] ;  /* 0x000000060e167981 */ /* 0x010962000c1e1500 */
[----:B0-----:R-:W-:-:S02]  /*5050*/  IMAD R16, R0, 0x2e4, RZ ;  /* 0x000002e400107824 */ /* 0x001fc400078e02ff */
[C---:B------:R-:W-:Y:S02]  /*5060*/  IMAD R27, R0.reuse, 0x172, RZ ;  /* 0x00000172001b7824 */ /* 0x040fe400078e02ff */
[----:B------:R-:W-:Y:S01]  /*5070*/  IMAD R18, R0, 0x17a, RZ ;  /* 0x0000017a00127824 */ /* 0x000fe200078e02ff */
[-C--:B------:R-:W-:Y:S01]  /*5080*/  IADD3 R16, P1, R16, R2.reuse, RZ ;  /* 0x0000000210107210 */ /* 0x080fe20007f3e0ff */
[C---:B-1----:R-:W-:Y:S02]  /*5090*/  IMAD R13, R0.reuse, 0x2f4, RZ ;  /* 0x000002f4000d7824 */ /* 0x042fe400078e02ff */
[----:B------:R-:W-:Y:S01]  /*50a0*/  IMAD R19, R0, 0xbd, RZ ;  /* 0x000000bd00137824 */ /* 0x000fe200078e02ff */
[-C--:B------:R-:W-:Y:S02]  /*50b0*/  LEA.HI.X.SX32 R17, R27, R3.reuse, 0x1, P1 ;  /* 0x000000031b117211 */ /* 0x080fe400008f0eff */
[-C--:B------:R-:W-:Y:S01]  /*50c0*/  IADD3 R12, P0, R18, R2.reuse, RZ ;  /* 0x00000002120c7210 */ /* 0x080fe20007f1e0ff */
[C---:B----4-:R-:W-:Y:S01]  /*50d0*/  IMAD R15, R0.reuse, 0x304, RZ ;  /* 0x00000304000f7824 */ /* 0x050fe200078e02ff */
[----:B------:R-:W-:Y:S01]  /*50e0*/  IADD3 R14, P1, R13, R2, RZ ;  /* 0x000000020d0e7210 */ /* 0x000fe20007f3e0ff */
[----:B---3--:R0:W-:Y:S01]  /*50f0*/  STL [R1+0x730], R23 ;  /* 0x0007301701007387 */ /* 0x0081e20000100800 */
[----:B------:R-:W-:Y:S01]  /*5100*/  LEA.HI.X.SX32 R13, R19, R3, 0x1, P0 ;  /* 0x00000003130d7211 */ /* 0x000fe200000f0eff */
[----:B------:R-:W-:-:S02]  /*5110*/  IMAD R27, R0, 0x182, RZ ;  /* 0x00000182001b7824 */ /* 0x000fc400078e02ff */
[----:B--2---:R1:W-:Y:S04]  /*5120*/  STL [R1+0x72c], R21 ;  /* 0x00072c1501007387 */ /* 0x0043e80000100800 */
[----:B0-----:R0:W2:Y:S01]  /*5130*/  LDG.E.U16 R23, [R16.64] ;  /* 0x0000000610177981 */ /* 0x0010a2000c1e1500 */
[----:B------:R-:W-:-:S03]  /*5140*/  IMAD R19, R0, 0x18a, RZ ;  /* 0x0000018a00137824 */ /* 0x000fc600078e02ff */
[----:B-1----:R1:W3:Y:S01]  /*5150*/  LDG.E.U16 R21, [R12.64] ;  /* 0x000000060c157981 */ /* 0x0022e2000c1e1500 */
[-C--:B0-----:R-:W-:Y:S02]  /*5160*/  IADD3 R16, P2, R15, R2.reuse, RZ ;  /* 0x000000020f107210 */ /* 0x081fe40007f5e0ff */
[-C--:B------:R-:W-:Y:S02]  /*5170*/  LEA.HI.X.SX32 R15, R18, R3.reuse, 0x1, P1 ;  /* 0x00000003120f7211 */ /* 0x080fe400008f0eff */
[-C--:B------:R-:W-:Y:S01]  /*5180*/  LEA.HI.X.SX32 R17, R27, R3.reuse, 0x1, P2 ;  /* 0x000000031b117211 */ /* 0x080fe200010f0eff */
[----:B------:R0:W-:Y:S01]  /*5190*/  STL [R1+0x788], R5 ;  /* 0x0007880501007387 */ /* 0x0001e20000100800 */
[----:B-1----:R-:W-:Y:S01]  /*51a0*/  IMAD R13, R0, 0xc5, RZ ;  /* 0x000000c5000d7824 */ /* 0x002fe200078e02ff */
[----:B------:R-:W-:Y:S02]  /*51b0*/  IADD3 R12, P0, R19, R2, RZ ;  /* 0x00000002130c7210 */ /* 0x000fe40007f1e0ff */
[----:B------:R1:W-:Y:S04]  /*51c0*/  STL [R1+0x728], R26 ;  /* 0x0007281a01007387 */ /* 0x0003e80000100800 */
[----:B0-----:R0:W3:Y:S01]  /*51d0*/  LDG.E.U16 R5, [R14.64] ;  /* 0x000000060e057981 */ /* 0x0010e2000c1e1500 */
[----:B------:R-:W-:-:S03]  /*51e0*/  LEA.HI.X.SX32 R13, R13, R3, 0x1, P0 ;  /* 0x000000030d0d7211 */ /* 0x000fc600000f0eff */
[----:B-1----:R1:W3:Y:S01]  /*51f0*/  LDG.E.U16 R26, [R16.64] ;  /* 0x00000006101a7981 */ /* 0x0022e2000c1e1500 */
[C---:B0-----:R-:W-:Y:S02]  /*5200*/  IMAD R14, R0.reuse, 0x314, RZ ;  /* 0x00000314000e7824 */ /* 0x041fe400078e02ff */
[C---:B------:R-:W-:Y:S02]  /*5210*/  IMAD R27, R0.reuse, 0x192, RZ ;  /* 0x00000192001b7824 */ /* 0x040fe400078e02ff */
[----:B-1----:R-:W-:Y:S01]  /*5220*/  IMAD R16, R0, 0x324, RZ ;  /* 0x0000032400107824 */ /* 0x002fe200078e02ff */
[-C--:B------:R-:W-:Y:S01]  /*5230*/  IADD3 R14, P0, R14, R2.reuse, RZ ;  /* 0x000000020e0e7210 */ /* 0x080fe20007f1e0ff */
[----:B------:R0:W-:Y:S03]  /*5240*/  STL [R1+0x724], R25 ;  /* 0x0007241901007387 */ /* 0x0001e60000100800 */
[----:B------:R-:W-:-:S02]  /*5250*/  IADD3 R16, P1, R16, R2, RZ ;  /* 0x0000000210107210 */ /* 0x000fc40007f3e0ff */
[-C--:B------:R-:W-:Y:S02]  /*5260*/  LEA.HI.X.SX32 R15, R19, R3.reuse, 0x1, P0 ;  /* 0x00000003130f7211 */ /* 0x080fe400000f0eff */
[----:B------:R-:W-:Y:S01]  /*5270*/  LEA.HI.X.SX32 R17, R27, R3, 0x1, P1 ;  /* 0x000000031b117211 */ /* 0x000fe200008f0eff */
[----:B0-----:R0:W3:Y:S04]  /*5280*/  LDG.E.U16 R25, [R12.64] ;  /* 0x000000060c197981 */ /* 0x0010e8000c1e1500 */
[----:B-----5:R1:W-:Y:S04]  /*5290*/  STL [R1+0x784], R24 ;  /* 0x0007841801007387 */ /* 0x0203e80000100800 */
[----:B------:R5:W-:Y:S04]  /*52a0*/  STL [R1+0x720], R22 ;  /* 0x0007201601007387 */ /* 0x000be80000100800 */
[----:B-1----:R1:W4:Y:S04]  /*52b0*/  LDG.E.U16 R24, [R14.64] ;  /* 0x000000060e187981 */ /* 0x002328000c1e1500 */
[----:B-----5:R5:W4:Y:S01]  /*52c0*/  LDG.E.U16 R22, [R16.64] ;  /* 0x0000000610167981 */ /* 0x020b22000c1e1500 */
[----:B------:R-:W-:-:S02]  /*52d0*/  IMAD R18, R0, 0x19a, RZ ;  /* 0x0000019a00127824 */ /* 0x000fc400078e02ff */
[C---:B0-----:R-:W-:Y:S02]  /*52e0*/  IMAD R13, R0.reuse, 0x334, RZ ;  /* 0x00000334000d7824 */ /* 0x041fe400078e02ff */
[----:B------:R-:W-:Y:S01]  /*52f0*/  IMAD R19, R0, 0xcd, RZ ;  /* 0x000000cd00137824 */ /* 0x000fe200078e02ff */
[-C--:B------:R-:W-:Y:S01]  /*5300*/  IADD3 R12, P0, R18, R2.reuse, RZ ;  /* 0x00000002120c7210 */ /* 0x080fe20007f1e0ff */
[C---:B-1----:R-:W-:Y:S01]  /*5310*/  IMAD R15, R0.reuse, 0x344, RZ ;  /* 0x00000344000f7824 */ /* 0x042fe200078e02ff */
[-C--:B------:R-:W-:Y:S02]  /*5320*/  IADD3 R14, P1, R13, R2.reuse, RZ ;  /* 0x000000020d0e7210 */ /* 0x080fe40007f3e0ff */
[-C--:B------:R-:W-:Y:S01]  /*5330*/  LEA.HI.X.SX32 R13, R19, R3.reuse, 0x1, P0 ;  /* 0x00000003130d7211 */ /* 0x080fe200000f0eff */
[C---:B------:R-:W-:Y:S01]  /*5340*/  IMAD R27, R0.reuse, 0x1a2, RZ ;  /* 0x000001a2001b7824 */ /* 0x040fe200078e02ff */
[----:B-----5:R-:W-:Y:S01]  /*5350*/  IADD3 R16, P2, R15, R2, RZ ;  /* 0x000000020f107210 */ /* 0x020fe20007f5e0ff */
[----:B------:R-:W-:Y:S01]  /*5360*/  IMAD R19, R0, 0x1aa, RZ ;  /* 0x000001aa00137824 */ /* 0x000fe200078e02ff */
[-C--:B------:R-:W-:Y:S01]  /*5370*/  LEA.HI.X.SX32 R15, R18, R3.reuse, 0x1, P1 ;  /* 0x00000003120f7211 */ /* 0x080fe200008f0eff */
[----:B--2---:R0:W-:Y:S01]  /*5380*/  STL [R1+0x71c], R23 ;  /* 0x00071c1701007387 */ /* 0x0041e20000100800 */
[----:B------:R-:W-:-:S03]  /*5390*/  LEA.HI.X.SX32 R17, R27, R3, 0x1, P2 ;  /* 0x000000031b117211 */ /* 0x000fc600010f0eff */
[----:B---3--:R1:W-:Y:S04]  /*53a0*/  STL [R1+0x780], R21 ;  /* 0x0007801501007387 */ /* 0x0083e80000100800 */
[----:B0-----:R0:W2:Y:S04]  /*53b0*/  LDG.E.U16 R23, [R12.64] ;  /* 0x000000060c177981 */ /* 0x0010a8000c1e1500 */
[----:B-1----:R1:W3:Y:S01]  /*53c0*/  LDG.E.U16 R21, [R14.64] ;  /* 0x000000060e157981 */ /* 0x0022e2000c1e1500 */
[C---:B0-----:R-:W-:Y:S01]  /*53d0*/  IMAD R13, R0.reuse, 0xd5, RZ ;  /* 0x000000d5000d7824 */ /* 0x041fe200078e02ff */
[-C--:B------:R-:W-:Y:S01]  /*53e0*/  IADD3 R12, P0, R19, R2.reuse, RZ ;  /* 0x00000002130c7210 */ /* 0x080fe20007f1e0ff */
[C---:B-1----:R-:W-:Y:S01]  /*53f0*/  IMAD R14, R0.reuse, 0x354, RZ ;  /* 0x00000354000e7824 */ /* 0x042fe200078e02ff */
[----:B------:R0:W-:Y:S02]  /*5400*/  STL [R1+0x718], R5 ;  /* 0x0007180501007387 */ /* 0x0001e40000100800 */
[-C--:B------:R-:W-:Y:S01]  /*5410*/  LEA.HI.X.SX32 R13, R13, R3.reuse, 0x1, P0 ;  /* 0x000000030d0d7211 */ /* 0x080fe200000f0eff */
[----:B------:R-:W-:Y:S01]  /*5420*/  IMAD R18, R0, 0x1ba, RZ ;  /* 0x000001ba00127824 */ /* 0x000fe200078e02ff */
[----:B------:R-:W-:Y:S01]  /*5430*/  IADD3 R14, P0, R14, R2, RZ ;  /* 0x000000020e0e7210 */ /* 0x000fe20007f1e0ff */
[C---:B------:R-:W-:Y:S01]  /*5440*/  IMAD R27, R0.reuse, 0x1b2, RZ ;  /* 0x000001b2001b7824 */ /* 0x040fe200078e02ff */
[----:B------:R1:W-:Y:S04]  /*5450*/  STL [R1+0x714], R26 ;  /* 0x0007141a01007387 */ /* 0x0003e80000100800 */
[----:B0-----:R0:W5:Y:S01]  /*5460*/  LDG.E.U16 R5, [R16.64] ;  /* 0x0000000610057981 */ /* 0x001162000c1e1500 */
[----:B------:R-:W-:Y:S01]  /*5470*/  LEA.HI.X.SX32 R15, R19, R3, 0x1, P0 ;  /* 0x00000003130f7211 */ /* 0x000fe200000f0eff */
[----:B------:R-:W-:-:S02]  /*5480*/  IMAD R19, R0, 0xdd, RZ ;  /* 0x000000dd00137824 */ /* 0x000fc400078e02ff */
[----:B-1----:R1:W5:Y:S01]  /*5490*/  LDG.E.U16 R26, [R12.64] ;  /* 0x000000060c1a7981 */ /* 0x002362000c1e1500 */
[----:B0-----:R-:W-:-:S05]  /*54a0*/  IMAD R16, R0, 0x364, RZ ;  /* 0x0000036400107824 */ /* 0x001fca00078e02ff */
[-C--:B------:R-:W-:Y:S01]  /*54b0*/  IADD3 R16, P1, R16, R2.reuse, RZ ;  /* 0x0000000210107210 */ /* 0x080fe20007f3e0ff */
[----:B-1----:R-:W-:Y:S01]  /*54c0*/  IMAD R13, R0, 0x374, RZ ;  /* 0x00000374000d7824 */ /* 0x002fe200078e02ff */
[----:B------:R-:W-:Y:S01]  /*54d0*/  IADD3 R12, P0, R18, R2, RZ ;  /* 0x00000002120c7210 */ /* 0x000fe20007f1e0ff */
[----:B------:R0:W-:Y:S01]  /*54e0*/  STL [R1+0x77c], R25 ;  /* 0x00077c1901007387 */ /* 0x0001e20000100800 */
[----:B------:R-:W-:-:S03]  /*54f0*/  LEA.HI.X.SX32 R17, R27, R3, 0x1, P1 ;  /* 0x000000031b117211 */ /* 0x000fc600008f0eff */
[----:B0-----:R0:W5:Y:S02]  /*5500*/  LDG.E.U16 R25, [R14.64] ;  /* 0x000000060e197981 */ /* 0x001164000c1e1500 */
[----:B0-----:R-:W-:Y:S02]  /*5510*/  IADD3 R14, P1, R13, R2, RZ ;  /* 0x000000020d0e7210 */ /* 0x001fe40007f3e0ff */
[----:B------:R-:W-:Y:S01]  /*5520*/  LEA.HI.X.SX32 R13, R19, R3, 0x1, P0 ;  /* 0x00000003130d7211 */ /* 0x000fe200000f0eff */
[----:B----4-:R0:W-:Y:S04]  /*5530*/  STL [R1+0x710], R24 ;  /* 0x0007101801007387 */ /* 0x0101e80000100800 */
[----:B------:R1:W-:Y:S04]  /*5540*/  STL [R1+0x70c], R22 ;  /* 0x00070c1601007387 */ /* 0x0003e80000100800 */
[----:B0-----:R0:W4:Y:S04]  /*5550*/  LDG.E.U16 R24, [R16.64] ;  /* 0x0000000610187981 */ /* 0x001128000c1e1500 */
[----:B-1----:R1:W4:Y:S01]  /*5560*/  LDG.E.U16 R22, [R12.64] ;  /* 0x000000060c167981 */ /* 0x002322000c1e1500 */
[----:B------:R-:W-:-:S02]  /*5570*/  IMAD R15, R0, 0x384, RZ ;  /* 0x00000384000f7824 */ /* 0x000fc400078e02ff */
[----:B------:R-:W-:-:S03]  /*5580*/  IMAD R27, R0, 0x1c2, RZ ;  /* 0x000001c2001b7824 */ /* 0x000fc600078e02ff */
[-C--:B0-----:R-:W-:Y:S01]  /*5590*/  IADD3 R16, P2, R15, R2.reuse, RZ ;  /* 0x000000020f107210 */ /* 0x081fe20007f5e0ff */
[----:B------:R-:W-:Y:S01]  /*55a0*/  IMAD R19, R0, 0x1ca, RZ ;  /* 0x000001ca00137824 */ /* 0x000fe200078e02ff */
[-C--:B------:R-:W-:Y:S01]  /*55b0*/  LEA.HI.X.SX32 R15, R18, R3.reuse, 0x1, P1 ;  /* 0x00000003120f7211 */ /* 0x080fe200008f0eff */
[C---:B-1----:R-:W-:Y:S01]  /*55c0*/  IMAD R13, R0.reuse, 0xe5, RZ ;  /* 0x000000e5000d7824 */ /* 0x042fe200078e02ff */
[-C--:B------:R-:W-:Y:S02]  /*55d0*/  LEA.HI.X.SX32 R17, R27, R3.reuse, 0x1, P2 ;  /* 0x000000031b117211 */ /* 0x080fe400010f0eff */
[----:B------:R-:W-:Y:S01]  /*55e0*/  IADD3 R12, P0, R19, R2, RZ ;  /* 0x00000002130c7210 */ /* 0x000fe20007f1e0ff */
[----:B--2---:R0:W-:Y:S03]  /*55f0*/  STL [R1+0x778], R23 ;  /* 0x0007781701007387 */ /* 0x0041e60000100800 */
[----:B------:R-:W-:Y:S01]  /*5600*/  LEA.HI.X.SX32 R13, R13, R3, 0x1, P0 ;  /* 0x000000030d0d7211 */ /* 0x000fe200000f0eff */
[----:B---3--:R1:W-:Y:S04]  /*5610*/  STL [R1+0x708], R21 ;  /* 0x0007081501007387 */ /* 0x0083e80000100800 */
[----:B0-----:R0:W2:Y:S04]  /*5620*/  LDG.E.U16 R23, [R14.64] ;  /* 0x000000060e177981 */ /* 0x0010a8000c1e1500 */
[----:B-1----:R1:W3:Y:S01]  /*5630*/  LDG.E.U16 R21, [R16.64] ;  /* 0x0000000610157981 */ /* 0x0022e2000c1e1500 */
[----:B0-----:R-:W-:-:S02]  /*5640*/  IMAD R14, R0, 0x394, RZ ;  /* 0x00000394000e7824 */ /* 0x001fc400078e02ff */
[----:B------:R-:W-:-:S03]  /*5650*/  IMAD R15, R0, 0x3a4, RZ ;  /* 0x000003a4000f7824 */ /* 0x000fc600078e02ff */
[-C--:B-1----:R-:W-:Y:S01]  /*5660*/  IADD3 R16, P0, R14, R2.reuse, RZ ;  /* 0x000000020e107210 */ /* 0x082fe20007f1e0ff */
[C---:B------:R-:W-:Y:S01]  /*5670*/  IMAD R27, R0.reuse, 0x1d2, RZ ;  /* 0x000001d2001b7824 */ /* 0x040fe200078e02ff */
[----:B-----5:R0:W-:Y:S01]  /*5680*/  STL [R1+0x704], R5 ;  /* 0x0007040501007387 */ /* 0x0201e20000100800 */
[----:B------:R-:W-:Y:S02]  /*5690*/  IADD3 R14, P1, R15, R2, RZ ;  /* 0x000000020f0e7210 */ /* 0x000fe40007f3e0ff */
[-C--:B------:R-:W-:Y:S01]  /*56a0*/  LEA.HI.X.SX32 R17, R19, R3.reuse, 0x1, P0 ;  /* 0x0000000313117211 */ /* 0x080fe200000f0eff */
[----:B------:R-:W-:Y:S01]  /*56b0*/  IMAD R18, R0, 0x1da, RZ ;  /* 0x000001da00127824 */ /* 0x000fe200078e02ff */
[----:B------:R1:W-:Y:S01]  /*56c0*/  STL [R1+0x770], R26 ;  /* 0x0007701a01007387 */ /* 0x0003e20000100800 */
[----:B------:R-:W-:-:S03]  /*56d0*/  LEA.HI.X.SX32 R15, R27, R3, 0x1, P1 ;  /* 0x000000031b0f7211 */ /* 0x000fc600008f0eff */
[----:B0-----:R0:W5:Y:S01]  /*56e0*/  LDG.E.U16 R5, [R12.64] ;  /* 0x000000060c057981 */ /* 0x001162000c1e1500 */
[----:B------:R-:W-:-:S03]  /*56f0*/  IMAD R19, R0, 0xed, RZ ;  /* 0x000000ed00137824 */ /* 0x000fc600078e02ff */
[----:B-1----:R1:W5:Y:S01]  /*5700*/  LDG.E.U16 R26, [R16.64] ;  /* 0x00000006101a7981 */ /* 0x002362000c1e1500 */
[----:B0-----:R-:W-:Y:S01]  /*5710*/  IMAD R13, R0, 0x3b4, RZ ;  /* 0x000003b4000d7824 */ /* 0x001fe200078e02ff */
[----:B------:R-:W-:Y:S01]  /*5720*/  IADD3 R12, P0, R18, R2, RZ ;  /* 0x00000002120c7210 */ /* 0x000fe20007f1e0ff */
[----:B-1----:R-:W-:-:S03]  /*5730*/  IMAD R17, R0, 0x3c4, RZ ;  /* 0x000003c400117824 */ /* 0x002fc600078e02ff */
[----:B------:R-:W-:Y:S01]  /*5740*/  IADD3 R16, P1, R13, R2, RZ ;  /* 0x000000020d107210 */ /* 0x000fe20007f3e0ff */
[----:B------:R0:W-:Y:S01]  /*5750*/  STL [R1+0x700], R25 ;  /* 0x0007001901007387 */ /* 0x0001e20000100800 */
[----:B------:R-:W-:-:S05]  /*5760*/  LEA.HI.X.SX32 R13, R19, R3, 0x1, P0 ;  /* 0x00000003130d7211 */ /* 0x000fca00000f0eff */
[----:B------:R1:W5:Y:S04]  /*5770*/  LDG.E.U16 R28, [R12.64] ;  /* 0x000000060c1c7981 */ /* 0x000368000c1e1500 */
[----:B0-----:R0:W5:Y:S02]  /*5780*/  LDG.E.U16 R25, [R14.64] ;  /* 0x000000060e197981 */ /* 0x001164000c1e1500 */
[----:B0-----:R-:W-:Y:S02]  /*5790*/  IADD3 R14, P2, R17, R2, RZ ;  /* 0x00000002110e7210 */ /* 0x001fe40007f5e0ff */
[----:B------:R-:W-:Y:S01]  /*57a0*/  LEA.HI.X.SX32 R17, R18, R3, 0x1, P1 ;  /* 0x0000000312117211 */ /* 0x000fe200008f0eff */
[----:B----4-:R-:W-:Y:S04]  /*57b0*/  STL [R1+0x6fc], R24 ;  /* 0x0006fc1801007387 */ /* 0x010fe80000100800 */
[----:B------:R0:W-:Y:S04]  /*57c0*/  STL [R1+0x76c], R22 ;  /* 0x00076c1601007387 */ /* 0x0001e80000100800 */
[----:B0-----:R0:W4:Y:S01]  /*57d0*/  LDG.E.U16 R22, [R16.64] ;  /* 0x0000000610167981 */ /* 0x001122000c1e1500 */
[----:B------:R-:W-:-:S02]  /*57e0*/  IMAD R27, R0, 0x1e2, RZ ;  /* 0x000001e2001b7824 */ /* 0x000fc400078e02ff */
[C---:B------:R-:W-:Y:S02]  /*57f0*/  IMAD R19, R0.reuse, 0x1ea, RZ ;  /* 0x000001ea00137824 */ /* 0x040fe400078e02ff */
[C---:B-1----:R-:W-:Y:S01]  /*5800*/  IMAD R13, R0.reuse, 0xf5, RZ ;  /* 0x000000f5000d7824 */ /* 0x042fe200078e02ff */
[-C--:B------:R-:W-:Y:S02]  /*5810*/  LEA.HI.X.SX32 R15, R27, R3.reuse, 0x1, P2 ;  /* 0x000000031b0f7211 */ /* 0x080fe400010f0eff */
[----:B------:R-:W-:Y:S01]  /*5820*/  IADD3 R12, P0, R19, R2, RZ ;  /* 0x00000002130c7210 */ /* 0x000fe20007f1e0ff */
[C---:B0-----:R-:W-:Y:S02]  /*5830*/  IMAD R16, R0.reuse, 0x3d4, RZ ;  /* 0x000003d400107824 */ /* 0x041fe400078e02ff */
[----:B------:R0:W4:Y:S01]  /*5840*/  LDG.E.U16 R24, [R14.64] ;  /* 0x000000060e187981 */ /* 0x000122000c1e1500 */
[----:B------:R-:W-:Y:S01]  /*5850*/  LEA.HI.X.SX32 R13, R13, R3, 0x1, P0 ;  /* 0x000000030d0d7211 */ /* 0x000fe200000f0eff */
[----:B------:R-:W-:-:S02]  /*5860*/  IMAD R17, R0, 0x3e4, RZ ;  /* 0x000003e400117824 */ /* 0x000fc400078e02ff */
[----:B------:R-:W-:Y:S01]  /*5870*/  IMAD R27, R0, 0x1f2, RZ ;  /* 0x000001f2001b7824 */ /* 0x000fe200078e02ff */
[-C--:B0-----:R-:W-:Y:S01]  /*5880*/  IADD3 R14, P0, R16, R2.reuse, RZ ;  /* 0x00000002100e7210 */ /* 0x081fe20007f1e0ff */
[----:B--2---:R0:W-:Y:S01]  /*5890*/  STL [R1+0x6f8], R23 ;  /* 0x0006f81701007387 */ /* 0x0041e20000100800 */
[----:B------:R-:W-:Y:S02]  /*58a0*/  IADD3 R16, P1, R17, R2, RZ ;  /* 0x0000000211107210 */ /* 0x000fe40007f3e0ff */
[-C--:B------:R-:W-:Y:S01]  /*58b0*/  LEA.HI.X.SX32 R15, R19, R3.reuse, 0x1, P0 ;  /* 0x00000003130f7211 */ /* 0x080fe200000f0eff */
[----:B---3--:R1:W-:Y:S01]  /*58c0*/  STL [R1+0x6f4], R21 ;  /* 0x0006f41501007387 */ /* 0x0083e20000100800 */
[C---:B------:R-:W-:Y:S01]  /*58d0*/  IMAD R18, R0.reuse, 0x1fa, RZ ;  /* 0x000001fa00127824 */ /* 0x040fe200078e02ff */
[----:B------:R-:W-:Y:S01]  /*58e0*/  LEA.HI.X.SX32 R17, R27, R3, 0x1, P1 ;  /* 0x000000031b117211 */ /* 0x000fe200008f0eff */
[C---:B------:R-:W-:Y:S01]  /*58f0*/  IMAD R19, R0.reuse, 0xfd, RZ ;  /* 0x000000fd00137824 */ /* 0x040fe200078e02ff */
[----:B0-----:R0:W2:Y:S04]  /*5900*/  LDG.E.U16 R23, [R14.64] ;  /* 0x000000060e177981 */ /* 0x0010a8000c1e1500 */
[----:B-1----:R1:W3:Y:S01]  /*5910*/  LDG.E.U16 R21, [R12.64] ;  /* 0x000000060c157981 */ /* 0x0022e2000c1e1500 */
[----:B------:R-:W-:-:S03]  /*5920*/  IMAD R27, R0, 0x82, RZ ;  /* 0x00000082001b7824 */ /* 0x000fc600078e02ff */
[----:B-----5:R5:W-:Y:S01]  /*5930*/  STL [R1+0x768], R5 ;  /* 0x0007680501007387 */ /* 0x020be20000100800 */
[----:B-1----:R-:W-:Y:S01]  /*5940*/  IMAD R13, R0, 0x3f4, RZ ;  /* 0x000003f4000d7824 */ /* 0x002fe200078e02ff */
[-C--:B------:R-:W-:Y:S02]  /*5950*/  IADD3 R12, P0, R18, R2.reuse, RZ ;  /* 0x00000002120c7210 */ /* 0x080fe40007f1e0ff */
[----:B------:R1:W-:Y:S01]  /*5960*/  STL [R1+0x6f0], R26 ;  /* 0x0006f01a01007387 */ /* 0x0003e20000100800 */
[----:B-----5:R-:W-:Y:S01]  /*5970*/  IMAD R5, R0, 0x104, RZ ;  /* 0x0000010400057824 */ /* 0x020fe200078e02ff */
[----:B0-----:R-:W-:Y:S02]  /*5980*/  IADD3 R14, P2, R13, R2, RZ ;  /* 0x000000020d0e7210 */ /* 0x001fe40007f5e0ff */
[-C--:B------:R-:W-:Y:S01]  /*5990*/  LEA.HI.X.SX32 R13, R19, R3.reuse, 0x1, P0 ;  /* 0x00000003130d7211 */ /* 0x080fe200000f0eff */
[----:B-1----:R0:W2:Y:S01]  /*59a0*/  LDG.E.U16 R26, [R16.64] ;  /* 0x00000006101a7981 */ /* 0x0020a2000c1e1500 */
[----:B------:R-:W-:-:S02]  /*59b0*/  LEA.HI.X.SX32 R15, R18, R3, 0x1, P2 ;  /* 0x00000003120f7211 */ /* 0x000fc400010f0eff */
[----:B0-----:R-:W-:Y:S01]  /*59c0*/  IADD3 R16, P1, R5, R2, RZ ;  /* 0x0000000205107210 */ /* 0x001fe20007f3e0ff */
[----:B------:R0:W-:Y:S03]  /*59d0*/  STL [R1+0x6ec], R25 ;  /* 0x0006ec1901007387 */ /* 0x0001e60000100800 */
[----:B------:R-:W-:Y:S01]  /*59e0*/  LEA.HI.X.SX32 R17, R27, R3, 0x1, P1 ;  /* 0x000000031b117211 */ /* 0x000fe200008f0eff */
[----:B------:R1:W-:Y:S04]  /*59f0*/  STL [R1+0x764], R28 ;  /* 0x0007641c01007387 */ /* 0x0003e80000100800 */
[----:B0-----:R0:W2:Y:S04]  /*5a00*/  LDG.E.U16 R25, [R12.64] ;  /* 0x000000060c197981 */ /* 0x0010a8000c1e1500 */
[----:B-1----:R1:W2:Y:S04]  /*5a10*/  LDG.E.U16 R28, [R14.64] ;  /* 0x000000060e1c7981 */ /* 0x0022a8000c1e1500 */
[----:B----4-:R4:W-:Y:S04]  /*5a20*/  STL [R1+0x6e8], R22 ;  /* 0x0006e81601007387 */ /* 0x0109e80000100800 */
[----:B----4-:R4:W5:Y:S01]  /*5a30*/  LDG.E.U16 R22, [R16.64] ;  /* 0x0000000610167981 */ /* 0x010962000c1e1500 */
[----:B------:R-:W-:-:S02]  /*5a40*/  IMAD R19, R0, 0x8a, RZ ;  /* 0x0000008a00137824 */ /* 0x000fc400078e02ff */
[C---:B0-----:R-:W-:Y:S02]  /*5a50*/  IMAD R13, R0.reuse, 0x45, RZ ;  /* 0x00000045000d7824 */ /* 0x041fe400078e02ff */
[C---:B------:R-:W-:Y:S01]  /*5a60*/  IMAD R18, R0.reuse, 0x114, RZ ;  /* 0x0000011400127824 */ /* 0x040fe200078e02ff */
[----:B------:R-:W-:Y:S01]  /*5a70*/  IADD3 R12, P0, R19, R2, RZ ;  /* 0x00000002130c7210 */ /* 0x000fe20007f1e0ff */
[----:B------:R-:W-:-:S03]  /*5a80*/  IMAD R5, R0, 0x124, RZ ;  /* 0x0000012400057824 */ /* 0x000fc600078e02ff */
[-C--:B------:R-:W-:Y:S02]  /*5a90*/  LEA.HI.X.SX32 R13, R13, R3.reuse, 0x1, P0 ;  /* 0x000000030d0d7211 */ /* 0x080fe400000f0eff */
[-C--:B-1----:R-:W-:Y:S01]  /*5aa0*/  IADD3 R14, P0, R18, R2.reuse, RZ ;  /* 0x00000002120e7210 */ /* 0x082fe20007f1e0ff */
[C---:B------:R-:W-:Y:S01]  /*5ab0*/  IMAD R27, R0.reuse, 0x92, RZ ;  /* 0x00000092001b7824 */ /* 0x040fe200078e02ff */
[----:B----4-:R-:W-:Y:S01]  /*5ac0*/  IADD3 R16, P1, R5, R2, RZ ;  /* 0x0000000205107210 */ /* 0x010fe20007f3e0ff */
[----:B------:R-:W-:Y:S01]  /*5ad0*/  IMAD R18, R0, 0x9a, RZ ;  /* 0x0000009a00127824 */ /* 0x000fe200078e02ff */
[-C--:B------:R-:W-:Y:S01]  /*5ae0*/  LEA.HI.X.SX32 R15, R19, R3.reuse, 0x1, P0 ;  /* 0x00000003130f7211 */ /* 0x080fe200000f0eff */
[----:B------:R0:W4:Y:S01]  /*5af0*/  LDG.E.U16 R29, [R12.64] ;  /* 0x000000060c1d7981 */ /* 0x000122000c1e1500 */
[----:B------:R-:W-:-:S03]  /*5b00*/  LEA.HI.X.SX32 R17, R27, R3, 0x1, P1 ;  /* 0x000000031b117211 */ /* 0x000fc600008f0eff */
[----:B------:R1:W-:Y:S01]  /*5b10*/  STL [R1+0x6e4], R24 ;  /* 0x0006e41801007387 */ /* 0x0003e20000100800 */
[----:B0-----:R-:W-:Y:S01]  /*5b20*/  IMAD R13, R0, 0x4d, RZ ;  /* 0x0000004d000d7824 */ /* 0x001fe200078e02ff */
[----:B------:R-:W-:Y:S02]  /*5b30*/  IADD3 R12, P0, R18, R2, RZ ;  /* 0x00000002120c7210 */ /* 0x000fe40007f1e0ff */
[----:B---3--:R0:W-:Y:S04]  /*5b40*/  STL [R1+0x760], R21 ;  /* 0x0007601501007387 */ /* 0x0081e80000100800 */
[----:B-1----:R1:W3:Y:S01]  /*5b50*/  LDG.E.U16 R24, [R14.64] ;  /* 0x000000060e187981 */ /* 0x0022e2000c1e1500 */
[----:B------:R-:W-:Y:S01]  /*5b60*/  LEA.HI.X.SX32 R13, R13, R3, 0x1, P0 ;  /* 0x000000030d0d7211 */ /* 0x000fe200000f0eff */
[----:B------:R-:W-:-:S02]  /*5b70*/  IMAD R5, R0, 0x144, RZ ;  /* 0x0000014400057824 */ /* 0x000fc400078e02ff */
[----:B--2---:R2:W-:Y:S01]  /*5b80*/  STL [R1+0x6e0], R23 ;  /* 0x0006e01701007387 */ /* 0x0045e20000100800 */
[C---:B0-----:R-:W-:Y:S02]  /*5b90*/  IMAD R21, R0.reuse, 0x134, RZ ;  /* 0x0000013400157824 */ /* 0x041fe400078e02ff */
[C---:B------:R-:W-:Y:S01]  /*5ba0*/  IMAD R19, R0.reuse, 0xaa, RZ ;  /* 0x000000aa00137824 */ /* 0x040fe200078e02ff */
[----:B--2---:R0:W3:Y:S02]  /*5bb0*/  LDG.E.U16 R23, [R16.64] ;  /* 0x0000000610177981 */ /* 0x0040e4000c1e1500 */
[----:B-1----:R-:W-:Y:S01]  /*5bc0*/  IADD3 R14, P1, R21, R2, RZ ;  /* 0x00000002150e7210 */ /* 0x002fe20007f3e0ff */
[----:B------:R-:W-:Y:S01]  /*5bd0*/  IMAD R27, R0, 0xa2, RZ ;  /* 0x000000a2001b7824 */ /* 0x000fe200078e02ff */
[----:B------:R1:W-:Y:S02]  /*5be0*/  STL [R1+0x6dc], R26 ;  /* 0x0006dc1a01007387 */ /* 0x0003e40000100800 */
[----:B------:R-:W-:-:S02]  /*5bf0*/  LEA.HI.X.SX32 R15, R18, R3, 0x1, P1 ;  /* 0x00000003120f7211 */ /* 0x000fc400008f0eff */
[-C--:B0-----:R-:W-:Y:S01]  /*5c00*/  IADD3 R16, P2, R5, R2.reuse, RZ ;  /* 0x0000000205107210 */ /* 0x081fe20007f5e0ff */
[----:B-1----:R0:W3:Y:S03]  /*5c10*/  LDG.E.U16 R26, [R12.64] ;  /* 0x000000060c1a7981 */ /* 0x0020e6000c1e1500 */
[-C--:B------:R-:W-:Y:S01]  /*5c20*/  LEA.HI.X.SX32 R17, R27, R3.reuse, 0x1, P2 ;  /* 0x000000031b117211 */ /* 0x080fe200010f0eff */
[C---:B0-----:R-:W-:Y:S01]  /*5c30*/  IMAD R13, R0.reuse, 0x55, RZ ;  /* 0x00000055000d7824 */ /* 0x041fe200078e02ff */
[----:B------:R-:W-:Y:S01]  /*5c40*/  IADD3 R12, P0, R19, R2, RZ ;  /* 0x00000002130c7210 */ /* 0x000fe20007f1e0ff */
[----:B------:R0:W-:Y:S03]  /*5c50*/  STL [R1+0x75c], R25 ;  /* 0x00075c1901007387 */ /* 0x0001e60000100800 */
[----:B------:R-:W-:Y:S01]  /*5c60*/  LEA.HI.X.SX32 R13, R13, R3, 0x1, P0 ;  /* 0x000000030d0d7211 */ /* 0x000fe200000f0eff */
[----:B------:R1:W-:Y:S04]  /*5c70*/  STL [R1+0x6d8], R28 ;  /* 0x0006d81c01007387 */ /* 0x0003e80000100800 */
[----:B0-----:R0:W3:Y:S04]  /*5c80*/  LDG.E.U16 R25, [R14.64] ;  /* 0x000000060e197981 */ /* 0x0010e8000c1e1500 */
[----:B-1----:R1:W3:Y:S04]  /*5c90*/  LDG.E.U16 R28, [R16.64] ;  /* 0x00000006101c7981 */ /* 0x0022e8000c1e1500 */
[----:B-----5:R5:W-:Y:S04]  /*5ca0*/  STL [R1+0x6d4], R22 ;  /* 0x0006d41601007387 */ /* 0x020be80000100800 */
[----:B-----5:R5:W2:Y:S01]  /*5cb0*/  LDG.E.U16 R22, [R12.64] ;  /* 0x000000060c167981 */ /* 0x020aa2000c1e1500 */
[----:B------:R-:W-:-:S02]  /*5cc0*/  IMAD R18, R0, 0x154, RZ ;  /* 0x0000015400127824 */ /* 0x000fc400078e02ff */
[C---:B------:R-:W-:Y:S02]  /*5cd0*/  IMAD R5, R0.reuse, 0x164, RZ ;  /* 0x0000016400057824 */ /* 0x040fe400078e02ff */
[----:B------:R-:W-:Y:S01]  /*5ce0*/  IMAD R27, R0, 0xb2, RZ ;  /* 0x000000b2001b7824 */ /* 0x000fe200078e02ff */
[-C--:B0-----:R-:W-:Y:S01]  /*5cf0*/  IADD3 R14, P0, R18, R2.reuse, RZ ;  /* 0x00000002120e7210 */ /* 0x081fe20007f1e0ff */
[C---:B------:R-:W-:Y:S01]  /*5d00*/  IMAD R18, R0.reuse, 0xba, RZ ;  /* 0x000000ba00127824 */ /* 0x040fe200078e02ff */
[-C--:B-1----:R-:W-:Y:S02]  /*5d10*/  IADD3 R16, P1, R5, R2.reuse, RZ ;  /* 0x0000000205107210 */ /* 0x082fe40007f3e0ff */
[-C--:B------:R-:W-:Y:S01]  /*5d20*/  LEA.HI.X.SX32 R15, R19, R3.reuse, 0x1, P0 ;  /* 0x00000003130f7211 */ /* 0x080fe200000f0eff */
[----:B-----5:R-:W-:Y:S01]  /*5d30*/  IMAD R13, R0, 0x5d, RZ ;  /* 0x0000005d000d7824 */ /* 0x020fe200078e02ff */
[----:B------:R-:W-:Y:S01]  /*5d40*/  IADD3 R12, P0, R18, R2, RZ ;  /* 0x00000002120c7210 */ /* 0x000fe20007f1e0ff */
[C---:B------:R-:W-:Y:S01]  /*5d50*/  IMAD R21, R0.reuse, 0x174, RZ ;  /* 0x0000017400157824 */ /* 0x040fe200078e02ff */
[-C--:B------:R-:W-:Y:S01]  /*5d60*/  LEA.HI.X.SX32 R17, R27, R3.reuse, 0x1, P1 ;  /* 0x000000031b117211 */ /* 0x080fe200008f0eff */
[C---:B------:R-:W-:Y:S01]  /*5d70*/  IMAD R5, R0.reuse, 0x184, RZ ;  /* 0x0000018400057824 */ /* 0x040fe200078e02ff */
[----:B----4-:R-:W-:Y:S01]  /*5d80*/  STL [R1+0x758], R29 ;  /* 0x0007581d01007387 */ /* 0x010fe20000100800 */
[----:B------:R-:W-:Y:S01]  /*5d90*/  LEA.HI.X.SX32 R13, R13, R3, 0x1, P0 ;  /* 0x000000030d0d7211 */ /* 0x000fe200000f0eff */
[----:B------:R-:W-:-:S02]  /*5da0*/  IMAD R19, R0, 0xca, RZ ;  /* 0x000000ca00137824 */ /* 0x000fc400078e02ff */
[----:B------:R0:W4:Y:S04]  /*5db0*/  LDG.E.U16 R27, [R14.64] ;  /* 0x000000060e1b7981 */ /* 0x000128000c1e1500 */
[----:B---3--:R1:W-:Y:S01]  /*5dc0*/  STL [R1+0x6d0], R24 ;  /* 0x0006d01801007387 */ /* 0x0083e20000100800 */
[----:B0-----:R-:W-:-:S03]  /*5dd0*/  IADD3 R14, P1, R21, R2, RZ ;  /* 0x00000002150e7210 */ /* 0x001fc60007f3e0ff */
[----:B-1----:R0:W3:Y:S01]  /*5de0*/  LDG.E.U16 R24, [R16.64] ;  /* 0x0000000610187981 */ /* 0x0020e2000c1e1500 */
[----:B------:R-:W-:-:S03]  /*5df0*/  LEA.HI.X.SX32 R15, R18, R3, 0x1, P1 ;  /* 0x00000003120f7211 */ /* 0x000fc600008f0eff */
[----:B------:R1:W-:Y:S04]  /*5e00*/  STL [R1+0x6cc], R23 ;  /* 0x0006cc1701007387 */ /* 0x0003e80000100800 */
[----:B------:R5:W3:Y:S01]  /*5e10*/  LDG.E.U16 R21, [R14.64] ;  /* 0x000000060e157981 */ /* 0x000ae2000c1e1500 */
[----:B0-----:R-:W-:-:S03]  /*5e20*/  IADD3 R16, P2, R5, R2, RZ ;  /* 0x0000000205107210 */ /* 0x001fc60007f5e0ff */
[----:B-1----:R0:W3:Y:S01]  /*5e30*/  LDG.E.U16 R23, [R12.64] ;  /* 0x000000060c177981 */ /* 0x0020e2000c1e1500 */
[----:B------:R-:W-:Y:S01]  /*5e40*/  LEA.HI.X.SX32 R17, R11, R3, 0x1, P2 ;  /* 0x000000030b117211 */ /* 0x000fe200010f0eff */
[C---:B------:R-:W-:Y:S02]  /*5e50*/  IMAD R11, R0.reuse, 0x194, RZ ;  /* 0x00000194000b7824 */ /* 0x040fe400078e02ff */
[----:B0-----:R-:W-:Y:S01]  /*5e60*/  IMAD R13, R0, 0x65, RZ ;  /* 0x00000065000d7824 */ /* 0x001fe200078e02ff */
[----:B------:R-:W-:-:S04]  /*5e70*/  IADD3 R12, P0, R19, R2, RZ ;  /* 0x00000002130c7210 */ /* 0x000fc80007f1e0ff */
[-C--:B------:R-:W-:Y:S02]  /*5e80*/  LEA.HI.X.SX32 R13, R13, R3.reuse, 0x1, P0 ;  /* 0x000000030d0d7211 */ /* 0x080fe400000f0eff */
[----:B-----5:R-:W-:Y:S01]  /*5e90*/  IADD3 R14, P0, R11, R2, RZ ;  /* 0x000000020b0e7210 */ /* 0x020fe20007f1e0ff */
[----:B------:R0:W-:Y:S03]  /*5ea0*/  STL [R1+0x754], R26 ;  /* 0x0007541a01007387 */ /* 0x0001e60000100800 */
[----:B------:R-:W-:Y:S01]  /*5eb0*/  LEA.HI.X.SX32 R15, R19, R3, 0x1, P0 ;  /* 0x00000003130f7211 */ /* 0x000fe200000f0eff */
[----:B------:R1:W-:Y:S04]  /*5ec0*/  STL [R1+0x6c8], R25 ;  /* 0x0006c81901007387 */ /* 0x0003e80000100800 */
[----:B0-----:R0:W3:Y:S04]  /*5ed0*/  LDG.E.U16 R26, [R16.64] ;  /* 0x00000006101a7981 */ /* 0x0010e8000c1e1500 */
[----:B------:R-:W-:Y:S04]  /*5ee0*/  STL [R1+0x6c4], R28 ;  /* 0x0006c41c01007387 */ /* 0x000fe80000100800 */
[----:B-1----:R1:W3:Y:S04]  /*5ef0*/  LDG.E.U16 R25, [R12.64] ;  /* 0x000000060c197981 */ /* 0x0022e8000c1e1500 */
[----:B--2---:R2:W-:Y:S04]  /*5f00*/  STL [R1+0x750], R22 ;  /* 0x0007501601007387 */ /* 0x0045e80000100800 */
[----:B--2---:R2:W5:Y:S01]  /*5f10*/  LDG.E.U16 R22, [R14.64] ;  /* 0x000000060e167981 */ /* 0x004562000c1e1500 */
[----:B------:R-:W-:-:S02]  /*5f20*/  IMAD R5, R0, 0x1a4, RZ ;  /* 0x000001a400057824 */ /* 0x000fc400078e02ff */
[----:B------:R-:W-:-:S03]  /*5f30*/  IMAD R18, R0, 0xda, RZ ;  /* 0x000000da00127824 */ /* 0x000fc600078e02ff */
[-C--:B0-----:R-:W-:Y:S01]  /*5f40*/  IADD3 R16, P1, R5, R2.reuse, RZ ;  /* 0x0000000205107210 */ /* 0x081fe20007f3e0ff */
[----:B------:R-:W-:Y:S01]  /*5f50*/  IMAD R11, R0, 0x1b4, RZ ;  /* 0x000001b4000b7824 */ /* 0x000fe200078e02ff */
[-C--:B-1----:R-:W-:Y:S01]  /*5f60*/  IADD3 R12, P0, R18, R2.reuse, RZ ;  /* 0x00000002120c7210 */ /* 0x082fe20007f1e0ff */
[----:B------:R-:W-:Y:S01]  /*5f70*/  IMAD R13, R0, 0x6d, RZ ;  /* 0x0000006d000d7824 */ /* 0x000fe200078e02ff */
[-C--:B------:R-:W-:Y:S01]  /*5f80*/  LEA.HI.X.SX32 R17, R20, R3.reuse, 0x1, P1 ;  /* 0x0000000314117211 */ /* 0x080fe200008f0eff */
[C---:B------:R-:W-:Y:S01]  /*5f90*/  IMAD R5, R0.reuse, 0x1c4, RZ ;  /* 0x000001c400057824 */ /* 0x040fe200078e02ff */
[----:B--2---:R-:W-:Y:S02]  /*5fa0*/  IADD3 R14, P1, R11, R2, RZ ;  /* 0x000000020b0e7210 */ /* 0x004fe40007f3e0ff */
[----:B------:R-:W-:Y:S01]  /*5fb0*/  LEA.HI.X.SX32 R13, R13, R3, 0x1, P0 ;  /* 0x000000030d0d7211 */ /* 0x000fe200000f0eff */
[----:B------:R-:W0:Y:S01]  /*5fc0*/  S2R R11, SR_TID.X ;  /* 0x00000000000b7919 */ /* 0x000e220000002100 */
[----:B------:R-:W-:-:S03]  /*5fd0*/  IMAD R19, R0, 0xea, RZ ;  /* 0x000000ea00137824 */ /* 0x000fc600078e02ff */
[----:B------:R1:W2:Y:S01]  /*5fe0*/  LDG.E.U16 R28, [R16.64] ;  /* 0x00000006101c7981 */ /* 0x0002a2000c1e1500 */
[----:B------:R-:W-:-:S03]  /*5ff0*/  LEA.HI.X.SX32 R15, R18, R3, 0x1, P1 ;  /* 0x00000003120f7211 */ /* 0x000fc600008f0eff */
[----:B----4-:R4:W-:Y:S01]  /*6000*/  STL [R1+0x6c0], R27 ;  /* 0x0006c01b01007387 */ /* 0x0109e20000100800 */
[----:B-1----:R-:W-:Y:S01]  /*6010*/  IADD3 R16, P2, R5, R2, RZ ;  /* 0x0000000205107210 */ /* 0x002fe20007f5e0ff */
[----:B------:R-:W-:Y:S02]  /*6020*/  IMAD R5, R0, 0x1d4, RZ ;  /* 0x000001d400057824 */ /* 0x000fe400078e02ff */
[----:B----4-:R1:W4:Y:S01]  /*6030*/  LDG.E.U16 R27, [R12.64] ;  /* 0x000000060c1b7981 */ /* 0x010322000c1e1500 */
[----:B------:R-:W-:-:S03]  /*6040*/  LEA.HI.X.SX32 R17, R10, R3, 0x1, P2 ;  /* 0x000000030a117211 */ /* 0x000fc600010f0eff */
[----:B---3--:R3:W-:Y:S01]  /*6050*/  STL [R1+0x6bc], R24 ;  /* 0x0006bc1801007387 */ /* 0x0087e20000100800 */
[C---:B------:R-:W-:Y:S02]  /*6060*/  IMAD R10, R0.reuse, 0x1e4, RZ ;  /* 0x000001e4000a7824 */ /* 0x040fe400078e02ff */
[----:B-1----:R-:W-:Y:S01]  /*6070*/  IMAD R13, R0, 0x75, RZ ;  /* 0x00000075000d7824 */ /* 0x002fe200078e02ff */
[----:B------:R-:W-:Y:S01]  /*6080*/  IADD3 R12, P0, R19, R2, RZ ;  /* 0x00000002130c7210 */ /* 0x000fe20007f1e0ff */
[----:B------:R1:W-:Y:S04]  /*6090*/  STL [R1+0x74c], R23 ;  /* 0x00074c1701007387 */ /* 0x0003e80000100800 */
[----:B---3--:R3:W4:Y:S01]  /*60a0*/  LDG.E.U16 R24, [R14.64] ;  /* 0x000000060e187981 */ /* 0x008722000c1e1500 */
[----:B------:R-:W-:-:S03]  /*60b0*/  LEA.HI.X.SX32 R13, R13, R3, 0x1, P0 ;  /* 0x000000030d0d7211 */ /* 0x000fc600000f0eff */
[----:B-1----:R1:W4:Y:S01]  /*60c0*/  LDG.E.U16 R23, [R16.64] ;  /* 0x0000000610177981 */ /* 0x002322000c1e1500 */
[----:B------:R-:W-:-:S03]  /*60d0*/  IADD3 R18, P1, R10, R2, RZ ;  /* 0x000000020a127210 */ /* 0x000fc60007f3e0ff */
[----:B------:R0:W-:Y:S01]  /*60e0*/  STL [R1+0x6b8], R21 ;  /* 0x0006b81501007387 */ /* 0x0001e20000100800 */
[----:B-1----:R-:W-:-:S03]  /*60f0*/  IADD3 R16, P0, R5, R2, RZ ;  /* 0x0000000205107210 */ /* 0x002fc60007f1e0ff */
[----:B0-----:R0:W4:Y:S01]  /*6100*/  LDG.E.U16 R21, [R12.64] ;  /* 0x000000060c157981 */ /* 0x001122000c1e1500 */
[-C--:B------:R-:W-:Y:S02]  /*6110*/  LEA.HI.X.SX32 R17, R19, R3.reuse, 0x1, P0 ;  /* 0x0000000313117211 */ /* 0x080fe400000f0eff */
[----:B------:R-:W-:Y:S01]  /*6120*/  LEA.HI.X.SX32 R19, R4, R3, 0x1, P1 ;  /* 0x0000000304137211 */ /* 0x000fe200008f0eff */
[----:B------:R-:W-:Y:S04]  /*6130*/  STL [R1+0x6b4], R26 ;  /* 0x0006b41a01007387 */ /* 0x000fe80000100800 */
[----:B------:R1:W-:Y:S04]  /*6140*/  STL [R1+0x748], R25 ;  /* 0x0007481901007387 */ /* 0x0003e80000100800 */
[----:B------:R-:W4:Y:S04]  /*6150*/  LDL.LU R4, [R1+0x210] ;  /* 0x0002100001047983 */ /* 0x000f280000300800 */
[----:B------:R0:W4:Y:S04]  /*6160*/  LDG.E.U16 R10, [R16.64] ;  /* 0x00000006100a7981 */ /* 0x000128000c1e1500 */
[----:B------:R-:W4:Y:S04]  /*6170*/  LDL.LU R20, [R1+0x214] ;  /* 0x0002140001147983 */ /* 0x000f280000300800 */
[----:B-----5:R5:W-:Y:S01]  /*6180*/  STL [R1+0x6b0], R22 ;  /* 0x0006b01601007387 */ /* 0x020be20000100800 */
[----:B---3--:R-:W-:-:S02]  /*6190*/  IMAD R15, R0, 0xfa, RZ ;  /* 0x000000fa000f7824 */ /* 0x008fc400078e02ff */
[C---:B------:R-:W-:Y:S01]  /*61a0*/  IMAD R5, R0.reuse, 0x1f4, RZ ;  /* 0x000001f400057824 */ /* 0x040fe200078e02ff */
[----:B-1----:R-:W3:Y:S01]  /*61b0*/  LDL.LU R25, [R1+0x1b0] ;  /* 0x0001b00001197983 */ /* 0x002ee20000300800 */
[----:B0-----:R-:W-:-:S03]  /*61c0*/  IMAD R13, R0, 0x7d, RZ ;  /* 0x0000007d000d7824 */ /* 0x001fc600078e02ff */
[----:B------:R-:W3:Y:S01]  /*61d0*/  LDL.LU R26, [R1+0x1dc] ;  /* 0x0001dc00011a7983 */ /* 0x000ee20000300800 */
[----:B-----5:R-:W-:-:S03]  /*61e0*/  LOP3.LUT R22, R11, 0xff, RZ, 0xc0, !PT ;  /* 0x000000ff0b167812 */ /* 0x020fc600078ec0ff */
[----:B------:R0:W5:Y:S01]  /*61f0*/  LDG.E.U16 R11, [R18.64] ;  /* 0x00000006120b7981 */ /* 0x000162000c1e1500 */
[----:B------:R-:W-:-:S03]  /*6200*/  IADD3 R12, P0, R15, R2, RZ ;  /* 0x000000020f0c7210 */ /* 0x000fc60007f1e0ff */
[----:B------:R-:W3:Y:S01]  /*6210*/  LDL.LU R29, [R1+0x1a8] ;  /* 0x0001a800011d7983 */ /* 0x000ee20000300800 */
[----:B------:R-:W-:-:S03]  /*6220*/  IADD3 R14, P2, R5, R2, RZ ;  /* 0x00000002050e7210 */ /* 0x000fc60007f5e0ff */
[----:B--2---:R-:W-:Y:S04]  /*6230*/  STL [R1+0x6ac], R28 ;  /* 0x0006ac1c01007387 */ /* 0x004fe80000100800 */
[----:B------:R-:W-:Y:S01]  /*6240*/  STL [R1+0x2928], R2 ;  /* 0x0029280201007387 */ /* 0x000fe20000100800 */
[----:B------:R-:W-:-:S03]  /*6250*/  LEA.HI.X.SX32 R13, R13, R3, 0x1, P0 ;  /* 0x000000030d0d7211 */ /* 0x000fc600000f0eff */
[----:B------:R1:W-:Y:S01]  /*6260*/  STL [R1+0x2924], R3 ;  /* 0x0029240301007387 */ /* 0x0003e20000100800 */
[----:B------:R-:W-:-:S03]  /*6270*/  LEA.HI.X.SX32 R15, R15, R3, 0x1, P2 ;  /* 0x000000030f0f7211 */ /* 0x000fc600010f0eff */
[----:B----4-:R-:W-:Y:S04]  /*6280*/  STL [R1+0x744], R27 ;  /* 0x0007441b01007387 */ /* 0x010fe80000100800 */
[----:B0-----:R-:W2:Y:S04]  /*6290*/  LDL.LU R18, [R1+0x1b8] ;  /* 0x0001b80001127983 */ /* 0x001ea80000300800 */
[----:B------:R-:W4:Y:S04]  /*62a0*/  LDL.LU R19, [R1+0x1a4] ;  /* 0x0001a40001137983 */ /* 0x000f280000300800 */
[----:B-1----:R-:W2:Y:S04]  /*62b0*/  LDL.LU R3, [R1+0x1e8] ;  /* 0x0001e80001037983 */ /* 0x002ea80000300800 */
[----:B------:R-:W-:Y:S04]  /*62c0*/  STL [R1+0x6a8], R24 ;  /* 0x0006a81801007387 */ /* 0x000fe80000100800 */
[----:B------:R-:W2:Y:S04]  /*62d0*/  LDL.LU R2, [R1+0x1d8] ;  /* 0x0001d80001027983 */ /* 0x000ea80000300800 */
[----:B------:R-:W2:Y:S04]  /*62e0*/  LDL.LU R28, [R1+0x194] ;  /* 0x00019400011c7983 */ /* 0x000ea80000300800 */
[----:B------:R-:W2:Y:S04]  /*62f0*/  LDL.LU R16, [R1+0x190] ;  /* 0x0001900001107983 */ /* 0x000ea80000300800 */
[----:B------:R-:W-:Y:S04]  /*6300*/  STL [R1+0x6a4], R23 ;  /* 0x0006a41701007387 */ /* 0x000fe80000100800 */
[----:B------:R-:W2:Y:S04]  /*6310*/  LDL.LU R17, [R1+0x1d4] ;  /* 0x0001d40001117983 */ /* 0x000ea80000300800 */
[----:B------:R-:W2:Y:S04]  /*6320*/  LDL.LU R0, [R1+0x188] ;  /* 0x0001880001007983 */ /* 0x000ea80000300800 */
[----:B------:R0:W-:Y:S04]  /*6330*/  STL [R1+0x740], R21 ;  /* 0x0007401501007387 */ /* 0x0001e80000100800 */
[----:B------:R-:W2:Y:S04]  /*6340*/  LDL.LU R5, [R1+0x184] ;  /* 0x0001840001057983 */ /* 0x000ea80000300800 */
[----:B0-----:R-:W2:Y:S04]  /*6350*/  LDL.LU R21, [R1+0x1cc] ;  /* 0x0001cc0001157983 */ /* 0x001ea80000300800 */
[----:B------:R-:W2:Y:S04]  /*6360*/  LDL.LU R24, [R1+0x1c8] ;  /* 0x0001c80001187983 */ /* 0x000ea80000300800 */
[----:B------:R-:W2:Y:S04]  /*6370*/  LDL.LU R27, [R1+0x1bc] ;  /* 0x0001bc00011b7983 */ /* 0x000ea80000300800 */
[----:B------:R0:W-:Y:S04]  /*6380*/  STL [R1+0x6a0], R10 ;  /* 0x0006a00a01007387 */ /* 0x0001e80000100800 */
[----:B0-----:R0:W2:Y:S04]  /*6390*/  LDG.E.U16 R10, [R12.64] ;  /* 0x000000060c0a7981 */ /* 0x0010a8000c1e1500 */
[----:B0-----:R-:W3:Y:S04]  /*63a0*/  LDL.LU R12, [R1+0x1f0] ;  /* 0x0001f000010c7983 */ /* 0x001ee80000300800 */
[----:B------:R-:W3:Y:S04]  /*63b0*/  LDL.LU R13, [R1+0x1e0] ;  /* 0x0001e000010d7983 */ /* 0x000ee80000300800 */
[----:B-----5:R0:W-:Y:S04]  /*63c0*/  STL [R1+0x69c], R11 ;  /* 0x00069c0b01007387 */ /* 0x0201e80000100800 */
[----:B0-----:R0:W5:Y:S04]  /*63d0*/  LDG.E.U16 R11, [R14.64] ;  /* 0x000000060e0b7981 */ /* 0x001168000c1e1500 */
[----:B0-----:R-:W3:Y:S04]  /*63e0*/  LDL.LU R14, [R1+0x20c] ;  /* 0x00020c00010e7983 */ /* 0x001ee80000300800 */
[----:B------:R-:W3:Y:S01]  /*63f0*/  LDL.LU R15, [R1+0x204] ;  /* 0x00020400010f7983 */ /* 0x000ee20000300800 */
[----:B------:R-:W-:-:S05]  /*6400*/  IMAD.SHL.U32 R23, R22, 0x2, RZ ;  /* 0x0000000216177824 */ /* 0x000fca00078e00ff */
[----:B------:R-:W-:Y:S04]  /*6410*/  STS.U16 [R23+0x1000], R4 ;  /* 0x0010000417007388 */ /* 0x000fe80000000400 */
[----:B------:R-:W-:Y:S04]  /*6420*/  STS.U16 [R23], R20 ;  /* 0x0000001417007388 */ /* 0x000fe80000000400 */
[----:B--2---:R0:W-:Y:S04]  /*6430*/  STL [R1+0x73c], R10 ;  /* 0x00073c0a01007387 */ /* 0x0041e80000100800 */
[----:B0-----:R-:W2:Y:S04]  /*6440*/  LDL.LU R10, [R1+0x168] ;  /* 0x00016800010a7983 */ /* 0x001ea80000300800 */
[----:B-----5:R0:W-:Y:S04]  /*6450*/  STL [R1+0x698], R11 ;  /* 0x0006980b01007387 */ /* 0x0201e80000100800 */
[----:B0-----:R-:W5:Y:S04]  /*6460*/  LDL.LU R11, [R1+0x15c] ;  /* 0x00015c00010b7983 */ /* 0x001f680000300800 */
[----:B------:R-:W5:Y:S04]  /*6470*/  LDL.LU R4, [R1+0x1ac] ;  /* 0x0001ac0001047983 */ /* 0x000f680000300800 */
[----:B------:R-:W5:Y:S04]  /*6480*/  LDL.LU R20, [R1+0x154] ;  /* 0x0001540001147983 */ /* 0x000f680000300800 */
[----:B---3--:R-:W-:Y:S04]  /*6490*/  STS.U16 [R23+0x2000], R14 ;  /* 0x0020000e17007388 */ /* 0x008fe80000000400 */
[----:B------:R-:W-:Y:S04]  /*64a0*/  STS.U16 [R23+0x4000], R15 ;  /* 0x0040000f17007388 */ /* 0x000fe80000000400 */
[----:B------:R-:W-:Y:S04]  /*64b0*/  STS.U16 [R23+0x8000], R12 ;  /* 0x0080000c17007388 */ /* 0x000fe80000000400 */
[----:B------:R-:W-:Y:S04]  /*64c0*/  STS.U16 [R23+0x10000], R13 ;  /* 0x0100000d17007388 */ /* 0x000fe80000000400 */
[----:B------:R-:W-:Y:S04]  /*64d0*/  STS.U16 [R23+0x20000], R18 ;  /* 0x0200001217007388 */ /* 0x000fe80000000400 */
[----:B------:R0:W-:Y:S04]  /*64e0*/  STS.U16 [R23+0x21000], R25 ;  /* 0x0210001917007388 */ /* 0x0001e80000000400 */
[----:B------:R1:W-:Y:S04]  /*64f0*/  STS.U16 [R23+0x11000], R26 ;  /* 0x0110001a17007388 */ /* 0x0003e80000000400 */
[----:B------:R3:W-:Y:S04]  /*6500*/  STS.U16 [R23+0x22000], R29 ;  /* 0x0220001d17007388 */ /* 0x0007e80000000400 */
[----:B0-----:R-:W5:Y:S04]  /*6510*/  LDL.LU R25, [R1+0x150] ;  /* 0x0001500001197983 */ /* 0x001f680000300800 */
[----:B-1----:R-:W5:Y:S04]  /*6520*/  LDL.LU R26, [R1+0x1a0] ;  /* 0x0001a000011a7983 */ /* 0x002f680000300800 */
[----:B---3--:R-:W3:Y:S04]  /*6530*/  LDL.LU R29, [R1+0x19c] ;  /* 0x00019c00011d7983 */ /* 0x008ee80000300800 */
[----:B----4-:R-:W-:Y:S04]  /*6540*/  STS.U16 [R23+0x23000], R19 ;  /* 0x0230001317007388 */ /* 0x010fe80000000400 */
[----:B------:R-:W-:Y:S04]  /*6550*/  STS.U16 [R23+0x9000], R3 ;  /* 0x0090000317007388 */ /* 0x000fe80000000400 */
[----:B------:R-:W-:Y:S04]  /*6560*/  STS.U16 [R23+0x12000], R2 ;  /* 0x0120000217007388 */ /* 0x000fe80000000400 */
[----:B------:R0:W-:Y:S04]  /*6570*/  STS.U16 [R23+0x24000], R28 ;  /* 0x0240001c17007388 */ /* 0x0001e80000000400 */
[----:B------:R-:W-:Y:S04]  /*6580*/  STS.U16 [R23+0x25000], R16 ;  /* 0x0250001017007388 */ /* 0x000fe80000000400 */
[----:B0-----:R-:W4:Y:S04]  /*6590*/  LDL.LU R28, [R1+0x13c] ;  /* 0x00013c00011c7983 */ /* 0x001f280000300800 */
[----:B------:R0:W-:Y:S04]  /*65a0*/  STS.U16 [R23+0x13000], R17 ;  /* 0x0130001117007388 */ /* 0x0001e80000000400 */
[----:B------:R-:W-:Y:S04]  /*65b0*/  STS.U16 [R23+0x26000], R0 ;  /* 0x0260000017007388 */ /* 0x000fe80000000400 */
[----:B------:R1:W-:Y:S04]  /*65c0*/  STS.U16 [R23+0x27000], R5 ;  /* 0x0270000517007388 */ /* 0x0003e80000000400 */
[----:B------:R1:W-:Y:S04]  /*65d0*/  STS.U16 [R23+0x5000], R21 ;  /* 0x0050001517007388 */ /* 0x0003e80000000400 */
[----:B0-----:R-:W4:Y:S04]  /*65e0*/  LDL.LU R17, [R1+0x138] ;  /* 0x0001380001117983 */ /* 0x001f280000300800 */
[----:B------:R-:W-:Y:S04]  /*65f0*/  STS.U16 [R23+0xa000], R24 ;  /* 0x00a0001817007388 */ /* 0x000fe80000000400 */
[----:B-1----:R-:W4:Y:S04]  /*6600*/  LDL.LU R5, [R1+0x18c] ;  /* 0x00018c0001057983 */ /* 0x002f280000300800 */
[----:B------:R0:W-:Y:S04]  /*6610*/  STS.U16 [R23+0x14000], R27 ;  /* 0x0140001b17007388 */ /* 0x0001e80000000400 */
[----:B------:R-:W4:Y:S04]  /*6620*/  LDL.LU R21, [R1+0x130] ;  /* 0x0001300001157983 */ /* 0x000f280000300800 */
[----:B0-----:R-:W4:Y:S04]  /*6630*/  LDL.LU R27, [R1+0x12c] ;  /* 0x00012c00011b7983 */ /* 0x001f280000300800 */
[----:B--2---:R0:W-:Y:S04]  /*6640*/  STS.U16 [R23+0x28000], R10 ;  /* 0x0280000a17007388 */ /* 0x0041e80000000400 */
[----:B0-----:R-:W4:Y:S04]  /*6650*/  LDL.LU R10, [R1+0x180] ;  /* 0x00018000010a7983 */ /* 0x001f280000300800 */
[----:B-----5:R0:W-:Y:S04]  /*6660*/  STS.U16 [R23+0x29000], R11 ;  /* 0x0290000b17007388 */ /* 0x0201e80000000400 */
[----:B------:R1:W-:Y:S04]  /*6670*/  STS.U16 [R23+0x15000], R4 ;  /* 0x0150000417007388 */ /* 0x0003e80000000400 */
[----:B------:R5:W-:Y:S04]  /*6680*/  STS.U16 [R23+0x2a000], R20 ;  /* 0x02a0001417007388 */ /* 0x000be80000000400 */
[----:B0-----:R-:W2:Y:S04]  /*6690*/  LDL.LU R11, [R1+0x17c] ;  /* 0x00017c00010b7983 */ /* 0x001ea80000300800 */
[----:B-1----:R-:W2:Y:S04]  /*66a0*/  LDL.LU R4, [R1+0x178] ;  /* 0x0001780001047983 */ /* 0x002ea80000300800 */
[----:B-----5:R-:W5:Y:S04]  /*66b0*/  LDL.LU R20, [R1+0x16c] ;  /* 0x00016c0001147983 */ /* 0x020f680000300800 */
[----:B------:R-:W5:Y:S04]  /*66c0*/  LDL.LU R14, [R1+0x118] ;  /* 0x00011800010e7983 */ /* 0x000f680000300800 */
[----:B------:R-:W5:Y:S04]  /*66d0*/  LDL.LU R13, [R1+0x10c] ;  /* 0x00010c00010d7983 */ /* 0x000f680000300800 */
[----:B------:R-:W5:Y:S04]  /*66e0*/  LDL.LU R18, [R1+0x158] ;  /* 0x0001580001127983 */ /* 0x000f680000300800 */
[----:B------:R-:W5:Y:S04]  /*66f0*/  LDL.LU R0, [R1+0x104] ;  /* 0x0001040001007983 */ /* 0x000f680000300800 */
[----:B------:R-:W5:Y:S04]  /*6700*/  LDL.LU R15, [R1+0x100] ;  /* 0x00010000010f7983 */ /* 0x000f680000300800 */
[----:B------:R-:W-:Y:S04]  /*6710*/  STS.U16 [R23+0x2b000], R25 ;  /* 0x02b0001917007388 */ /* 0x000fe80000000400 */
[----:B------:R-:W-:Y:S04]  /*6720*/  STS.U16 [R23+0xb000], R26 ;  /* 0x00b0001a17007388 */ /* 0x000fe80000000400 */
[----:B------:R-:W5:Y:S04]  /*6730*/  LDL.LU R12, [R1+0x148] ;  /* 0x00014800010c7983 */ /* 0x000f680000300800 */
[----:B---3--:R0:W-:Y:S04]  /*6740*/  STS.U16 [R23+0x16000], R29 ;  /* 0x0160001d17007388 */ /* 0x0081e80000000400 */
[----:B------:R-:W3:Y:S04]  /*6750*/  LDL.LU R19, [R1+0x144] ;  /* 0x0001440001137983 */ /* 0x000ee80000300800 */
[----:B0-----:R-:W3:Y:S04]  /*6760*/  LDL.LU R29, [R1+0xf4] ;  /* 0x0000f400011d7983 */ /* 0x001ee80000300800 */
[----:B------:R-:W3:Y:S04]  /*6770*/  LDL.LU R3, [R1+0xec] ;  /* 0x0000ec0001037983 */ /* 0x000ee80000300800 */
[----:B------:R-:W3:Y:S04]  /*6780*/  LDL.LU R2, [R1+0x134] ;  /* 0x0001340001027983 */ /* 0x000ee80000300800 */
[----:B------:R-:W3:Y:S04]  /*6790*/  LDL.LU R16, [R1+0xe4] ;  /* 0x0000e40001107983 */ /* 0x000ee80000300800 */
[----:B------:R-:W3:Y:S04]  /*67a0*/  LDL.LU R24, [R1+0xdc] ;  /* 0x0000dc0001187983 */ /* 0x000ee80000300800 */
[----:B------:R-:W3:Y:S04]  /*67b0*/  LDL.LU R25, [R1+0x128] ;  /* 0x0001280001197983 */ /* 0x000ee80000300800 */
[----:B----4-:R0:W-:Y:S04]  /*67c0*/  STS.U16 [R23+0x2c000], R28 ;  /* 0x02c0001c17007388 */ /* 0x0101e80000000400 */
[----:B------:R-:W4:Y:S04]  /*67d0*/  LDL.LU R26, [R1+0x120] ;  /* 0x00012000011a7983 */ /* 0x000f280000300800 */
[----:B0-----:R-:W4:Y:S04]  /*67e0*/  LDL.LU R28, [R1+0x11c] ;  /* 0x00011c00011c7983 */ /* 0x001f280000300800 */
[----:B------:R0:W-:Y:S04]  /*67f0*/  STS.U16 [R23+0x2d000], R17 ;  /* 0x02d0001117007388 */ /* 0x0001e80000000400 */
[----:B------:R1:W-:Y:S04]  /*6800*/  STS.U16 [R23+0x17000], R5 ;  /* 0x0170000517007388 */ /* 0x0003e80000000400 */
[----:B0-----:R-:W4:Y:S04]  /*6810*/  LDL.LU R17, [R1+0x7c] ;  /* 0x00007c0001117983 */ /* 0x001f280000300800 */
[----:B------:R0:W-:Y:S04]  /*6820*/  STS.U16 [R23+0x2e000], R21 ;  /* 0x02e0001517007388 */ /* 0x0001e80000000400 */
[----:B-1----:R-:W4:Y:S04]  /*6830*/  LDL.LU R5, [R1+0x74] ;  /* 0x0000740001057983 */ /* 0x002f280000300800 */
[----:B------:R1:W-:Y:S04]  /*6840*/  STS.U16 [R23+0x2f000], R27 ;  /* 0x02f0001b17007388 */ /* 0x0003e80000000400 */
[----:B0-----:R-:W4:Y:S04]  /*6850*/  LDL.LU R21, [R1+0x108] ;  /* 0x0001080001157983 */ /* 0x001f280000300800 */
[----:B-1----:R-:W4:Y:S04]  /*6860*/  LDL.LU R27, [R1+0x6c] ;  /* 0x00006c00011b7983 */ /* 0x002f280000300800 */
[----:B------:R0:W-:Y:S04]  /*6870*/  STS.U16 [R23+0x3000], R10 ;  /* 0x0030000a17007388 */ /* 0x0001e80000000400 */
[----:B0-----:R-:W4:Y:S04]  /*6880*/  LDL.LU R10, [R1+0x293c] ;  /* 0x00293c00010a7983 */ /* 0x001f280000300800 */
[----:B--2---:R0:W-:Y:S04]  /*6890*/  STS.U16 [R23+0x6000], R11 ;  /* 0x0060000b17007388 */ /* 0x0041e80000000400 */
[----:B------:R1:W-:Y:S04]  /*68a0*/  STS.U16 [R23+0xc000], R4 ;  /* 0x00c0000417007388 */ /* 0x0003e80000000400 */
[----:B-----5:R2:W-:Y:S04]  /*68b0*/  STS.U16 [R23+0x18000], R20 ;  /* 0x0180001417007388 */ /* 0x0205e80000000400 */
[----:B0-----:R-:W5:Y:S04]  /*68c0*/  LDL.LU R11, [R1+0x2938] ;  /* 0x00293800010b7983 */ /* 0x001f680000300800 */
[----:B-1----:R-:W5:Y:S04]  /*68d0*/  LDL.LU R4, [R1+0x2934] ;  /* 0x0029340001047983 */ /* 0x002f680000300800 */
[----:B------:R-:W-:Y:S04]  /*68e0*/  STS.U16 [R23+0x30000], R14 ;  /* 0x0300000e17007388 */ /* 0x000fe80000000400 */
[----:B--2---:R-:W2:Y:S04]  /*68f0*/  LDL.LU R20, [R1+0x2930] ;  /* 0x0029300001147983 */ /* 0x004ea80000300800 */
[----:B------:R0:W-:Y:S04]  /*6900*/  STS.U16 [R23+0x31000], R13 ;  /* 0x0310000d17007388 */ /* 0x0001e80000000400 */
[----:B------:R1:W-:Y:S04]  /*6910*/  STS.U16 [R23+0x19000], R18 ;  /* 0x0190001217007388 */ /* 0x0003e80000000400 */
[----:B------:R1:W-:Y:S04]  /*6920*/  STS.U16 [R23+0x32000], R0 ;  /* 0x0320000017007388 */ /* 0x0003e80000000400 */
[----:B0-----:R-:W2:Y:S04]  /*6930*/  LDL.LU R13, [R1+0x60] ;  /* 0x00006000010d7983 */ /* 0x001ea80000300800 */
[----:B-1----:R-:W5:Y:S04]  /*6940*/  LDL.LU R18, [R1+0xfc] ;  /* 0x0000fc0001127983 */ /* 0x002f680000300800 */
[----:B------:R-:W5:Y:S04]  /*6950*/  LDL.LU R0, [R1+0xf8] ;  /* 0x0000f80001007983 */ /* 0x000f680000300800 */
[----:B------:R-:W-:Y:S04]  /*6960*/  STS.U16 [R23+0x33000], R15 ;  /* 0x0330000f17007388 */ /* 0x000fe80000000400 */
[----:B------:R-:W-:Y:S04]  /*6970*/  STS.U16 [R23+0xd000], R12 ;  /* 0x00d0000c17007388 */ /* 0x000fe80000000400 */
[----:B---3--:R-:W-:Y:S04]  /*6980*/  STS.U16 [R23+0x1a000], R19 ;  /* 0x01a0001317007388 */ /* 0x008fe80000000400 */
[----:B------:R0:W-:Y:S04]  /*6990*/  STS.U16 [R23+0x34000], R29 ;  /* 0x0340001d17007388 */ /* 0x0001e80000000400 */
[----:B------:R-:W-:Y:S04]  /*69a0*/  STS.U16 [R23+0x35000], R3 ;  /* 0x0350000317007388 */ /* 0x000fe80000000400 */
[----:B------:R-:W-:Y:S04]  /*69b0*/  STS.U16 [R23+0x1b000], R2 ;  /* 0x01b0000217007388 */ /* 0x000fe80000000400 */
[----:B0-----:R-:W3:Y:S04]  /*69c0*/  LDL.LU R29, [R1+0xe8] ;  /* 0x0000e800011d7983 */ /* 0x001ee80000300800 */
[----:B------:R-:W-:Y:S04]  /*69d0*/  STS.U16 [R23+0x36000], R16 ;  /* 0x0360001017007388 */ /* 0x000fe80000000400 */
[----:B------:R0:W-:Y:S04]  /*69e0*/  STS.U16 [R23+0x37000], R24 ;  /* 0x0370001817007388 */ /* 0x0001e80000000400 */
[----:B------:R1:W-:Y:S04]  /*69f0*/  STS.U16 [R23+0x7000], R25 ;  /* 0x0070001917007388 */ /* 0x0003e80000000400 */
[----:B----4-:R4:W-:Y:S04]  /*6a00*/  STS.U16 [R23+0xe000], R26 ;  /* 0x00e0001a17007388 */ /* 0x0109e80000000400 */
[----:B0-----:R-:W3:Y:S04]  /*6a10*/  LDL.LU R24, [R1+0x1fc] ;  /* 0x0001fc0001187983 */ /* 0x001ee80000300800 */
[----:B-1----:R-:W3:Y:S04]  /*6a20*/  LDL.LU R25, [R1+0x208] ;  /* 0x0002080001197983 */ /* 0x002ee80000300800 */
[----:B------:R0:W-:Y:S04]  /*6a30*/  STS.U16 [R23+0x1c000], R28 ;  /* 0x01c0001c17007388 */ /* 0x0001e80000000400 */
[----:B----4-:R-:W4:Y:S04]  /*6a40*/  LDL.LU R26, [R1+0x164] ;  /* 0x00016400011a7983 */ /* 0x010f280000300800 */
[----:B0-----:R-:W4:Y:S04]  /*6a50*/  LDL.LU R28, [R1+0x200] ;  /* 0x00020000011c7983 */ /* 0x001f280000300800 */
[----:B------:R-:W4:Y:S04]  /*6a60*/  LDL.LU R19, [R1+0x1c4] ;  /* 0x0001c40001137983 */ /* 0x000f280000300800 */
[----:B------:R-:W4:Y:S04]  /*6a70*/  LDL.LU R3, [R1+0x174] ;  /* 0x0001740001037983 */ /* 0x000f280000300800 */
[----:B------:R-:W4:Y:S04]  /*6a80*/  LDL.LU R2, [R1+0x124] ;  /* 0x0001240001027983 */ /* 0x000f280000300800 */
[----:B------:R0:W-:Y:S04]  /*6a90*/  STS.U16 [R23+0x38000], R17 ;  /* 0x0380001117007388 */ /* 0x0001e80000000400 */
[----:B------:R-:W4:Y:S04]  /*6aa0*/  LDL.LU R16, [R1+0xe0] ;  /* 0x0000e00001107983 */ /* 0x000f280000300800 */
[----:B------:R1:W-:Y:S04]  /*6ab0*/  STS.U16 [R23+0x39000], R5 ;  /* 0x0390000517007388 */ /* 0x0003e80000000400 */
[----:B0-----:R-:W4:Y:S04]  /*6ac0*/  LDL.LU R17, [R1+0xd8] ;  /* 0x0000d80001117983 */ /* 0x001f280000300800 */
[----:B------:R0:W-:Y:S04]  /*6ad0*/  STS.U16 [R23+0x1d000], R21 ;  /* 0x01d0001517007388 */ /* 0x0001e80000000400 */
[----:B-1----:R-:W4:Y:S04]  /*6ae0*/  LDL.LU R5, [R1+0xd4] ;  /* 0x0000d40001057983 */ /* 0x002f280000300800 */
[----:B------:R1:W-:Y:S04]  /*6af0*/  STS.U16 [R23+0x3a000], R27 ;  /* 0x03a0001b17007388 */ /* 0x0003e80000000400 */
[----:B0-----:R-:W4:Y:S04]  /*6b00*/  LDL.LU R21, [R1+0xd0] ;  /* 0x0000d00001157983 */ /* 0x001f280000300800 */
[----:B-1----:R-:W4:Y:S04]  /*6b10*/  LDL.LU R27, [R1+0xcc] ;  /* 0x0000cc00011b7983 */ /* 0x002f280000300800 */
[----:B--2---:R-:W-:Y:S04]  /*6b20*/  STS.U16 [R23+0x3b000], R13 ;  /* 0x03b0000d17007388 */ /* 0x004fe80000000400 */
[----:B-----5:R-:W-:Y:S04]  /*6b30*/  STS.U16 [R23+0xf000], R18 ;  /* 0x00f0001217007388 */ /* 0x020fe80000000400 */
[----:B------:R0:W-:Y:S04]  /*6b40*/  STS.U16 [R23+0x1e000], R0 ;  /* 0x01e0000017007388 */ /* 0x0001e80000000400 */
[----:B------:R-:W-:Y:S04]  /*6b50*/  STS.U16 [R23+0x3c000], R20 ;  /* 0x03c0001417007388 */ /* 0x000fe80000000400 */
[----:B------:R1:W-:Y:S01]  /*6b60*/  STS.U16 [R23+0x3d000], R4 ;  /* 0x03d0000417007388 */ /* 0x0003e20000000400 */
[----:B0-----:R-:W-:-:S02]  /*6b70*/  LOP3.LUT R0, R23, 0x10, RZ, 0x3c, !PT ;  /* 0x0000001017007812 */ /* 0x001fc400078e3cff */
[----:B-1----:R-:W-:-:S05]  /*6b80*/  SHF.L.U32 R4, R22, 0x1, RZ ;  /* 0x0000000116047819 */ /* 0x002fca00000006ff */
[----:B---3--:R0:W-:Y:S04]  /*6b90*/  STS.U16 [R4+0x1f000], R29 ;  /* 0x01f0001d04007388 */ /* 0x0081e80000000400 */
[----:B------:R-:W-:Y:S04]  /*6ba0*/  STS.U16 [R4+0x3e000], R11 ;  /* 0x03e0000b04007388 */ /* 0x000fe80000000400 */
[----:B------:R-:W-:Y:S04]  /*6bb0*/  STS.U16 [R4+0x3f000], R10 ;  /* 0x03f0000a04007388 */ /* 0x000fe80000000400 */
[----:B0-----:R-:W2:Y:S04]  /*6bc0*/  LDL.LU R29, [R1+0xc8] ;  /* 0x0000c800011d7983 */ /* 0x001ea80000300800 */
[----:B------:R-:W3:Y:S04]  /*6bd0*/  LDL.LU R22, [R1+0xc4] ;  /* 0x0000c40001167983 */ /* 0x000ee80000300800 */
[----:B------:R-:W5:Y:S04]  /*6be0*/  LDL.LU R23, [R1+0xc0] ;  /* 0x0000c00001177983 */ /* 0x000f680000300800 */
[----:B------:R-:W-:Y:S04]  /*6bf0*/  STL [R1+0x292c], R4 ;  /* 0x00292c0401007387 */ /* 0x000fe80000100800 */
[----:B------:R0:W-:Y:S04]  /*6c00*/  STS.U16 [R0+0x1200], R24 ;  /* 0x0012001800007388 */ /* 0x0001e80000000400 */
[----:B------:R1:W-:Y:S04]  /*6c10*/  STS.U16 [R0+0x2200], R25 ;  /* 0x0022001900007388 */ /* 0x0003e80000000400 */
[----:B----4-:R4:W-:Y:S04]  /*6c20*/  STS.U16 [R0+0x3200], R26 ;  /* 0x0032001a00007388 */ /* 0x0109e80000000400 */
[----:B0-----:R-:W5:Y:S04]  /*6c30*/  LDL.LU R24, [R1+0xbc] ;  /* 0x0000bc0001187983 */ /* 0x001f680000300800 */
[----:B-1----:R-:W5:Y:S04]  /*6c40*/  LDL.LU R25, [R1+0xb8] ;  /* 0x0000b80001197983 */ /* 0x002f680000300800 */
[----:B------:R0:W-:Y:S04]  /*6c50*/  STS.U16 [R0+0x4200], R28 ;  /* 0x0042001c00007388 */ /* 0x0001e80000000400 */
[----:B----4-:R-:W4:Y:S04]  /*6c60*/  LDL.LU R26, [R1+0xb4] ;  /* 0x0000b400011a7983 */ /* 0x010f280000300800 */
[----:B------:R-:W-:Y:S04]  /*6c70*/  STS.U16 [R0+0x5200], R19 ;  /* 0x0052001300007388 */ /* 0x000fe80000000400 */
[----:B0-----:R-:W4:Y:S04]  /*6c80*/  LDL.LU R28, [R1+0xb0] ;  /* 0x0000b000011c7983 */ /* 0x001f280000300800 */
[----:B------:R-:W4:Y:S04]  /*6c90*/  LDL.LU R4, [R1+0xac] ;  /* 0x0000ac0001047983 */ /* 0x000f280000300800 */
[----:B------:R-:W4:Y:S04]  /*6ca0*/  LDL.LU R10, [R1+0xa8] ;  /* 0x0000a800010a7983 */ /* 0x000f280000300800 */
[----:B------:R-:W-:Y:S04]  /*6cb0*/  STS.U16 [R0+0x6200], R3 ;  /* 0x0062000300007388 */ /* 0x000fe80000000400 */
        /* <DEDUP_REMOVED lines=11> */
[----:B------:R0:W-:Y:S04]  /*6d70*/  STS.U16 [R0+0x24200], R27 ;  /* 0x0242001b00007388 */ /* 0x0001e80000000400 */
[----:B------:R-:W4:Y:S04]  /*6d80*/  LDL.LU R18, [R1+0x8c] ;  /* 0x00008c0001127983 */ /* 0x000f280000300800 */
[----:B0-----:R-:W4:Y:S04]  /*6d90*/  LDL.LU R27, [R1+0x88] ;  /* 0x00008800011b7983 */ /* 0x001f280000300800 */
[----:B------:R-:W4:Y:S04]  /*6da0*/  LDL.LU R17, [R1+0x84] ;  /* 0x0000840001117983 */ /* 0x000f280000300800 */
[----:B--2---:R0:W-:Y:S04]  /*6db0*/  STS.U16 [R0+0x25200], R29 ;  /* 0x0252001d00007388 */ /* 0x0041e80000000400 */
[----:B---3--:R1:W-:Y:S04]  /*6dc0*/  STS.U16 [R0+0x26200], R22 ;  /* 0x0262001600007388 */ /* 0x0083e80000000400 */
[----:B-----5:R2:W-:Y:S04]  /*6dd0*/  STS.U16 [R0+0x27200], R23 ;  /* 0x0272001700007388 */ /* 0x0205e80000000400 */
[----:B0-----:R-:W3:Y:S04]  /*6de0*/  LDL.LU R29, [R1+0x80] ;  /* 0x00008000011d7983 */ /* 0x001ee80000300800 */
[----:B------:R-:W5:Y:S04]  /*6df0*/  LDL.LU R19, [R1+0x78] ;  /* 0x0000780001137983 */ /* 0x000f680000300800 */
[----:B------:R-:W5:Y:S04]  /*6e00*/  LDL.LU R3, [R1+0x70] ;  /* 0x0000700001037983 */ /* 0x000f680000300800 */
[----:B------:R-:W5:Y:S04]  /*6e10*/  LDL.LU R2, [R1+0x64] ;  /* 0x0000640001027983 */ /* 0x000f680000300800 */
[----:B------:R0:W-:Y:S04]  /*6e20*/  STS.U16 [R0+0x28200], R24 ;  /* 0x0282001800007388 */ /* 0x0001e80000000400 */
[----:B------:R-:W5:Y:S04]  /*6e30*/  LDL.LU R16, [R1+0x5c] ;  /* 0x00005c0001107983 */ /* 0x000f680000300800 */
[----:B------:R0:W-:Y:S04]  /*6e40*/  STS.U16 [R0+0x29200], R25 ;  /* 0x0292001900007388 */ /* 0x0001e80000000400 */
[----:B----4-:R4:W-:Y:S04]  /*6e50*/  STS.U16 [R0+0x2a200], R26 ;  /* 0x02a2001a00007388 */ /* 0x0109e80000000400 */
[----:B------:R-:W5:Y:S04]  /*6e60*/  LDL.LU R5, [R1+0x68] ;  /* 0x0000680001057983 */ /* 0x000f680000300800 */
[----:B------:R0:W-:Y:S04]  /*6e70*/  STS.U16 [R0+0x2b200], R28 ;  /* 0x02b2001c00007388 */ /* 0x0001e80000000400 */
[----:B------:R-:W-:Y:S04]  /*6e80*/  STS.U16 [R0+0x2c200], R4 ;  /* 0x02c2000400007388 */ /* 0x000fe80000000400 */
[----:B------:R-:W-:Y:S04]  /*6e90*/  STS.U16 [R0+0x2d200], R10 ;  /* 0x02d2000a00007388 */ /* 0x000fe80000000400 */
[----:B------:R-:W5:Y:S04]  /*6ea0*/  LDL.LU R21, [R1+0x58] ;  /* 0x0000580001157983 */ /* 0x000f680000300800 */
[----:B------:R-:W-:Y:S04]  /*6eb0*/  STS.U16 [R0+0x2e200], R11 ;  /* 0x02e2000b00007388 */ /* 0x000fe80000000400 */
[----:B-1----:R-:W5:Y:S04]  /*6ec0*/  LDL.LU R22, [R1+0x54] ;  /* 0x0000540001167983 */ /* 0x002f680000300800 */
[----:B------:R-:W-:Y:S04]  /*6ed0*/  STS.U16 [R0+0x2f200], R20 ;  /* 0x02f2001400007388 */ /* 0x000fe80000000400 */
[----:B--2---:R-:W2:Y:S04]  /*6ee0*/  LDL.LU R23, [R1+0x50] ;  /* 0x0000500001177983 */ /* 0x004ea80000300800 */
[----:B------:R-:W-:Y:S04]  /*6ef0*/  STS.U16 [R0+0x30200], R14 ;  /* 0x0302000e00007388 */ /* 0x000fe80000000400 */
[----:B0-----:R-:W2:Y:S04]  /*6f00*/  LDL.LU R24, [R1+0x4c] ;  /* 0x00004c0001187983 */ /* 0x001ea80000300800 */
[----:B------:R-:W-:Y:S04]  /*6f10*/  STS.U16 [R0+0x31200], R15 ;  /* 0x0312000f00007388 */ /* 0x000fe80000000400 */
[----:B------:R-:W2:Y:S04]  /*6f20*/  LDL.LU R25, [R1+0x48] ;  /* 0x0000480001197983 */ /* 0x000ea80000300800 */
[----:B------:R-:W-:Y:S04]  /*6f30*/  STS.U16 [R0+0x32200], R12 ;  /* 0x0322000c00007388 */ /* 0x000fe80000000400 */
[----:B----4-:R-:W4:Y:S04]  /*6f40*/  LDL.LU R26, [R1+0x44] ;  /* 0x00004400011a7983 */ /* 0x010f280000300800 */
[----:B------:R-:W-:Y:S04]  /*6f50*/  STS.U16 [R0+0x33200], R13 ;  /* 0x0332000d00007388 */ /* 0x000fe80000000400 */
[----:B------:R-:W4:Y:S04]  /*6f60*/  LDL.LU R28, [R1+0x40] ;  /* 0x00004000011c7983 */ /* 0x000f280000300800 */
[----:B------:R-:W-:Y:S04]  /*6f70*/  STS.U16 [R0+0x34200], R18 ;  /* 0x0342001200007388 */ /* 0x000fe80000000400 */
[----:B------:R0:W-:Y:S04]  /*6f80*/  STS.U16 [R0+0x35200], R27 ;  /* 0x0352001b00007388 */ /* 0x0001e80000000400 */
[----:B0-----:R-:W4:Y:S04]  /*6f90*/  LDL.LU R27, [R1+0x3c] ;  /* 0x00003c00011b7983 */ /* 0x001f280000300800 */
[----:B------:R0:W-:Y:S04]  /*6fa0*/  STS.U16 [R0+0x36200], R17 ;  /* 0x0362001100007388 */ /* 0x0001e80000000400 */
[----:B0-----:R-:W4:Y:S04]  /*6fb0*/  LDL.LU R17, [R1+0x38] ;  /* 0x0000380001117983 */ /* 0x001f280000300800 */
[----:B---3--:R0:W-:Y:S04]  /*6fc0*/  STS.U16 [R0+0x37200], R29 ;  /* 0x0372001d00007388 */ /* 0x0081e80000000400 */
[----:B-----5:R-:W-:Y:S04]  /*6fd0*/  STS.U16 [R0+0x38200], R19 ;  /* 0x0382001300007388 */ /* 0x020fe80000000400 */
[----:B------:R-:W-:Y:S04]  /*6fe0*/  STS.U16 [R0+0x39200], R3 ;  /* 0x0392000300007388 */ /* 0x000fe80000000400 */
[----:B------:R1:W-:Y:S04]  /*6ff0*/  STS.U16 [R0+0x3a200], R2 ;  /* 0x03a2000200007388 */ /* 0x0003e80000000400 */
[----:B0-----:R-:W3:Y:S04]  /*7000*/  LDL.LU R29, [R1+0x34] ;  /* 0x00003400011d7983 */ /* 0x001ee80000300800 */
[----:B------:R-:W-:Y:S04]  /*7010*/  STS.U16 [R0+0x3b200], R16 ;  /* 0x03b2001000007388 */ /* 0x000fe80000000400 */
[----:B------:R-:W-:Y:S04]  /*7020*/  STS.U16 [R0+0x3c200], R9 ;  /* 0x03c2000900007388 */ /* 0x000fe80000000400 */
[----:B------:R-:W-:Y:S04]  /*7030*/  STS.U16 [R0+0x3d200], R8 ;  /* 0x03d2000800007388 */ /* 0x000fe80000000400 */
[----:B------:R-:W-:Y:S04]  /*7040*/  STS.U16 [R0+0x3e200], R7 ;  /* 0x03e2000700007388 */ /* 0x000fe80000000400 */
[----:B------:R-:W5:Y:S04]  /*7050*/  LDL.LU R4, [R1+0x30] ;  /* 0x0000300001047983 */ /* 0x000f680000300800 */
[----:B------:R-:W-:Y:S04]  /*7060*/  STS.U16 [R0+0x3f200], R6 ;  /* 0x03f2000600007388 */ /* 0x000fe80000000400 */
[----:B-1----:R-:W5:Y:S04]  /*7070*/  LDL.LU R2, [R1+0x2c] ;  /* 0x00002c0001027983 */ /* 0x002f680000300800 */
[----:B------:R0:W-:Y:S04]  /*7080*/  STS.U16 [R0+0x8200], R5 ;  /* 0x0082000500007388 */ /* 0x0001e80000000400 */
[----:B------:R-:W5:Y:S04]  /*7090*/  LDL.LU R3, [R1+0x28] ;  /* 0x0000280001037983 */ /* 0x000f680000300800 */
[----:B------:R1:W-:Y:S04]  /*70a0*/  STS.U16 [R0+0x9200], R21 ;  /* 0x0092001500007388 */ /* 0x0003e80000000400 */
[----:B0-----:R-:W5:Y:S04]  /*70b0*/  LDL.LU R5, [R1+0x24] ;  /* 0x0000240001057983 */ /* 0x001f680000300800 */
[----:B------:R0:W-:Y:S04]  /*70c0*/  STS.U16 [R0+0xa200], R22 ;  /* 0x00a2001600007388 */ /* 0x0001e80000000400 */
[----:B-1----:R-:W5:Y:S04]  /*70d0*/  LDL.LU R21, [R1+0x20] ;  /* 0x0000200001157983 */ /* 0x002f680000300800 */
[----:B--2---:R1:W-:Y:S04]  /*70e0*/  STS.U16 [R0+0xb200], R23 ;  /* 0x00b2001700007388 */ /* 0x0043e80000000400 */
[----:B0-----:R-:W2:Y:S04]  /*70f0*/  LDL.LU R22, [R1+0x1c] ;  /* 0x00001c0001167983 */ /* 0x001ea80000300800 */
[----:B------:R0:W-:Y:S04]  /*7100*/  STS.U16 [R0+0xc200], R24 ;  /* 0x00c2001800007388 */ /* 0x0001e80000000400 */
[----:B-1----:R-:W2:Y:S04]  /*7110*/  LDL.LU R23, [R1+0x18] ;  /* 0x0000180001177983 */ /* 0x002ea80000300800 */
[----:B------:R1:W-:Y:S04]  /*7120*/  STS.U16 [R0+0xd200], R25 ;  /* 0x00d2001900007388 */ /* 0x0003e80000000400 */
[----:B0-----:R-:W2:Y:S04]  /*7130*/  LDL.LU R24, [R1+0x14] ;  /* 0x0000140001187983 */ /* 0x001ea80000300800 */
[----:B----4-:R0:W-:Y:S04]  /*7140*/  STS.U16 [R0+0xe200], R26 ;  /* 0x00e2001a00007388 */ /* 0x0101e80000000400 */
[----:B-1----:R-:W4:Y:S04]  /*7150*/  LDL.LU R25, [R1+0x10] ;  /* 0x0000100001197983 */ /* 0x002f280000300800 */
[----:B------:R1:W-:Y:S04]  /*7160*/  STS.U16 [R0+0xf200], R28 ;  /* 0x00f2001c00007388 */ /* 0x0003e80000000400 */
[----:B0-----:R-:W4:Y:S04]  /*7170*/  LDL.LU R26, [R1+0xc] ;  /* 0x00000c00011a7983 */ /* 0x001f280000300800 */
[----:B-1----:R-:W4:Y:S04]  /*7180*/  LDL.LU R28, [R1+0x8] ;  /* 0x00000800011c7983 */ /* 0x002f280000300800 */
[----:B------:R0:W-:Y:S04]  /*7190*/  STS.U16 [R0+0x10200], R27 ;  /* 0x0102001b00007388 */ /* 0x0001e80000000400 */
[----:B0-----:R-:W4:Y:S04]  /*71a0*/  LDL.LU R27, [R1+0x4] ;  /* 0x00000400011b7983 */ /* 0x001f280000300800 */
[----:B------:R-:W4:Y:S04]  /*71b0*/  LDL.LU R6, [R1] ;  /* 0x0000000001067983 */ /* 0x000f280000300800 */
[----:B------:R-:W4:Y:S04]  /*71c0*/  LDL.LU R7, [R1+0x1d0] ;  /* 0x0001d00001077983 */ /* 0x000f280000300800 */
        /* <DEDUP_REMOVED lines=11> */
[----:B------:R0:W-:Y:S04]  /*7280*/  STS.U16 [R0+0x11200], R17 ;  /* 0x0112001100007388 */ /* 0x0001e80000000400 */
[----:B------:R-:W4:Y:S04]  /*7290*/  LDL.LU R16, [R1+0x140] ;  /* 0x0001400001107983 */ /* 0x000f280000300800 */
[----:B0-----:R-:W4:Y:S04]  /*72a0*/  LDL.LU R17, [R1+0x114] ;  /* 0x0001140001117983 */ /* 0x001f280000300800 */
[----:B---3--:R0:W-:Y:S04]  /*72b0*/  STS.U16 [R0+0x12200], R29 ;  /* 0x0122001d00007388 */ /* 0x0081e80000000400 */
[----:B0-----:R-:W3:Y:S04]  /*72c0*/  LDL.LU R29, [R1+0xf0] ;  /* 0x0000f000011d7983 */ /* 0x001ee80000300800 */
[----:B-----5:R0:W-:Y:S04]  /*72d0*/  STS.U16 [R0+0x13200], R4 ;  /* 0x0132000400007388 */ /* 0x0201e80000000400 */
[----:B------:R1:W-:Y:S04]  /*72e0*/  STS.U16 [R0+0x14200], R2 ;  /* 0x0142000200007388 */ /* 0x0003e80000000400 */
[----:B0-----:R-:W5:Y:S04]  /*72f0*/  LDL.LU R4, [R1+0x292c] ;  /* 0x00292c0001047983 */ /* 0x001f680000300800 */
[----:B------:R0:W-:Y:S04]  /*7300*/  STS.U16 [R0+0x15200], R3 ;  /* 0x0152000300007388 */ /* 0x0001e80000000400 */
[----:B-1----:R-:W3:Y:S04]  /*7310*/  LDL.LU R2, [R1+0x2928] ;  /* 0x0029280001027983 */ /* 0x002ee80000300800 */
[----:B------:R1:W-:Y:S04]  /*7320*/  STS.U16 [R0+0x16200], R5 ;  /* 0x0162000500007388 */ /* 0x0003e80000000400 */
[----:B0-----:R-:W3:Y:S04]  /*7330*/  LDL.LU R3, [R1+0x2924] ;  /* 0x0029240001037983 */ /* 0x001ee80000300800 */
[----:B------:R0:W-:Y:S04]  /*7340*/  STS.U16 [R0+0x17200], R21 ;  /* 0x0172001500007388 */ /* 0x0001e80000000400 */
[----:B-1----:R-:W3:Y:S04]  /*7350*/  LDL.LU R5, [R1+0x2920] ;  /* 0x0029200001057983 */ /* 0x002ee80000300800 */
        /* <DEDUP_REMOVED lines=9> */
[----:B0-----:R-:W2:Y:S04]  /*73f0*/  LDL.LU R25, [R1+0x290c] ;  /* 0x00290c0001197983 */ /* 0x001ea80000300800 */
[----:B------:R0:W-:Y:S04]  /*7400*/  STS.U16 [R0+0x1d200], R28 ;  /* 0x01d2001c00007388 */ /* 0x0001e80000000400 */
[----:B-1----:R-:W2:Y:S04]  /*7410*/  LDL.LU R26, [R1+0x2908] ;  /* 0x00290800011a7983 */ /* 0x002ea80000300800 */
[----:B0-----:R-:W2:Y:S04]  /*7420*/  LDL.LU R28, [R1+0x2904] ;  /* 0x00290400011c7983 */ /* 0x001ea80000300800 */
[----:B------:R0:W-:Y:S04]  /*7430*/  STS.U16 [R0+0x1e200], R27 ;  /* 0x01e2001b00007388 */ /* 0x0001e80000000400 */
[----:B0-----:R-:W2:Y:S01]  /*7440*/  LDL.LU R27, [R1+0x2900] ;  /* 0x00290000011b7983 */ /* 0x001ea20000300800 */
[----:B-----5:R-:W-:-:S03]  /*7450*/  LOP3.LUT R4, R4, 0x20, RZ, 0x3c, !PT ;  /* 0x0000002004047812 */ /* 0x020fc600078e3cff */
[----:B--2---:R0:W-:Y:S04]  /*7460*/  STS.U16 [R0+0x1f200], R27 ;  /* 0x01f2001b00007388 */ /* 0x0041e80000000400 */
[----:B0-----:R-:W0:Y:S02]  /*7470*/  S2R R27, SR_TID.X ;  /* 0x00000000001b7919 */ /* 0x001e240000002100 */
[----:B0-----:R-:W-:-:S04]  /*7480*/  LOP3.LUT R27, R27, 0xff, RZ, 0xc0, !PT ;  /* 0x000000ff1b1b7812 */ /* 0x001fc800078ec0ff */
[----:B------:R-:W-:-:S04]  /*7490*/  SHF.L.U32 R27, R27, 0x1, RZ ;  /* 0x000000011b1b7819 */ /* 0x000fc800000006ff */
[----:B------:R-:W-:-:S05]  /*74a0*/  LOP3.LUT R27, R27, 0x10, RZ, 0x3c, !PT ;  /* 0x000000101b1b7812 */ /* 0x000fca00078e3cff */
[----:B------:R0:W-:Y:S04]  /*74b0*/  STS.U16 [R27+0x200], R6 ;  /* 0x000200061b007388 */ /* 0x0001e80000000400 */
[----:B------:R1:W-:Y:S04]  /*74c0*/  STS.U16 [R4+0x1400], R7 ;  /* 0x0014000704007388 */ /* 0x0003e80000000400 */
[----:B------:R-:W-:Y:S04]  /*74d0*/  STS.U16 [R4+0x2400], R8 ;  /* 0x0024000804007388 */ /* 0x000fe80000000400 */
[----:B------:R-:W-:Y:S04]  /*74e0*/  STS.U16 [R4+0x3400], R9 ;  /* 0x0034000904007388 */ /* 0x000fe80000000400 */
[----:B------:R2:W-:Y:S04]  /*74f0*/  STS.U16 [R4+0x4400], R10 ;  /* 0x0044000a04007388 */ /* 0x0005e80000000400 */
[----:B------:R5:W-:Y:S04]  /*7500*/  STS.U16 [R4+0x5400], R11 ;  /* 0x0054000b04007388 */ /* 0x000be80000000400 */
[----:B------:R-:W-:Y:S04]  /*7510*/  STS.U16 [R4+0x6400], R20 ;  /* 0x0064001404007388 */ /* 0x000fe80000000400 */
        /* <DEDUP_REMOVED lines=8> */
[----:B---3--:R-:W-:Y:S04]  /*75a0*/  STS.U16 [R4+0xf400], R29 ;  /* 0x00f4001d04007388 */ /* 0x008fe80000000400 */
[----:B------:R-:W-:Y:S01]  /*75b0*/  STS.U16 [R4+0x400], R28 ;  /* 0x0004001c04007388 */ /* 0x000fe20000000400 */
[----:B------:R-:W-:-:S03]  /*75c0*/  IMAD.MOV.U32 R0, RZ, RZ, c[0x0][0x198] ;  /* 0x00006600ff007624 */ /* 0x000fc600078e00ff */
[----:B------:R-:W-:Y:S04]  /*75d0*/  STS.U16 [R4+0x20400], R26 ;  /* 0x0204001a04007388 */ /* 0x000fe80000000400 */
[----:B------:R-:W-:Y:S04]  /*75e0*/  STS.U16 [R4+0x21400], R25 ;  /* 0x0214001904007388 */ /* 0x000fe80000000400 */
[----:B----4-:R-:W-:Y:S04]  /*75f0*/  STS.U16 [R4+0x22400], R24 ;  /* 0x0224001804007388 */ /* 0x010fe80000000400 */
[----:B------:R3:W-:Y:S04]  /*7600*/  STS.U16 [R4+0x23400], R23 ;  /* 0x0234001704007388 */ /* 0x0007e80000000400 */
[----:B------:R-:W-:Y:S01]  /*7610*/  STS.U16 [R4+0x24400], R22 ;  /* 0x0244001604007388 */ /* 0x000fe20000000400 */
[----:B0-----:R-:W-:-:S03]  /*7620*/  IMAD R6, R0, 0x96, RZ ;  /* 0x0000009600067824 */ /* 0x001fc600078e02ff */
[----:B------:R-:W-:Y:S01]  /*7630*/  STS.U16 [R4+0x25400], R21 ;  /* 0x0254001504007388 */ /* 0x000fe20000000400 */
[----:B-1----:R-:W-:-:S03]  /*7640*/  IMAD R7, R0, 0x9e, RZ ;  /* 0x0000009e00077824 */ /* 0x002fc600078e02ff */
[----:B------:R0:W-:Y:S01]  /*7650*/  STS.U16 [R4+0x26400], R5 ;  /* 0x0264000504007388 */ /* 0x0001e20000000400 */
[C---:B--2---:R-:W-:Y:S02]  /*7660*/  IMAD R10, R0.reuse, 0xb6, RZ ;  /* 0x000000b6000a7824 */ /* 0x044fe400078e02ff */
[C---:B-----5:R-:W-:Y:S02]  /*7670*/  IMAD R11, R0.reuse, 0xbe, RZ ;  /* 0x000000be000b7824 */ /* 0x060fe400078e02ff */
[C---:B---3--:R-:W-:Y:S02]  /*7680*/  IMAD R23, R0.reuse, 0x206, RZ ;  /* 0x0000020600177824 */ /* 0x048fe400078e02ff */
[C---:B------:R-:W-:Y:S02]  /*7690*/  IMAD R14, R0.reuse, 0xd6, RZ ;  /* 0x000000d6000e7824 */ /* 0x040fe400078e02ff */
[C---:B0-----:R-:W-:Y:S02]  /*76a0*/  IMAD R4, R0.reuse, 0x86, RZ ;  /* 0x0000008600047824 */ /* 0x041fe400078e02ff */
[----:B------:R-:W-:-:S02]  /*76b0*/  IMAD R5, R0, 0x8e, RZ ;  /* 0x0000008e00057824 */ /* 0x000fc400078e02ff */
[C---:B------:R-:W-:Y:S02]  /*76c0*/  IMAD R15, R0.reuse, 0xde, RZ ;  /* 0x000000de000f7824 */ /* 0x040fe400078e02ff */
[C---:B------:R-:W-:Y:S01]  /*76d0*/  IMAD R16, R0.reuse, 0xe6, RZ ;  /* 0x000000e600107824 */ /* 0x040fe200078e02ff */
[----:B------:R0:W-:Y:S01]  /*76e0*/  STL.64 [R1+0x28f8], R4 ;  /* 0x0028f80401007387 */ /* 0x0001e20000100a00 */
[C---:B------:R-:W-:Y:S02]  /*76f0*/  IMAD R17, R0.reuse, 0xee, RZ ;  /* 0x000000ee00117824 */ /* 0x040fe400078e02ff */
[C---:B------:R-:W-:Y:S01]  /*7700*/  IMAD R25, R0.reuse, 0x208, RZ ;  /* 0x0000020800197824 */ /* 0x040fe200078e02ff */
[----:B------:R1:W-:Y:S01]  /*7710*/  STL.64 [R1+0x28f0], R6 ;  /* 0x0028f00601007387 */ /* 0x0003e20000100a00 */
[C---:B------:R-:W-:Y:S02]  /*7720*/  IMAD R18, R0.reuse, 0xf6, RZ ;  /* 0x000000f600127824 */ /* 0x040fe400078e02ff */
[C---:B------:R-:W-:Y:S01]  /*7730*/  IMAD R19, R0.reuse, 0xfe, RZ ;  /* 0x000000fe00137824 */ /* 0x040fe200078e02ff */
[----:B------:R2:W-:Y:S01]  /*7740*/  STL.64 [R1+0x28e8], R10 ;  /* 0x0028e80a01007387 */ /* 0x0005e20000100a00 */
[----:B------:R-:W-:-:S02]  /*7750*/  IMAD R20, R0, 0x106, RZ ;  /* 0x0000010600147824 */ /* 0x000fc400078e02ff */
[----:B------:R-:W-:Y:S01]  /*7760*/  IMAD R21, R0, 0x10c, RZ ;  /* 0x0000010c00157824 */ /* 0x000fe200078e02ff */
[-C--:B0-----:R-:W-:Y:S01]  /*7770*/  IADD3 R4, P0, R23, R2.reuse, RZ ;  /* 0x0000000217047210 */ /* 0x081fe20007f1e0ff */
[----:B------:R-:W-:Y:S01]  /*7780*/  STL.64 [R1+0x28e0], R14 ;  /* 0x0028e00e01007387 */ /* 0x000fe20000100a00 */
[----:B-1----:R-:W-:-:S03]  /*7790*/  IADD3 R6, P6, R25, R2, RZ ;  /* 0x0000000219067210 */ /* 0x002fc60007fde0ff */
[----:B------:R0:W-:Y:S01]  /*77a0*/  STL.64 [R1+0x28d0], R16 ;  /* 0x0028d01001007387 */ /* 0x0001e20000100a00 */
[----:B------:R-:W-:-:S03]  /*77b0*/  IMAD R27, R0, 0x20a, RZ ;  /* 0x0000020a001b7824 */ /* 0x000fc600078e02ff */
[----:B------:R-:W-:Y:S01]  /*77c0*/  STL.64 [R1+0x28d8], R18 ;  /* 0x0028d81201007387 */ /* 0x000fe20000100a00 */
[----:B------:R-:W-:-:S03]  /*77d0*/  IMAD R29, R0, 0x20c, RZ ;  /* 0x0000020c001d7824 */ /* 0x000fc600078e02ff */
[----:B------:R-:W-:Y:S01]  /*77e0*/  STL.64 [R1+0x28c8], R20 ;  /* 0x0028c81401007387 */ /* 0x000fe20000100a00 */
[----:B--2---:R-:W-:-:S03]  /*77f0*/  IMAD.SHL.U32 R10, R0, 0x4, RZ ;  /* 0x00000004000a7824 */ /* 0x004fc600078e00ff */
[----:B------:R1:W-:Y:S01]  /*7800*/  STL [R1+0x290], R4 ;  /* 0x0002900401007387 */ /* 0x0003e20000100800 */
[-C--:B0-----:R-:W-:Y:S02]  /*7810*/  IADD3 R16, P5, R27, R2.reuse, RZ ;  /* 0x000000021b107210 */ /* 0x081fe40007fbe0ff */
[-C--:B------:R-:W-:Y:S01]  /*7820*/  IADD3 R14, P4, R29, R2.reuse, RZ ;  /* 0x000000021d0e7210 */ /* 0x080fe20007f9e0ff */
[----:B-1----:R-:W2:Y:S04]  /*7830*/  LDL.LU.64 R4, [R1+0x28f8] ;  /* 0x0028f80001047983 */ /* 0x002ea80000300a00 */
[----:B------:R0:W-:Y:S02]  /*7840*/  STL [R1+0x288], R6 ;  /* 0x0002880601007387 */ /* 0x0001e40000100800 */
[----:B0-----:R-:W-:-:S02]  /*7850*/  LEA R6, P2, R0, R2, 0x3 ;  /* 0x0000000200067211 */ /* 0x001fc400078418ff */
[----:B------:R-:W-:Y:S02]  /*7860*/  STL [R1+0x280], R16 ;  /* 0x0002801001007387 */ /* 0x000fe40000100800 */
[----:B------:R-:W-:Y:S02]  /*7870*/  LEA.HI.X.SX32 R7, R10, R3, 0x1, P2 ;  /* 0x000000030a077211 */ /* 0x000fe400010f0eff */
[----:B------:R-:W-:Y:S04]  /*7880*/  STL [R1+0x278], R14 ;  /* 0x0002780e01007387 */ /* 0x000fe80000100800 */
[----:B------:R0:W-:Y:S04]  /*7890*/  STL.64 [R1+0x498], R6 ;  /* 0x0004980601007387 */ /* 0x0001e80000100a00 */
[----:B0-----:R-:W3:Y:S01]  /*78a0*/  LDL.LU.64 R6, [R1+0x28f0] ;  /* 0x0028f00001067983 */ /* 0x001ee20000300a00 */
[----:B------:R-:W-:Y:S01]  /*78b0*/  IMAD R18, R0, 0x43, RZ ;  /* 0x0000004300127824 */ /* 0x000fe200078e02ff */
[----:B--2---:R-:W-:-:S04]  /*78c0*/  IADD3 R16, P1, R4, R2, RZ ;  /* 0x0000000204107210 */ /* 0x004fc80007f3e0ff */
[----:B------:R-:W-:-:S05]  /*78d0*/  LEA.HI.X.SX32 R17, R18, R3, 0x1, P1 ;  /* 0x0000000312117211 */ /* 0x000fca00008f0eff */
[----:B------:R0:W-:Y:S01]  /*78e0*/  STL.64 [R1+0x490], R16 ;  /* 0x0004901001007387 */ /* 0x0001e20000100a00 */
[-C--:B---3--:R-:W-:Y:S02]  /*78f0*/  IADD3 R10, P2, R6, R2.reuse, RZ ;  /* 0x00000002060a7210 */ /* 0x088fe40007f5e0ff */
[----:B0-----:R-:W-:-:S03]  /*7900*/  IADD3 R16, P1, R7, R2, RZ ;  /* 0x0000000207107210 */ /* 0x001fc60007f3e0ff */
[----:B------:R-:W-:Y:S04]  /*7910*/  STL [R1+0x480], R10 ;  /* 0x0004800a01007387 */ /* 0x000fe80000100800 */
[----:B------:R0:W-:Y:S02]  /*7920*/  STL.64 [R1+0x28c0], R6 ;  /* 0x0028c00601007387 */ /* 0x0001e40000100a00 */
[----:B0-----:R-:W-:Y:S01]  /*7930*/  MOV R6, R10 ;  /* 0x0000000a00067202 */ /* 0x001fe20000000f00 */
[----:B------:R-:W-:Y:S02]  /*7940*/  IMAD.MOV.U32 R7, RZ, RZ, R11 ;  /* 0x000000ffff077224 */ /* 0x000fe400078e000b */
[----:B------:R-:W2:Y:S01]  /*7950*/  LDL.LU.64 R10, [R1+0x28e8] ;  /* 0x0028e800010a7983 */ /* 0x000ea20000300a00 */
[C---:B------:R-:W-:Y:S01]  /*7960*/  IMAD R18, R0.reuse, 0x47, RZ ;  /* 0x0000004700127824 */ /* 0x040fe200078e02ff */
[----:B------:R-:W-:Y:S01]  /*7970*/  IADD3 R14, P3, R5, R2, RZ ;  /* 0x00000002050e7210 */ /* 0x000fe20007f7e0ff */
[----:B------:R-:W-:-:S02]  /*7980*/  IMAD R20, R0, 0x4b, RZ ;  /* 0x0000004b00147824 */ /* 0x000fc400078e02ff */
[----:B------:R-:W-:Y:S01]  /*7990*/  IMAD R8, R0, 0xa6, RZ ;  /* 0x000000a600087824 */ /* 0x000fe200078e02ff */
[-C--:B------:R-:W-:Y:S01]  /*79a0*/  LEA.HI.X.SX32 R15, R18, R3.reuse, 0x1, P3 ;  /* 0x00000003120f7211 */ /* 0x080fe200018f0eff */
[----:B------:R-:W-:Y:S01]  /*79b0*/  IMAD R18, R0, 0x4f, RZ ;  /* 0x0000004f00127824 */ /* 0x000fe200078e02ff */
[-C--:B------:R-:W-:Y:S01]  /*79c0*/  LEA.HI.X.SX32 R7, R20, R3.reuse, 0x1, P2 ;  /* 0x0000000314077211 */ /* 0x080fe200010f0eff */
[C---:B------:R-:W-:Y:S02]  /*79d0*/  IMAD R9, R0.reuse, 0xae, RZ ;  /* 0x000000ae00097824 */ /* 0x040fe400078e02ff */
[----:B------:R0:W-:Y:S01]  /*79e0*/  STL.64 [R1+0x488], R14 ;  /* 0x0004880e01007387 */ /* 0x0001e20000100a00 */
[----:B------:R-:W-:Y:S01]  /*79f0*/  IMAD R20, R0, 0x53, RZ ;  /* 0x0000005300147824 */ /* 0x000fe200078e02ff */
[----:B------:R-:W-:Y:S01]  /*7a00*/  LEA.HI.X.SX32 R17, R18, R3, 0x1, P1 ;  /* 0x0000000312117211 */ /* 0x000fe200008f0eff */
[----:B------:R-:W-:Y:S01]  /*7a10*/  IMAD R18, R0, 0x57, RZ ;  /* 0x0000005700127824 */ /* 0x000fe200078e02ff */
[-C--:B------:R-:W-:Y:S01]  /*7a20*/  IADD3 R6, P2, R9, R2.reuse, RZ ;  /* 0x0000000209067210 */ /* 0x080fe20007f5e0ff */
[----:B------:R1:W-:Y:S01]  /*7a30*/  STL [R1+0x484], R7 ;  /* 0x0004840701007387 */ /* 0x0003e20000100800 */
[----:B0-----:R-:W-:-:S04]  /*7a40*/  IADD3 R14, P3, R8, R2, RZ ;  /* 0x00000002080e7210 */ /* 0x001fc80007f7e0ff */
[-C--:B------:R-:W-:Y:S01]  /*7a50*/  LEA.HI.X.SX32 R15, R20, R3.reuse, 0x1, P3 ;  /* 0x00000003140f7211 */ /* 0x080fe200018f0eff */
[----:B------:R2:W-:Y:S01]  /*7a60*/  STL.64 [R1+0x478], R16 ;  /* 0x0004781001007387 */ /* 0x0005e20000100a00 */
[----:B------:R-:W-:Y:S01]  /*7a70*/  IMAD R20, R0, 0x5b, RZ ;  /* 0x0000005b00147824 */ /* 0x000fe200078e02ff */
[----:B-1----:R-:W-:Y:S01]  /*7a80*/  LEA.HI.X.SX32 R7, R18, R3, 0x1, P2 ;  /* 0x0000000312077211 */ /* 0x002fe200010f0eff */
[----:B------:R-:W-:Y:S01]  /*7a90*/  IMAD R18, R0, 0x5f, RZ ;  /* 0x0000005f00127824 */ /* 0x000fe200078e02ff */
[----:B------:R0:W-:Y:S04]  /*7aa0*/  STL.64 [R1+0x470], R14 ;  /* 0x0004700e01007387 */ /* 0x0001e80000100a00 */
[----:B------:R-:W-:Y:S01]  /*7ab0*/  STL.64 [R1+0x468], R6 ;  /* 0x0004680601007387 */ /* 0x000fe20000100a00 */
[----:B--2---:R-:W-:-:S02]  /*7ac0*/  IADD3 R16, P1, R10, R2, RZ ;  /* 0x000000020a107210 */ /* 0x004fc40007f3e0ff */
[----:B0-----:R-:W-:Y:S02]  /*7ad0*/  IADD3 R14, P3, R11, R2, RZ ;  /* 0x000000020b0e7210 */ /* 0x001fe40007f7e0ff */
[-C--:B------:R-:W-:Y:S02]  /*7ae0*/  LEA.HI.X.SX32 R17, R20, R3.reuse, 0x1, P1 ;  /* 0x0000000314117211 */ /* 0x080fe400008f0eff */
[----:B------:R-:W-:-:S03]  /*7af0*/  LEA.HI.X.SX32 R15, R18, R3, 0x1, P3 ;  /* 0x00000003120f7211 */ /* 0x000fc600018f0eff */
[----:B------:R-:W-:Y:S04]  /*7b00*/  STL.64 [R1+0x460], R16 ;  /* 0x0004601001007387 */ /* 0x000fe80000100a00 */
[----:B------:R0:W-:Y:S04]  /*7b10*/  STL.64 [R1+0x458], R14 ;  /* 0x0004580e01007387 */ /* 0x0001e80000100a00 */
[----:B0-----:R-:W2:Y:S01]  /*7b20*/  LDL.LU.64 R14, [R1+0x28e0] ;  /* 0x0028e000010e7983 */ /* 0x001ea20000300a00 */
[C---:B------:R-:W-:Y:S02]  /*7b30*/  IMAD R12, R0.reuse, 0xc6, RZ ;  /* 0x000000c6000c7824 */ /* 0x040fe400078e02ff */
[----:B------:R-:W-:-:S02]  /*7b40*/  IMAD R20, R0, 0x63, RZ ;  /* 0x0000006300147824 */ /* 0x000fc400078e02ff */
[----:B------:R-:W-:Y:S01]  /*7b50*/  IMAD R13, R0, 0xce, RZ ;  /* 0x000000ce000d7824 */ /* 0x000fe200078e02ff */
[----:B------:R-:W-:-:S04]  /*7b60*/  IADD3 R6, P2, R12, R2, RZ ;  /* 0x000000020c067210 */ /* 0x000fc80007f5e0ff */
[----:B------:R-:W-:Y:S01]  /*7b70*/  LEA.HI.X.SX32 R7, R20, R3, 0x1, P2 ;  /* 0x0000000314077211 */ /* 0x000fe200010f0eff */
[----:B------:R-:W-:Y:S01]  /*7b80*/  IMAD R20, R0, 0x67, RZ ;  /* 0x0000006700147824 */ /* 0x000fe200078e02ff */
[----:B------:R-:W-:-:S03]  /*7b90*/  IADD3 R16, P1, R13, R2, RZ ;  /* 0x000000020d107210 */ /* 0x000fc60007f3e0ff */
[----:B------:R0:W-:Y:S01]  /*7ba0*/  STL.64 [R1+0x450], R6 ;  /* 0x0004500601007387 */ /* 0x0001e20000100a00 */
[----:B------:R-:W-:Y:S02]  /*7bb0*/  LEA.HI.X.SX32 R17, R20, R3, 0x1, P1 ;  /* 0x0000000314117211 */ /* 0x000fe400008f0eff */
[-C--:B--2---:R-:W-:Y:S02]  /*7bc0*/  IADD3 R18, P3, R14, R2.reuse, RZ ;  /* 0x000000020e127210 */ /* 0x084fe40007f7e0ff */
[----:B0-----:R-:W-:-:S03]  /*7bd0*/  IADD3 R6, P2, R15, R2, RZ ;  /* 0x000000020f067210 */ /* 0x001fc60007f5e0ff */
[----:B------:R-:W-:Y:S04]  /*7be0*/  STL [R1+0x440], R18 ;  /* 0x0004401201007387 */ /* 0x000fe80000100800 */
[----:B------:R0:W-:Y:S02]  /*7bf0*/  STL.64 [R1+0x28b8], R14 ;  /* 0x0028b80e01007387 */ /* 0x0001e40000100a00 */
[----:B0-----:R-:W-:Y:S01]  /*7c00*/  MOV R14, R18 ;  /* 0x00000012000e7202 */ /* 0x001fe20000000f00 */
[----:B------:R-:W-:Y:S02]  /*7c10*/  IMAD.MOV.U32 R15, RZ, RZ, R19 ;  /* 0x000000ffff0f7224 */ /* 0x000fe400078e0013 */
[----:B------:R-:W2:Y:S04]  /*7c20*/  LDL.LU.64 R18, [R1+0x28d8] ;  /* 0x0028d80001127983 */ /* 0x000ea80000300a00 */
[----:B------:R0:W-:Y:S04]  /*7c30*/  STL.64 [R1+0x448], R16 ;  /* 0x0004481001007387 */ /* 0x0001e80000100a00 */
[----:B0-----:R-:W3:Y:S01]  /*7c40*/  LDL.LU.64 R16, [R1+0x28d0] ;  /* 0x0028d00001107983 */ /* 0x001ee20000300a00 */
[----:B------:R-:W-:-:S05]  /*7c50*/  IMAD R23, R0, 0x6b, RZ ;  /* 0x0000006b00177824 */ /* 0x000fca00078e02ff */
[----:B------:R-:W-:-:S05]  /*7c60*/  LEA.HI.X.SX32 R15, R23, R3, 0x1, P3 ;  /* 0x00000003170f7211 */ /* 0x000fca00018f0eff */
[----:B------:R-:W-:Y:S01]  /*7c70*/  STL [R1+0x444], R15 ;  /* 0x0004440f01007387 */ /* 0x000fe20000100800 */
[----:B------:R-:W-:Y:S01]  /*7c80*/  IMAD R25, R0, 0x6f, RZ ;  /* 0x0000006f00197824 */ /* 0x000fe200078e02ff */
[-C--:B---3--:R-:W-:Y:S02]  /*7c90*/  IADD3 R20, P1, R16, R2.reuse, RZ ;  /* 0x0000000210147210 */ /* 0x088fe40007f3e0ff */
[----:B------:R-:W-:-:S03]  /*7ca0*/  IADD3 R14, P3, R17, R2, RZ ;  /* 0x00000002110e7210 */ /* 0x000fc60007f7e0ff */
[----:B------:R-:W-:Y:S04]  /*7cb0*/  STL [R1+0x430], R20 ;  /* 0x0004301401007387 */ /* 0x000fe80000100800 */
[----:B------:R0:W-:Y:S02]  /*7cc0*/  STL.64 [R1+0x28b0], R16 ;  /* 0x0028b01001007387 */ /* 0x0001e40000100a00 */
[----:B0-----:R-:W-:Y:S01]  /*7cd0*/  MOV R16, R20 ;  /* 0x0000001400107202 */ /* 0x001fe20000000f00 */
[----:B------:R-:W-:Y:S02]  /*7ce0*/  IMAD.MOV.U32 R17, RZ, RZ, R21 ;  /* 0x000000ffff117224 */ /* 0x000fe400078e0015 */
[----:B------:R-:W3:Y:S01]  /*7cf0*/  LDL.LU.64 R20, [R1+0x28c8] ;  /* 0x0028c80001147983 */ /* 0x000ee20000300a00 */
[C---:B------:R-:W-:Y:S01]  /*7d00*/  IMAD R23, R0.reuse, 0x73, RZ ;  /* 0x0000007300177824 */ /* 0x040fe200078e02ff */
[----:B------:R-:W-:Y:S01]  /*7d10*/  LEA.HI.X.SX32 R7, R25, R3, 0x1, P2 ;  /* 0x0000000319077211 */ /* 0x000fe200010f0eff */
[----:B------:R-:W-:-:S03]  /*7d20*/  IMAD R25, R0, 0x77, RZ ;  /* 0x0000007700197824 */ /* 0x000fc600078e02ff */
[-C--:B------:R-:W-:Y:S01]  /*7d30*/  LEA.HI.X.SX32 R17, R23, R3.reuse, 0x1, P1 ;  /* 0x0000000317117211 */ /* 0x080fe200008f0eff */
[----:B------:R2:W-:Y:S01]  /*7d40*/  STL.64 [R1+0x438], R6 ;  /* 0x0004380601007387 */ /* 0x0005e20000100a00 */
[C---:B------:R-:W-:Y:S01]  /*7d50*/  IMAD R23, R0.reuse, 0x7b, RZ ;  /* 0x0000007b00177824 */ /* 0x040fe200078e02ff */
[----:B------:R-:W-:Y:S01]  /*7d60*/  LEA.HI.X.SX32 R15, R25, R3, 0x1, P3 ;  /* 0x00000003190f7211 */ /* 0x000fe200018f0eff */
[----:B------:R-:W-:Y:S01]  /*7d70*/  IMAD R25, R0, 0x7f, RZ ;  /* 0x0000007f00197824 */ /* 0x000fe200078e02ff */
[----:B------:R0:W-:Y:S01]  /*7d80*/  STL [R1+0x434], R17 ;  /* 0x0004341101007387 */ /* 0x0001e20000100800 */
[----:B--2---:R-:W-:-:S03]  /*7d90*/  IADD3 R6, P2, R18, R2, RZ ;  /* 0x0000000212067210 */ /* 0x004fc60007f5e0ff */
[----:B------:R-:W-:Y:S01]  /*7da0*/  STL.64 [R1+0x28a0], R18 ;  /* 0x0028a01201007387 */ /* 0x000fe20000100a00 */
[----:B------:R-:W-:-:S03]  /*7db0*/  LEA.HI.X.SX32 R7, R23, R3, 0x1, P2 ;  /* 0x0000000317077211 */ /* 0x000fc600010f0eff */
[----:B------:R3:W-:Y:S01]  /*7dc0*/  STL.64 [R1+0x428], R14 ;  /* 0x0004280e01007387 */ /* 0x0007e20000100a00 */
[----:B------:R-:W-:Y:S01]  /*7dd0*/  IADD3 R16, P1, R19, R2, RZ ;  /* 0x0000000213107210 */ /* 0x000fe20007f3e0ff */
[C---:B------:R-:W-:Y:S02]  /*7de0*/  IMAD R23, R0.reuse, 0x83, RZ ;  /* 0x0000008300177824 */ /* 0x040fe400078e02ff */
[----:B------:R1:W-:Y:S01]  /*7df0*/  STL.64 [R1+0x420], R6 ;  /* 0x0004200601007387 */ /* 0x0003e20000100a00 */
[----:B0-----:R-:W-:Y:S01]  /*7e00*/  LEA.HI.X.SX32 R17, R25, R3, 0x1, P1 ;  /* 0x0000000319117211 */ /* 0x001fe200008f0eff */
[C---:B------:R-:W-:Y:S02]  /*7e10*/  IMAD R22, R0.reuse, 0x10e, RZ ;  /* 0x0000010e00167824 */ /* 0x040fe400078e02ff */
[C---:B------:R-:W-:Y:S02]  /*7e20*/  IMAD R24, R0.reuse, 0x116, RZ ;  /* 0x0000011600187824 */ /* 0x040fe400078e02ff */
[----:B------:R-:W-:-:S02]  /*7e30*/  IMAD R26, R0, 0x11c, RZ ;  /* 0x0000011c001a7824 */ /* 0x000fc400078e02ff */
[----:B------:R-:W-:Y:S01]  /*7e40*/  IMAD R25, R0, 0x87, RZ ;  /* 0x0000008700197824 */ /* 0x000fe200078e02ff */
[-C--:B---3--:R-:W-:Y:S02]  /*7e50*/  IADD3 R14, P3, R20, R2.reuse, RZ ;  /* 0x00000002140e7210 */ /* 0x088fe40007f7e0ff */
[----:B-1----:R-:W-:Y:S02]  /*7e60*/  IADD3 R6, P2, R21, R2, RZ ;  /* 0x0000000215067210 */ /* 0x002fe40007f5e0ff */
[-C--:B------:R-:W-:Y:S02]  /*7e70*/  LEA.HI.X.SX32 R15, R23, R3.reuse, 0x1, P3 ;  /* 0x00000003170f7211 */ /* 0x080fe400018f0eff */
[----:B------:R-:W-:Y:S01]  /*7e80*/  LEA.HI.X.SX32 R7, R4, R3, 0x1, P2 ;  /* 0x0000000304077211 */ /* 0x000fe200010f0eff */
[----:B------:R-:W-:Y:S01]  /*7e90*/  STL.64 [R1+0x28a8], R20 ;  /* 0x0028a81401007387 */ /* 0x000fe20000100a00 */
[----:B------:R-:W-:-:S03]  /*7ea0*/  IMAD R23, R0, 0x8b, RZ ;  /* 0x0000008b00177824 */ /* 0x000fc600078e02ff */
[----:B------:R0:W-:Y:S04]  /*7eb0*/  STL.64 [R1+0x418], R16 ;  /* 0x0004181001007387 */ /* 0x0001e80000100a00 */
[----:B------:R1:W-:Y:S04]  /*7ec0*/  STL.64 [R1+0x410], R14 ;  /* 0x0004100e01007387 */ /* 0x0003e80000100a00 */
[----:B------:R2:W-:Y:S01]  /*7ed0*/  STL.64 [R1+0x408], R6 ;  /* 0x0004080601007387 */ /* 0x0005e20000100a00 */
[-C--:B0-----:R-:W-:Y:S02]  /*7ee0*/  IADD3 R16, P1, R22, R2.reuse, RZ ;  /* 0x0000000216107210 */ /* 0x081fe40007f3e0ff */
[----:B-1----:R-:W-:-:S02]  /*7ef0*/  IADD3 R14, P3, R24, R2, RZ ;  /* 0x00000002180e7210 */ /* 0x002fc40007f7e0ff */
[-C--:B------:R-:W-:Y:S02]  /*7f00*/  LEA.HI.X.SX32 R17, R25, R3.reuse, 0x1, P1 ;  /* 0x0000000319117211 */ /* 0x080fe400008f0eff */
[----:B--2---:R-:W-:Y:S02]  /*7f10*/  IADD3 R6, P2, R26, R2, RZ ;  /* 0x000000021a067210 */ /* 0x004fe40007f5e0ff */
[-C--:B------:R-:W-:Y:S02]  /*7f20*/  LEA.HI.X.SX32 R15, R23, R3.reuse, 0x1, P3 ;  /* 0x00000003170f7211 */ /* 0x080fe400018f0eff */
[----:B------:R-:W-:Y:S01]  /*7f30*/  LEA.HI.X.SX32 R7, R5, R3, 0x1, P2 ;  /* 0x0000000305077211 */ /* 0x000fe200010f0eff */
[----:B------:R-:W-:Y:S04]  /*7f40*/  STL.64 [R1+0x400], R16 ;  /* 0x0004001001007387 */ /* 0x000fe80000100a00 */
[----:B------:R-:W-:Y:S04]  /*7f50*/  STL.64 [R1+0x3f8], R14 ;  /* 0x0003f80e01007387 */ /* 0x000fe80000100a00 */
[----:B------:R0:W-:Y:S04]  /*7f60*/  STL.64 [R1+0x3f0], R6 ;  /* 0x0003f00601007387 */ /* 0x0001e80000100a00 */
[----:B0-----:R-:W2:Y:S01]  /*7f70*/  LDL.LU.64 R6, [R1+0x28c0] ;  /* 0x0028c00001067983 */ /* 0x001ea20000300a00 */
[----:B------:R-:W-:-:S02]  /*7f80*/  IMAD R25, R0, 0x126, RZ ;  /* 0x0000012600197824 */ /* 0x000fc400078e02ff */
[C---:B------:R-:W-:Y:S02]  /*7f90*/  IMAD R23, R0.reuse, 0x12c, RZ ;  /* 0x0000012c00177824 */ /* 0x040fe400078e02ff */
[C---:B------:R-:W-:Y:S01]  /*7fa0*/  IMAD R28, R0.reuse, 0x11e, RZ ;  /* 0x0000011e001c7824 */ /* 0x040fe200078e02ff */
[-C--:B------:R-:W-:Y:S01]  /*7fb0*/  IADD3 R14, P3, R25, R2.reuse, RZ ;  /* 0x00000002190e7210 */ /* 0x080fe20007f7e0ff */
[C---:B------:R-:W-:Y:S01]  /*7fc0*/  IMAD R25, R0.reuse, 0x8f, RZ ;  /* 0x0000008f00197824 */ /* 0x040fe200078e02ff */
[-C--:B------:R-:W-:Y:S01]  /*7fd0*/  IADD3 R4, P2, R23, R2.reuse, RZ ;  /* 0x0000000217047210 */ /* 0x080fe20007f5e0ff */
[----:B------:R-:W-:Y:S01]  /*7fe0*/  IMAD R23, R0, 0x93, RZ ;  /* 0x0000009300177824 */ /* 0x000fe200078e02ff */
[----:B------:R-:W-:-:S04]  /*7ff0*/  IADD3 R16, P1, R28, R2, RZ ;  /* 0x000000021c107210 */ /* 0x000fc80007f3e0ff */
[-C--:B------:R-:W-:Y:S01]  /*8000*/  LEA.HI.X.SX32 R17, R25, R3.reuse, 0x1, P1 ;  /* 0x0000000319117211 */ /* 0x080fe200008f0eff */
[C---:B------:R-:W-:Y:S01]  /*8010*/  IMAD R25, R0.reuse, 0x136, RZ ;  /* 0x0000013600197824 */ /* 0x040fe200078e02ff */
[----:B------:R-:W-:Y:S01]  /*8020*/  LEA.HI.X.SX32 R15, R23, R3, 0x1, P3 ;  /* 0x00000003170f7211 */ /* 0x000fe200018f0eff */
[C---:B------:R-:W-:Y:S02]  /*8030*/  IMAD R23, R0.reuse, 0x13c, RZ ;  /* 0x0000013c00177824 */ /* 0x040fe400078e02ff */
[----:B------:R-:W-:Y:S01]  /*8040*/  IMAD R27, R0, 0x12e, RZ ;  /* 0x0000012e001b7824 */ /* 0x000fe200078e02ff */
[----:B------:R0:W-:Y:S04]  /*8050*/  STL.64 [R1+0x3e8], R16 ;  /* 0x0003e81001007387 */ /* 0x0001e80000100a00 */
[----:B------:R1:W-:Y:S01]  /*8060*/  STL.64 [R1+0x3e0], R14 ;  /* 0x0003e00e01007387 */ /* 0x0003e20000100a00 */
[----:B0-----:R-:W-:-:S02]  /*8070*/  IADD3 R16, P1, R27, R2, RZ ;  /* 0x000000021b107210 */ /* 0x001fc40007f3e0ff */
[----:B-1----:R-:W-:Y:S01]  /*8080*/  IADD3 R14, P3, R25, R2, RZ ;  /* 0x00000002190e7210 */ /* 0x002fe20007f7e0ff */
[----:B------:R-:W-:-:S05]  /*8090*/  IMAD R25, R0, 0x97, RZ ;  /* 0x0000009700197824 */ /* 0x000fca00078e02ff */
[-C--:B------:R-:W-:Y:S01]  /*80a0*/  LEA.HI.X.SX32 R17, R25, R3.reuse, 0x1, P1 ;  /* 0x0000000319117211 */ /* 0x080fe200008f0eff */
[C---:B------:R-:W-:Y:S02]  /*80b0*/  IMAD R25, R0.reuse, 0x146, RZ ;  /* 0x0000014600197824 */ /* 0x040fe400078e02ff */
[C---:B------:R-:W-:Y:S02]  /*80c0*/  IMAD R27, R0.reuse, 0x13e, RZ ;  /* 0x0000013e001b7824 */ /* 0x040fe400078e02ff */
[----:B------:R-:W-:Y:S01]  /*80d0*/  IMAD R29, R0, 0xc7, RZ ;  /* 0x000000c7001d7824 */ /* 0x000fe200078e02ff */
[----:B--2---:R-:W-:-:S05]  /*80e0*/  LEA.HI.X.SX32 R5, R6, R3, 0x1, P2 ;  /* 0x0000000306057211 */ /* 0x004fca00010f0eff */
[----:B------:R0:W-:Y:S02]  /*80f0*/  STL.64 [R1+0x3d8], R4 ;  /* 0x0003d80401007387 */ /* 0x0001e40000100a00 */
[----:B0-----:R-:W-:Y:S01]  /*8100*/  IADD3 R4, P2, R23, R2, RZ ;  /* 0x0000000217047210 */ /* 0x001fe20007f5e0ff */
[----:B------:R-:W-:-:S03]  /*8110*/  IMAD R23, R0, 0x9b, RZ ;  /* 0x0000009b00177824 */ /* 0x000fc600078e02ff */
[-C--:B------:R-:W-:Y:S02]  /*8120*/  LEA.HI.X.SX32 R5, R7, R3.reuse, 0x1, P2 ;  /* 0x0000000307057211 */ /* 0x080fe400010f0eff */
[----:B------:R-:W-:Y:S01]  /*8130*/  LEA.HI.X.SX32 R15, R23, R3, 0x1, P3 ;  /* 0x00000003170f7211 */ /* 0x000fe200018f0eff */
[----:B------:R-:W-:Y:S01]  /*8140*/  IMAD R23, R0, 0x14c, RZ ;  /* 0x0000014c00177824 */ /* 0x000fe200078e02ff */
[----:B------:R0:W-:Y:S04]  /*8150*/  STL.64 [R1+0x3d0], R16 ;  /* 0x0003d01001007387 */ /* 0x0001e80000100a00 */
[----:B------:R1:W-:Y:S04]  /*8160*/  STL.64 [R1+0x3c8], R14 ;  /* 0x0003c80e01007387 */ /* 0x0003e80000100a00 */
[----:B------:R2:W-:Y:S01]  /*8170*/  STL.64 [R1+0x3c0], R4 ;  /* 0x0003c00401007387 */ /* 0x0005e20000100a00 */
[----:B0-----:R-:W-:-:S02]  /*8180*/  IADD3 R16, P1, R27, R2, RZ ;  /* 0x000000021b107210 */ /* 0x001fc40007f3e0ff */
[-C--:B-1----:R-:W-:Y:S01]  /*8190*/  IADD3 R14, P3, R25, R2.reuse, RZ ;  /* 0x00000002190e7210 */ /* 0x082fe20007f7e0ff */
[C---:B------:R-:W-:Y:S01]  /*81a0*/  IMAD R25, R0.reuse, 0x9f, RZ ;  /* 0x0000009f00197824 */ /* 0x040fe200078e02ff */
[----:B--2---:R-:W-:Y:S01]  /*81b0*/  IADD3 R4, P2, R23, R2, RZ ;  /* 0x0000000217047210 */ /* 0x004fe20007f5e0ff */
[----:B------:R-:W-:-:S03]  /*81c0*/  IMAD R23, R0, 0xa3, RZ ;  /* 0x000000a300177824 */ /* 0x000fc600078e02ff */
[-C--:B------:R-:W-:Y:S01]  /*81d0*/  LEA.HI.X.SX32 R17, R25, R3.reuse, 0x1, P1 ;  /* 0x0000000319117211 */ /* 0x080fe200008f0eff */
[----:B------:R-:W-:Y:S01]  /*81e0*/  IMAD R25, R0, 0x156, RZ ;  /* 0x0000015600197824 */ /* 0x000fe200078e02ff */
[-C--:B------:R-:W-:Y:S02]  /*81f0*/  LEA.HI.X.SX32 R5, R8, R3.reuse, 0x1, P2 ;  /* 0x0000000308057211 */ /* 0x080fe400010f0eff */
[----:B------:R-:W-:Y:S01]  /*8200*/  LEA.HI.X.SX32 R15, R23, R3, 0x1, P3 ;  /* 0x00000003170f7211 */ /* 0x000fe200018f0eff */
[C---:B------:R-:W-:Y:S01]  /*8210*/  IMAD R23, R0.reuse, 0x15c, RZ ;  /* 0x0000015c00177824 */ /* 0x040fe200078e02ff */
[----:B------:R-:W-:Y:S01]  /*8220*/  STL.64 [R1+0x3b8], R16 ;  /* 0x0003b81001007387 */ /* 0x000fe20000100a00 */
[----:B------:R-:W-:-:S03]  /*8230*/  IMAD R27, R0, 0x14e, RZ ;  /* 0x0000014e001b7824 */ /* 0x000fc600078e02ff */
[----:B------:R0:W-:Y:S02]  /*8240*/  STL.64 [R1+0x3b0], R14 ;  /* 0x0003b00e01007387 */ /* 0x0001e40000100a00 */
[-C--:B------:R-:W-:Y:S02]  /*8250*/  IADD3 R6, P1, R27, R2.reuse, RZ ;  /* 0x000000021b067210 */ /* 0x080fe40007f3e0ff */
[----:B------:R1:W-:Y:S01]  /*8260*/  STL.64 [R1+0x3a8], R4 ;  /* 0x0003a80401007387 */ /* 0x0003e20000100a00 */
[-C--:B0-----:R-:W-:Y:S01]  /*8270*/  IADD3 R14, P3, R25, R2.reuse, RZ ;  /* 0x00000002190e7210 */ /* 0x081fe20007f7e0ff */
[C---:B------:R-:W-:Y:S01]  /*8280*/  IMAD R25, R0.reuse, 0xa7, RZ ;  /* 0x000000a700197824 */ /* 0x040fe200078e02ff */
[----:B-1----:R-:W-:Y:S01]  /*8290*/  IADD3 R4, P2, R23, R2, RZ ;  /* 0x0000000217047210 */ /* 0x002fe20007f5e0ff */
[----:B------:R-:W-:-:S03]  /*82a0*/  IMAD R23, R0, 0xab, RZ ;  /* 0x000000ab00177824 */ /* 0x000fc600078e02ff */
[-C--:B------:R-:W-:Y:S01]  /*82b0*/  LEA.HI.X.SX32 R7, R25, R3.reuse, 0x1, P1 ;  /* 0x0000000319077211 */ /* 0x080fe200008f0eff */
[C---:B------:R-:W-:Y:S01]  /*82c0*/  IMAD R25, R0.reuse, 0x166, RZ ;  /* 0x0000016600197824 */ /* 0x040fe200078e02ff */
[-C--:B------:R-:W-:Y:S02]  /*82d0*/  LEA.HI.X.SX32 R5, R9, R3.reuse, 0x1, P2 ;  /* 0x0000000309057211 */ /* 0x080fe400010f0eff */
[----:B------:R-:W-:Y:S01]  /*82e0*/  LEA.HI.X.SX32 R15, R23, R3, 0x1, P3 ;  /* 0x00000003170f7211 */ /* 0x000fe200018f0eff */
[C---:B------:R-:W-:Y:S01]  /*82f0*/  IMAD R23, R0.reuse, 0x16c, RZ ;  /* 0x0000016c00177824 */ /* 0x040fe200078e02ff */
[----:B------:R0:W-:Y:S01]  /*8300*/  STL.64 [R1+0x3a0], R6 ;  /* 0x0003a00601007387 */ /* 0x0001e20000100a00 */
[----:B------:R-:W-:-:S03]  /*8310*/  IMAD R27, R0, 0x15e, RZ ;  /* 0x0000015e001b7824 */ /* 0x000fc600078e02ff */
[----:B------:R1:W-:Y:S04]  /*8320*/  STL.64 [R1+0x398], R14 ;  /* 0x0003980e01007387 */ /* 0x0003e80000100a00 */
[----:B------:R2:W-:Y:S01]  /*8330*/  STL.64 [R1+0x390], R4 ;  /* 0x0003900401007387 */ /* 0x0005e20000100a00 */
[-C--:B0-----:R-:W-:Y:S02]  /*8340*/  IADD3 R6, P1, R27, R2.reuse, RZ ;  /* 0x000000021b067210 */ /* 0x081fe40007f3e0ff */
[-C--:B-1----:R-:W-:Y:S01]  /*8350*/  IADD3 R14, P3, R25, R2.reuse, RZ ;  /* 0x00000002190e7210 */ /* 0x082fe20007f7e0ff */
[C---:B------:R-:W-:Y:S01]  /*8360*/  IMAD R25, R0.reuse, 0xaf, RZ ;  /* 0x000000af00197824 */ /* 0x040fe200078e02ff */
[----:B--2---:R-:W-:Y:S01]  /*8370*/  IADD3 R4, P2, R23, R2, RZ ;  /* 0x0000000217047210 */ /* 0x004fe20007f5e0ff */
[----:B------:R-:W-:-:S03]  /*8380*/  IMAD R23, R0, 0xb3, RZ ;  /* 0x000000b300177824 */ /* 0x000fc600078e02ff */
[-C--:B------:R-:W-:Y:S01]  /*8390*/  LEA.HI.X.SX32 R7, R25, R3.reuse, 0x1, P1 ;  /* 0x0000000319077211 */ /* 0x080fe200008f0eff */
[C---:B------:R-:W-:Y:S01]  /*83a0*/  IMAD R25, R0.reuse, 0x176, RZ ;  /* 0x0000017600197824 */ /* 0x040fe200078e02ff */
[-C--:B------:R-:W-:Y:S01]  /*83b0*/  LEA.HI.X.SX32 R15, R23, R3.reuse, 0x1, P3 ;  /* 0x00000003170f7211 */ /* 0x080fe200018f0eff */
[----:B------:R-:W-:Y:S02]  /*83c0*/  IMAD R27, R0, 0x16e, RZ ;  /* 0x0000016e001b7824 */ /* 0x000fe400078e02ff */
[----:B------:R0:W-:Y:S01]  /*83d0*/  STL.64 [R1+0x388], R6 ;  /* 0x0003880601007387 */ /* 0x0001e20000100a00 */
[----:B------:R-:W-:Y:S01]  /*83e0*/  LEA.HI.X.SX32 R5, R10, R3, 0x1, P2 ;  /* 0x000000030a057211 */ /* 0x000fe200010f0eff */
[C---:B------:R-:W-:Y:S02]  /*83f0*/  IMAD R23, R0.reuse, 0x17c, RZ ;  /* 0x0000017c00177824 */ /* 0x040fe400078e02ff */
[----:B------:R1:W-:Y:S04]  /*8400*/  STL.64 [R1+0x380], R14 ;  /* 0x0003800e01007387 */ /* 0x0003e80000100a00 */
[----:B------:R2:W-:Y:S01]  /*8410*/  STL.64 [R1+0x378], R4 ;  /* 0x0003780401007387 */ /* 0x0005e20000100a00 */
[-C--:B0-----:R-:W-:Y:S01]  /*8420*/  IADD3 R6, P1, R27, R2.reuse, RZ ;  /* 0x000000021b067210 */ /* 0x081fe20007f3e0ff */
[C---:B------:R-:W-:Y:S01]  /*8430*/  IMAD R27, R0.reuse, 0xbb, RZ ;  /* 0x000000bb001b7824 */ /* 0x040fe200078e02ff */
        /* <DEDUP_REMOVED lines=9> */
[----:B------:R-:W-:-:S03]  /*84d0*/  LEA.HI.X.SX32 R5, R11, R3, 0x1, P2 ;  /* 0x000000030b057211 */ /* 0x000fc600010f0eff */
[----:B------:R1:W-:Y:S01]  /*84e0*/  STL.64 [R1+0x368], R14 ;  /* 0x0003680e01007387 */ /* 0x0003e20000100a00 */
[-C--:B0-----:R-:W-:Y:S01]  /*84f0*/  IADD3 R6, P1, R23, R2.reuse, RZ ;  /* 0x0000000217067210 */ /* 0x081fe20007f3e0ff */
[C---:B------:R-:W-:Y:S01]  /*8500*/  IMAD R23, R0.reuse, 0x18c, RZ ;  /* 0x0000018c00177824 */ /* 0x040fe200078e02ff */
[----:B-1----:R-:W-:Y:S01]  /*8510*/  IADD3 R14, P3, R25, R2, RZ ;  /* 0x00000002190e7210 */ /* 0x002fe20007f7e0ff */
[----:B------:R-:W-:-:S03]  /*8520*/  IMAD R25, R0, 0xc3, RZ ;  /* 0x000000c300197824 */ /* 0x000fc600078e02ff */
[----:B------:R-:W-:Y:S01]  /*8530*/  IADD3 R16, P2, R23, R2, RZ ;  /* 0x0000000217107210 */ /* 0x000fe20007f5e0ff */
[C---:B------:R-:W-:Y:S01]  /*8540*/  IMAD R23, R0.reuse, 0x18e, RZ ;  /* 0x0000018e00177824 */ /* 0x040fe200078e02ff */
[-C--:B------:R-:W-:Y:S01]  /*8550*/  LEA.HI.X.SX32 R7, R27, R3.reuse, 0x1, P1 ;  /* 0x000000031b077211 */ /* 0x080fe200008f0eff */
[----:B------:R0:W-:Y:S01]  /*8560*/  STL.64 [R1+0x360], R4 ;  /* 0x0003600401007387 */ /* 0x0001e20000100a00 */
[-C--:B------:R-:W-:Y:S01]  /*8570*/  LEA.HI.X.SX32 R15, R25, R3.reuse, 0x1, P3 ;  /* 0x00000003190f7211 */ /* 0x080fe200018f0eff */
[----:B------:R-:W-:Y:S02]  /*8580*/  IMAD R25, R0, 0xcb, RZ ;  /* 0x000000cb00197824 */ /* 0x000fe400078e02ff */
[----:B------:R1:W-:Y:S01]  /*8590*/  STL.64 [R1+0x358], R6 ;  /* 0x0003580601007387 */ /* 0x0003e20000100a00 */
[----:B------:R-:W-:-:S03]  /*85a0*/  LEA.HI.X.SX32 R17, R12, R3, 0x1, P2 ;  /* 0x000000030c117211 */ /* 0x000fc600010f0eff */
[----:B------:R2:W-:Y:S01]  /*85b0*/  STL.64 [R1+0x350], R14 ;  /* 0x0003500e01007387 */ /* 0x0005e20000100a00 */
[----:B0-----:R-:W-:Y:S01]  /*85c0*/  IMAD R5, R0, 0x196, RZ ;  /* 0x0000019600057824 */ /* 0x001fe200078e02ff */
[----:B-1----:R-:W-:-:S04]  /*85d0*/  IADD3 R6, P1, R23, R2, RZ ;  /* 0x0000000217067210 */ /* 0x002fc80007f3e0ff */
[----:B--2---:R-:W-:Y:S02]  /*85e0*/  IADD3 R14, P3, R5, R2, RZ ;  /* 0x00000002050e7210 */ /* 0x004fe40007f7e0ff */
[-C--:B------:R-:W-:Y:S02]  /*85f0*/  LEA.HI.X.SX32 R7, R29, R3.reuse, 0x1, P1 ;  /* 0x000000031d077211 */ /* 0x080fe400008f0eff */
[----:B------:R-:W-:Y:S01]  /*8600*/  LEA.HI.X.SX32 R15, R25, R3, 0x1, P3 ;  /* 0x00000003190f7211 */ /* 0x000fe200018f0eff */
[----:B------:R-:W-:Y:S04]  /*8610*/  STL.64 [R1+0x348], R16 ;  /* 0x0003481001007387 */ /* 0x000fe80000100a00 */
[----:B------:R-:W-:Y:S04]  /*8620*/  STL.64 [R1+0x340], R6 ;  /* 0x0003400601007387 */ /* 0x000fe80000100a00 */
[----:B------:R0:W-:Y:S04]  /*8630*/  STL.64 [R1+0x338], R14 ;  /* 0x0003380e01007387 */ /* 0x0001e80000100a00 */
[----:B0-----:R-:W2:Y:S01]  /*8640*/  LDL.LU.64 R14, [R1+0x28b8] ;  /* 0x0028b800010e7983 */ /* 0x001ea20000300a00 */
[----:B------:R-:W-:-:S05]  /*8650*/  IMAD R23, R0, 0x19c, RZ ;  /* 0x0000019c00177824 */ /* 0x000fca00078e02ff */
[-C--:B------:R-:W-:Y:S01]  /*8660*/  IADD3 R16, P2, R23, R2.reuse, RZ ;  /* 0x0000000217107210 */ /* 0x080fe20007f5e0ff */
[C---:B------:R-:W-:Y:S02]  /*8670*/  IMAD R23, R0.reuse, 0x1a6, RZ ;  /* 0x000001a600177824 */ /* 0x040fe400078e02ff */
[C---:B------:R-:W-:Y:S01]  /*8680*/  IMAD R27, R0.reuse, 0x19e, RZ ;  /* 0x0000019e001b7824 */ /* 0x040fe200078e02ff */
[-C--:B------:R-:W-:Y:S02]  /*8690*/  LEA.HI.X.SX32 R17, R13, R3.reuse, 0x1, P2 ;  /* 0x000000030d117211 */ /* 0x080fe400010f0eff */
[-C--:B------:R-:W-:Y:S01]  /*86a0*/  IADD3 R8, P3, R23, R2.reuse, RZ ;  /* 0x0000000217087210 */ /* 0x080fe20007f7e0ff */
[C---:B------:R-:W-:Y:S01]  /*86b0*/  IMAD R23, R0.reuse, 0x1ac, RZ ;  /* 0x000001ac00177824 */ /* 0x040fe200078e02ff */
[----:B------:R-:W-:Y:S01]  /*86c0*/  IADD3 R6, P1, R27, R2, RZ ;  /* 0x000000021b067210 */ /* 0x000fe20007f3e0ff */
[----:B------:R-:W-:Y:S02]  /*86d0*/  IMAD R27, R0, 0xcf, RZ ;  /* 0x000000cf001b7824 */ /* 0x000fe400078e02ff */
[----:B------:R-:W-:Y:S04]  /*86e0*/  STL [R1+0x320], R8 ;  /* 0x0003200801007387 */ /* 0x000fe80000100800 */
[----:B------:R0:W-:Y:S01]  /*86f0*/  STL.64 [R1+0x330], R16 ;  /* 0x0003301001007387 */ /* 0x0001e20000100a00 */
[----:B------:R-:W-:Y:S01]  /*8700*/  IMAD.MOV.U32 R13, RZ, RZ, R9 ;  /* 0x000000ffff0d7224 */ /* 0x000fe200078e0009 */
[----:B------:R-:W-:-:S02]  /*8710*/  LEA.HI.X.SX32 R7, R27, R3, 0x1, P1 ;  /* 0x000000031b077211 */ /* 0x000fc400008f0eff */
[----:B0-----:R-:W-:Y:S01]  /*8720*/  IADD3 R16, P2, R23, R2, RZ ;  /* 0x0000000217107210 */ /* 0x001fe20007f5e0ff */
[----:B------:R-:W-:Y:S02]  /*8730*/  IMAD R23, R0, 0xd3, RZ ;  /* 0x000000d300177824 */ /* 0x000fe400078e02ff */
[----:B------:R-:W-:Y:S03]  /*8740*/  STL.64 [R1+0x328], R6 ;  /* 0x0003280601007387 */ /* 0x000fe60000100a00 */
[----:B------:R-:W-:-:S05]  /*8750*/  LEA.HI.X.SX32 R13, R23, R3, 0x1, P3 ;  /* 0x00000003170d7211 */ /* 0x000fca00018f0eff */
[----:B------:R-:W-:Y:S01]  /*8760*/  STL [R1+0x324], R13 ;  /* 0x0003240d01007387 */ /* 0x000fe20000100800 */
[----:B--2---:R-:W-:-:S05]  /*8770*/  LEA.HI.X.SX32 R17, R14, R3, 0x1, P2 ;  /* 0x000000030e117211 */ /* 0x004fca00010f0eff */
[----:B------:R0:W-:Y:S04]  /*8780*/  STL.64 [R1+0x318], R16 ;  /* 0x0003181001007387 */ /* 0x0001e80000100a00 */
[----:B0-----:R-:W2:Y:S01]  /*8790*/  LDL.LU.64 R16, [R1+0x28b0] ;  /* 0x0028b00001107983 */ /* 0x001ea20000300a00 */
[C---:B------:R-:W-:Y:S01]  /*87a0*/  IMAD R25, R0.reuse, 0x1ae, RZ ;  /* 0x000001ae00197824 */ /* 0x040fe200078e02ff */
[----:B------:R-:W-:Y:S01]  /*87b0*/  MOV R12, R8 ;  /* 0x00000008000c7202 */ /* 0x000fe20000000f00 */
[C---:B------:R-:W-:Y:S02]  /*87c0*/  IMAD R23, R0.reuse, 0xd7, RZ ;  /* 0x000000d700177824 */ /* 0x040fe400078e02ff */
[C---:B------:R-:W-:Y:S01]  /*87d0*/  IMAD R8, R0.reuse, 0x1b6, RZ ;  /* 0x000001b600087824 */ /* 0x040fe200078e02ff */
[----:B------:R-:W-:Y:S01]  /*87e0*/  IADD3 R6, P1, R25, R2, RZ ;  /* 0x0000000219067210 */ /* 0x000fe20007f3e0ff */
[----:B------:R-:W-:-:S03]  /*87f0*/  IMAD R9, R0, 0x1bc, RZ ;  /* 0x000001bc00097824 */ /* 0x000fc600078e02ff */
[-C--:B------:R-:W-:Y:S01]  /*8800*/  LEA.HI.X.SX32 R7, R23, R3.reuse, 0x1, P1 ;  /* 0x0000000317077211 */ /* 0x080fe200008f0eff */
[----:B------:R-:W-:Y:S01]  /*8810*/  IMAD R23, R0, 0xdb, RZ ;  /* 0x000000db00177824 */ /* 0x000fe200078e02ff */
[-C--:B------:R-:W-:Y:S01]  /*8820*/  IADD3 R12, P3, R8, R2.reuse, RZ ;  /* 0x00000002080c7210 */ /* 0x080fe20007f7e0ff */
[C---:B------:R-:W-:Y:S01]  /*8830*/  IMAD R4, R0.reuse, 0x1be, RZ ;  /* 0x000001be00047824 */ /* 0x040fe200078e02ff */
[-C--:B------:R-:W-:Y:S01]  /*8840*/  IADD3 R18, P2, R9, R2.reuse, RZ ;  /* 0x0000000209127210 */ /* 0x080fe20007f5e0ff */
[----:B------:R-:W-:Y:S01]  /*8850*/  STL.64 [R1+0x2888], R8 ;  /* 0x0028880801007387 */ /* 0x000fe20000100a00 */
[----:B------:R-:W-:Y:S01]  /*8860*/  LEA.HI.X.SX32 R13, R23, R3, 0x1, P3 ;  /* 0x00000003170d7211 */ /* 0x000fe200018f0eff */
[----:B------:R-:W-:Y:S02]  /*8870*/  IMAD R23, R0, 0xdf, RZ ;  /* 0x000000df00177824 */ /* 0x000fe400078e02ff */
[----:B------:R0:W-:Y:S01]  /*8880*/  STL.64 [R1+0x310], R6 ;  /* 0x0003100601007387 */ /* 0x0001e20000100a00 */
[----:B------:R-:W-:-:S03]  /*8890*/  IADD3 R10, P1, R4, R2, RZ ;  /* 0x00000002040a7210 */ /* 0x000fc60007f3e0ff */
[----:B------:R-:W-:Y:S04]  /*88a0*/  STL [R1+0x300], R18 ;  /* 0x0003001201007387 */ /* 0x000fe80000100800 */
[----:B------:R1:W-:Y:S01]  /*88b0*/  STL.64 [R1+0x2890], R4 ;  /* 0x0028900401007387 */ /* 0x0003e20000100a00 */
[----:B0-----:R-:W-:-:S03]  /*88c0*/  IMAD R7, R0, 0x1c6, RZ ;  /* 0x000001c600077824 */ /* 0x001fc600078e02ff */
[----:B------:R0:W-:Y:S01]  /*88d0*/  STL.64 [R1+0x308], R12 ;  /* 0x0003080c01007387 */ /* 0x0001e20000100a00 */
[----:B-1----:R-:W-:Y:S01]  /*88e0*/  IMAD.MOV.U32 R5, RZ, RZ, R19 ;  /* 0x000000ffff057224 */ /* 0x002fe200078e0013 */
[-C--:B------:R-:W-:Y:S01]  /*88f0*/  LEA.HI.X.SX32 R5, R15, R3.reuse, 0x1, P2 ;  /* 0x000000030f057211 */ /* 0x080fe200010f0eff */
[----:B------:R-:W-:Y:S01]  /*8900*/  IMAD.MOV.U32 R15, RZ, RZ, R11 ;  /* 0x000000ffff0f7224 */ /* 0x000fe200078e000b */
[----:B------:R-:W-:Y:S01]  /*8910*/  LEA.HI.X.SX32 R15, R23, R3, 0x1, P1 ;  /* 0x00000003170f7211 */ /* 0x000fe200008f0eff */
[C---:B------:R-:W-:Y:S01]  /*8920*/  IMAD R11, R0.reuse, 0x1ce, RZ ;  /* 0x000001ce000b7824 */ /* 0x040fe200078e02ff */
[----:B------:R-:W-:Y:S01]  /*8930*/  MOV R4, R18 ;  /* 0x0000001200047202 */ /* 0x000fe20000000f00 */
[C---:B0-----:R-:W-:Y:S01]  /*8940*/  IMAD R13, R0.reuse, 0x1cc, RZ ;  /* 0x000001cc000d7824 */ /* 0x041fe200078e02ff */
[----:B------:R-:W-:Y:S01]  /*8950*/  STL [R1+0x2f8], R10 ;  /* 0x0002f80a01007387 */ /* 0x000fe20000100800 */
[----:B------:R-:W-:Y:S01]  /*8960*/  IMAD R23, R0, 0xe3, RZ ;  /* 0x000000e300177824 */ /* 0x000fe200078e02ff */
[----:B------:R-:W-:-:S02]  /*8970*/  IADD3 R18, P3, R7, R2, RZ ;  /* 0x0000000207127210 */ /* 0x000fc40007f7e0ff */
[----:B------:R-:W-:Y:S01]  /*8980*/  STL [R1+0x2880], R7 ;  /* 0x0028800701007387 */ /* 0x000fe20000100800 */
[----:B------:R-:W-:-:S03]  /*8990*/  IADD3 R6, P1, R11, R2, RZ ;  /* 0x000000020b067210 */ /* 0x000fc60007f3e0ff */
[----:B------:R-:W-:Y:S01]  /*89a0*/  STL [R1+0x304], R5 ;  /* 0x0003040501007387 */ /* 0x000fe20000100800 */
[----:B------:R-:W-:Y:S02]  /*89b0*/  IADD3 R4, P2, R13, R2, RZ ;  /* 0x000000020d047210 */ /* 0x000fe40007f5e0ff */
[----:B------:R-:W-:Y:S01]  /*89c0*/  LEA.HI.X.SX32 R19, R23, R3, 0x1, P3 ;  /* 0x0000000317137211 */ /* 0x000fe200018f0eff */
[----:B------:R-:W-:Y:S01]  /*89d0*/  STL [R1+0x2878], R13 ;  /* 0x0028780d01007387 */ /* 0x000fe20000100800 */
[----:B------:R-:W-:-:S03]  /*89e0*/  IMAD R25, R0, 0x1dc, RZ ;  /* 0x000001dc00197824 */ /* 0x000fc600078e02ff */
[----:B------:R0:W-:Y:S01]  /*89f0*/  STL [R1+0x2fc], R15 ;  /* 0x0002fc0f01007387 */ /* 0x0001e20000100800 */
[----:B------:R-:W-:Y:S01]  /*8a00*/  MOV R14, R10 ;  /* 0x0000000a000e7202 */ /* 0x000fe20000000f00 */
[C---:B------:R-:W-:Y:S02]  /*8a10*/  IMAD R23, R0.reuse, 0xe7, RZ ;  /* 0x000000e700177824 */ /* 0x040fe400078e02ff */
[----:B------:R1:W-:Y:S01]  /*8a20*/  STL [R1+0x287c], R11 ;  /* 0x00287c0b01007387 */ /* 0x0003e20000100800 */
[C---:B------:R-:W-:Y:S02]  /*8a30*/  IMAD R27, R0.reuse, 0xeb, RZ ;  /* 0x000000eb001b7824 */ /* 0x040fe400078e02ff */
[----:B0-----:R-:W-:Y:S01]  /*8a40*/  IMAD R15, R0, 0x1d6, RZ ;  /* 0x000001d6000f7824 */ /* 0x001fe200078e02ff */
[----:B------:R-:W-:Y:S04]  /*8a50*/  STL [R1+0x2e0], R6 ;  /* 0x0002e00601007387 */ /* 0x000fe80000100800 */
[----:B------:R0:W-:Y:S01]  /*8a60*/  STL.64 [R1+0x2f0], R18 ;  /* 0x0002f01201007387 */ /* 0x0001e20000100a00 */
[----:B-1----:R-:W-:Y:S01]  /*8a70*/  IMAD.MOV.U32 R11, RZ, RZ, R7 ;  /* 0x000000ffff0b7224 */ /* 0x002fe200078e0007 */
[----:B------:R-:W-:-:S02]  /*8a80*/  MOV R10, R6 ;  /* 0x00000006000a7202 */ /* 0x000fc40000000f00 */
[----:B------:R1:W-:Y:S01]  /*8a90*/  STL [R1+0x2874], R15 ;  /* 0x0028740f01007387 */ /* 0x0003e20000100800 */
[----:B------:R-:W-:Y:S02]  /*8aa0*/  LEA.HI.X.SX32 R11, R23, R3, 0x1, P1 ;  /* 0x00000003170b7211 */ /* 0x000fe400008f0eff */
[----:B0-----:R-:W-:-:S04]  /*8ab0*/  IADD3 R18, P3, R15, R2, RZ ;  /* 0x000000020f127210 */ /* 0x001fc80007f7e0ff */
[-C--:B------:R-:W-:Y:S02]  /*8ac0*/  LEA.HI.X.SX32 R19, R27, R3.reuse, 0x1, P3 ;  /* 0x000000031b137211 */ /* 0x080fe400018f0eff */
[----:B--2---:R-:W-:Y:S02]  /*8ad0*/  LEA.HI.X.SX32 R5, R16, R3, 0x1, P2 ;  /* 0x0000000310057211 */ /* 0x004fe400010f0eff */
[----:B------:R-:W-:-:S03]  /*8ae0*/  IADD3 R20, P2, R25, R2, RZ ;  /* 0x0000000219147210 */ /* 0x000fc60007f5e0ff */
[----:B------:R0:W-:Y:S04]  /*8af0*/  STL.64 [R1+0x2e8], R4 ;  /* 0x0002e80401007387 */ /* 0x0001e80000100a00 */
[----:B------:R2:W3:Y:S04]  /*8b00*/  LDL.64 R6, [R1+0x288] ;  /* 0x0002880001067983 */ /* 0x0004e80000100a00 */
[----:B-1----:R2:W4:Y:S04]  /*8b10*/  LDL.64 R14, [R1+0x278] ;  /* 0x00027800010e7983 */ /* 0x0025280000100a00 */
[----:B0-----:R2:W5:Y:S04]  /*8b20*/  LDL.64 R4, [R1+0x290] ;  /* 0x0002900001047983 */ /* 0x0015680000100a00 */
[----:B------:R0:W-:Y:S04]  /*8b30*/  STL.64 [R1+0x2898], R24 ;  /* 0x0028981801007387 */ /* 0x0001e80000100a00 */
[----:B------:R1:W-:Y:S01]  /*8b40*/  STL [R1+0x2d0], R20 ;  /* 0x0002d01401007387 */ /* 0x0003e20000100800 */
[----:B0-----:R-:W-:Y:S01]  /*8b50*/  MOV R24, R20 ;  /* 0x0000001400187202 */ /* 0x001fe20000000f00 */
[----:B------:R-:W-:-:S02]  /*8b60*/  IMAD.MOV.U32 R25, RZ, RZ, R21 ;  /* 0x000000ffff197224 */ /* 0x000fc400078e0015 */
[----:B-1----:R-:W4:Y:S04]  /*8b70*/  LDL.LU.64 R20, [R1+0x28a8] ;  /* 0x0028a80001147983 */ /* 0x002f280000300a00 */
[----:B------:R-:W-:Y:S04]  /*8b80*/  STL [R1+0x2e4], R11 ;  /* 0x0002e40b01007387 */ /* 0x000fe80000100800 */
[----:B------:R0:W-:Y:S04]  /*8b90*/  STL.64 [R1+0x2d8], R18 ;  /* 0x0002d81201007387 */ /* 0x0001e80000100a00 */
[----:B0-----:R-:W2:Y:S01]  /*8ba0*/  LDL.LU.64 R18, [R1+0x28a0] ;  /* 0x0028a00001127983 */ /* 0x001ea20000300a00 */
[----:B------:R-:W-:-:S02]  /*8bb0*/  IMAD R29, R0, 0x1de, RZ ;  /* 0x000001de001d7824 */ /* 0x000fc400078e02ff */
[C---:B------:R-:W-:Y:S02]  /*8bc0*/  IMAD R23, R0.reuse, 0x1e6, RZ ;  /* 0x000001e600177824 */ /* 0x040fe400078e02ff */
[----:B------:R-:W-:Y:S01]  /*8bd0*/  IMAD R12, R0, 0xef, RZ ;  /* 0x000000ef000c7824 */ /* 0x000fe200078e02ff */
[-C--:B------:R-:W-:Y:S02]  /*8be0*/  IADD3 R10, P1, R29, R2.reuse, RZ ;  /* 0x000000021d0a7210 */ /* 0x080fe40007f3e0ff */
[----:B------:R-:W-:Y:S02]  /*8bf0*/  IADD3 R8, P3, R23, R2, RZ ;  /* 0x0000000217087210 */ /* 0x000fe40007f7e0ff */
[-C--:B------:R-:W-:Y:S02]  /*8c00*/  LEA.HI.X.SX32 R25, R17, R3.reuse, 0x1, P2 ;  /* 0x0000000311197211 */ /* 0x080fe400010f0eff */
[----:B------:R-:W-:Y:S01]  /*8c10*/  LEA.HI.X.SX32 R11, R12, R3, 0x1, P1 ;  /* 0x000000030c0b7211 */ /* 0x000fe200008f0eff */
[----:B------:R-:W-:Y:S01]  /*8c20*/  IMAD R29, R0, 0x1ec, RZ ;  /* 0x000001ec001d7824 */ /* 0x000fe200078e02ff */
[----:B------:R0:W-:Y:S01]  /*8c30*/  STL [R1+0x2c0], R8 ;  /* 0x0002c00801007387 */ /* 0x0001e20000100800 */
[----:B------:R-:W-:-:S03]  /*8c40*/  MOV R16, R8 ;  /* 0x0000000800107202 */ /* 0x000fc60000000f00 */
[----:B------:R-:W-:Y:S04]  /*8c50*/  STL [R1+0x2d4], R25 ;  /* 0x0002d41901007387 */ /* 0x000fe80000100800 */
[----:B------:R1:W-:Y:S01]  /*8c60*/  STL.64 [R1+0x2c8], R10 ;  /* 0x0002c80a01007387 */ /* 0x0003e20000100a00 */
[----:B0-----:R-:W-:Y:S01]  /*8c70*/  IADD3 R8, P2, R29, R2, RZ ;  /* 0x000000021d087210 */ /* 0x001fe20007f5e0ff */
[----:B------:R-:W-:Y:S02]  /*8c80*/  IMAD.MOV.U32 R17, RZ, RZ, R9 ;  /* 0x000000ffff117224 */ /* 0x000fe400078e0009 */
[C---:B-1----:R-:W-:Y:S02]  /*8c90*/  IMAD R11, R0.reuse, 0xf3, RZ ;  /* 0x000000f3000b7824 */ /* 0x042fe400078e02ff */
[----:B------:R-:W-:-:S03]  /*8ca0*/  IMAD R27, R0, 0x1ee, RZ ;  /* 0x000001ee001b7824 */ /* 0x000fc600078e02ff */
[----:B------:R-:W-:Y:S01]  /*8cb0*/  LEA.HI.X.SX32 R17, R11, R3, 0x1, P3 ;  /* 0x000000030b117211 */ /* 0x000fe200018f0eff */
[C---:B------:R-:W-:Y:S02]  /*8cc0*/  IMAD R12, R0.reuse, 0x1f6, RZ ;  /* 0x000001f6000c7824 */ /* 0x040fe400078e02ff */
[----:B------:R-:W-:Y:S02]  /*8cd0*/  IMAD R10, R0, 0x1fc, RZ ;  /* 0x000001fc000a7824 */ /* 0x000fe400078e02ff */
[----:B------:R0:W-:Y:S01]  /*8ce0*/  STL [R1+0x2c4], R17 ;  /* 0x0002c41101007387 */ /* 0x0001e20000100800 */
[-C--:B------:R-:W-:Y:S02]  /*8cf0*/  IADD3 R24, P1, R27, R2.reuse, RZ ;  /* 0x000000021b187210 */ /* 0x080fe40007f3e0ff */
[----:B------:R-:W-:Y:S01]  /*8d00*/  IADD3 R16, P3, R12, R2, RZ ;  /* 0x000000020c107210 */ /* 0x000fe20007f7e0ff */
[----:B-----5:R-:W-:-:S05]  /*8d10*/  IMAD R5, R0, 0xfb, RZ ;  /* 0x000000fb00057824 */ /* 0x020fca00078e02ff */
[-C--:B0-----:R-:W-:Y:S02]  /*8d20*/  LEA.HI.X.SX32 R17, R5, R3.reuse, 0x1, P3 ;  /* 0x0000000305117211 */ /* 0x081fe400018f0eff */
[----:B--2---:R-:W-:-:S05]  /*8d30*/  LEA.HI.X.SX32 R9, R18, R3, 0x1, P2 ;  /* 0x0000000312097211 */ /* 0x004fca00010f0eff */
[----:B------:R0:W-:Y:S01]  /*8d40*/  STL.64 [R1+0x2b8], R8 ;  /* 0x0002b80801007387 */ /* 0x0001e20000100a00 */
[----:B------:R-:W-:-:S04]  /*8d50*/  IADD3 R10, P2, R10, R2, RZ ;  /* 0x000000020a0a7210 */ /* 0x000fc80007f5e0ff */
[----:B------:R-:W-:Y:S01]  /*8d60*/  LEA.HI.X.SX32 R11, R19, R3, 0x1, P2 ;  /* 0x00000003130b7211 */ /* 0x000fe200010f0eff */
[----:B0-----:R-:W-:-:S05]  /*8d70*/  IMAD R8, R0, 0xf7, RZ ;  /* 0x000000f700087824 */ /* 0x001fca00078e02ff */
[----:B------:R-:W-:-:S05]  /*8d80*/  LEA.HI.X.SX32 R25, R8, R3, 0x1, P1 ;  /* 0x0000000308197211 */ /* 0x000fca00008f0eff */
[----:B------:R0:W-:Y:S04]  /*8d90*/  STL.64 [R1+0x2b0], R24 ;  /* 0x0002b01801007387 */ /* 0x0001e80000100a00 */
[----:B------:R-:W-:Y:S04]  /*8da0*/  STL.64 [R1+0x2a8], R16 ;  /* 0x0002a81001007387 */ /* 0x000fe80000100a00 */
[----:B------:R1:W-:Y:S04]  /*8db0*/  STL.64 [R1+0x2a0], R10 ;  /* 0x0002a00a01007387 */ /* 0x0003e80000100a00 */
[----:B------:R2:W5:Y:S01]  /*8dc0*/  LDL.64 R18, [R1+0x280] ;  /* 0x0002800001127983 */ /* 0x0005620000100a00 */
[----:B------:R-:W-:-:S02]  /*8dd0*/  IMAD R12, R0, 0x20e, RZ ;  /* 0x0000020e000c7824 */ /* 0x000fc400078e02ff */
[----:B------:R-:W-:-:S03]  /*8de0*/  IMAD R9, R0, 0x1fe, RZ ;  /* 0x000001fe00097824 */ /* 0x000fc600078e02ff */
[-C--:B0-----:R-:W-:Y:S01]  /*8df0*/  IADD3 R24, P3, R12, R2.reuse, RZ ;  /* 0x000000020c187210 */ /* 0x081fe20007f7e0ff */
[C---:B------:R-:W-:Y:S01]  /*8e00*/  IMAD R12, R0.reuse, 0x216, RZ ;  /* 0x00000216000c7824 */ /* 0x040fe200078e02ff */
[----:B------:R-:W-:Y:S01]  /*8e10*/  IADD3 R8, P1, R9, R2, RZ ;  /* 0x0000000209087210 */ /* 0x000fe20007f3e0ff */
[----:B-1----:R-:W-:-:S03]  /*8e20*/  IMAD R10, R0, 0xff, RZ ;  /* 0x000000ff000a7824 */ /* 0x002fc600078e02ff */
[----:B------:R-:W-:Y:S01]  /*8e30*/  IADD3 R16, P2, R12, R2, RZ ;  /* 0x000000020c107210 */ /* 0x000fe20007f5e0ff */
[----:B------:R-:W-:Y:S01]  /*8e40*/  IMAD R12, R0, 0x218, RZ ;  /* 0x00000218000c7824 */ /* 0x000fe200078e02ff */
[----:B------:R-:W-:Y:S01]  /*8e50*/  LEA.HI.X.SX32 R9, R10, R3, 0x1, P1 ;  /* 0x000000030a097211 */ /* 0x000fe200008f0eff */
[----:B------:R-:W-:-:S04]  /*8e60*/  IMAD R11, R0, 0x103, RZ ;  /* 0x00000103000b7824 */ /* 0x000fc800078e02ff */
[----:B------:R0:W-:Y:S01]  /*8e70*/  STL.64 [R1+0x298], R8 ;  /* 0x0002980801007387 */ /* 0x0001e20000100a00 */
[-C--:B------:R-:W-:Y:S02]  /*8e80*/  LEA.HI.X.SX32 R5, R11, R3.reuse, 0x1, P0 ;  /* 0x000000030b057211 */ /* 0x080fe400000f0eff */
[----:B0-----:R-:W-:Y:S01]  /*8e90*/  IADD3 R8, P1, R12, R2, RZ ;  /* 0x000000020c087210 */ /* 0x001fe20007f3e0ff */
[----:B------:R-:W-:Y:S02]  /*8ea0*/  IMAD R12, R0, 0x104, RZ ;  /* 0x00000104000c7824 */ /* 0x000fe400078e02ff */
[----:B------:R-:W-:Y:S03]  /*8eb0*/  STL [R1+0x294], R5 ;  /* 0x0002940501007387 */ /* 0x000fe60000100800 */
[----:B---3--:R-:W-:-:S05]  /*8ec0*/  LEA.HI.X.SX32 R7, R12, R3, 0x1, P6 ;  /* 0x000000030c077211 */ /* 0x008fca00030f0eff */
[----:B------:R0:W-:Y:S01]  /*8ed0*/  STL [R1+0x28c], R7 ;  /* 0x00028c0701007387 */ /* 0x0001e20000100800 */
[----:B----4-:R-:W-:Y:S01]  /*8ee0*/  LEA.HI.X.SX32 R15, R20, R3, 0x1, P4 ;  /* 0x00000003140f7211 */ /* 0x010fe200020f0eff */
[----:B0-----:R-:W-:-:S05]  /*8ef0*/  IMAD R7, R0, 0x105, RZ ;  /* 0x0000010500077824 */ /* 0x001fca00078e02ff */
[----:B-----5:R-:W-:-:S05]  /*8f00*/  LEA.HI.X.SX32 R19, R7, R3, 0x1, P5 ;  /* 0x0000000307137211 */ /* 0x020fca00028f0eff */
[----:B------:R-:W-:Y:S04]  /*8f10*/  STL [R1+0x284], R19 ;  /* 0x0002841301007387 */ /* 0x000fe80000100800 */
[----:B------:R0:W-:Y:S02]  /*8f20*/  STL [R1+0x27c], R15 ;  /* 0x00027c0f01007387 */ /* 0x0001e40000100800 */
[----:B0-----:R-:W-:-:S05]  /*8f30*/  IMAD R15, R0, 0x107, RZ ;  /* 0x00000107000f7824 */ /* 0x001fca00078e02ff */
[----:B------:R-:W-:-:S05]  /*8f40*/  LEA.HI.X.SX32 R25, R15, R3, 0x1, P3 ;  /* 0x000000030f197211 */ /* 0x000fca00018f0eff */
[----:B------:R0:W-:Y:S04]  /*8f50*/  STL.64 [R1+0x270], R24 ;  /* 0x0002701801007387 */ /* 0x0001e80000100a00 */
[----:B0-----:R-:W3:Y:S01]  /*8f60*/  LDL.LU.64 R24, [R1+0x2898] ;  /* 0x0028980001187983 */ /* 0x001ee20000300a00 */
[C---:B------:R-:W-:Y:S02]  /*8f70*/  IMAD R10, R0.reuse, 0x21a, RZ ;  /* 0x0000021a000a7824 */ /* 0x040fe400078e02ff */
[----:B------:R-:W-:-:S03]  /*8f80*/  IMAD R17, R0, 0x10b, RZ ;  /* 0x0000010b00117824 */ /* 0x000fc600078e02ff */
[-C--:B------:R-:W-:Y:S01]  /*8f90*/  IADD3 R4, P0, R10, R2.reuse, RZ ;  /* 0x000000020a047210 */ /* 0x080fe20007f1e0ff */
[C---:B------:R-:W-:Y:S02]  /*8fa0*/  IMAD R10, R0.reuse, 0x21c, RZ ;  /* 0x0000021c000a7824 */ /* 0x040fe400078e02ff */
[C---:B------:R-:W-:Y:S02]  /*8fb0*/  IMAD R12, R0.reuse, 0x226, RZ ;  /* 0x00000226000c7824 */ /* 0x040fe400078e02ff */
[----:B------:R-:W-:Y:S01]  /*8fc0*/  IMAD R5, R0, 0x10d, RZ ;  /* 0x0000010d00057824 */ /* 0x000fe200078e02ff */
[-C--:B------:R-:W-:Y:S02]  /*8fd0*/  LEA.HI.X.SX32 R17, R17, R3.reuse, 0x1, P2 ;  /* 0x0000000311117211 */ /* 0x080fe400010f0eff */
[----:B------:R-:W-:Y:S02]  /*8fe0*/  IADD3 R10, P6, R10, R2, RZ ;  /* 0x000000020a0a7210 */ /* 0x000fe40007fde0ff */
[----:B------:R-:W-:-:S02]  /*8ff0*/  LEA.HI.X.SX32 R9, R21, R3, 0x1, P1 ;  /* 0x0000000315097211 */ /* 0x000fc400008f0eff */
[-C--:B------:R-:W-:Y:S01]  /*9000*/  IADD3 R18, P4, R12, R2.reuse, RZ ;  /* 0x000000020c127210 */ /* 0x080fe20007f9e0ff */
[----:B------:R-:W-:Y:S01]  /*9010*/  IMAD R12, R0, 0x22a, RZ ;  /* 0x0000022a000c7824 */ /* 0x000fe200078e02ff */
[-C--:B------:R-:W-:Y:S01]  /*9020*/  LEA.HI.X.SX32 R5, R5, R3.reuse, 0x1, P0 ;  /* 0x0000000305057211 */ /* 0x080fe200000f0eff */
[----:B------:R0:W-:Y:S01]  /*9030*/  STL.64 [R1+0x268], R16 ;  /* 0x0002681001007387 */ /* 0x0001e20000100a00 */
[-C--:B------:R-:W-:Y:S01]  /*9040*/  LEA.HI.X.SX32 R11, R22, R3.reuse, 0x1, P6 ;  /* 0x00000003160b7211 */ /* 0x080fe200030f0eff */
[----:B------:R-:W-:Y:S02]  /*9050*/  IMAD R6, R0, 0x21e, RZ ;  /* 0x0000021e00067824 */ /* 0x000fe400078e02ff */
[----:B------:R-:W-:Y:S04]  /*9060*/  STL.64 [R1+0x260], R8 ;  /* 0x0002600801007387 */ /* 0x000fe80000100a00 */
[----:B------:R-:W-:Y:S04]  /*9070*/  STL [R1+0x2884], R21 ;  /* 0x0028841501007387 */ /* 0x000fe80000100800 */
[----:B------:R1:W-:Y:S01]  /*9080*/  STL.64 [R1+0x258], R4 ;  /* 0x0002580401007387 */ /* 0x0003e20000100a00 */
[-C--:B0-----:R-:W-:Y:S01]  /*9090*/  IADD3 R16, P2, R12, R2.reuse, RZ ;  /* 0x000000020c107210 */ /* 0x081fe20007f5e0ff */
[----:B------:R-:W-:Y:S01]  /*90a0*/  IMAD R12, R0, 0x22e, RZ ;  /* 0x0000022e000c7824 */ /* 0x000fe200078e02ff */
[-C--:B------:R-:W-:Y:S01]  /*90b0*/  IADD3 R6, P5, R6, R2.reuse, RZ ;  /* 0x0000000206067210 */ /* 0x080fe20007fbe0ff */
[----:B------:R-:W-:Y:S01]  /*90c0*/  IMAD R20, R0, 0x113, RZ ;  /* 0x0000011300147824 */ /* 0x000fe200078e02ff */
[----:B-1----:R-:W4:Y:S04]  /*90d0*/  LDL.LU.64 R4, [R1+0x2890] ;  /* 0x0028900001047983 */ /* 0x002f280000300a00 */
[----:B------:R0:W-:Y:S01]  /*90e0*/  STL.64 [R1+0x250], R10 ;  /* 0x0002500a01007387 */ /* 0x0001e20000100a00 */
[----:B------:R-:W-:Y:S01]  /*90f0*/  IADD3 R12, P0, R12, R2, RZ ;  /* 0x000000020c0c7210 */ /* 0x000fe20007f1e0ff */
[----:B------:R-:W-:Y:S01]  /*9100*/  IMAD R14, R0, 0x228, RZ ;  /* 0x00000228000e7824 */ /* 0x000fe200078e02ff */
[----:B------:R-:W-:Y:S01]  /*9110*/  LEA.HI.X.SX32 R19, R20, R3, 0x1, P4 ;  /* 0x0000000314137211 */ /* 0x000fe200020f0eff */
[----:B------:R-:W-:Y:S01]  /*9120*/  STL [R1+0x2870], R23 ;  /* 0x0028701701007387 */ /* 0x000fe20000100800 */
[----:B0-----:R-:W-:-:S03]  /*9130*/  IMAD R11, R0, 0x10f, RZ ;  /* 0x0000010f000b7824 */ /* 0x001fc600078e02ff */
[----:B------:R-:W-:Y:S02]  /*9140*/  STL [R1+0x220], R12 ;  /* 0x0002200c01007387 */ /* 0x000fe40000100800 */
[----:B------:R-:W-:Y:S02]  /*9150*/  LEA.HI.X.SX32 R7, R11, R3, 0x1, P5 ;  /* 0x000000030b077211 */ /* 0x000fe400028f0eff */
[----:B------:R-:W-:-:S03]  /*9160*/  IADD3 R14, P3, R14, R2, RZ ;  /* 0x000000020e0e7210 */ /* 0x000fc60007f7e0ff */
[----:B------:R0:W-:Y:S04]  /*9170*/  STL.64 [R1+0x248], R6 ;  /* 0x0002480601007387 */ /* 0x0001e80000100a00 */
[----:B------:R1:W-:Y:S01]  /*9180*/  STL.64 [R1+0x240], R18 ;  /* 0x0002401201007387 */ /* 0x0003e20000100a00 */
[C---:B0-----:R-:W-:Y:S02]  /*9190*/  IMAD R7, R0.reuse, 0x114, RZ ;  /* 0x0000011400077824 */ /* 0x041fe400078e02ff */
[----:B-1----:R-:W-:-:S03]  /*91a0*/  IMAD R18, R0, 0x115, RZ ;  /* 0x0000011500127824 */ /* 0x002fc600078e02ff */
[-C--:B------:R-:W-:Y:S01]  /*91b0*/  LEA.HI.X.SX32 R15, R7, R3.reuse, 0x1, P3 ;  /* 0x00000003070f7211 */ /* 0x080fe200018f0eff */
[----:B------:R-:W-:Y:S01]  /*91c0*/  IMAD R7, R0, 0x23e, RZ ;  /* 0x0000023e00077824 */ /* 0x000fe200078e02ff */
[----:B------:R-:W-:Y:S01]  /*91d0*/  LEA.HI.X.SX32 R17, R18, R3, 0x1, P2 ;  /* 0x0000000312117211 */ /* 0x000fe200010f0eff */
[C---:B------:R-:W-:Y:S02]  /*91e0*/  IMAD R10, R0.reuse, 0x236, RZ ;  /* 0x00000236000a7824 */ /* 0x040fe400078e02ff */
[----:B------:R-:W-:Y:S01]  /*91f0*/  STL.64 [R1+0x238], R14 ;  /* 0x0002380e01007387 */ /* 0x000fe20000100a00 */
[C---:B------:R-:W-:Y:S01]  /*9200*/  IMAD R6, R0.reuse, 0x23a, RZ ;  /* 0x0000023a00067824 */ /* 0x040fe200078e02ff */
[----:B------:R-:W-:Y:S01]  /*9210*/  MOV R22, R12 ;  /* 0x0000000c00167202 */ /* 0x000fe20000000f00 */
[----:B------:R-:W-:Y:S01]  /*9220*/  IMAD R9, R0, 0x22c, RZ ;  /* 0x0000022c00097824 */ /* 0x000fe200078e02ff */
[----:B------:R0:W-:Y:S01]  /*9230*/  STL.64 [R1+0x230], R16 ;  /* 0x0002301001007387 */ /* 0x0001e20000100a00 */
[-C--:B------:R-:W-:Y:S01]  /*9240*/  IADD3 R12, P6, R10, R2.reuse, RZ ;  /* 0x000000020a0c7210 */ /* 0x080fe20007fde0ff */
[----:B------:R-:W-:Y:S01]  /*9250*/  IMAD R10, R0, 0x238, RZ ;  /* 0x00000238000a7824 */ /* 0x000fe200078e02ff */
[-C--:B------:R-:W-:Y:S01]  /*9260*/  IADD3 R20, P4, R6, R2.reuse, RZ ;  /* 0x0000000206147210 */ /* 0x080fe20007f9e0ff */
[C---:B------:R-:W-:Y:S01]  /*9270*/  IMAD R6, R0.reuse, 0x23c, RZ ;  /* 0x0000023c00067824 */ /* 0x040fe200078e02ff */
[-C--:B------:R-:W-:Y:S01]  /*9280*/  IADD3 R8, P1, R9, R2.reuse, RZ ;  /* 0x0000000209087210 */ /* 0x080fe20007f3e0ff */
[----:B------:R-:W-:Y:S01]  /*9290*/  IMAD.MOV.U32 R23, RZ, RZ, R13 ;  /* 0x000000ffff177224 */ /* 0x000fe200078e000d */
[----:B0-----:R-:W-:Y:S01]  /*92a0*/  IADD3 R16, P2, R7, R2, RZ ;  /* 0x0000000207107210 */ /* 0x001fe20007f5e0ff */
[----:B------:R-:W-:-:S02]  /*92b0*/  IMAD R7, R0, 0x11b, RZ ;  /* 0x0000011b00077824 */ /* 0x000fc400078e02ff */
[----:B------:R-:W-:Y:S01]  /*92c0*/  IMAD R19, R0, 0x117, RZ ;  /* 0x0000011700137824 */ /* 0x000fe200078e02ff */
[-C--:B------:R-:W-:Y:S02]  /*92d0*/  IADD3 R10, P5, R10, R2.reuse, RZ ;  /* 0x000000020a0a7210 */ /* 0x080fe40007fbe0ff */
[-C--:B------:R-:W-:Y:S01]  /*92e0*/  LEA.HI.X.SX32 R13, R7, R3.reuse, 0x1, P6 ;  /* 0x00000003070d7211 */ /* 0x080fe200030f0eff */
[----:B------:R-:W-:Y:S01]  /*92f0*/  IMAD R7, R0, 0x11d, RZ ;  /* 0x0000011d00077824 */ /* 0x000fe200078e02ff */
[----:B------:R-:W-:Y:S02]  /*9300*/  IADD3 R14, P3, R6, R2, RZ ;  /* 0x00000002060e7210 */ /* 0x000fe40007f7e0ff */
[-C--:B------:R-:W-:Y:S02]  /*9310*/  LEA.HI.X.SX32 R23, R19, R3.reuse, 0x1, P0 ;  /* 0x0000000313177211 */ /* 0x080fe400000f0eff */
[-C--:B------:R-:W-:Y:S02]  /*9320*/  LEA.HI.X.SX32 R11, R26, R3.reuse, 0x1, P5 ;  /* 0x000000031a0b7211 */ /* 0x080fe400028f0eff */
[----:B------:R-:W-:-:S02]  /*9330*/  LEA.HI.X.SX32 R21, R7, R3, 0x1, P4 ;  /* 0x0000000307157211 */ /* 0x000fc400020f0eff */
[----:B------:R-:W-:Y:S01]  /*9340*/  LEA.HI.X.SX32 R15, R28, R3, 0x1, P3 ;  /* 0x000000031c0f7211 */ /* 0x000fe200018f0eff */
[C---:B------:R-:W-:Y:S02]  /*9350*/  IMAD R6, R0.reuse, 0x246, RZ ;  /* 0x0000024600067824 */ /* 0x040fe400078e02ff */
[C---:B------:R-:W-:Y:S02]  /*9360*/  IMAD R7, R0.reuse, 0x123, RZ ;  /* 0x0000012300077824 */ /* 0x040fe400078e02ff */
[----:B------:R-:W-:-:S05]  /*9370*/  IMAD R18, R0, 0x248, RZ ;  /* 0x0000024800127824 */ /* 0x000fca00078e02ff */
[----:B------:R-:W-:Y:S02]  /*9380*/  IADD3 R18, P0, R18, R2, RZ ;  /* 0x0000000212127210 */ /* 0x000fe40007f1e0ff */
[----:B---3--:R-:W-:-:S05]  /*9390*/  LEA.HI.X.SX32 R9, R24, R3, 0x1, P1 ;  /* 0x0000000318097211 */ /* 0x008fca00008f0eff */
[----:B------:R0:W-:Y:S04]  /*93a0*/  STL.64 [R1+0x228], R8 ;  /* 0x0002280801007387 */ /* 0x0001e80000100a00 */
[----:B------:R-:W-:Y:S04]  /*93b0*/  STL.64 [R1+0x218], R12 ;  /* 0x0002180c01007387 */ /* 0x000fe80000100a00 */
[----:B------:R-:W-:Y:S04]  /*93c0*/  STL [R1+0x224], R23 ;  /* 0x0002241701007387 */ /* 0x000fe80000100800 */
[----:B------:R-:W-:Y:S04]  /*93d0*/  STL.64 [R1+0x210], R10 ;  /* 0x0002100a01007387 */ /* 0x000fe80000100a00 */
[----:B------:R-:W-:Y:S01]  /*93e0*/  STL.64 [R1+0x208], R20 ;  /* 0x0002081401007387 */ /* 0x000fe20000100a00 */
[----:B0-----:R-:W-:-:S03]  /*93f0*/  IADD3 R8, P1, R6, R2, RZ ;  /* 0x0000000206087210 */ /* 0x001fc60007f3e0ff */
[----:B------:R0:W-:Y:S01]  /*9400*/  STL.64 [R1+0x4d0], R14 ;  /* 0x0004d00e01007387 */ /* 0x0001e20000100a00 */
[----:B------:R-:W-:Y:S01]  /*9410*/  LEA.HI.X.SX32 R9, R7, R3, 0x1, P1 ;  /* 0x0000000307097211 */ /* 0x000fe200008f0eff */
[C---:B------:R-:W-:Y:S02]  /*9420*/  IMAD R6, R0.reuse, 0x24a, RZ ;  /* 0x0000024a00067824 */ /* 0x040fe400078e02ff */
[----:B0-----:R-:W-:-:S05]  /*9430*/  IMAD R15, R0, 0x11f, RZ ;  /* 0x0000011f000f7824 */ /* 0x001fca00078e02ff */
[----:B------:R-:W-:Y:S01]  /*9440*/  LEA.HI.X.SX32 R17, R15, R3, 0x1, P2 ;  /* 0x000000030f117211 */ /* 0x000fe200010f0eff */
[----:B------:R-:W-:-:S04]  /*9450*/  IMAD R7, R0, 0x125, RZ ;  /* 0x0000012500077824 */ /* 0x000fc800078e02ff */
[----:B------:R-:W-:Y:S01]  /*9460*/  STL.64 [R1+0x4d8], R16 ;  /* 0x0004d81001007387 */ /* 0x000fe20000100a00 */
[----:B------:R-:W-:-:S03]  /*9470*/  IADD3 R12, P6, R6, R2, RZ ;  /* 0x00000002060c7210 */ /* 0x000fc60007fde0ff */
[----:B------:R0:W-:Y:S01]  /*9480*/  STL.64 [R1+0x200], R8 ;  /* 0x0002000801007387 */ /* 0x0001e20000100a00 */
[----:B------:R-:W-:Y:S01]  /*9490*/  LEA.HI.X.SX32 R13, R7, R3, 0x1, P6 ;  /* 0x00000003070d7211 */ /* 0x000fe200030f0eff */
[C---:B------:R-:W-:Y:S02]  /*94a0*/  IMAD R6, R0.reuse, 0x24c, RZ ;  /* 0x0000024c00067824 */ /* 0x040fe400078e02ff */
[----:B0-----:R-:W-:-:S05]  /*94b0*/  IMAD R8, R0, 0x124, RZ ;  /* 0x0000012400087824 */ /* 0x001fca00078e02ff */
[----:B------:R-:W-:Y:S01]  /*94c0*/  LEA.HI.X.SX32 R19, R8, R3, 0x1, P0 ;  /* 0x0000000308137211 */ /* 0x000fe200000f0eff */
[----:B------:R-:W-:Y:S01]  /*94d0*/  IMAD R10, R0, 0x24e, RZ ;  /* 0x0000024e000a7824 */ /* 0x000fe200078e02ff */
[----:B------:R-:W-:-:S03]  /*94e0*/  IADD3 R22, P5, R6, R2, RZ ;  /* 0x0000000206167210 */ /* 0x000fc60007fbe0ff */
[----:B------:R-:W-:Y:S01]  /*94f0*/  STL.64 [R1+0x1f8], R18 ;  /* 0x0001f81201007387 */ /* 0x000fe20000100a00 */
[----:B------:R-:W-:-:S03]  /*9500*/  IMAD R7, R0, 0x127, RZ ;  /* 0x0000012700077824 */ /* 0x000fc600078e02ff */
[----:B------:R0:W-:Y:S01]  /*9510*/  STL.64 [R1+0x1f0], R12 ;  /* 0x0001f00c01007387 */ /* 0x0001e20000100a00 */
[----:B------:R-:W-:Y:S01]  /*9520*/  IADD3 R10, P4, R10, R2, RZ ;  /* 0x000000020a0a7210 */ /* 0x000fe20007f9e0ff */
[----:B------:R-:W-:-:S03]  /*9530*/  IMAD R6, R0, 0x256, RZ ;  /* 0x0000025600067824 */ /* 0x000fc600078e02ff */
[----:B------:R-:W-:Y:S01]  /*9540*/  LEA.HI.X.SX32 R11, R7, R3, 0x1, P4 ;  /* 0x00000003070b7211 */ /* 0x000fe200020f0eff */
        /* <DEDUP_REMOVED lines=291> */
[----:B------:R-:W-:Y:S02]  /*a780*/  LEA.HI.X.SX32 R21, R11, R3, 0x1, P3 ;  /* 0x000000030b157211 */ /* 0x000fe400018f0eff */
[----:B------:R-:W-:-:S03]  /*a790*/  IADD3 R16, P1, R6, R2, RZ ;  /* 0x0000000206107210 */ /* 0x000fc60007f3e0ff */
[----:B------:R-:W-:Y:S04]  /*a7a0*/  STL.64 [R1+0xd8], R20 ;  /* 0x0000d81401007387 */ /* 0x000fe80000100a00 */
[----:B------:R0:W-:Y:S01]  /*a7b0*/  STL.64 [R1+0xd0], R14 ;  /* 0x0000d00e01007387 */ /* 0x0001e20000100a00 */
[C---:B------:R-:W-:Y:S02]  /*a7c0*/  IMAD R9, R0.reuse, 0x30e, RZ ;  /* 0x0000030e00097824 */ /* 0x040fe400078e02ff */
[C---:B------:R-:W-:Y:S02]  /*a7d0*/  IMAD R7, R0.reuse, 0x326, RZ ;  /* 0x0000032600077824 */ /* 0x040fe400078e02ff */
[C---:B------:R-:W-:Y:S02]  /*a7e0*/  IMAD R6, R0.reuse, 0x316, RZ ;  /* 0x0000031600067824 */ /* 0x040fe400078e02ff */
[----:B0-----:R-:W-:-:S02]  /*a7f0*/  IMAD R15, R0, 0x186, RZ ;  /* 0x00000186000f7824 */ /* 0x001fc400078e02ff */
[----:B------:R-:W-:-:S03]  /*a800*/  IMAD R12, R0, 0x318, RZ ;  /* 0x00000318000c7824 */ /* 0x000fc600078e02ff */
[-C--:B------:R-:W-:Y:S01]  /*a810*/  LEA.HI.X.SX32 R17, R15, R3.reuse, 0x1, P1 ;  /* 0x000000030f117211 */ /* 0x080fe200008f0eff */
[C---:B------:R-:W-:Y:S01]  /*a820*/  IMAD R14, R0.reuse, 0x187, RZ ;  /* 0x00000187000e7824 */ /* 0x040fe200078e02ff */
[-C--:B------:R-:W-:Y:S01]  /*a830*/  IADD3 R8, P0, R9, R2.reuse, RZ ;  /* 0x0000000209087210 */ /* 0x080fe20007f1e0ff */
[----:B------:R-:W-:Y:S02]  /*a840*/  IMAD R15, R0, 0x18b, RZ ;  /* 0x0000018b000f7824 */ /* 0x000fe400078e02ff */
[----:B------:R0:W-:Y:S01]  /*a850*/  STL.64 [R1+0x558], R16 ;  /* 0x0005581001007387 */ /* 0x0001e20000100a00 */
[-C--:B------:R-:W-:Y:S02]  /*a860*/  IADD3 R18, P6, R6, R2.reuse, RZ ;  /* 0x0000000206127210 */ /* 0x080fe40007fde0ff */
[----:B------:R-:W-:Y:S02]  /*a870*/  IADD3 R12, P5, R12, R2, RZ ;  /* 0x000000020c0c7210 */ /* 0x000fe40007fbe0ff */
[----:B------:R-:W-:-:S02]  /*a880*/  LEA.HI.X.SX32 R9, R14, R3, 0x1, P0 ;  /* 0x000000030e097211 */ /* 0x000fc400000f0eff */
[----:B------:R-:W-:Y:S02]  /*a890*/  LEA.HI.X.SX32 R19, R15, R3, 0x1, P6 ;  /* 0x000000030f137211 */ /* 0x000fe400030f0eff */
[----:B0-----:R-:W-:Y:S01]  /*a8a0*/  IADD3 R16, P1, R7, R2, RZ ;  /* 0x0000000207107210 */ /* 0x001fe20007f3e0ff */
[C---:B------:R-:W-:Y:S01]  /*a8b0*/  IMAD R7, R0.reuse, 0x18c, RZ ;  /* 0x0000018c00077824 */ /* 0x040fe200078e02ff */
[----:B------:R-:W-:Y:S01]  /*a8c0*/  STL.64 [R1+0x620], R8 ;  /* 0x0006200801007387 */ /* 0x000fe20000100a00 */
[----:B------:R-:W-:-:S03]  /*a8d0*/  IMAD R6, R0, 0x31a, RZ ;  /* 0x0000031a00067824 */ /* 0x000fc600078e02ff */
[----:B------:R-:W-:Y:S01]  /*a8e0*/  LEA.HI.X.SX32 R13, R7, R3, 0x1, P5 ;  /* 0x00000003070d7211 */ /* 0x000fe200028f0eff */
[----:B------:R-:W-:Y:S01]  /*a8f0*/  STL.64 [R1+0xc8], R18 ;  /* 0x0000c81201007387 */ /* 0x000fe20000100a00 */
[----:B------:R-:W-:-:S03]  /*a900*/  IADD3 R22, P4, R6, R2, RZ ;  /* 0x0000000206167210 */ /* 0x000fc60007f9e0ff */
[----:B------:R0:W-:Y:S01]  /*a910*/  STL.64 [R1+0xc0], R12 ;  /* 0x0000c00c01007387 */ /* 0x0001e20000100a00 */
[C---:B------:R-:W-:Y:S02]  /*a920*/  IMAD R7, R0.reuse, 0x32e, RZ ;  /* 0x0000032e00077824 */ /* 0x040fe400078e02ff */
[C---:B------:R-:W-:Y:S02]  /*a930*/  IMAD R10, R0.reuse, 0x31c, RZ ;  /* 0x0000031c000a7824 */ /* 0x040fe400078e02ff */
[----:B0-----:R-:W-:-:S05]  /*a940*/  IMAD R13, R0, 0x18d, RZ ;  /* 0x0000018d000d7824 */ /* 0x001fca00078e02ff */
[-C--:B------:R-:W-:Y:S01]  /*a950*/  LEA.HI.X.SX32 R23, R13, R3.reuse, 0x1, P4 ;  /* 0x000000030d177211 */ /* 0x080fe200020f0eff */
[----:B------:R-:W-:Y:S01]  /*a960*/  IMAD R6, R0, 0x31e, RZ ;  /* 0x0000031e00067824 */ /* 0x000fe200078e02ff */
[-C--:B------:R-:W-:Y:S01]  /*a970*/  IADD3 R10, P3, R10, R2.reuse, RZ ;  /* 0x000000020a0a7210 */ /* 0x080fe20007f7e0ff */
[C---:B------:R-:W-:Y:S02]  /*a980*/  IMAD R12, R0.reuse, 0x18e, RZ ;  /* 0x0000018e000c7824 */ /* 0x040fe400078e02ff */
[----:B------:R0:W-:Y:S01]  /*a990*/  STL.64 [R1+0xb8], R22 ;  /* 0x0000b81601007387 */ /* 0x0001e20000100a00 */
[----:B------:R-:W-:Y:S01]  /*a9a0*/  IMAD R13, R0, 0x18f, RZ ;  /* 0x0000018f000d7824 */ /* 0x000fe200078e02ff */
[-C--:B------:R-:W-:Y:S02]  /*a9b0*/  IADD3 R20, P2, R6, R2.reuse, RZ ;  /* 0x0000000206147210 */ /* 0x080fe40007f5e0ff */
[-C--:B------:R-:W-:Y:S02]  /*a9c0*/  LEA.HI.X.SX32 R11, R12, R3.reuse, 0x1, P3 ;  /* 0x000000030c0b7211 */ /* 0x080fe400018f0eff */
[----:B0-----:R-:W-:Y:S01]  /*a9d0*/  IADD3 R22, P4, R7, R2, RZ ;  /* 0x0000000207167210 */ /* 0x001fe20007f9e0ff */
[C---:B------:R-:W-:Y:S01]  /*a9e0*/  IMAD R7, R0.reuse, 0x193, RZ ;  /* 0x0000019300077824 */ /* 0x040fe200078e02ff */
[----:B------:R-:W-:Y:S01]  /*a9f0*/  LEA.HI.X.SX32 R21, R13, R3, 0x1, P2 ;  /* 0x000000030d157211 */ /* 0x000fe200010f0eff */
[----:B------:R-:W-:-:S03]  /*aa00*/  IMAD R6, R0, 0x328, RZ ;  /* 0x0000032800067824 */ /* 0x000fc600078e02ff */
[----:B------:R-:W-:Y:S01]  /*aa10*/  LEA.HI.X.SX32 R17, R7, R3, 0x1, P1 ;  /* 0x0000000307117211 */ /* 0x000fe200008f0eff */
[----:B------:R-:W-:Y:S01]  /*aa20*/  STL.64 [R1+0x560], R10 ;  /* 0x0005600a01007387 */ /* 0x000fe20000100a00 */
[----:B------:R-:W-:-:S03]  /*aa30*/  IADD3 R8, P0, R6, R2, RZ ;  /* 0x0000000206087210 */ /* 0x000fc60007f1e0ff */
[----:B------:R-:W-:Y:S04]  /*aa40*/  STL.64 [R1+0xb0], R16 ;  /* 0x0000b01001007387 */ /* 0x000fe80000100a00 */
[----:B------:R0:W-:Y:S02]  /*aa50*/  STL.64 [R1+0x628], R20 ;  /* 0x0006281401007387 */ /* 0x0001e40000100a00 */
[----:B0-----:R-:W-:-:S05]  /*aa60*/  IMAD R21, R0, 0x194, RZ ;  /* 0x0000019400157824 */ /* 0x001fca00078e02ff */
[----:B------:R-:W-:-:S05]  /*aa70*/  LEA.HI.X.SX32 R9, R21, R3, 0x1, P0 ;  /* 0x0000000315097211 */ /* 0x000fca00000f0eff */
[----:B------:R0:W-:Y:S04]  /*aa80*/  STL.64 [R1+0xa8], R8 ;  /* 0x0000a80801007387 */ /* 0x0001e80000100a00 */
[----:B0-----:R-:W3:Y:S01]  /*aa90*/  LDL.LU.64 R8, [R1+0x2888] ;  /* 0x0028880001087983 */ /* 0x001ee20000300a00 */
[C---:B------:R-:W-:Y:S02]  /*aaa0*/  IMAD R14, R0.reuse, 0x32a, RZ ;  /* 0x0000032a000e7824 */ /* 0x040fe400078e02ff */
[C---:B------:R-:W-:Y:S02]  /*aab0*/  IMAD R6, R0.reuse, 0x32c, RZ ;  /* 0x0000032c00067824 */ /* 0x040fe400078e02ff */
[----:B------:R-:W-:Y:S01]  /*aac0*/  IMAD R7, R0, 0x195, RZ ;  /* 0x0000019500077824 */ /* 0x000fe200078e02ff */
[----:B------:R-:W-:-:S02]  /*aad0*/  IADD3 R14, P6, R14, R2, RZ ;  /* 0x000000020e0e7210 */ /* 0x000fc40007fde0ff */
[-C--:B------:R-:W-:Y:S02]  /*aae0*/  IADD3 R18, P5, R6, R2.reuse, RZ ;  /* 0x0000000206127210 */ /* 0x080fe40007fbe0ff */
[-C--:B------:R-:W-:Y:S02]  /*aaf0*/  LEA.HI.X.SX32 R15, R7, R3.reuse, 0x1, P6 ;  /* 0x00000003070f7211 */ /* 0x080fe400030f0eff */
[----:B----4-:R-:W-:Y:S01]  /*ab00*/  LEA.HI.X.SX32 R19, R5, R3, 0x1, P5 ;  /* 0x0000000305137211 */ /* 0x010fe200028f0eff */
[----:B------:R-:W-:Y:S02]  /*ab10*/  IMAD R6, R0, 0x336, RZ ;  /* 0x0000033600067824 */ /* 0x000fe400078e02ff */
[----:B------:R-:W-:Y:S04]  /*ab20*/  STL.64 [R1+0xa0], R14 ;  /* 0x0000a00e01007387 */ /* 0x000fe80000100a00 */
[----:B------:R0:W-:Y:S01]  /*ab30*/  STL.64 [R1+0x568], R18 ;  /* 0x0005681201007387 */ /* 0x0001e20000100a00 */
[----:B------:R-:W-:Y:S01]  /*ab40*/  IADD3 R10, P3, R6, R2, RZ ;  /* 0x00000002060a7210 */ /* 0x000fe20007f7e0ff */
[----:B------:R-:W-:-:S02]  /*ab50*/  IMAD R5, R0, 0x348, RZ ;  /* 0x0000034800057824 */ /* 0x000fc400078e02ff */
[C---:B------:R-:W-:Y:S02]  /*ab60*/  IMAD R12, R0.reuse, 0x338, RZ ;  /* 0x00000338000c7824 */ /* 0x040fe400078e02ff */
[C---:B0-----:R-:W-:Y:S02]  /*ab70*/  IMAD R19, R0.reuse, 0x197, RZ ;  /* 0x0000019700137824 */ /* 0x041fe400078e02ff */
[----:B------:R-:W-:-:S03]  /*ab80*/  IMAD R18, R0, 0x19b, RZ ;  /* 0x0000019b00127824 */ /* 0x000fc600078e02ff */
[-C--:B------:R-:W-:Y:S02]  /*ab90*/  LEA.HI.X.SX32 R23, R19, R3.reuse, 0x1, P4 ;  /* 0x0000000313177211 */ /* 0x080fe400020f0eff */
[----:B------:R-:W-:-:S03]  /*aba0*/  LEA.HI.X.SX32 R11, R18, R3, 0x1, P3 ;  /* 0x00000003120b7211 */ /* 0x000fc600018f0eff */
[----:B------:R0:W-:Y:S01]  /*abb0*/  STL.64 [R1+0x630], R22 ;  /* 0x0006301601007387 */ /* 0x0001e20000100a00 */
[----:B------:R-:W-:-:S03]  /*abc0*/  IADD3 R12, P2, R12, R2, RZ ;  /* 0x000000020c0c7210 */ /* 0x000fc60007f5e0ff */
[----:B------:R1:W-:Y:S01]  /*abd0*/  STL.64 [R1+0x98], R10 ;  /* 0x0000980a01007387 */ /* 0x0003e20000100a00 */
[C---:B------:R-:W-:Y:S01]  /*abe0*/  IMAD R6, R0.reuse, 0x33a, RZ ;  /* 0x0000033a00067824 */ /* 0x040fe200078e02ff */
[----:B0-----:R-:W-:Y:S01]  /*abf0*/  IADD3 R22, P4, R5, R2, RZ ;  /* 0x0000000205167210 */ /* 0x001fe20007f9e0ff */
[C---:B------:R-:W-:Y:S02]  /*ac00*/  IMAD R5, R0.reuse, 0x34a, RZ ;  /* 0x0000034a00057824 */ /* 0x040fe400078e02ff */
[----:B-1----:R-:W-:-:S03]  /*ac10*/  IMAD R11, R0, 0x19c, RZ ;  /* 0x0000019c000b7824 */ /* 0x002fc600078e02ff */
[-C--:B------:R-:W-:Y:S01]  /*ac20*/  IADD3 R18, P3, R5, R2.reuse, RZ ;  /* 0x0000000205127210 */ /* 0x080fe20007f7e0ff */
[C---:B------:R-:W-:Y:S01]  /*ac30*/  IMAD R10, R0.reuse, 0x34c, RZ ;  /* 0x0000034c000a7824 */ /* 0x040fe200078e02ff */
[-C--:B------:R-:W-:Y:S01]  /*ac40*/  LEA.HI.X.SX32 R13, R11, R3.reuse, 0x1, P2 ;  /* 0x000000030b0d7211 */ /* 0x080fe200010f0eff */
[----:B------:R-:W-:Y:S01]  /*ac50*/  IMAD R5, R0, 0x19d, RZ ;  /* 0x0000019d00057824 */ /* 0x000fe200078e02ff */
[-C--:B------:R-:W-:Y:S01]  /*ac60*/  IADD3 R16, P1, R6, R2.reuse, RZ ;  /* 0x0000000206107210 */ /* 0x080fe20007f3e0ff */
[C---:B------:R-:W-:Y:S02]  /*ac70*/  IMAD R20, R0.reuse, 0x33c, RZ ;  /* 0x0000033c00147824 */ /* 0x040fe400078e02ff */
[----:B------:R0:W-:Y:S01]  /*ac80*/  STL.64 [R1+0x90], R12 ;  /* 0x0000900c01007387 */ /* 0x0001e20000100a00 */
[----:B------:R-:W-:Y:S01]  /*ac90*/  LEA.HI.X.SX32 R17, R5, R3, 0x1, P1 ;  /* 0x0000000305117211 */ /* 0x000fe200008f0eff */
[----:B------:R-:W-:Y:S01]  /*aca0*/  IMAD R6, R0, 0x33e, RZ ;  /* 0x0000033e00067824 */ /* 0x000fe200078e02ff */
[----:B------:R-:W-:Y:S01]  /*acb0*/  IADD3 R20, P0, R20, R2, RZ ;  /* 0x0000000214147210 */ /* 0x000fe20007f1e0ff */
[----:B------:R-:W-:-:S02]  /*acc0*/  IMAD R11, R0, 0x19e, RZ ;  /* 0x0000019e000b7824 */ /* 0x000fc400078e02ff */
[----:B------:R1:W-:Y:S01]  /*acd0*/  STL.64 [R1+0x88], R16 ;  /* 0x0000881001007387 */ /* 0x0003e20000100a00 */
[-C--:B0-----:R-:W-:Y:S01]  /*ace0*/  IADD3 R12, P2, R10, R2.reuse, RZ ;  /* 0x000000020a0c7210 */ /* 0x081fe20007f5e0ff */
[----:B------:R-:W-:Y:S01]  /*acf0*/  IMAD R10, R0, 0x34e, RZ ;  /* 0x0000034e000a7824 */ /* 0x000fe200078e02ff */
[----:B------:R-:W-:-:S04]  /*ad00*/  IADD3 R6, P6, R6, R2, RZ ;  /* 0x0000000206067210 */ /* 0x000fc80007fde0ff */
[----:B-1----:R-:W-:Y:S01]  /*ad10*/  IADD3 R16, P1, R10, R2, RZ ;  /* 0x000000020a107210 */ /* 0x002fe20007f3e0ff */
[C---:B------:R-:W-:Y:S01]  /*ad20*/  IMAD R10, R0.reuse, 0x19f, RZ ;  /* 0x0000019f000a7824 */ /* 0x040fe200078e02ff */
[----:B------:R-:W-:Y:S01]  /*ad30*/  LEA.HI.X.SX32 R21, R11, R3, 0x1, P0 ;  /* 0x000000030b157211 */ /* 0x000fe200000f0eff */
[----:B------:R-:W-:-:S03]  /*ad40*/  IMAD R5, R0, 0x356, RZ ;  /* 0x0000035600057824 */ /* 0x000fc600078e02ff */
[----:B------:R-:W-:Y:S01]  /*ad50*/  LEA.HI.X.SX32 R7, R10, R3, 0x1, P6 ;  /* 0x000000030a077211 */ /* 0x000fe200030f0eff */
[----:B------:R-:W-:Y:S01]  /*ad60*/  IMAD R14, R0, 0x346, RZ ;  /* 0x00000346000e7824 */ /* 0x000fe200078e02ff */
[----:B------:R0:W-:Y:S04]  /*ad70*/  STL.64 [R1+0x570], R20 ;  /* 0x0005701401007387 */ /* 0x0001e80000100a00 */
[----:B------:R1:W-:Y:S01]  /*ad80*/  STL.64 [R1+0x638], R6 ;  /* 0x0006380601007387 */ /* 0x0003e20000100a00 */
[-C--:B------:R-:W-:Y:S02]  /*ad90*/  IADD3 R14, P5, R14, R2.reuse, RZ ;  /* 0x000000020e0e7210 */ /* 0x080fe40007fbe0ff */
[----:B0-----:R-:W-:Y:S01]  /*ada0*/  IADD3 R20, P0, R5, R2, RZ ;  /* 0x0000000205147210 */ /* 0x001fe20007f1e0ff */
[----:B------:R-:W-:-:S02]  /*adb0*/  IMAD R5, R0, 0x358, RZ ;  /* 0x0000035800057824 */ /* 0x000fc400078e02ff */
[----:B-1----:R-:W-:-:S03]  /*adc0*/  IMAD R7, R0, 0x1a3, RZ ;  /* 0x000001a300077824 */ /* 0x002fc600078e02ff */
[----:B------:R-:W-:Y:S01]  /*add0*/  IADD3 R10, P6, R5, R2, RZ ;  /* 0x00000002050a7210 */ /* 0x000fe20007fde0ff */
[----:B------:R-:W-:Y:S01]  /*ade0*/  IMAD R5, R0, 0x1a4, RZ ;  /* 0x000001a400057824 */ /* 0x000fe200078e02ff */
[----:B------:R-:W-:-:S04]  /*adf0*/  LEA.HI.X.SX32 R15, R7, R3, 0x1, P5 ;  /* 0x00000003070f7211 */ /* 0x000fc800028f0eff */
[----:B------:R-:W-:Y:S01]  /*ae00*/  LEA.HI.X.SX32 R23, R5, R3, 0x1, P4 ;  /* 0x0000000305177211 */ /* 0x000fe200020f0eff */
[----:B------:R0:W-:Y:S01]  /*ae10*/  STL.64 [R1+0x80], R14 ;  /* 0x0000800e01007387 */ /* 0x0001e20000100a00 */
[----:B------:R-:W-:-:S03]  /*ae20*/  IMAD R5, R0, 0x35e, RZ ;  /* 0x0000035e00057824 */ /* 0x000fc600078e02ff */
[----:B------:R1:W-:Y:S01]  /*ae30*/  STL.64 [R1+0x78], R22 ;  /* 0x0000781601007387 */ /* 0x0003e20000100a00 */
[C---:B0-----:R-:W-:Y:S02]  /*ae40*/  IMAD R14, R0.reuse, 0x35c, RZ ;  /* 0x0000035c000e7824 */ /* 0x041fe400078e02ff */
[----:B------:R-:W-:-:S03]  /*ae50*/  IMAD R15, R0, 0x1a5, RZ ;  /* 0x000001a5000f7824 */ /* 0x000fc600078e02ff */
[----:B-1----:R-:W-:Y:S01]  /*ae60*/  IADD3 R22, P4, R14, R2, RZ ;  /* 0x000000020e167210 */ /* 0x002fe20007f9e0ff */
[----:B------:R-:W-:Y:S01]  /*ae70*/  IMAD R14, R0, 0x1a6, RZ ;  /* 0x000001a6000e7824 */ /* 0x000fe200078e02ff */
[----:B------:R-:W-:-:S04]  /*ae80*/  LEA.HI.X.SX32 R19, R15, R3, 0x1, P3 ;  /* 0x000000030f137211 */ /* 0x000fc800018f0eff */
[----:B------:R-:W-:Y:S01]  /*ae90*/  LEA.HI.X.SX32 R13, R14, R3, 0x1, P2 ;  /* 0x000000030e0d7211 */ /* 0x000fe200010f0eff */
[----:B------:R0:W-:Y:S01]  /*aea0*/  STL.64 [R1+0x70], R18 ;  /* 0x0000701201007387 */ /* 0x0001e20000100a00 */
[----:B------:R-:W-:-:S03]  /*aeb0*/  IMAD R15, R0, 0x1a7, RZ ;  /* 0x000001a7000f7824 */ /* 0x000fc600078e02ff */
[----:B------:R1:W-:Y:S01]  /*aec0*/  STL.64 [R1+0x578], R12 ;  /* 0x0005780c01007387 */ /* 0x0003e20000100a00 */
[----:B0-----:R-:W-:Y:S01]  /*aed0*/  IADD3 R18, P3, R5, R2, RZ ;  /* 0x0000000205127210 */ /* 0x001fe20007f7e0ff */
[----:B------:R-:W-:-:S05]  /*aee0*/  IMAD R5, R0, 0x366, RZ ;  /* 0x0000036600057824 */ /* 0x000fca00078e02ff */
[----:B-1----:R-:W-:Y:S01]  /*aef0*/  IADD3 R12, P2, R5, R2, RZ ;  /* 0x00000002050c7210 */ /* 0x002fe20007f5e0ff */
[----:B------:R-:W-:Y:S01]  /*af00*/  IMAD R5, R0, 0x1ab, RZ ;  /* 0x000001ab00057824 */ /* 0x000fe200078e02ff */
[----:B------:R-:W-:-:S04]  /*af10*/  LEA.HI.X.SX32 R17, R15, R3, 0x1, P1 ;  /* 0x000000030f117211 */ /* 0x000fc800008f0eff */
[----:B------:R-:W-:Y:S01]  /*af20*/  LEA.HI.X.SX32 R21, R5, R3, 0x1, P0 ;  /* 0x0000000305157211 */ /* 0x000fe200000f0eff */
[----:B------:R-:W-:Y:S01]  /*af30*/  STL.64 [R1+0x640], R16 ;  /* 0x0006401001007387 */ /* 0x000fe20000100a00 */
[----:B------:R-:W-:-:S03]  /*af40*/  IMAD R6, R0, 0x35a, RZ ;  /* 0x0000035a00067824 */ /* 0x000fc600078e02ff */
[----:B------:R0:W-:Y:S01]  /*af50*/  STL.64 [R1+0x68], R20 ;  /* 0x0000681401007387 */ /* 0x0001e20000100a00 */
[----:B------:R-:W-:Y:S01]  /*af60*/  IMAD R5, R0, 0x36c, RZ ;  /* 0x0000036c00057824 */ /* 0x000fe200078e02ff */
[----:B------:R-:W-:Y:S01]  /*af70*/  IADD3 R6, P5, R6, R2, RZ ;  /* 0x0000000206067210 */ /* 0x000fe20007fbe0ff */
[C---:B0-----:R-:W-:Y:S02]  /*af80*/  IMAD R21, R0.reuse, 0x1ac, RZ ;  /* 0x000001ac00157824 */ /* 0x041fe400078e02ff */
[----:B------:R-:W-:-:S03]  /*af90*/  IMAD R20, R0, 0x1ad, RZ ;  /* 0x000001ad00147824 */ /* 0x000fc600078e02ff */
[-C--:B------:R-:W-:Y:S02]  /*afa0*/  LEA.HI.X.SX32 R11, R21, R3.reuse, 0x1, P6 ;  /* 0x00000003150b7211 */ /* 0x080fe400030f0eff */
[----:B------:R-:W-:-:S03]  /*afb0*/  LEA.HI.X.SX32 R7, R20, R3, 0x1, P5 ;  /* 0x0000000314077211 */ /* 0x000fc600028f0eff */
[----:B------:R0:W-:Y:S04]  /*afc0*/  STL.64 [R1+0x60], R10 ;  /* 0x0000600a01007387 */ /* 0x0001e80000100a00 */
[----:B------:R1:W-:Y:S01]  /*afd0*/  STL.64 [R1+0x58], R6 ;  /* 0x0000580601007387 */ /* 0x0003e20000100a00 */
[----:B0-----:R-:W-:Y:S01]  /*afe0*/  IADD3 R10, P6, R5, R2, RZ ;  /* 0x00000002050a7210 */ /* 0x001fe20007fde0ff */
[C---:B------:R-:W-:Y:S02]  /*aff0*/  IMAD R5, R0.reuse, 0x36e, RZ ;  /* 0x0000036e00057824 */ /* 0x040fe400078e02ff */
[----:B-1----:R-:W-:-:S03]  /*b000*/  IMAD R7, R0, 0x1ae, RZ ;  /* 0x000001ae00077824 */ /* 0x002fc600078e02ff */
[----:B------:R-:W-:Y:S01]  /*b010*/  IADD3 R20, P5, R5, R2, RZ ;  /* 0x0000000205147210 */ /* 0x000fe20007fbe0ff */
[----:B------:R-:W-:Y:S01]  /*b020*/  IMAD R5, R0, 0x1af, RZ ;  /* 0x000001af00057824 */ /* 0x000fe200078e02ff */
[----:B------:R-:W-:-:S04]  /*b030*/  LEA.HI.X.SX32 R23, R7, R3, 0x1, P4 ;  /* 0x0000000307177211 */ /* 0x000fc800020f0eff */
[----:B------:R-:W-:Y:S01]  /*b040*/  LEA.HI.X.SX32 R19, R5, R3, 0x1, P3 ;  /* 0x0000000305137211 */ /* 0x000fe200018f0eff */
[----:B------:R-:W-:Y:S01]  /*b050*/  IMAD R14, R0, 0x368, RZ ;  /* 0x00000368000e7824 */ /* 0x000fe200078e02ff */
[----:B------:R-:W-:Y:S04]  /*b060*/  STL.64 [R1+0x580], R22 ;  /* 0x0005801601007387 */ /* 0x000fe80000100a00 */
[----:B------:R0:W-:Y:S01]  /*b070*/  STL.64 [R1+0x648], R18 ;  /* 0x0006481201007387 */ /* 0x0001e20000100a00 */
[----:B------:R-:W-:Y:S01]  /*b080*/  IADD3 R14, P1, R14, R2, RZ ;  /* 0x000000020e0e7210 */ /* 0x000fe20007f3e0ff */
[C---:B------:R-:W-:Y:S02]  /*b090*/  IMAD R16, R0.reuse, 0x36a, RZ ;  /* 0x0000036a00107824 */ /* 0x040fe400078e02ff */
[----:B0-----:R-:W-:-:S02]  /*b0a0*/  IMAD R19, R0, 0x1b3, RZ ;  /* 0x000001b300137824 */ /* 0x001fc400078e02ff */
[----:B------:R-:W-:-:S03]  /*b0b0*/  IMAD R18, R0, 0x1b4, RZ ;  /* 0x000001b400127824 */ /* 0x000fc600078e02ff */
[-C--:B------:R-:W-:Y:S02]  /*b0c0*/  LEA.HI.X.SX32 R13, R19, R3.reuse, 0x1, P2 ;  /* 0x00000003130d7211 */ /* 0x080fe400010f0eff */
[----:B------:R-:W-:-:S03]  /*b0d0*/  LEA.HI.X.SX32 R15, R18, R3, 0x1, P1 ;  /* 0x00000003120f7211 */ /* 0x000fc600008f0eff */
[----:B------:R-:W-:Y:S01]  /*b0e0*/  STL.64 [R1+0x50], R12 ;  /* 0x0000500c01007387 */ /* 0x000fe20000100a00 */
[----:B------:R-:W-:-:S03]  /*b0f0*/  IADD3 R16, P0, R16, R2, RZ ;  /* 0x0000000210107210 */ /* 0x000fc60007f1e0ff */
[----:B------:R0:W-:Y:S01]  /*b100*/  STL.64 [R1+0x48], R14 ;  /* 0x0000480e01007387 */ /* 0x0001e20000100a00 */
[C---:B------:R-:W-:Y:S02]  /*b110*/  IMAD R6, R0.reuse, 0x376, RZ ;  /* 0x0000037600067824 */ /* 0x040fe400078e02ff */
[----:B0-----:R-:W-:-:S05]  /*b120*/  IMAD R15, R0, 0x1b5, RZ ;  /* 0x000001b5000f7824 */ /* 0x001fca00078e02ff */
[-C--:B------:R-:W-:Y:S02]  /*b130*/  LEA.HI.X.SX32 R17, R15, R3.reuse, 0x1, P0 ;  /* 0x000000030f117211 */ /* 0x080fe400000f0eff */
[-C--:B------:R-:W-:Y:S01]  /*b140*/  IADD3 R22, P4, R6, R2.reuse, RZ ;  /* 0x0000000206167210 */ /* 0x080fe20007f9e0ff */
[----:B------:R-:W-:Y:S02]  /*b150*/  IMAD R6, R0, 0x378, RZ ;  /* 0x0000037800067824 */ /* 0x000fe400078e02ff */
[----:B------:R-:W-:Y:S03]  /*b160*/  STL.64 [R1+0x40], R16 ;  /* 0x0000401001007387 */ /* 0x000fe60000100a00 */
[----:B------:R-:W-:Y:S02]  /*b170*/  IADD3 R6, P3, R6, R2, RZ ;  /* 0x0000000206067210 */ /* 0x000fe40007f7e0ff */
[----:B---3--:R-:W-:Y:S01]  /*b180*/  LEA.HI.X.SX32 R11, R8, R3, 0x1, P6 ;  /* 0x00000003080b7211 */ /* 0x008fe200030f0eff */
[----:B------:R-:W-:-:S04]  /*b190*/  IMAD R8, R0, 0x1bb, RZ ;  /* 0x000001bb00087824 */ /* 0x000fc800078e02ff */
[----:B------:R0:W-:Y:S01]  /*b1a0*/  STL.64 [R1+0x588], R10 ;  /* 0x0005880a01007387 */ /* 0x0001e20000100a00 */
[-C--:B------:R-:W-:Y:S02]  /*b1b0*/  LEA.HI.X.SX32 R23, R8, R3.reuse, 0x1, P4 ;  /* 0x0000000308177211 */ /* 0x080fe400020f0eff */
[----:B------:R-:W-:Y:S01]  /*b1c0*/  LEA.HI.X.SX32 R7, R9, R3, 0x1, P3 ;  /* 0x0000000309077211 */ /* 0x000fe200018f0eff */
[----:B0-----:R-:W-:-:S05]  /*b1d0*/  IMAD R11, R0, 0x1b7, RZ ;  /* 0x000001b7000b7824 */ /* 0x001fca00078e02ff */
[----:B------:R-:W-:-:S05]  /*b1e0*/  LEA.HI.X.SX32 R21, R11, R3, 0x1, P5 ;  /* 0x000000030b157211 */ /* 0x000fca00028f0eff */
[----:B------:R0:W-:Y:S04]  /*b1f0*/  STL.64 [R1+0x650], R20 ;  /* 0x0006501401007387 */ /* 0x0001e80000100a00 */
[----:B0-----:R-:W3:Y:S04]  /*b200*/  LDL.LU R21, [R1+0x2884] ;  /* 0x0028840001157983 */ /* 0x001ee80000300800 */
[----:B------:R-:W-:Y:S04]  /*b210*/  STL.64 [R1+0x38], R22 ;  /* 0x0000381601007387 */ /* 0x000fe80000100a00 */
[----:B------:R0:W-:Y:S04]  /*b220*/  STL.64 [R1+0x30], R6 ;  /* 0x0000300601007387 */ /* 0x0001e80000100a00 */
[----:B0-----:R-:W4:Y:S01]  /*b230*/  LDL.LU R7, [R1+0x2880] ;  /* 0x0028800001077983 */ /* 0x001f220000300800 */
[----:B------:R-:W-:-:S05]  /*b240*/  IMAD R5, R0, 0x37a, RZ ;  /* 0x0000037a00057824 */ /* 0x000fca00078e02ff */
[----:B------:R-:W-:Y:S01]  /*b250*/  IADD3 R12, P2, R5, R2, RZ ;  /* 0x00000002050c7210 */ /* 0x000fe20007f5e0ff */
[C---:B------:R-:W-:Y:S02]  /*b260*/  IMAD R5, R0.reuse, 0x37c, RZ ;  /* 0x0000037c00057824 */ /* 0x040fe400078e02ff */
[----:B------:R-:W-:-:S03]  /*b270*/  IMAD R14, R0, 0x37e, RZ ;  /* 0x0000037e000e7824 */ /* 0x000fc600078e02ff */
[-C--:B------:R-:W-:Y:S01]  /*b280*/  IADD3 R18, P1, R5, R2.reuse, RZ ;  /* 0x0000000205127210 */ /* 0x080fe20007f3e0ff */
[----:B------:R-:W-:Y:S01]  /*b290*/  IMAD R5, R0, 0x386, RZ ;  /* 0x0000038600057824 */ /* 0x000fe200078e02ff */
[----:B------:R-:W-:-:S04]  /*b2a0*/  IADD3 R16, P0, R14, R2, RZ ;  /* 0x000000020e107210 */ /* 0x000fc80007f1e0ff */
[----:B------:R-:W-:Y:S01]  /*b2b0*/  IADD3 R14, P6, R5, R2, RZ ;  /* 0x00000002050e7210 */ /* 0x000fe20007fde0ff */
[----:B------:R-:W-:-:S05]  /*b2c0*/  IMAD R5, R0, 0x38a, RZ ;  /* 0x0000038a00057824 */ /* 0x000fca00078e02ff */
[----:B------:R-:W-:Y:S01]  /*b2d0*/  IADD3 R22, P4, R5, R2, RZ ;  /* 0x0000000205167210 */ /* 0x000fe20007f9e0ff */
[----:B------:R-:W-:Y:S01]  /*b2e0*/  IMAD R5, R0, 0x1bd, RZ ;  /* 0x000001bd00057824 */ /* 0x000fe200078e02ff */
[----:B------:R-:W-:-:S04]  /*b2f0*/  LEA.HI.X.SX32 R19, R4, R3, 0x1, P1 ;  /* 0x0000000304137211 */ /* 0x000fc800008f0eff */
[----:B------:R-:W-:Y:S01]  /*b300*/  LEA.HI.X.SX32 R13, R5, R3, 0x1, P2 ;  /* 0x00000003050d7211 */ /* 0x000fe200010f0eff */
[C---:B------:R-:W-:Y:S02]  /*b310*/  IMAD R5, R0.reuse, 0x396, RZ ;  /* 0x0000039600057824 */ /* 0x040fe400078e02ff */
[C---:B------:R-:W-:Y:S02]  /*b320*/  IMAD R4, R0.reuse, 0x1bf, RZ ;  /* 0x000001bf00047824 */ /* 0x040fe400078e02ff */
[----:B------:R-:W-:Y:S01]  /*b330*/  STL.64 [R1+0x28], R12 ;  /* 0x0000280c01007387 */ /* 0x000fe20000100a00 */
[----:B------:R-:W-:-:S03]  /*b340*/  IMAD R6, R0, 0x38e, RZ ;  /* 0x0000038e00067824 */ /* 0x000fc600078e02ff */
[----:B------:R0:W-:Y:S01]  /*b350*/  STL.64 [R1+0x590], R18 ;  /* 0x0005901201007387 */ /* 0x0001e20000100a00 */
[----:B------:R-:W-:Y:S01]  /*b360*/  LEA.HI.X.SX32 R17, R4, R3, 0x1, P0 ;  /* 0x0000000304117211 */ /* 0x000fe200000f0eff */
[C---:B------:R-:W-:Y:S01]  /*b370*/  IMAD R10, R0.reuse, 0x388, RZ ;  /* 0x00000388000a7824 */ /* 0x040fe200078e02ff */
[-C--:B0-----:R-:W-:Y:S01]  /*b380*/  IADD3 R18, P1, R5, R2.reuse, RZ ;  /* 0x0000000205127210 */ /* 0x081fe20007f3e0ff */
[----:B------:R-:W-:Y:S01]  /*b390*/  IMAD R5, R0, 0x1c3, RZ ;  /* 0x000001c300057824 */ /* 0x000fe200078e02ff */
[----:B------:R-:W-:Y:S01]  /*b3a0*/  IADD3 R12, P2, R6, R2, RZ ;  /* 0x00000002060c7210 */ /* 0x000fe20007f5e0ff */
[----:B------:R-:W-:-:S03]  /*b3b0*/  IMAD R6, R0, 0x398, RZ ;  /* 0x0000039800067824 */ /* 0x000fc600078e02ff */
[----:B------:R-:W-:Y:S01]  /*b3c0*/  LEA.HI.X.SX32 R15, R5, R3, 0x1, P6 ;  /* 0x00000003050f7211 */ /* 0x000fe200030f0eff */
[----:B------:R0:W-:Y:S01]  /*b3d0*/  STL.64 [R1+0x658], R16 ;  /* 0x0006581001007387 */ /* 0x0001e20000100a00 */
[----:B------:R-:W-:Y:S01]  /*b3e0*/  IMAD R8, R0, 0x38c, RZ ;  /* 0x0000038c00087824 */ /* 0x000fe200078e02ff */
[-C--:B------:R-:W-:Y:S02]  /*b3f0*/  IADD3 R10, P5, R10, R2.reuse, RZ ;  /* 0x000000020a0a7210 */ /* 0x080fe40007fbe0ff */
[----:B------:R1:W-:Y:S02]  /*b400*/  STL.64 [R1+0x20], R14 ;  /* 0x0000200e01007387 */ /* 0x0003e40000100a00 */
[-C--:B------:R-:W-:Y:S02]  /*b410*/  IADD3 R8, P3, R8, R2.reuse, RZ ;  /* 0x0000000208087210 */ /* 0x080fe40007f7e0ff */
[----:B0-----:R-:W-:Y:S01]  /*b420*/  IADD3 R16, P0, R6, R2, RZ ;  /* 0x0000000206107210 */ /* 0x001fe20007f1e0ff */
[----:B------:R-:W-:-:S02]  /*b430*/  IMAD R6, R0, 0x1c5, RZ ;  /* 0x000001c500067824 */ /* 0x000fc400078e02ff */
[----:B-1----:R-:W-:-:S03]  /*b440*/  IMAD R15, R0, 0x1c4, RZ ;  /* 0x000001c4000f7824 */ /* 0x002fc600078e02ff */
[-C--:B------:R-:W-:Y:S02]  /*b450*/  LEA.HI.X.SX32 R23, R6, R3.reuse, 0x1, P4 ;  /* 0x0000000306177211 */ /* 0x080fe400020f0eff */
[----:B------:R-:W-:-:S05]  /*b460*/  LEA.HI.X.SX32 R11, R15, R3, 0x1, P5 ;  /* 0x000000030f0b7211 */ /* 0x000fca00028f0eff */
[----:B------:R0:W-:Y:S04]  /*b470*/  STL.64 [R1+0x18], R10 ;  /* 0x0000180a01007387 */ /* 0x0001e80000100a00 */
[----:B0-----:R-:W5:Y:S04]  /*b480*/  LDL.LU R11, [R1+0x287c] ;  /* 0x00287c00010b7983 */ /* 0x001f680000300800 */
[----:B------:R-:W-:Y:S01]  /*b490*/  STL.64 [R1+0x10], R22 ;  /* 0x0000101601007387 */ /* 0x000fe20000100a00 */
[----:B----4-:R-:W-:-:S05]  /*b4a0*/  LEA.HI.X.SX32 R9, R7, R3, 0x1, P3 ;  /* 0x0000000307097211 */ /* 0x010fca00018f0eff */
[----:B------:R0:W-:Y:S02]  /*b4b0*/  STL.64 [R1+0x598], R8 ;  /* 0x0005980801007387 */ /* 0x0001e40000100a00 */
[----:B0-----:R-:W-:-:S05]  /*b4c0*/  IMAD R9, R0, 0x1c7, RZ ;  /* 0x000001c700097824 */ /* 0x001fca00078e02ff */
[----:B------:R-:W-:-:S05]  /*b4d0*/  LEA.HI.X.SX32 R13, R9, R3, 0x1, P2 ;  /* 0x00000003090d7211 */ /* 0x000fca00010f0eff */
[----:B------:R0:W-:Y:S04]  /*b4e0*/  STL.64 [R1+0x660], R12 ;  /* 0x0006600c01007387 */ /* 0x0001e80000100a00 */
[----:B0-----:R-:W4:Y:S01]  /*b4f0*/  LDL.LU R13, [R1+0x2878] ;  /* 0x00287800010d7983 */ /* 0x001f220000300800 */
[C---:B------:R-:W-:Y:S02]  /*b500*/  IMAD R10, R0.reuse, 0x39e, RZ ;  /* 0x0000039e000a7824 */ /* 0x040fe400078e02ff */
[----:B------:R-:W-:-:S03]  /*b510*/  IMAD R12, R0, 0x3aa, RZ ;  /* 0x000003aa000c7824 */ /* 0x000fc600078e02ff */
[-C--:B------:R-:W-:Y:S01]  /*b520*/  IADD3 R22, P4, R10, R2.reuse, RZ ;  /* 0x000000020a167210 */ /* 0x080fe20007f9e0ff */
[C---:B------:R-:W-:Y:S02]  /*b530*/  IMAD R10, R0.reuse, 0x1cb, RZ ;  /* 0x000001cb000a7824 */ /* 0x040fe400078e02ff */
[C---:B------:R-:W-:Y:S02]  /*b540*/  IMAD R4, R0.reuse, 0x39a, RZ ;  /* 0x0000039a00047824 */ /* 0x040fe400078e02ff */
[----:B------:R-:W-:Y:S01]  /*b550*/  IMAD R14, R0, 0x39c, RZ ;  /* 0x0000039c000e7824 */ /* 0x000fe200078e02ff */
[----:B------:R-:W-:Y:S02]  /*b560*/  LEA.HI.X.SX32 R19, R10, R3, 0x1, P1 ;  /* 0x000000030a137211 */ /* 0x000fe400008f0eff */
[-C--:B------:R-:W-:Y:S01]  /*b570*/  IADD3 R20, P1, R12, R2.reuse, RZ ;  /* 0x000000020c147210 */ /* 0x080fe20007f3e0ff */
[----:B------:R-:W-:Y:S01]  /*b580*/  IMAD R12, R0, 0x1cd, RZ ;  /* 0x000001cd000c7824 */ /* 0x000fe200078e02ff */
[----:B------:R-:W-:-:S02]  /*b590*/  IADD3 R4, P6, R4, R2, RZ ;  /* 0x0000000204047210 */ /* 0x000fc40007fde0ff */
[----:B------:R-:W-:Y:S02]  /*b5a0*/  IADD3 R14, P5, R14, R2, RZ ;  /* 0x000000020e0e7210 */ /* 0x000fe40007fbe0ff */
[-C--:B------:R-:W-:Y:S01]  /*b5b0*/  LEA.HI.X.SX32 R5, R12, R3.reuse, 0x1, P6 ;  /* 0x000000030c057211 */ /* 0x080fe200030f0eff */
[----:B------:R-:W-:Y:S01]  /*b5c0*/  STL.64 [R1+0x8], R18 ;  /* 0x0000081201007387 */ /* 0x000fe20000100a00 */
[-C--:B-----5:R-:W-:Y:S02]  /*b5d0*/  LEA.HI.X.SX32 R15, R11, R3.reuse, 0x1, P5 ;  /* 0x000000030b0f7211 */ /* 0x0a0fe400028f0eff */
[----:B----4-:R-:W-:-:S05]  /*b5e0*/  LEA.HI.X.SX32 R17, R13, R3, 0x1, P0 ;  /* 0x000000030d117211 */ /* 0x010fca00000f0eff */
[----:B------:R-:W-:Y:S04]  /*b5f0*/  STL.64 [R1], R16 ;  /* 0x0000001001007387 */ /* 0x000fe80000100a00 */
[----:B------:R-:W-:Y:S04]  /*b600*/  STL [R1+0x4a0], R20 ;  /* 0x0004a01401007387 */ /* 0x000fe80000100800 */
[----:B------:R-:W-:Y:S04]  /*b610*/  STL.64 [R1+0x2590], R4 ;  /* 0x0025900401007387 */ /* 0x000fe80000100a00 */
[----:B------:R0:W-:Y:S04]  /*b620*/  STL.64 [R1+0x5a0], R14 ;  /* 0x0005a00e01007387 */ /* 0x0001e80000100a00 */
[----:B0-----:R-:W4:Y:S01]  /*b630*/  LDL.LU R15, [R1+0x2874] ;  /* 0x00287400010f7983 */ /* 0x001f220000300800 */
[----:B------:R-:W-:-:S02]  /*b640*/  IMAD R6, R0, 0x3a6, RZ ;  /* 0x000003a600067824 */ /* 0x000fc400078e02ff */
[C---:B------:R-:W-:Y:S02]  /*b650*/  IMAD R13, R0.reuse, 0x1cf, RZ ;  /* 0x000001cf000d7824 */ /* 0x040fe400078e02ff */
[----:B------:R-:W-:Y:S01]  /*b660*/  IMAD R7, R0, 0x1d3, RZ ;  /* 0x000001d300077824 */ /* 0x000fe200078e02ff */
[-C--:B------:R-:W-:Y:S01]  /*b670*/  IADD3 R6, P3, R6, R2.reuse, RZ ;  /* 0x0000000206067210 */ /* 0x080fe20007f7e0ff */
[C---:B------:R-:W-:Y:S01]  /*b680*/  IMAD R8, R0.reuse, 0x3a8, RZ ;  /* 0x000003a800087824 */ /* 0x040fe200078e02ff */
[-C--:B------:R-:W-:Y:S01]  /*b690*/  LEA.HI.X.SX32 R23, R13, R3.reuse, 0x1, P4 ;  /* 0x000000030d177211 */ /* 0x080fe200020f0eff */
[C---:B------:R-:W-:Y:S01]  /*b6a0*/  IMAD R10, R0.reuse, 0x3ac, RZ ;  /* 0x000003ac000a7824 */ /* 0x040fe200078e02ff */
[----:B------:R-:W-:Y:S01]  /*b6b0*/  LEA.HI.X.SX32 R7, R7, R3, 0x1, P3 ;  /* 0x0000000307077211 */ /* 0x000fe200018f0eff */
[----:B------:R-:W-:Y:S01]  /*b6c0*/  IMAD R9, R0, 0x3ba, RZ ;  /* 0x000003ba00097824 */ /* 0x000fe200078e02ff */
[-C--:B------:R-:W-:Y:S01]  /*b6d0*/  IADD3 R8, P2, R8, R2.reuse, RZ ;  /* 0x0000000208087210 */ /* 0x080fe20007f5e0ff */
[C---:B------:R-:W-:Y:S01]  /*b6e0*/  IMAD R14, R0.reuse, 0x1d4, RZ ;  /* 0x000001d4000e7824 */ /* 0x040fe200078e02ff */
[----:B------:R-:W-:Y:S01]  /*b6f0*/  STL.64 [R1+0x668], R22 ;  /* 0x0006681601007387 */ /* 0x000fe20000100a00 */
[----:B------:R-:W-:Y:S01]  /*b700*/  IMAD R11, R0, 0x3bc, RZ ;  /* 0x000003bc000b7824 */ /* 0x000fe200078e02ff */
[----:B------:R-:W-:-:S02]  /*b710*/  IADD3 R16, P0, R10, R2, RZ ;  /* 0x000000020a107210 */ /* 0x000fc40007f1e0ff */
[----:B------:R0:W-:Y:S01]  /*b720*/  STL.64 [R1+0x2688], R6 ;  /* 0x0026880601007387 */ /* 0x0001e20000100a00 */
[C---:B------:R-:W-:Y:S02]  /*b730*/  IMAD R10, R0.reuse, 0x3ae, RZ ;  /* 0x000003ae000a7824 */ /* 0x040fe400078e02ff */
[----:B------:R-:W-:-:S03]  /*b740*/  IMAD R13, R0, 0x1d5, RZ ;  /* 0x000001d5000d7824 */ /* 0x000fc600078e02ff */
[----:B------:R-:W-:Y:S02]  /*b750*/  IADD3 R18, P6, R10, R2, RZ ;  /* 0x000000020a127210 */ /* 0x000fe40007fde0ff */
[----:B0-----:R-:W-:Y:S02]  /*b760*/  MOV R6, R20 ;  /* 0x0000001400067202 */ /* 0x001fe40000000f00 */
[-C--:B------:R-:W-:Y:S02]  /*b770*/  IADD3 R20, P3, R9, R2.reuse, RZ ;  /* 0x0000000209147210 */ /* 0x080fe40007f7e0ff */
[----:B------:R-:W-:Y:S02]  /*b780*/  LEA.HI.X.SX32 R9, R14, R3, 0x1, P2 ;  /* 0x000000030e097211 */ /* 0x000fe400010f0eff */
[----:B------:R-:W-:Y:S01]  /*b790*/  IADD3 R22, P2, R11, R2, RZ ;  /* 0x000000020b167210 */ /* 0x000fe20007f5e0ff */
[C---:B------:R-:W-:Y:S02]  /*b7a0*/  IMAD R11, R0.reuse, 0x3be, RZ ;  /* 0x000003be000b7824 */ /* 0x040fe400078e02ff */
[----:B------:R-:W-:-:S02]  /*b7b0*/  IMAD R10, R0, 0x3b6, RZ ;  /* 0x000003b6000a7824 */ /* 0x000fc400078e02ff */
[----:B---3--:R-:W-:Y:S01]  /*b7c0*/  IMAD.MOV.U32 R7, RZ, RZ, R21 ;  /* 0x000000ffff077224 */ /* 0x008fe200078e0015 */
[----:B------:R-:W-:Y:S02]  /*b7d0*/  LEA.HI.X.SX32 R7, R13, R3, 0x1, P1 ;  /* 0x000000030d077211 */ /* 0x000fe400008f0eff */
[-C--:B------:R-:W-:Y:S01]  /*b7e0*/  IADD3 R6, P1, R11, R2.reuse, RZ ;  /* 0x000000020b067210 */ /* 0x080fe20007f3e0ff */
[----:B------:R-:W-:Y:S01]  /*b7f0*/  IMAD R11, R0, 0x1d7, RZ ;  /* 0x000001d7000b7824 */ /* 0x000fe200078e02ff */
[----:B------:R-:W-:Y:S01]  /*b800*/  IADD3 R10, P5, R10, R2, RZ ;  /* 0x000000020a0a7210 */ /* 0x000fe20007fbe0ff */
[----:B------:R-:W-:-:S03]  /*b810*/  IMAD R12, R0, 0x3b8, RZ ;  /* 0x000003b8000c7824 */ /* 0x000fc600078e02ff */
[----:B------:R-:W-:Y:S01]  /*b820*/  LEA.HI.X.SX32 R19, R11, R3, 0x1, P6 ;  /* 0x000000030b137211 */ /* 0x000fe200030f0eff */
[----:B------:R0:W-:Y:S01]  /*b830*/  STL.64 [R1+0x25f0], R8 ;  /* 0x0025f00801007387 */ /* 0x0001e20000100a00 */
[----:B------:R-:W-:-:S03]  /*b840*/  IMAD R13, R0, 0x3ca, RZ ;  /* 0x000003ca000d7824 */ /* 0x000fc600078e02ff */
[----:B------:R-:W-:Y:S01]  /*b850*/  STL [R1+0x4a4], R7 ;  /* 0x0004a40701007387 */ /* 0x000fe20000100800 */
[----:B------:R-:W-:Y:S02]  /*b860*/  IADD3 R12, P4, R12, R2, RZ ;  /* 0x000000020c0c7210 */ /* 0x000fe40007f9e0ff */
[----:B----4-:R-:W-:Y:S01]  /*b870*/  LEA.HI.X.SX32 R17, R15, R3, 0x1, P0 ;  /* 0x000000030f117211 */ /* 0x010fe200000f0eff */
[----:B------:R-:W-:-:S05]  /*b880*/  IMAD R15, R0, 0x1db, RZ ;  /* 0x000001db000f7824 */ /* 0x000fca00078e02ff */
[----:B------:R-:W-:Y:S01]  /*b890*/  LEA.HI.X.SX32 R11, R15, R3, 0x1, P5 ;  /* 0x000000030f0b7211 */ /* 0x000fe200028f0eff */
[----:B------:R-:W-:Y:S04]  /*b8a0*/  STL.64 [R1+0x5a8], R16 ;  /* 0x0005a81001007387 */ /* 0x000fe80000100a00 */
[----:B------:R-:W-:Y:S04]  /*b8b0*/  STL.64 [R1+0x2690], R10 ;  /* 0x0026900a01007387 */ /* 0x000fe80000100a00 */
[----:B------:R1:W-:Y:S01]  /*b8c0*/  STL.64 [R1+0x670], R18 ;  /* 0x0006701201007387 */ /* 0x0003e20000100a00 */
[----:B0-----:R-:W-:-:S02]  /*b8d0*/  IADD3 R8, P5, R13, R2, RZ ;  /* 0x000000020d087210 */ /* 0x001fc40007fbe0ff */
[----:B------:R-:W-:Y:S01]  /*b8e0*/  LEA.HI.X.SX32 R13, R25, R3, 0x1, P4 ;  /* 0x00000003190d7211 */ /* 0x000fe200020f0eff */
[C---:B-1----:R-:W-:Y:S02]  /*b8f0*/  IMAD R18, R0.reuse, 0x1dd, RZ ;  /* 0x000001dd00127824 */ /* 0x042fe400078e02ff */
[----:B------:R-:W-:-:S03]  /*b900*/  IMAD R19, R0, 0x1de, RZ ;  /* 0x000001de00137824 */ /* 0x000fc600078e02ff */
[-C--:B------:R-:W-:Y:S02]  /*b910*/  LEA.HI.X.SX32 R21, R18, R3.reuse, 0x1, P3 ;  /* 0x0000000312157211 */ /* 0x080fe400018f0eff */
[----:B------:R-:W-:Y:S01]  /*b920*/  LEA.HI.X.SX32 R23, R19, R3, 0x1, P2 ;  /* 0x0000000313177211 */ /* 0x000fe200010f0eff */
[----:B------:R-:W-:Y:S04]  /*b930*/  STL [R1+0x4b0], R8 ;  /* 0x0004b00801007387 */ /* 0x000fe80000100800 */
[----:B------:R-:W-:Y:S04]  /*b940*/  STL.64 [R1+0x25f8], R12 ;  /* 0x0025f80c01007387 */ /* 0x000fe80000100a00 */
[----:B------:R-:W-:Y:S04]  /*b950*/  STL.64 [R1+0x4a8], R20 ;  /* 0x0004a81401007387 */ /* 0x000fe80000100a00 */
[----:B------:R0:W-:Y:S04]  /*b960*/  STL.64 [R1+0x5b0], R22 ;  /* 0x0005b01601007387 */ /* 0x0001e80000100a00 */
[----:B0-----:R-:W3:Y:S01]  /*b970*/  LDL.LU R23, [R1+0x2870] ;  /* 0x0028700001177983 */ /* 0x001ee20000300800 */
[----:B------:R-:W-:-:S02]  /*b980*/  IMAD R15, R0, 0x3cc, RZ ;  /* 0x000003cc000f7824 */ /* 0x000fc400078e02ff */
[----:B------:R-:W-:-:S03]  /*b990*/  IMAD R17, R0, 0x3ce, RZ ;  /* 0x000003ce00117824 */ /* 0x000fc600078e02ff */
[----:B------:R-:W-:Y:S01]  /*b9a0*/  IADD3 R24, P4, R15, R2, RZ ;  /* 0x000000020f187210 */ /* 0x000fe20007f9e0ff */
[C---:B------:R-:W-:Y:S02]  /*b9b0*/  IMAD R15, R0.reuse, 0x1df, RZ ;  /* 0x000001df000f7824 */ /* 0x040fe400078e02ff */
[C---:B------:R-:W-:Y:S01]  /*b9c0*/  IMAD R14, R0.reuse, 0x3c6, RZ ;  /* 0x000003c6000e7824 */ /* 0x040fe200078e02ff */
[----:B------:R-:W-:Y:S01]  /*b9d0*/  MOV R12, R8 ;  /* 0x00000008000c7202 */ /* 0x000fe20000000f00 */
[C---:B------:R-:W-:Y:S01]  /*b9e0*/  IMAD R16, R0.reuse, 0x3c8, RZ ;  /* 0x000003c800107824 */ /* 0x040fe200078e02ff */
[-C--:B------:R-:W-:Y:S01]  /*b9f0*/  LEA.HI.X.SX32 R7, R15, R3.reuse, 0x1, P1 ;  /* 0x000000030f077211 */ /* 0x080fe200008f0eff */
[C---:B------:R-:W-:Y:S01]  /*ba00*/  IMAD R15, R0.reuse, 0x1e3, RZ ;  /* 0x000001e3000f7824 */ /* 0x040fe200078e02ff */
[-C--:B------:R-:W-:Y:S01]  /*ba10*/  IADD3 R8, P3, R17, R2.reuse, RZ ;  /* 0x0000000211087210 */ /* 0x080fe20007f7e0ff */
[----:B------:R-:W-:Y:S01]  /*ba20*/  IMAD R17, R0, 0x3da, RZ ;  /* 0x000003da00117824 */ /* 0x000fe200078e02ff */
[-C--:B------:R-:W-:Y:S01]  /*ba30*/  IADD3 R14, P0, R14, R2.reuse, RZ ;  /* 0x000000020e0e7210 */ /* 0x080fe20007f1e0ff */
[----:B------:R-:W-:Y:S01]  /*ba40*/  IMAD R22, R0, 0x1e4, RZ ;  /* 0x000001e400167824 */ /* 0x000fe200078e02ff */
[----:B------:R-:W-:Y:S01]  /*ba50*/  IADD3 R16, P6, R16, R2, RZ ;  /* 0x0000000210107210 */ /* 0x000fe20007fde0ff */
[----:B------:R0:W-:Y:S01]  /*ba60*/  STL.64 [R1+0x678], R6 ;  /* 0x0006780601007387 */ /* 0x0001e20000100a00 */
[----:B------:R-:W-:Y:S01]  /*ba70*/  LEA.HI.X.SX32 R15, R15, R3, 0x1, P0 ;  /* 0x000000030f0f7211 */ /* 0x000fe200000f0eff */
[----:B------:R-:W-:-:S02]  /*ba80*/  IMAD R19, R0, 0x3dc, RZ ;  /* 0x000003dc00137824 */ /* 0x000fc400078e02ff */
[----:B------:R-:W-:Y:S02]  /*ba90*/  IMAD R21, R0, 0x1e5, RZ ;  /* 0x000001e500157824 */ /* 0x000fe400078e02ff */
[----:B------:R-:W-:Y:S01]  /*baa0*/  STL.64 [R1+0x2698], R14 ;  /* 0x0026980e01007387 */ /* 0x000fe20000100a00 */
[----:B0-----:R-:W-:Y:S02]  /*bab0*/  IADD3 R6, P0, R17, R2, RZ ;  /* 0x0000000211067210 */ /* 0x001fe40007f1e0ff */
[----:B------:R-:W-:-:S05]  /*bac0*/  LEA.HI.X.SX32 R17, R22, R3, 0x1, P6 ;  /* 0x0000000316117211 */ /* 0x000fca00030f0eff */
[----:B------:R0:W-:Y:S01]  /*bad0*/  STL.64 [R1+0x2600], R16 ;  /* 0x0026001001007387 */ /* 0x0001e20000100a00 */
[----:B------:R-:W-:Y:S01]  /*bae0*/  IMAD.MOV.U32 R13, RZ, RZ, R9 ;  /* 0x000000ffff0d7224 */ /* 0x000fe200078e0009 */
[----:B------:R-:W-:Y:S01]  /*baf0*/  LEA.HI.X.SX32 R13, R21, R3, 0x1, P5 ;  /* 0x00000003150d7211 */ /* 0x000fe200028f0eff */
[C---:B------:R-:W-:Y:S01]  /*bb00*/  IMAD R18, R0.reuse, 0x3d6, RZ ;  /* 0x000003d600127824 */ /* 0x040fe200078e02ff */
[----:B0-----:R-:W-:Y:S01]  /*bb10*/  IADD3 R16, P6, R19, R2, RZ ;  /* 0x0000000213107210 */ /* 0x001fe20007fde0ff */
[----:B------:R-:W-:-:S03]  /*bb20*/  IMAD R19, R0, 0x3de, RZ ;  /* 0x000003de00137824 */ /* 0x000fc600078e02ff */
[-C--:B------:R-:W-:Y:S02]  /*bb30*/  IADD3 R18, P2, R18, R2.reuse, RZ ;  /* 0x0000000212127210 */ /* 0x080fe40007f5e0ff */
[-C--:B------:R-:W-:Y:S01]  /*bb40*/  IADD3 R14, P5, R19, R2.reuse, RZ ;  /* 0x00000002130e7210 */ /* 0x080fe20007fbe0ff */
[C---:B------:R-:W-:Y:S02]  /*bb50*/  IMAD R19, R0.reuse, 0x1e7, RZ ;  /* 0x000001e700137824 */ /* 0x040fe400078e02ff */
[C---:B------:R-:W-:Y:S02]  /*bb60*/  IMAD R20, R0.reuse, 0x3d8, RZ ;  /* 0x000003d800147824 */ /* 0x040fe400078e02ff */
[----:B------:R-:W-:Y:S01]  /*bb70*/  IMAD R21, R0, 0x3ea, RZ ;  /* 0x000003ea00157824 */ /* 0x000fe200078e02ff */
[----:B------:R-:W-:Y:S01]  /*bb80*/  LEA.HI.X.SX32 R9, R19, R3, 0x1, P3 ;  /* 0x0000000313097211 */ /* 0x000fe200018f0eff */
[----:B------:R-:W-:Y:S01]  /*bb90*/  STL [R1+0x4b4], R13 ;  /* 0x0004b40d01007387 */ /* 0x000fe20000100800 */
[----:B------:R-:W-:Y:S01]  /*bba0*/  IADD3 R20, P1, R20, R2, RZ ;  /* 0x0000000214147210 */ /* 0x000fe20007f3e0ff */
[----:B------:R-:W-:-:S02]  /*bbb0*/  IMAD R26, R0, 0x1ed, RZ ;  /* 0x000001ed001a7824 */ /* 0x000fc400078e02ff */
[----:B------:R-:W-:-:S03]  /*bbc0*/  IMAD R22, R0, 0x3e6, RZ ;  /* 0x000003e600167824 */ /* 0x000fc600078e02ff */
[-C--:B------:R-:W-:Y:S01]  /*bbd0*/  LEA.HI.X.SX32 R7, R26, R3.reuse, 0x1, P0 ;  /* 0x000000031a077211 */ /* 0x080fe200000f0eff */
[C---:B------:R-:W-:Y:S01]  /*bbe0*/  IMAD R10, R0.reuse, 0x1f4, RZ ;  /* 0x000001f4000a7824 */ /* 0x040fe200078e02ff */
[-C--:B------:R-:W-:Y:S01]  /*bbf0*/  LEA.HI.X.SX32 R17, R27, R3.reuse, 0x1, P6 ;  /* 0x000000031b117211 */ /* 0x080fe200030f0eff */
[C---:B------:R-:W-:Y:S01]  /*bc00*/  IMAD R27, R0.reuse, 0x3fc, RZ ;  /* 0x000003fc001b7824 */ /* 0x040fe200078e02ff */
[----:B---3--:R-:W-:Y:S01]  /*bc10*/  LEA.HI.X.SX32 R25, R23, R3, 0x1, P4 ;  /* 0x0000000317197211 */ /* 0x008fe200020f0eff */
[----:B------:R-:W-:-:S05]  /*bc20*/  IMAD R23, R0, 0x1eb, RZ ;  /* 0x000001eb00177824 */ /* 0x000fca00078e02ff */
[-C--:B------:R-:W-:Y:S01]  /*bc30*/  LEA.HI.X.SX32 R19, R23, R3.reuse, 0x1, P2 ;  /* 0x0000000317137211 */ /* 0x080fe200010f0eff */
[C---:B------:R-:W-:Y:S01]  /*bc40*/  IMAD R23, R0.reuse, 0x3ec, RZ ;  /* 0x000003ec00177824 */ /* 0x040fe200078e02ff */
[----:B------:R0:W-:Y:S01]  /*bc50*/  STL.64 [R1+0x5b8], R24 ;  /* 0x0005b81801007387 */ /* 0x0001e20000100a00 */
[----:B------:R-:W-:Y:S02]  /*bc60*/  IADD3 R12, P2, R21, R2, RZ ;  /* 0x00000002150c7210 */ /* 0x000fe40007f5e0ff */
[----:B------:R-:W-:Y:S01]  /*bc70*/  LEA.HI.X.SX32 R21, R29, R3, 0x1, P1 ;  /* 0x000000031d157211 */ /* 0x000fe200008f0eff */
[----:B------:R-:W-:Y:S04]  /*bc80*/  STL.64 [R1+0x26a0], R18 ;  /* 0x0026a01201007387 */ /* 0x000fe80000100a00 */
[----:B------:R1:W-:Y:S01]  /*bc90*/  STL.64 [R1+0x680], R8 ;  /* 0x0006800801007387 */ /* 0x0003e20000100a00 */
[----:B0-----:R-:W-:-:S03]  /*bca0*/  IMAD R25, R0, 0x3ee, RZ ;  /* 0x000003ee00197824 */ /* 0x001fc600078e02ff */
[----:B------:R-:W-:Y:S01]  /*bcb0*/  STL.64 [R1+0x2608], R20 ;  /* 0x0026081401007387 */ /* 0x000fe20000100a00 */
[C---:B------:R-:W-:Y:S01]  /*bcc0*/  IMAD R24, R0.reuse, 0x3e8, RZ ;  /* 0x000003e800187824 */ /* 0x040fe200078e02ff */
[-C--:B-1----:R-:W-:Y:S01]  /*bcd0*/  IADD3 R8, P1, R23, R2.reuse, RZ ;  /* 0x0000000217087210 */ /* 0x082fe20007f3e0ff */
[----:B------:R-:W-:Y:S01]  /*bce0*/  IMAD R23, R0, 0x1ef, RZ ;  /* 0x000001ef00177824 */ /* 0x000fe200078e02ff */
[----:B------:R0:W-:Y:S01]  /*bcf0*/  STL.64 [R1+0x4b8], R6 ;  /* 0x0004b80601007387 */ /* 0x0001e20000100a00 */
[----:B------:R-:W-:-:S03]  /*bd00*/  IADD3 R22, P4, R22, R2, RZ ;  /* 0x0000000216167210 */ /* 0x000fc60007f9e0ff */
[-C--:B------:R-:W-:Y:S01]  /*bd10*/  LEA.HI.X.SX32 R15, R23, R3.reuse, 0x1, P5 ;  /* 0x00000003170f7211 */ /* 0x080fe200028f0eff */
[----:B------:R-:W-:Y:S01]  /*bd20*/  IMAD R23, R0, 0x1f3, RZ ;  /* 0x000001f300177824 */ /* 0x000fe200078e02ff */
[-C--:B------:R-:W-:Y:S02]  /*bd30*/  IADD3 R24, P3, R24, R2.reuse, RZ ;  /* 0x0000000218187210 */ /* 0x080fe40007f7e0ff */
[-C--:B0-----:R-:W-:Y:S01]  /*bd40*/  IADD3 R6, P0, R25, R2.reuse, RZ ;  /* 0x0000000219067210 */ /* 0x081fe20007f1e0ff */
[----:B------:R-:W-:Y:S01]  /*bd50*/  IMAD R25, R0, 0x3fa, RZ ;  /* 0x000003fa00197824 */ /* 0x000fe200078e02ff */
[----:B------:R-:W-:Y:S01]  /*bd60*/  LEA.HI.X.SX32 R23, R23, R3, 0x1, P4 ;  /* 0x0000000317177211 */ /* 0x000fe200020f0eff */
[----:B------:R-:W-:Y:S03]  /*bd70*/  STL.64 [R1+0x5c0], R16 ;  /* 0x0005c01001007387 */ /* 0x000fe60000100a00 */
[----:B------:R-:W-:-:S02]  /*bd80*/  IADD3 R4, P4, R25, R2, RZ ;  /* 0x0000000219047210 */ /* 0x000fc40007f9e0ff */
[----:B------:R-:W-:Y:S01]  /*bd90*/  LEA.HI.X.SX32 R25, R10, R3, 0x1, P3 ;  /* 0x000000030a197211 */ /* 0x000fe200018f0eff */
[----:B------:R-:W-:Y:S01]  /*bda0*/  STL.64 [R1+0x688], R14 ;  /* 0x0006880e01007387 */ /* 0x000fe20000100a00 */
[----:B------:R-:W-:-:S03]  /*bdb0*/  IADD3 R10, P3, R27, R2, RZ ;  /* 0x000000021b0a7210 */ /* 0x000fc60007f7e0ff */
[----:B------:R-:W-:Y:S04]  /*bdc0*/  STL.64 [R1+0x26a8], R22 ;  /* 0x0026a81601007387 */ /* 0x000fe80000100a00 */
[----:B------:R0:W-:Y:S04]  /*bdd0*/  STL.64 [R1+0x2610], R24 ;  /* 0x0026101801007387 */ /* 0x0001e80000100a00 */
[----:B------:R-:W-:Y:S04]  /*bde0*/  STL [R1+0x4c8], R4 ;  /* 0x0004c80401007387 */ /* 0x000fe80000100800 */
[----:B------:R-:W-:Y:S04]  /*bdf0*/  STL [R1+0x5c8], R10 ;  /* 0x0005c80a01007387 */ /* 0x000fe80000100800 */
[----:B0-----:R-:W3:Y:S04]  /*be00*/  LDL.LU R24, [R1+0x734] ;  /* 0x0007340001187983 */ /* 0x001ee80000300800 */
[----:B------:R-:W3:Y:S01]  /*be10*/  LDL.LU R25, [R1+0x730] ;  /* 0x0007300001197983 */ /* 0x000ee20000300800 */
[----:B------:R-:W-:-:S05]  /*be20*/  IMAD R29, R0, 0x1f5, RZ ;  /* 0x000001f5001d7824 */ /* 0x000fca00078e02ff */
[----:B------:R-:W-:-:S05]  /*be30*/  LEA.HI.X.SX32 R13, R29, R3, 0x1, P2 ;  /* 0x000000031d0d7211 */ /* 0x000fca00010f0eff */
[----:B------:R-:W-:Y:S01]  /*be40*/  STL.64 [R1+0x4c0], R12 ;  /* 0x0004c00c01007387 */ /* 0x000fe20000100a00 */
[----:B------:R-:W-:-:S05]  /*be50*/  IMAD R11, R0, 0x1f6, RZ ;  /* 0x000001f6000b7824 */ /* 0x000fca00078e02ff */
[-C--:B------:R-:W-:Y:S01]  /*be60*/  LEA.HI.X.SX32 R9, R11, R3.reuse, 0x1, P1 ;  /* 0x000000030b097211 */ /* 0x080fe200008f0eff */
[C---:B------:R-:W-:Y:S02]  /*be70*/  IMAD R27, R0.reuse, 0x1f7, RZ ;  /* 0x000001f7001b7824 */ /* 0x040fe400078e02ff */
[C---:B------:R-:W-:Y:S02]  /*be80*/  IMAD R26, R0.reuse, 0x3f6, RZ ;  /* 0x000003f6001a7824 */ /* 0x040fe400078e02ff */
[----:B------:R-:W-:Y:S01]  /*be90*/  IMAD R28, R0, 0x3f8, RZ ;  /* 0x000003f8001c7824 */ /* 0x000fe200078e02ff */
[----:B------:R-:W-:Y:S02]  /*bea0*/  LEA.HI.X.SX32 R7, R27, R3, 0x1, P0 ;  /* 0x000000031b077211 */ /* 0x000fe400000f0eff */
[-C--:B------:R-:W-:Y:S02]  /*beb0*/  IADD3 R26, P6, R26, R2.reuse, RZ ;  /* 0x000000021a1a7210 */ /* 0x080fe40007fde0ff */
[----:B------:R-:W-:Y:S01]  /*bec0*/  IADD3 R28, P5, R28, R2, RZ ;  /* 0x000000021c1c7210 */ /* 0x000fe20007fbe0ff */
[----:B------:R-:W-:-:S02]  /*bed0*/  IMAD R2, R0, 0x1fb, RZ ;  /* 0x000001fb00027824 */ /* 0x000fc400078e02ff */
[----:B------:R-:W-:-:S03]  /*bee0*/  IMAD R0, R0, 0x1fd, RZ ;  /* 0x000001fd00007824 */ /* 0x000fc600078e02ff */
[----:B------:R-:W-:Y:S01]  /*bef0*/  LEA.HI.X.SX32 R27, R2, R3, 0x1, P6 ;  /* 0x00000003021b7211 */ /* 0x000fe200030f0eff */
[----:B---3--:R0:W-:Y:S02]  /*bf00*/  STL.64 [R1+0x2868], R24 ;  /* 0x0028681801007387 */ /* 0x0081e40000100a00 */
[----:B0-----:R-:W-:Y:S02]  /*bf10*/  MOV R24, R4 ;  /* 0x0000000400187202 */ /* 0x001fe40000000f00 */
[----:B------:R-:W0:Y:S04]  /*bf20*/  S2R R4, SR_TID.X ;  /* 0x0000000000047919 */ /* 0x000e280000002100 */
[----:B------:R1:W-:Y:S04]  /*bf30*/  STL.64 [R1+0x5d0], R8 ;  /* 0x0005d00801007387 */ /* 0x0003e80000100a00 */
[----:B------:R-:W3:Y:S04]  /*bf40*/  LDL.LU R23, [R1+0x72c] ;  /* 0x00072c0001177983 */ /* 0x000ee80000300800 */
[----:B------:R-:W4:Y:S04]  /*bf50*/  LDL.LU R20, [R1+0x728] ;  /* 0x0007280001147983 */ /* 0x000f280000300800 */
[----:B------:R-:W5:Y:S01]  /*bf60*/  LDL.LU R21, [R1+0x724] ;  /* 0x0007240001157983 */ /* 0x000f620000300800 */
[----:B------:R-:W-:-:S03]  /*bf70*/  IMAD.MOV.U32 R25, RZ, RZ, R5 ;  /* 0x000000ffff197224 */ /* 0x000fc600078e0005 */
[----:B------:R-:W2:Y:S01]  /*bf80*/  LDL.LU R19, [R1+0x720] ;  /* 0x0007200001137983 */ /* 0x000ea20000300800 */
[----:B0-----:R-:W-:-:S03]  /*bf90*/  LOP3.LUT R18, R4, 0xff, RZ, 0xc0, !PT ;  /* 0x000000ff04127812 */ /* 0x001fc600078ec0ff */
[----:B------:R-:W2:Y:S04]  /*bfa0*/  LDL.LU R16, [R1+0x71c] ;  /* 0x00071c0001107983 */ /* 0x000ea80000300800 */
[----:B------:R-:W2:Y:S01]  /*bfb0*/  LDL.LU R17, [R1+0x718] ;  /* 0x0007180001117983 */ /* 0x000ea20000300800 */
[----:B------:R-:W-:Y:S01]  /*bfc0*/  SHF.L.U32 R22, R18, 0x1, RZ ;  /* 0x0000000112167819 */ /* 0x000fe200000006ff */
[----:B------:R-:W-:Y:S02]  /*bfd0*/  IMAD.MOV.U32 R18, RZ, RZ, c[0x0][0x198] ;  /* 0x00006600ff127624 */ /* 0x000fe400078e00ff */
[----:B------:R-:W2:Y:S04]  /*bfe0*/  LDL.LU R14, [R1+0x714] ;  /* 0x00071400010e7983 */ /* 0x000ea80000300800 */
[----:B------:R-:W2:Y:S04]  /*bff0*/  LDL.LU R5, [R1+0x710] ;  /* 0x0007100001057983 */ /* 0x000ea80000300800 */
[----:B------:R-:W2:Y:S01]  /*c000*/  LDL.LU R15, [R1+0x70c] ;  /* 0x00070c00010f7983 */ /* 0x000ea20000300800 */
[----:B------:R-:W-:-:S03]  /*c010*/  IMAD R18, R18, 0x1fc, RZ ;  /* 0x000001fc12127824 */ /* 0x000fc600078e02ff */
[----:B------:R-:W2:Y:S04]  /*c020*/  LDL.LU R12, [R1+0x708] ;  /* 0x00070800010c7983 */ /* 0x000ea80000300800 */
[----:B------:R-:W2:Y:S04]  /*c030*/  LDL.LU R13, [R1+0x704] ;  /* 0x00070400010d7983 */ /* 0x000ea80000300800 */
[----:B------:R0:W-:Y:S04]  /*c040*/  STL.64 [R1+0x690], R6 ;  /* 0x0006900601007387 */ /* 0x0001e80000100a00 */
[----:B------:R-:W2:Y:S04]  /*c050*/  LDL.LU R10, [R1+0x700] ;  /* 0x00070000010a7983 */ /* 0x000ea80000300800 */
[----:B------:R-:W2:Y:S01]  /*c060*/  LDL.LU R11, [R1+0x6fc] ;  /* 0x0006fc00010b7983 */ /* 0x000ea20000300800 */
[----:B------:R-:W-:-:S03]  /*c070*/  LEA.HI.X.SX32 R29, R18, R3, 0x1, P5 ;  /* 0x00000003121d7211 */ /* 0x000fc600028f0eff */
[----:B-1----:R-:W2:Y:S04]  /*c080*/  LDL.LU R8, [R1+0x6f8] ;  /* 0x0006f80001087983 */ /* 0x002ea80000300800 */
[----:B------:R-:W2:Y:S01]  /*c090*/  LDL.LU R9, [R1+0x6f4] ;  /* 0x0006f40001097983 */ /* 0x000ea20000300800 */
[----:B------:R-:W-:-:S03]  /*c0a0*/  LEA.HI.X.SX32 R25, R0, R3, 0x1, P4 ;  /* 0x0000000300197211 */ /* 0x000fc600020f0eff */
[----:B0-----:R-:W2:Y:S04]  /*c0b0*/  LDL.LU R6, [R1+0x6f0] ;  /* 0x0006f00001067983 */ /* 0x001ea80000300800 */
[----:B------:R-:W2:Y:S04]  /*c0c0*/  LDL.LU R7, [R1+0x6ec] ;  /* 0x0006ec0001077983 */ /* 0x000ea80000300800 */
[----:B------:R-:W2:Y:S04]  /*c0d0*/  LDL.LU R4, [R1+0x6e8] ;  /* 0x0006e80001047983 */ /* 0x000ea80000300800 */
[----:B------:R0:W-:Y:S04]  /*c0e0*/  STL.64 [R1+0x26b0], R26 ;  /* 0x0026b01a01007387 */ /* 0x0001e80000100a00 */
[----:B0-----:R-:W2:Y:S04]  /*c0f0*/  LDL.LU R27, [R1+0x738] ;  /* 0x00073800011b7983 */ /* 0x001ea80000300800 */
[----:B------:R-:W-:Y:S04]  /*c100*/  STL [R1+0x2850], R22 ;  /* 0x0028501601007387 */ /* 0x000fe80000100800 */
[----:B------:R0:W-:Y:S04]  /*c110*/  STL.64 [R1+0x2618], R28 ;  /* 0x0026181c01007387 */ /* 0x0001e80000100a00 */
[----:B0-----:R0:W3:Y:S04]  /*c120*/  LDL.64 R28, [R1+0x5c8] ;  /* 0x0005c800011c7983 */ /* 0x0010e80000100a00 */
[----:B------:R1:W-:Y:S04]  /*c130*/  STL [R1+0x4cc], R25 ;  /* 0x0004cc1901007387 */ /* 0x0003e80000100800 */
[----:B-1----:R-:W4:Y:S01]  /*c140*/  LDL.LU.64 R24, [R1+0x2868] ;  /* 0x0028680001187983 */ /* 0x002f220000300a00 */
[----:B------:R-:W-:-:S02]  /*c150*/  LOP3.LUT R18, R22, 0x20, RZ, 0x3c, !PT ;  /* 0x0000002016127812 */ /* 0x000fc400078e3cff */
[----:B------:R-:W-:-:S05]  /*c160*/  MOV R26, c[0x0][0x198] ;  /* 0x00006600001a7a02 */ /* 0x000fca0000000f00 */
[----:B------:R-:W-:Y:S01]  /*c170*/  IMAD R26, R26, 0x1fe, RZ ;  /* 0x000001fe1a1a7824 */ /* 0x000fe200078e02ff */
[----:B--2---:R-:W-:Y:S04]  /*c180*/  STS.U16 [R18+0x27400], R27 ;  /* 0x0274001b12007388 */ /* 0x004fe80000000400 */
[----:B---3--:R-:W-:-:S05]  /*c190*/  LEA.HI.X.SX32 R29, R26, R3, 0x1, P3 ;  /* 0x000000031a1d7211 */ /* 0x008fca00018f0eff */
[----:B------:R-:W-:Y:S04]  /*c1a0*/  STL [R1+0x5cc], R29 ;  /* 0x0005cc1d01007387 */ /* 0x000fe80000100800 */
[----:B----4-:R-:W-:Y:S04]  /*c1b0*/  STS.U16 [R18+0x28400], R24 ;  /* 0x0284001812007388 */ /* 0x010fe80000000400 */
[----:B------:R-:W-:Y:S04]  /*c1c0*/  STS.U16 [R18+0x29400], R25 ;  /* 0x0294001912007388 */ /* 0x000fe80000000400 */
[----:B------:R-:W-:Y:S04]  /*c1d0*/  STS.U16 [R18+0x2a400], R23 ;  /* 0x02a4001712007388 */ /* 0x000fe80000000400 */
[----:B------:R-:W-:Y:S04]  /*c1e0*/  STS.U16 [R18+0x2b400], R20 ;  /* 0x02b4001412007388 */ /* 0x000fe80000000400 */
[----:B-----5:R-:W-:Y:S04]  /*c1f0*/  STS.U16 [R18+0x2c400], R21 ;  /* 0x02c4001512007388 */ /* 0x020fe80000000400 */
[----:B------:R-:W-:Y:S04]  /*c200*/  STS.U16 [R18+0x2d400], R19 ;  /* 0x02d4001312007388 */ /* 0x000fe80000000400 */
[----:B------:R-:W-:Y:S04]  /*c210*/  STS.U16 [R18+0x2e400], R16 ;  /* 0x02e4001012007388 */ /* 0x000fe80000000400 */
[----:B------:R-:W-:Y:S04]  /*c220*/  STS.U16 [R18+0x2f400], R17 ;  /* 0x02f4001112007388 */ /* 0x000fe80000000400 */
[----:B------:R-:W-:Y:S04]  /*c230*/  STS.U16 [R18+0x30400], R14 ;  /* 0x0304000e12007388 */ /* 0x000fe80000000400 */
[----:B------:R1:W-:Y:S04]  /*c240*/  STS.U16 [R18+0x31400], R5 ;  /* 0x0314000512007388 */ /* 0x0003e80000000400 */
[----:B-1----:R-:W2:Y:S04]  /*c250*/  LDL.LU R5, [R1+0x6e4] ;  /* 0x0006e40001057983 */ /* 0x002ea80000300800 */
[----:B------:R-:W3:Y:S04]  /*c260*/  LDL.LU R22, [R1+0x6cc] ;  /* 0x0006cc0001167983 */ /* 0x000ee80000300800 */
[----:B---3--:R1:W-:Y:S04]  /*c270*/  STL [R1+0x2854], R22 ;  /* 0x0028541601007387 */ /* 0x0083e80000100800 */
[----:B-1----:R-:W3:Y:S04]  /*c280*/  LDL.LU R22, [R1+0x6d0] ;  /* 0x0006d00001167983 */ /* 0x002ee80000300800 */
[----:B---3--:R1:W-:Y:S04]  /*c290*/  STL [R1+0x2858], R22 ;  /* 0x0028581601007387 */ /* 0x0083e80000100800 */
[----:B-1----:R-:W3:Y:S04]  /*c2a0*/  LDL.LU R22, [R1+0x6d4] ;  /* 0x0006d40001167983 */ /* 0x002ee80000300800 */
[----:B---3--:R1:W-:Y:S04]  /*c2b0*/  STL [R1+0x285c], R22 ;  /* 0x00285c1601007387 */ /* 0x0083e80000100800 */
[----:B-1----:R-:W3:Y:S04]  /*c2c0*/  LDL.LU R22, [R1+0x6d8] ;  /* 0x0006d80001167983 */ /* 0x002ee80000300800 */
[----:B---3--:R1:W-:Y:S04]  /*c2d0*/  STL [R1+0x2860], R22 ;  /* 0x0028601601007387 */ /* 0x0083e80000100800 */
[----:B-1----:R-:W3:Y:S04]  /*c2e0*/  LDL.LU R22, [R1+0x6dc] ;  /* 0x0006dc0001167983 */ /* 0x002ee80000300800 */
[----:B------:R-:W-:Y:S04]  /*c2f0*/  STS.U16 [R18+0x32400], R15 ;  /* 0x0324000f12007388 */ /* 0x000fe80000000400 */
[----:B------:R-:W-:Y:S04]  /*c300*/  STS.U16 [R18+0x33400], R12 ;  /* 0x0334000c12007388 */ /* 0x000fe80000000400 */
[----:B---3--:R1:W-:Y:S04]  /*c310*/  STL [R1+0x2864], R22 ;  /* 0x0028641601007387 */ /* 0x0083e80000100800 */
[----:B-1----:R-:W3:Y:S04]  /*c320*/  LDL.LU R22, [R1+0x6e0] ;  /* 0x0006e00001167983 */ /* 0x002ee80000300800 */
[----:B------:R-:W4:Y:S04]  /*c330*/  LDL.LU R2, [R1+0x6c8] ;  /* 0x0006c80001027983 */ /* 0x000f280000300800 */
[----:B------:R-:W5:Y:S04]  /*c340*/  LDL.LU R3, [R1+0x6c4] ;  /* 0x0006c40001037983 */ /* 0x000f680000300800 */
        /* <DEDUP_REMOVED lines=14> */
[----:B------:R0:W-:Y:S04]  /*c430*/  STS.U16 [R18+0x35400], R10 ;  /* 0x0354000a12007388 */ /* 0x0001e80000000400 */
[----:B------:R-:W4:Y:S04]  /*c440*/  LDL.LU R14, [R1+0x800] ;  /* 0x00080000010e7983 */ /* 0x000f280000300800 */
[----:B------:R0:W-:Y:S04]  /*c450*/  STS.U16 [R18+0x36400], R11 ;  /* 0x0364000b12007388 */ /* 0x0001e80000000400 */
[----:B------:R-:W4:Y:S04]  /*c460*/  LDL.LU R15, [R1+0x798] ;  /* 0x00079800010f7983 */ /* 0x000f280000300800 */
[----:B------:R-:W-:Y:S04]  /*c470*/  STS.U16 [R18+0x37400], R8 ;  /* 0x0374000812007388 */ /* 0x000fe80000000400 */
[----:B------:R-:W4:Y:S04]  /*c480*/  LDL.LU R12, [R1+0x834] ;  /* 0x00083400010c7983 */ /* 0x000f280000300800 */
[----:B------:R0:W-:Y:S04]  /*c490*/  STS.U16 [R18+0x38400], R9 ;  /* 0x0384000912007388 */ /* 0x0001e80000000400 */
[----:B-1----:R-:W4:Y:S04]  /*c4a0*/  LDL.LU R13, [R1+0x7b8] ;  /* 0x0007b800010d7983 */ /* 0x002f280000300800 */
[----:B------:R-:W-:Y:S04]  /*c4b0*/  STS.U16 [R18+0x39400], R6 ;  /* 0x0394000612007388 */ /* 0x000fe80000000400 */
[----:B0-----:R-:W4:Y:S04]  /*c4c0*/  LDL.LU R10, [R1+0x7a4] ;  /* 0x0007a400010a7983 */ /* 0x001f280000300800 */
[----:B------:R0:W-:Y:S04]  /*c4d0*/  STS.U16 [R18+0x3a400], R7 ;  /* 0x03a4000712007388 */ /* 0x0001e80000000400 */
[----:B------:R-:W4:Y:S04]  /*c4e0*/  LDL.LU R11, [R1+0x774] ;  /* 0x00077400010b7983 */ /* 0x000f280000300800 */
[----:B------:R-:W-:Y:S04]  /*c4f0*/  STS.U16 [R18+0x3b400], R4 ;  /* 0x03b4000412007388 */ /* 0x000fe80000000400 */
[----:B------:R-:W4:Y:S04]  /*c500*/  LDL.LU.64 R8, [R1+0x498] ;  /* 0x0004980001087983 */ /* 0x000f280000300a00 */
[----:B--2---:R1:W-:Y:S04]  /*c510*/  STS.U16 [R18+0x3c400], R5 ;  /* 0x03c4000512007388 */ /* 0x0043e80000000400 */
[----:B0-----:R-:W2:Y:S04]  /*c520*/  LDL.LU.64 R6, [R1+0x490] ;  /* 0x0004900001067983 */ /* 0x001ea80000300a00 */
[----:B-1----:R-:W5:Y:S04]  /*c530*/  LDL.LU.64 R4, [R1+0x488] ;  /* 0x0004880001047983 */ /* 0x002f680000300a00 */
[----:B---3--:R0:W-:Y:S04]  /*c540*/  STS.U16 [R18+0x3d400], R22 ;  /* 0x03d4001612007388 */ /* 0x0081e80000000400 */
[----:B0-----:R-:W3:Y:S04]  /*c550*/  LDL.LU R22, [R1+0x2864] ;  /* 0x0028640001167983 */ /* 0x001ee80000300800 */
[----:B----4-:R-:W4:Y:S04]  /*c560*/  LDG.E.U16 R8, [R8.64] ;  /* 0x0000000608087981 */ /* 0x010f28000c1e1500 */
[----:B--2---:R-:W2:Y:S04]  /*c570*/  LDG.E.U16 R6, [R6.64] ;  /* 0x0000000606067981 */ /* 0x004ea8000c1e1500 */
[----:B---3--:R0:W-:Y:S04]  /*c580*/  STS.U16 [R18+0x3e400], R22 ;  /* 0x03e4001612007388 */ /* 0x0081e80000000400 */
[----:B0-----:R-:W3:Y:S04]  /*c590*/  LDL.LU R22, [R1+0x2860] ;  /* 0x0028600001167983 */ /* 0x001ee80000300800 */
[----:B---3--:R0:W-:Y:S04]  /*c5a0*/  STS.U16 [R18+0x3f400], R22 ;  /* 0x03f4001612007388 */ /* 0x0081e80000000400 */
[----:B0-----:R-:W3:Y:S04]  /*c5b0*/  LDL.LU R22, [R1+0x285c] ;  /* 0x00285c0001167983 */ /* 0x001ee80000300800 */
[----:B---3--:R0:W-:Y:S04]  /*c5c0*/  STS.U16 [R18+0x10400], R22 ;  /* 0x0104001612007388 */ /* 0x0081e80000000400 */
[----:B0-----:R-:W3:Y:S04]  /*c5d0*/  LDL.LU R22, [R1+0x2858] ;  /* 0x0028580001167983 */ /* 0x001ee80000300800 */
[----:B---3--:R0:W-:Y:S04]  /*c5e0*/  STS.U16 [R18+0x11400], R22 ;  /* 0x0114001612007388 */ /* 0x0081e80000000400 */
[----:B0-----:R-:W3:Y:S04]  /*c5f0*/  LDL.LU R22, [R1+0x2854] ;  /* 0x0028540001167983 */ /* 0x001ee80000300800 */
[----:B---3--:R0:W-:Y:S04]  /*c600*/  STS.U16 [R18+0x12400], R22 ;  /* 0x0124001612007388 */ /* 0x0081e80000000400 */
[----:B------:R-:W-:Y:S04]  /*c610*/  STS.U16 [R18+0x13400], R2 ;  /* 0x0134000212007388 */ /* 0x000fe80000000400 */
[----:B-----5:R1:W-:Y:S04]  /*c620*/  STS.U16 [R18+0x14400], R3 ;  /* 0x0144000312007388 */ /* 0x0203e80000000400 */
[----:B0-----:R-:W3:Y:S04]  /*c630*/  LDL.LU R22, [R1+0x2850] ;  /* 0x0028500001167983 */ /* 0x001ee80000300800 */
[----:B-1----:R-:W5:Y:S04]  /*c640*/  LDL.LU.64 R2, [R1+0x3f8] ;  /* 0x0003f80001027983 */ /* 0x002f680000300a00 */
[----:B-----5:R0:W-:Y:S04]  /*c650*/  STL.64 [R1+0x27c8], R2 ;  /* 0x0027c80201007387 */ /* 0x0201e80000100a00 */
[----:B0-----:R-:W5:Y:S04]  /*c660*/  LDL.LU.64 R2, [R1+0x400] ;  /* 0x0004000001027983 */ /* 0x001f680000300a00 */
        /* <DEDUP_REMOVED lines=22> */
[----:B------:R-:W-:Y:S04]  /*c7d0*/  STS.U16 [R18+0x15400], R0 ;  /* 0x0154000012007388 */ /* 0x000fe80000000400 */
[----:B------:R-:W-:Y:S04]  /*c7e0*/  STS.U16 [R18+0x16400], R28 ;  /* 0x0164001c12007388 */ /* 0x000fe80000000400 */
[----:B------:R-:W-:Y:S04]  /*c7f0*/  STS.U16 [R18+0x17400], R29 ;  /* 0x0174001d12007388 */ /* 0x000fe80000000400 */
[----:B-----5:R0:W-:Y:S04]  /*c800*/  STL.64 [R1+0x2828], R2 ;  /* 0x0028280201007387 */ /* 0x0201e80000100a00 */
[----:B0-----:R-:W5:Y:S01]  /*c810*/  LDL.LU.64 R2, [R1+0x460] ;  /* 0x0004600001027983 */ /* 0x001f620000300a00 */
[----:B---3--:R-:W-:-:S03]  /*c820*/  LOP3.LUT R0, R22, 0x30, RZ, 0x3c, !PT ;  /* 0x0000003016007812 */ /* 0x008fc600078e3cff */
        /* <DEDUP_REMOVED lines=15> */
[----:B------:R0:W-:Y:S04]  /*c920*/  STS.U16 [R0+0x7600], R11 ;  /* 0x0076000b00007388 */ /* 0x0001e80000000400 */
[----:B0-----:R-:W3:Y:S04]  /*c930*/  LDG.E.U16 R0, [R4.64] ;  /* 0x0000000604007981 */ /* 0x001ee8000c1e1500 */
[----:B-----5:R0:W-:Y:S04]  /*c940*/  STL.64 [R1+0x2830], R2 ;  /* 0x0028300201007387 */ /* 0x0201e80000100a00 */
[----:B----4-:R-:W-:Y:S04]  /*c950*/  STL [R1+0x498], R8 ;  /* 0x0004980801007387 */ /* 0x010fe80000100800 */
[----:B0-----:R-:W4:Y:S04]  /*c960*/  LDL.LU.64 R2, [R1+0x468] ;  /* 0x0004680001027983 */ /* 0x001f280000300a00 */
[----:B--2---:R-:W-:Y:S04]  /*c970*/  STL [R1+0x490], R6 ;  /* 0x0004900601007387 */ /* 0x004fe80000100800 */
[----:B----4-:R0:W-:Y:S04]  /*c980*/  STL.64 [R1+0x2838], R2 ;  /* 0x0028380201007387 */ /* 0x0101e80000100a00 */
[----:B---3--:R-:W-:Y:S04]  /*c990*/  STL [R1+0x488], R0 ;  /* 0x0004880001007387 */ /* 0x008fe80000100800 */
[----:B0-----:R-:W2:Y:S04]  /*c9a0*/  LDL.LU.64 R2, [R1+0x470] ;  /* 0x0004700001027983 */ /* 0x001ea80000300a00 */
[----:B--2---:R0:W-:Y:S04]  /*c9b0*/  STL.64 [R1+0x2840], R2 ;  /* 0x0028400201007387 */ /* 0x0041e80000100a00 */
[----:B0-----:R-:W2:Y:S04]  /*c9c0*/  LDL.LU.64 R2, [R1+0x478] ;  /* 0x0004780001027983 */ /* 0x001ea80000300a00 */
[----:B--2---:R0:W-:Y:S04]  /*c9d0*/  STL.64 [R1+0x2848], R2 ;  /* 0x0028480201007387 */ /* 0x0041e80000100a00 */
[----:B0-----:R-:W2:Y:S04]  /*c9e0*/  LDL.LU.64 R2, [R1+0x480] ;  /* 0x0004800001027983 */ /* 0x001ea80000300a00 */
[----:B------:R-:W3:Y:S04]  /*c9f0*/  LDL.LU.64 R28, [R1+0x3f0] ;  /* 0x0003f000011c7983 */ /* 0x000ee80000300a00 */
[----:B------:R-:W4:Y:S04]  /*ca00*/  LDL.LU.64 R26, [R1+0x3e8] ;  /* 0x0003e800011a7983 */ /* 0x000f280000300a00 */
[----:B------:R-:W5:Y:S04]  /*ca10*/  LDL.LU.64 R24, [R1+0x3e0] ;  /* 0x0003e00001187983 */ /* 0x000f680000300a00 */
        /* <DEDUP_REMOVED lines=10> */
[----:B--2---:R0:W2:Y:S04]  /*cac0*/  LDG.E.U16 R0, [R2.64] ;  /* 0x0000000602007981 */ /* 0x0040a8000c1e1500 */
[----:B---3--:R-:W3:Y:S04]  /*cad0*/  LDG.E.U16 R28, [R28.64] ;  /* 0x000000061c1c7981 */ /* 0x008ee8000c1e1500 */
[----:B----4-:R-:W4:Y:S04]  /*cae0*/  LDG.E.U16 R26, [R26.64] ;  /* 0x000000061a1a7981 */ /* 0x010f28000c1e1500 */
[----:B0-----:R-:W3:Y:S04]  /*caf0*/  LDL.LU.64 R2, [R1+0x2848] ;  /* 0x0028480001027983 */ /* 0x001ee80000300a00 */
[----:B-----5:R-:W5:Y:S04]  /*cb00*/  LDG.E.U16 R24, [R24.64] ;  /* 0x0000000618187981 */ /* 0x020f68000c1e1500 */
[----:B------:R-:W4:Y:S04]  /*cb10*/  LDG.E.U16 R22, [R22.64] ;  /* 0x0000000616167981 */ /* 0x000f28000c1e1500 */
        /* <DEDUP_REMOVED lines=8> */
[----:B--2---:R3:W-:Y:S04]  /*cba0*/  STL [R1+0x480], R0 ;  /* 0x0004800001007387 */ /* 0x0047e80000100800 */
[----:B---3--:R0:W2:Y:S04]  /*cbb0*/  LDG.E.U16 R0, [R2.64] ;  /* 0x0000000602007981 */ /* 0x0080a8000c1e1500 */
[----:B0-----:R-:W3:Y:S04]  /*cbc0*/  LDL.LU.64 R2, [R1+0x2840] ;  /* 0x0028400001027983 */ /* 0x001ee80000300a00 */
        /* <DEDUP_REMOVED lines=45> */
[----:B---3--:R-:W3:Y:S04]  /*cea0*/  LDG.E.U16 R3, [R2.64] ;  /* 0x0000000602037981 */ /* 0x008ee8000c1e1500 */
[----:B--2---:R0:W-:Y:S04]  /*ceb0*/  STL [R1+0x400], R0 ;  /* 0x0004000001007387 */ /* 0x0041e80000100800 */
[----:B0-----:R-:W2:Y:S04]  /*cec0*/  LDG.E.U16 R0, [R4.64] ;  /* 0x0000000604007981 */ /* 0x001ea8000c1e1500 */
[----:B---3--:R0:W-:Y:S04]  /*ced0*/  STL [R1+0x3f8], R3 ;  /* 0x0003f80301007387 */ /* 0x0081e80000100800 */
[----:B0-----:R-:W3:Y:S04]  /*cee0*/  LDL.LU.64 R2, [R1+0x300] ;  /* 0x0003000001027983 */ /* 0x001ee80000300a00 */
[----:B---3--:R0:W-:Y:S04]  /*cef0*/  STL.64 [R1+0x2740], R2 ;  /* 0x0027400201007387 */ /* 0x0081e80000100a00 */
        /* <DEDUP_REMOVED lines=16> */
[----:B------:R-:W-:Y:S04]  /*d000*/  STL [R1+0x3f0], R28 ;  /* 0x0003f01c01007387 */ /* 0x000fe80000100800 */
[----:B0-----:R-:W3:Y:S04]  /*d010*/  LDL.LU.64 R2, [R1+0x348] ;  /* 0x0003480001027983 */ /* 0x001ee80000300a00 */
[----:B----4-:R-:W-:Y:S04]  /*d020*/  STL [R1+0x3e8], R26 ;  /* 0x0003e81a01007387 */ /* 0x010fe80000100800 */
[----:B---3--:R0:W-:Y:S04]  /*d030*/  STL.64 [R1+0x2788], R2 ;  /* 0x0027880201007387 */ /* 0x0081e80000100a00 */
[----:B-----5:R-:W-:Y:S04]  /*d040*/  STL [R1+0x3e0], R24 ;  /* 0x0003e01801007387 */ /* 0x020fe80000100800 */
[----:B0-----:R-:W3:Y:S04]  /*d050*/  LDL.LU.64 R2, [R1+0x350] ;  /* 0x0003500001027983 */ /* 0x001ee80000300a00 */
[----:B------:R-:W-:Y:S04]  /*d060*/  STL [R1+0x3d8], R22 ;  /* 0x0003d81601007387 */ /* 0x000fe80000100800 */
[----:B---3--:R0:W-:Y:S04]  /*d070*/  STL.64 [R1+0x2790], R2 ;  /* 0x0027900201007387 */ /* 0x0081e80000100a00 */
[----:B------:R-:W-:Y:S04]  /*d080*/  STL [R1+0x3d0], R20 ;  /* 0x0003d01401007387 */ /* 0x000fe80000100800 */
        /* <DEDUP_REMOVED lines=15> */
[----:B--2---:R-:W-:Y:S04]  /*d180*/  STL [R1+0x390], R0 ;  /* 0x0003900001007387 */ /* 0x004fe80000100800 */
        /* <DEDUP_REMOVED lines=19> */
[----:B---3--:R4:W3:Y:S04]  /*d2c0*/  LDG.E.U16 R29, [R28.64] ;  /* 0x000000061c1d7981 */ /* 0x0088e8000c1e1500 */
[----:B0-----:R-:W3:Y:S04]  /*d2d0*/  LDL.LU.64 R2, [R1+0x27c0] ;  /* 0x0027c00001027983 */ /* 0x001ee80000300a00 */
[----:B----4-:R0:W4:Y:S04]  /*d2e0*/  LDG.E.U16 R28, [R26.64] ;  /* 0x000000061a1c7981 */ /* 0x010128000c1e1500 */
        /* <DEDUP_REMOVED lines=10> */
[----:B-1----:R-:W3:Y:S04]  /*d390*/  LDL.LU.64 R2, [R1+0x27b8] ;  /* 0x0027b80001027983 */ /* 0x002ee80000300a00 */
        /* <DEDUP_REMOVED lines=47> */
[----:B-1----:R-:W3:Y:S04]  /*d690*/  LDG.E.U16 R3, [R8.64] ;  /* 0x0000000608037981 */ /* 0x002ee8000c1e1500 */
[----:B------:R-:W3:Y:S04]  /*d6a0*/  LDG.E.U16 R2, [R6.64] ;  /* 0x0000000606027981 */ /* 0x000ee8000c1e1500 */
[----:B--2---:R1:W-:Y:S04]  /*d6b0*/  STL [R1+0x314], R0 ;  /* 0x0003140001007387 */ /* 0x0043e80000100800 */
[----:B0-----:R-:W2:Y:S04]  /*d6c0*/  LDL.LU.64 R26, [R1+0x140] ;  /* 0x00014000011a7983 */ /* 0x001ea80000300a00 */
[----:B-1----:R-:W3:Y:S04]  /*d6d0*/  LDG.E.U16 R0, [R4.64] ;  /* 0x0000000604007981 */ /* 0x002ee8000c1e1500 */
[----:B--2---:R0:W-:Y:S04]  /*d6e0*/  STL.64 [R1+0x26b8], R26 ;  /* 0x0026b81a01007387 */ /* 0x0041e80000100a00 */
[----:B0-----:R-:W2:Y:S04]  /*d6f0*/  LDL.LU.64 R26, [R1+0x158] ;  /* 0x00015800011a7983 */ /* 0x001ea80000300a00 */
        /* <DEDUP_REMOVED lines=15> */
[----:B------:R-:W-:Y:S04]  /*d7f0*/  STL [R1+0x310], R29 ;  /* 0x0003101d01007387 */ /* 0x000fe80000100800 */
[----:B0-----:R-:W2:Y:S04]  /*d800*/  LDL.LU.64 R26, [R1+0x218] ;  /* 0x00021800011a7983 */ /* 0x001ea80000300a00 */
[----:B----4-:R-:W-:Y:S04]  /*d810*/  STL [R1+0x30c], R28 ;  /* 0x00030c1c01007387 */ /* 0x010fe80000100800 */
[----:B--2---:R0:W-:Y:S04]  /*d820*/  STL.64 [R1+0x2700], R26 ;  /* 0x0027001a01007387 */ /* 0x0041e80000100a00 */
[----:B-----5:R-:W-:Y:S04]  /*d830*/  STL [R1+0x308], R24 ;  /* 0x0003081801007387 */ /* 0x020fe80000100800 */
[----:B0-----:R-:W2:Y:S04]  /*d840*/  LDL.LU.64 R26, [R1+0x240] ;  /* 0x00024000011a7983 */ /* 0x001ea80000300a00 */
[----:B------:R-:W-:Y:S04]  /*d850*/  STL [R1+0x304], R22 ;  /* 0x0003041601007387 */ /* 0x000fe80000100800 */
[----:B--2---:R0:W-:Y:S04]  /*d860*/  STL.64 [R1+0x2708], R26 ;  /* 0x0027081a01007387 */ /* 0x0041e80000100a00 */
[----:B------:R-:W-:Y:S04]  /*d870*/  STL [R1+0x300], R20 ;  /* 0x0003001401007387 */ /* 0x000fe80000100800 */
        /* <DEDUP_REMOVED lines=11> */
[----:B---3--:R-:W-:Y:S04]  /*d930*/  STL [R1+0x2e8], R3 ;  /* 0x0002e80301007387 */ /* 0x008fe80000100800 */
[----:B0-----:R-:W2:Y:S04]  /*d940*/  LDL.LU.64 R26, [R1+0x278] ;  /* 0x00027800011a7983 */ /* 0x001ea80000300a00 */
[----:B------:R-:W-:Y:S04]  /*d950*/  STL [R1+0x2e4], R2 ;  /* 0x0002e40201007387 */ /* 0x000fe80000100800 */
[----:B--2---:R0:W-:Y:S04]  /*d960*/  STL.64 [R1+0x2728], R26 ;  /* 0x0027281a01007387 */ /* 0x0041e80000100a00 */
[----:B------:R-:W-:Y:S04]  /*d970*/  STL [R1+0x2e0], R0 ;  /* 0x0002e00001007387 */ /* 0x000fe80000100800 */
        /* <DEDUP_REMOVED lines=8> */
[----:B------:R-:W3:Y:S04]  /*da00*/  LDL.LU.64 R10, [R1+0xe0] ;  /* 0x0000e000010a7983 */ /* 0x000ee80000300a00 */
[----:B------:R-:W3:Y:S04]  /*da10*/  LDL.LU.64 R6, [R1+0xc8] ;  /* 0x0000c80001067983 */ /* 0x000ee80000300a00 */
[----:B------:R-:W3:Y:S04]  /*da20*/  LDL.LU.64 R2, [R1+0xb0] ;  /* 0x0000b00001027983 */ /* 0x000ee80000300a00 */
[----:B------:R-:W3:Y:S04]  /*da30*/  LDL.LU.64 R28, [R1+0x98] ;  /* 0x00009800011c7983 */ /* 0x000ee80000300a00 */
[----:B------:R-:W4:Y:S04]  /*da40*/  LDL.LU.64 R24, [R1+0x80] ;  /* 0x0000800001187983 */ /* 0x000f280000300a00 */
[----:B------:R-:W5:Y:S04]  /*da50*/  LDL.LU.64 R20, [R1+0x68] ;  /* 0x0000680001147983 */ /* 0x000f680000300a00 */
[----:B------:R-:W5:Y:S04]  /*da60*/  LDL.LU.64 R16, [R1+0x50] ;  /* 0x0000500001107983 */ /* 0x000f680000300a00 */
[----:B------:R-:W5:Y:S04]  /*da70*/  LDL.LU.64 R12, [R1+0x38] ;  /* 0x00003800010c7983 */ /* 0x000f680000300a00 */
[----:B------:R-:W5:Y:S04]  /*da80*/  LDL.LU.64 R8, [R1+0x20] ;  /* 0x0000200001087983 */ /* 0x000f680000300a00 */
[----:B------:R-:W5:Y:S04]  /*da90*/  LDL.LU.64 R4, [R1+0x8] ;  /* 0x0000080001047983 */ /* 0x000f680000300a00 */
[----:B--2---:R0:W2:Y:S04]  /*daa0*/  LDG.E.U16 R0, [R26.64] ;  /* 0x000000061a007981 */ /* 0x0040a8000c1e1500 */
[----:B0-----:R-:W2:Y:S04]  /*dab0*/  LDL.LU.64 R26, [R1+0x2738] ;  /* 0x00273800011a7983 */ /* 0x001ea80000300a00 */
[----:B---3--:R-:W3:Y:S04]  /*dac0*/  LDG.E.U16 R29, [R28.64] ;  /* 0x000000061c1d7981 */ /* 0x008ee8000c1e1500 */
[----:B----4-:R-:W4:Y:S04]  /*dad0*/  LDG.E.U16 R24, [R24.64] ;  /* 0x0000000618187981 */ /* 0x010f28000c1e1500 */
[----:B-----5:R-:W5:Y:S04]  /*dae0*/  LDG.E.U16 R20, [R20.64] ;  /* 0x0000000614147981 */ /* 0x020f68000c1e1500 */
[----:B------:R-:W3:Y:S04]  /*daf0*/  LDG.E.U16 R16, [R16.64] ;  /* 0x0000000610107981 */ /* 0x000ee8000c1e1500 */
[----:B------:R-:W3:Y:S04]  /*db00*/  LDG.E.U16 R12, [R12.64] ;  /* 0x000000060c0c7981 */ /* 0x000ee8000c1e1500 */
[----:B------:R-:W3:Y:S04]  /*db10*/  LDG.E.U16 R8, [R8.64] ;  /* 0x0000000608087981 */ /* 0x000ee8000c1e1500 */
[----:B--2---:R0:W-:Y:S04]  /*db20*/  STL [R1+0x2dc], R0 ;  /* 0x0002dc0001007387 */ /* 0x0041e80000100800 */
[----:B0-----:R0:W2:Y:S04]  /*db30*/  LDG.E.U16 R0, [R26.64] ;  /* 0x000000061a007981 */ /* 0x0010a8000c1e1500 */
        /* <DEDUP_REMOVED lines=50> */
[----:B0-----:R0:W2:Y:S04]  /*de60*/  LDG.E.U16 R0, [R22.64] ;  /* 0x0000000616007981 */ /* 0x0010a8000c1e1500 */
        /* <DEDUP_REMOVED lines=15> */
[----:B0-----:R-:W4:Y:S04]  /*df60*/  LDG.E.U16 R3, [R4.64] ;  /* 0x0000000604037981 */ /* 0x001f28000c1e1500 */
[----:B---3--:R-:W3:Y:S04]  /*df70*/  LDG.E.U16 R2, [R6.64] ;  /* 0x0000000606027981 */ /* 0x008ee8000c1e1500 */
[----:B--2---:R0:W-:Y:S04]  /*df80*/  STL [R1+0x280], R0 ;  /* 0x0002800001007387 */ /* 0x0041e80000100800 */
[----:B------:R1:W-:Y:S04]  /*df90*/  STL [R1+0x27c], R29 ;  /* 0x00027c1d01007387 */ /* 0x0003e80000100800 */
[----:B0-----:R-:W2:Y:S04]  /*dfa0*/  LDG.E.U16 R0, [R10.64] ;  /* 0x000000060a007981 */ /* 0x001ea8000c1e1500 */
[----:B-1----:R-:W2:Y:S04]  /*dfb0*/  LDL.LU.64 R28, [R1+0x138] ;  /* 0x00013800011c7983 */ /* 0x002ea80000300a00 */
        /* <DEDUP_REMOVED lines=22> */
[----:B----4-:R-:W-:Y:S04]  /*e120*/  STL [R1+0x278], R24 ;  /* 0x0002781801007387 */ /* 0x010fe80000100800 */
[----:B--2---:R0:W-:Y:S04]  /*e130*/  STL.64 [R1+0x2678], R28 ;  /* 0x0026781c01007387 */ /* 0x0041e80000100a00 */
[----:B-----5:R-:W-:Y:S04]  /*e140*/  STL [R1+0x274], R20 ;  /* 0x0002741401007387 */ /* 0x020fe80000100800 */
[----:B0-----:R-:W2:Y:S04]  /*e150*/  LDL.LU.64 R28, [R1+0x250] ;  /* 0x00025000011c7983 */ /* 0x001ea80000300a00 */
[----:B------:R-:W-:Y:S04]  /*e160*/  STL [R1+0x270], R16 ;  /* 0x0002701001007387 */ /* 0x000fe80000100800 */
[----:B--2---:R0:W-:Y:S04]  /*e170*/  STL.64 [R1+0x2680], R28 ;  /* 0x0026801c01007387 */ /* 0x0041e80000100a00 */
[----:B------:R1:W-:Y:S04]  /*e180*/  STL [R1+0x26c], R12 ;  /* 0x00026c0c01007387 */ /* 0x0003e80000100800 */
[----:B0-----:R-:W2:Y:S04]  /*e190*/  LDL.LU.64 R28, [R1+0x258] ;  /* 0x00025800011c7983 */ /* 0x001ea80000300a00 */
[----:B------:R0:W-:Y:S04]  /*e1a0*/  STL [R1+0x268], R8 ;  /* 0x0002680801007387 */ /* 0x0001e80000100800 */
[----:B------:R-:W4:Y:S04]  /*e1b0*/  LDL.LU.64 R24, [R1+0x120] ;  /* 0x0001200001187983 */ /* 0x000f280000300a00 */
[----:B------:R-:W-:Y:S04]  /*e1c0*/  STL [R1+0x264], R3 ;  /* 0x0002640301007387 */ /* 0x000fe80000100800 */
[----:B------:R-:W5:Y:S04]  /*e1d0*/  LDL.LU.64 R20, [R1+0x108] ;  /* 0x0001080001147983 */ /* 0x000f680000300a00 */
[----:B---3--:R-:W-:Y:S04]  /*e1e0*/  STL [R1+0x260], R2 ;  /* 0x0002600201007387 */ /* 0x008fe80000100800 */
[----:B------:R-:W3:Y:S04]  /*e1f0*/  LDL.LU.64 R16, [R1+0xf0] ;  /* 0x0000f00001107983 */ /* 0x000ee80000300a00 */
[----:B------:R0:W-:Y:S04]  /*e200*/  STL [R1+0x244], R0 ;  /* 0x0002440001007387 */ /* 0x0001e80000100800 */
[----:B-1----:R-:W2:Y:S04]  /*e210*/  LDL.LU.64 R12, [R1+0xd8] ;  /* 0x0000d800010c7983 */ /* 0x002ea80000300a00 */
[----:B0-----:R-:W2:Y:S04]  /*e220*/  LDL.LU.64 R8, [R1+0xc0] ;  /* 0x0000c00001087983 */ /* 0x001ea80000300a00 */
[----:B------:R0:W2:Y:S04]  /*e230*/  LDG.E.U16 R0, [R14.64] ;  /* 0x000000060e007981 */ /* 0x0000a8000c1e1500 */
[----:B------:R-:W3:Y:S04]  /*e240*/  LDL.LU.64 R10, [R1+0x48] ;  /* 0x00004800010a7983 */ /* 0x000ee80000300a00 */
[----:B------:R-:W4:Y:S04]  /*e250*/  LDL.LU.64 R6, [R1+0x30] ;  /* 0x0000300001067983 */ /* 0x000f280000300a00 */
[----:B------:R-:W4:Y:S04]  /*e260*/  LDL.LU.64 R2, [R1+0x18] ;  /* 0x0000180001027983 */ /* 0x000f280000300a00 */
[----:B------:R-:W5:Y:S04]  /*e270*/  LDL.LU.64 R4, [R1] ;  /* 0x0000000001047983 */ /* 0x000f680000300a00 */
[----:B0-----:R-:W5:Y:S04]  /*e280*/  LDL.LU.64 R14, [R1+0x60] ;  /* 0x00006000010e7983 */ /* 0x001f680000300a00 */
[----:B--2---:R0:W-:Y:S04]  /*e290*/  STL [R1+0x240], R0 ;  /* 0x0002400001007387 */ /* 0x0041e80000100800 */
[----:B---3--:R4:W2:Y:S04]  /*e2a0*/  LDG.E.U16 R10, [R10.64] ;  /* 0x000000060a0a7981 */ /* 0x0088a8000c1e1500 */
[----:B0-----:R0:W3:Y:S04]  /*e2b0*/  LDG.E.U16 R0, [R18.64] ;  /* 0x0000000612007981 */ /* 0x0010e8000c1e1500 */
[----:B----4-:R1:W4:Y:S04]  /*e2c0*/  LDG.E.U16 R11, [R6.64] ;  /* 0x00000006060b7981 */ /* 0x010328000c1e1500 */
[----:B0-----:R-:W2:Y:S04]  /*e2d0*/  LDL.LU.64 R18, [R1+0x78] ;  /* 0x0000780001127983 */ /* 0x001ea80000300a00 */
[----:B-----5:R-:W5:Y:S04]  /*e2e0*/  LDG.E.U16 R15, [R14.64] ;  /* 0x000000060e0f7981 */ /* 0x020f68000c1e1500 */
[----:B---3--:R0:W-:Y:S04]  /*e2f0*/  STL [R1+0x21c], R0 ;  /* 0x00021c0001007387 */ /* 0x0081e80000100800 */
[----:B0-----:R0:W3:Y:S04]  /*e300*/  LDG.E.U16 R0, [R22.64] ;  /* 0x0000000616007981 */ /* 0x0010e8000c1e1500 */
[----:B--2---:R-:W2:Y:S04]  /*e310*/  LDG.E.U16 R19, [R18.64] ;  /* 0x0000000612137981 */ /* 0x004ea8000c1e1500 */
[----:B0-----:R-:W2:Y:S04]  /*e320*/  LDL.LU.64 R22, [R1+0x90] ;  /* 0x0000900001167983 */ /* 0x001ea80000300a00 */
[----:B---3--:R0:W-:Y:S04]  /*e330*/  STL [R1+0x218], R0 ;  /* 0x0002180001007387 */ /* 0x0081e80000100800 */
[----:B0-----:R0:W3:Y:S04]  /*e340*/  LDG.E.U16 R0, [R26.64] ;  /* 0x000000061a007981 */ /* 0x0010e8000c1e1500 */
[----:B--2---:R-:W2:Y:S04]  /*e350*/  LDG.E.U16 R23, [R22.64] ;  /* 0x0000000616177981 */ /* 0x004ea8000c1e1500 */
[----:B0-----:R-:W2:Y:S04]  /*e360*/  LDL.LU.64 R26, [R1+0xa8] ;  /* 0x0000a800011a7983 */ /* 0x001ea80000300a00 */
[----:B---3--:R0:W-:Y:S04]  /*e370*/  STL [R1+0x204], R0 ;  /* 0x0002040001007387 */ /* 0x0081e80000100800 */
[----:B0-----:R0:W3:Y:S04]  /*e380*/  LDG.E.U16 R0, [R28.64] ;  /* 0x000000061c007981 */ /* 0x0010e8000c1e1500 */
[----:B0-----:R-:W2:Y:S04]  /*e390*/  LDL.LU.64 R28, [R1+0x2680] ;  /* 0x00268000011c7983 */ /* 0x001ea80000300a00 */
[----:B---3--:R2:W-:Y:S04]  /*e3a0*/  STL [R1+0x200], R0 ;  /* 0x0002000001007387 */ /* 0x0085e80000100800 */
[----:B--2---:R0:W2:Y:S04]  /*e3b0*/  LDG.E.U16 R0, [R28.64] ;  /* 0x000000061c007981 */ /* 0x0040a8000c1e1500 */
        /* <DEDUP_REMOVED lines=42> */
[----:B0-----:R-:W1:Y:S04]  /*e660*/  LDL.LU.64 R20, [R1+0x2608] ;  /* 0x0026080001147983 */ /* 0x001e680000300a00 */
[----:B--2---:R0:W-:Y:S04]  /*e670*/  STL [R1+0x174], R0 ;  /* 0x0001740001007387 */ /* 0x0041e80000100800 */
[----:B0-----:R0:W2:Y:S04]  /*e680*/  LDG.E.U16 R0, [R16.64] ;  /* 0x0000000610007981 */ /* 0x0010a8000c1e1500 */
[----:B-1----:R-:W3:Y:S04]  /*e690*/  LDG.E.U16 R6, [R20.64] ;  /* 0x0000000614067981 */ /* 0x002ee8000c1e1500 */
[----:B0-----:R-:W3:Y:S04]  /*e6a0*/  LDL.LU.64 R16, [R1+0x2600] ;  /* 0x0026000001107983 */ /* 0x001ee80000300a00 */
[----:B--2---:R0:W-:Y:S04]  /*e6b0*/  STL [R1+0x170], R0 ;  /* 0x0001700001007387 */ /* 0x0041e80000100800 */
[----:B0-----:R0:W2:Y:S04]  /*e6c0*/  LDG.E.U16 R0, [R12.64] ;  /* 0x000000060c007981 */ /* 0x0010a8000c1e1500 */
[----:B---3--:R-:W3:Y:S04]  /*e6d0*/  LDG.E.U16 R7, [R16.64] ;  /* 0x0000000610077981 */ /* 0x008ee8000c1e1500 */
[----:B0-----:R-:W3:Y:S04]  /*e6e0*/  LDL.LU.64 R12, [R1+0x25f8] ;  /* 0x0025f800010c7983 */ /* 0x001ee80000300a00 */
[----:B--2---:R0:W-:Y:S04]  /*e6f0*/  STL [R1+0x16c], R0 ;  /* 0x00016c0001007387 */ /* 0x0041e80000100800 */
[----:B0-----:R0:W2:Y:S04]  /*e700*/  LDG.E.U16 R0, [R8.64] ;  /* 0x0000000608007981 */ /* 0x0010a8000c1e1500 */
[----:B0-----:R-:W3:Y:S04]  /*e710*/  LDL.LU.64 R8, [R1+0x25f0] ;  /* 0x0025f00001087983 */ /* 0x001ee80000300a00 */
[----:B--2---:R0:W-:Y:S04]  /*e720*/  STL [R1+0x168], R0 ;  /* 0x0001680001007387 */ /* 0x0041e80000100800 */
[----:B0-----:R0:W2:Y:S04]  /*e730*/  LDG.E.U16 R0, [R26.64] ;  /* 0x000000061a007981 */ /* 0x0010a8000c1e1500 */
[----:B---3--:R1:W3:Y:S04]  /*e740*/  LDG.E.U16 R9, [R8.64] ;  /* 0x0000000608097981 */ /* 0x0082e8000c1e1500 */
[----:B0-----:R0:W3:Y:S04]  /*e750*/  LDG.E.U16 R27, [R2.64] ;  /* 0x00000006021b7981 */ /* 0x0010e8000c1e1500 */
[----:B------:R0:W3:Y:S04]  /*e760*/  LDG.E.U16 R26, [R4.64] ;  /* 0x00000006041a7981 */ /* 0x0000e8000c1e1500 */
[----:B-1----:R-:W3:Y:S04]  /*e770*/  LDG.E.U16 R8, [R12.64] ;  /* 0x000000060c087981 */ /* 0x002ee8000c1e1500 */
[----:B--2---:R1:W-:Y:S04]  /*e780*/  STL [R1+0x15c], R0 ;  /* 0x00015c0001007387 */ /* 0x0043e80000100800 */
[----:B------:R2:W-:Y:S04]  /*e790*/  STL [R1+0x158], R23 ;  /* 0x0001581701007387 */ /* 0x0005e80000100800 */
[----:B-1----:R1:W3:Y:S04]  /*e7a0*/  LDG.E.U16 R0, [R24.64] ;  /* 0x0000000618007981 */ /* 0x0022e8000c1e1500 */
[----:B--2---:R-:W2:Y:S04]  /*e7b0*/  LDL.LU.64 R22, [R1+0x230] ;  /* 0x0002300001167983 */ /* 0x004ea80000300a00 */
[----:B------:R0:W-:Y:S04]  /*e7c0*/  STL [R1+0x154], R19 ;  /* 0x0001541301007387 */ /* 0x0001e80000100800 */
[----:B0-----:R-:W2:Y:S04]  /*e7d0*/  LDL.LU.64 R18, [R1+0x228] ;  /* 0x0002280001127983 */ /* 0x001ea80000300a00 */
[----:B-----5:R0:W-:Y:S04]  /*e7e0*/  STL [R1+0x150], R15 ;  /* 0x0001500f01007387 */ /* 0x0201e80000100800 */
[----:B0-----:R-:W5:Y:S04]  /*e7f0*/  LDL.LU.64 R14, [R1+0x220] ;  /* 0x00022000010e7983 */ /* 0x001f680000300a00 */
[----:B----4-:R-:W-:Y:S04]  /*e800*/  STL [R1+0x140], R11 ;  /* 0x0001400b01007387 */ /* 0x010fe80000100800 */
[----:B------:R0:W-:Y:S04]  /*e810*/  STL [R1+0x144], R10 ;  /* 0x0001440a01007387 */ /* 0x0001e80000100800 */
[----:B0-----:R-:W4:Y:S04]  /*e820*/  LDL.LU.64 R10, [R1+0x208] ;  /* 0x00020800010a7983 */ /* 0x001f280000300a00 */
[----:B------:R-:W2:Y:S04]  /*e830*/  LDL.LU.64 R2, [R1+0x1f0] ;  /* 0x0001f00001027983 */ /* 0x000ea80000300a00 */
[----:B------:R-:W2:Y:S04]  /*e840*/  LDL.LU.64 R4, [R1+0xd0] ;  /* 0x0000d00001047983 */ /* 0x000ea80000300a00 */
        /* <DEDUP_REMOVED lines=18> */
[----:B---3--:R-:W-:Y:S04]  /*e970*/  STL [R1+0x13c], R27 ;  /* 0x00013c1b01007387 */ /* 0x008fe80000100800 */
        /* <DEDUP_REMOVED lines=8> */
[----:B-1----:R-:W3:Y:S04]  /*ea00*/  LDL.LU.64 R24, [R1+0xa0] ;  /* 0x0000a00001187983 */ /* 0x002ee80000300a00 */
[----:B------:R-:W-:Y:S04]  /*ea10*/  STL [R1+0x120], R6 ;  /* 0x0001200601007387 */ /* 0x000fe80000100800 */
[----:B------:R-:W2:Y:S04]  /*ea20*/  LDL.LU.64 R20, [R1+0x88] ;  /* 0x0000880001147983 */ /* 0x000ea80000300a00 */
[----:B------:R0:W-:Y:S04]  /*ea30*/  STL [R1+0x114], R0 ;  /* 0x0001140001007387 */ /* 0x0001e80000100800 */
[----:B------:R-:W4:Y:S04]  /*ea40*/  LDL.LU.64 R16, [R1+0x70] ;  /* 0x0000700001107983 */ /* 0x000f280000300a00 */
[----:B------:R-:W5:Y:S04]  /*ea50*/  LDL.LU.64 R12, [R1+0x58] ;  /* 0x00005800010c7983 */ /* 0x000f680000300a00 */
[----:B0-----:R0:W5:Y:S04]  /*ea60*/  LDG.E.U16 R0, [R28.64] ;  /* 0x000000061c007981 */ /* 0x001168000c1e1500 */
[----:B------:R-:W5:Y:S04]  /*ea70*/  LDL.LU.64 R8, [R1+0x40] ;  /* 0x0000400001087983 */ /* 0x000f680000300a00 */
[----:B------:R-:W5:Y:S04]  /*ea80*/  LDL.LU.64 R26, [R1+0x28] ;  /* 0x00002800011a7983 */ /* 0x000f680000300a00 */
[----:B------:R-:W5:Y:S04]  /*ea90*/  LDL.LU.64 R6, [R1+0x10] ;  /* 0x0000100001067983 */ /* 0x000f680000300a00 */
[----:B0-----:R-:W5:Y:S04]  /*eaa0*/  LDL.LU.64 R28, [R1+0xb8] ;  /* 0x0000b800011c7983 */ /* 0x001f680000300a00 */
[----:B---3--:R-:W3:Y:S04]  /*eab0*/  LDG.E.U16 R24, [R24.64] ;  /* 0x0000000618187981 */ /* 0x008ee8000c1e1500 */
[----:B--2---:R4:W2:Y:S04]  /*eac0*/  LDG.E.U16 R21, [R20.64] ;  /* 0x0000000614157981 */ /* 0x0048a8000c1e1500 */
[----:B----4-:R0:W4:Y:S04]  /*ead0*/  LDG.E.U16 R20, [R16.64] ;  /* 0x0000000610147981 */ /* 0x010128000c1e1500 */
[----:B-----5:R1:W-:Y:S04]  /*eae0*/  STL [R1+0x110], R0 ;  /* 0x0001100001007387 */ /* 0x0203e80000100800 */
[----:B0-----:R0:W5:Y:S04]  /*eaf0*/  LDG.E.U16 R16, [R8.64] ;  /* 0x0000000608107981 */ /* 0x001168000c1e1500 */
[----:B------:R2:W2:Y:S04]  /*eb00*/  LDG.E.U16 R17, [R12.64] ;  /* 0x000000060c117981 */ /* 0x0004a8000c1e1500 */
[----:B-1----:R1:W2:Y:S04]  /*eb10*/  LDG.E.U16 R0, [R22.64] ;  /* 0x0000000616007981 */ /* 0x0022a8000c1e1500 */
[----:B0-----:R0:W3:Y:S04]  /*eb20*/  LDG.E.U16 R8, [R6.64] ;  /* 0x0000000606087981 */ /* 0x0010e8000c1e1500 */
[----:B------:R0:W3:Y:S04]  /*eb30*/  LDG.E.U16 R9, [R26.64] ;  /* 0x000000061a097981 */ /* 0x0000e8000c1e1500 */
[----:B-1----:R-:W0:Y:S04]  /*eb40*/  LDL.LU.64 R22, [R1+0x4a0] ;  /* 0x0004a00001167983 */ /* 0x002e280000300a00 */
[----:B------:R-:W3:Y:S04]  /*eb50*/  LDG.E.U16 R28, [R28.64] ;  /* 0x000000061c1c7981 */ /* 0x000ee8000c1e1500 */
[----:B--2---:R1:W-:Y:S04]  /*eb60*/  STL [R1+0x10c], R0 ;  /* 0x00010c0001007387 */ /* 0x0043e80000100800 */
[----:B-1----:R1:W2:Y:S04]  /*eb70*/  LDG.E.U16 R0, [R18.64] ;  /* 0x0000000612007981 */ /* 0x0022a8000c1e1500 */
[----:B0-----:R-:W3:Y:S04]  /*eb80*/  LDG.E.U16 R6, [R22.64] ;  /* 0x0000000616067981 */ /* 0x001ee8000c1e1500 */
[----:B-1----:R-:W3:Y:S04]  /*eb90*/  LDL.LU.64 R18, [R1+0x4a8] ;  /* 0x0004a80001127983 */ /* 0x002ee80000300a00 */
        /* <DEDUP_REMOVED lines=11> */
[----:B---3--:R1:W3:Y:S04]  /*ec50*/  LDG.E.U16 R3, [R2.64] ;  /* 0x0000000602037981 */ /* 0x0082e8000c1e1500 */
        /* <DEDUP_REMOVED lines=34> */
[----:B---3--:R0:W3:Y:S04]  /*ee80*/  LDG.E.U16 R7, [R4.64] ;  /* 0x0000000604077981 */ /* 0x0080e8000c1e1500 */
[----:B0-----:R-:W2:Y:S04]  /*ee90*/  LDG.E.U16 R5, [R18.64] ;  /* 0x0000000612057981 */ /* 0x001ea8000c1e1500 */
[----:B------:R-:W4:Y:S04]  /*eea0*/  LDG.E.U16 R4, [R10.64] ;  /* 0x000000060a047981 */ /* 0x000f28000c1e1500 */
[----:B---3--:R-:W-:Y:S04]  /*eeb0*/  STL [R1+0x24ac], R7 ;  /* 0x0024ac0701007387 */ /* 0x008fe80000100800 */
[----:B------:R-:W-:Y:S04]  /*eec0*/  STL [R1+0x24b0], R6 ;  /* 0x0024b00601007387 */ /* 0x000fe80000100800 */
[----:B--2---:R-:W-:Y:S04]  /*eed0*/  STL [R1+0x24a8], R5 ;  /* 0x0024a80501007387 */ /* 0x004fe80000100800 */
[----:B------:R0:W-:Y:S04]  /*eee0*/  STL [R1+0xac], R0 ;  /* 0x0000ac0001007387 */ /* 0x0001e80000100800 */
[----:B0-----:R-:W2:Y:S04]  /*eef0*/  LDG.E.U16 R0, [R14.64] ;  /* 0x000000060e007981 */ /* 0x001ea8000c1e1500 */
[----:B--2---:R-:W-:Y:S04]  /*ef00*/  STL [R1+0x24b4], R0 ;  /* 0x0024b40001007387 */ /* 0x004fe80000100800 */
[----:B----4-:R-:W-:Y:S04]  /*ef10*/  STL [R1+0x24b8], R4 ;  /* 0x0024b80401007387 */ /* 0x010fe80000100800 */
[----:B------:R-:W1:Y:S04]  /*ef20*/  LDL.LU.64 R10, [R1+0x4c8] ;  /* 0x0004c800010a7983 */ /* 0x000e680000300a00 */
[----:B------:R-:W2:Y:S04]  /*ef30*/  LDL.LU.64 R12, [R1+0x4d8] ;  /* 0x0004d800010c7983 */ /* 0x000ea80000300a00 */
[----:B-1----:R0:W3:Y:S04]  /*ef40*/  LDG.E.U16 R2, [R10.64] ;  /* 0x000000060a027981 */ /* 0x0020e8000c1e1500 */
[----:B--2---:R1:W-:Y:S04]  /*ef50*/  STL.64 [R1+0x2588], R12 ;  /* 0x0025880c01007387 */ /* 0x0043e80000100a00 */
[----:B-1----:R-:W2:Y:S04]  /*ef60*/  LDL.LU.64 R12, [R1+0x4d0] ;  /* 0x0004d000010c7983 */ /* 0x002ea80000300a00 */
[----:B------:R-:W4:Y:S04]  /*ef70*/  LDL.LU.64 R26, [R1+0x4e0] ;  /* 0x0004e000011a7983 */ /* 0x000f280000300a00 */
[----:B------:R-:W3:Y:S04]  /*ef80*/  LDL.LU.64 R18, [R1+0x4f0] ;  /* 0x0004f00001127983 */ /* 0x000ee80000300a00 */
[----:B--2---:R1:W2:Y:S04]  /*ef90*/  LDG.E.U16 R0, [R12.64] ;  /* 0x000000060c007981 */ /* 0x0042a8000c1e1500 */
[----:B---3--:R3:W-:Y:S04]  /*efa0*/  STL.64 [R1+0x2580], R18 ;  /* 0x0025801201007387 */ /* 0x0087e80000100a00 */
[----:B---3--:R-:W3:Y:S04]  /*efb0*/  LDL.LU.64 R18, [R1+0x4e8] ;  /* 0x0004e80001127983 */ /* 0x008ee80000300a00 */
[----:B------:R-:W2:Y:S04]  /*efc0*/  LDL.LU.64 R4, [R1+0x548] ;  /* 0x0005480001047983 */ /* 0x000ea80000300a00 */
[----:B--2---:R2:W-:Y:S04]  /*efd0*/  STL.64 [R1+0x2538], R4 ;  /* 0x0025380401007387 */ /* 0x0045e80000100a00 */
[----:B--2---:R-:W2:Y:S04]  /*efe0*/  LDL.LU.64 R4, [R1+0x538] ;  /* 0x0005380001047983 */ /* 0x004ea80000300a00 */
[----:B--2---:R2:W-:Y:S04]  /*eff0*/  STL.64 [R1+0x2540], R4 ;  /* 0x0025400401007387 */ /* 0x0045e80000100a00 */
[----:B------:R-:W-:Y:S04]  /*f000*/  STL [R1+0xa8], R28 ;  /* 0x0000a81c01007387 */ /* 0x000fe80000100800 */
[----:B--2---:R-:W2:Y:S04]  /*f010*/  LDL.LU.64 R4, [R1+0x530] ;  /* 0x0005300001047983 */ /* 0x004ea80000300a00 */
[----:B------:R-:W-:Y:S04]  /*f020*/  STL [R1+0xa4], R24 ;  /* 0x0000a41801007387 */ /* 0x000fe80000100800 */
[----:B--2---:R2:W-:Y:S04]  /*f030*/  STL.64 [R1+0x2548], R4 ;  /* 0x0025480401007387 */ /* 0x0045e80000100a00 */
[----:B------:R-:W-:Y:S04]  /*f040*/  STL [R1+0xa0], R21 ;  /* 0x0000a01501007387 */ /* 0x000fe80000100800 */
[----:B--2---:R-:W2:Y:S04]  /*f050*/  LDL.LU.64 R4, [R1+0x528] ;  /* 0x0005280001047983 */ /* 0x004ea80000300a00 */
[----:B------:R-:W-:Y:S04]  /*f060*/  STL [R1+0x9c], R20 ;  /* 0x00009c1401007387 */ /* 0x000fe80000100800 */
[----:B--2---:R2:W-:Y:S04]  /*f070*/  STL.64 [R1+0x2550], R4 ;  /* 0x0025500401007387 */ /* 0x0045e80000100a00 */
[----:B------:R-:W-:Y:S04]  /*f080*/  STL [R1+0x98], R17 ;  /* 0x0000981101007387 */ /* 0x000fe80000100800 */
[----:B--2---:R-:W2:Y:S04]  /*f090*/  LDL.LU.64 R4, [R1+0x520] ;  /* 0x0005200001047983 */ /* 0x004ea80000300a00 */
[----:B-----5:R-:W-:Y:S04]  /*f0a0*/  STL [R1+0x94], R16 ;  /* 0x0000941001007387 */ /* 0x020fe80000100800 */
[----:B--2---:R2:W-:Y:S04]  /*f0b0*/  STL.64 [R1+0x2558], R4 ;  /* 0x0025580401007387 */ /* 0x0045e80000100a00 */
[----:B------:R-:W-:Y:S04]  /*f0c0*/  STL [R1+0x90], R9 ;  /* 0x0000900901007387 */ /* 0x000fe80000100800 */
[----:B--2---:R-:W2:Y:S04]  /*f0d0*/  LDL.LU.64 R4, [R1+0x518] ;  /* 0x0005180001047983 */ /* 0x004ea80000300a00 */
[----:B------:R-:W-:Y:S04]  /*f0e0*/  STL [R1+0x8c], R8 ;  /* 0x00008c0801007387 */ /* 0x000fe80000100800 */
[----:B--2---:R2:W-:Y:S04]  /*f0f0*/  STL.64 [R1+0x2560], R4 ;  /* 0x0025600401007387 */ /* 0x0045e80000100a00 */
[----:B--2---:R-:W2:Y:S04]  /*f100*/  LDL.LU.64 R4, [R1+0x510] ;  /* 0x0005100001047983 */ /* 0x004ea80000300a00 */
[----:B--2---:R2:W-:Y:S04]  /*f110*/  STL.64 [R1+0x2568], R4 ;  /* 0x0025680401007387 */ /* 0x0045e80000100a00 */
[----:B--2---:R-:W2:Y:S04]  /*f120*/  LDL.LU.64 R4, [R1+0x508] ;  /* 0x0005080001047983 */ /* 0x004ea80000300a00 */
[----:B--2---:R2:W-:Y:S04]  /*f130*/  STL.64 [R1+0x2570], R4 ;  /* 0x0025700401007387 */ /* 0x0045e80000100a00 */
[----:B--2---:R-:W2:Y:S04]  /*f140*/  LDL.LU.64 R4, [R1+0x500] ;  /* 0x0005000001047983 */ /* 0x004ea80000300a00 */
[----:B--2---:R2:W-:Y:S04]  /*f150*/  STL.64 [R1+0x2578], R4 ;  /* 0x0025780401007387 */ /* 0x0045e80000100a00 */
[----:B--2---:R-:W2:Y:S04]  /*f160*/  LDL.LU.64 R4, [R1+0x4f8] ;  /* 0x0004f80001047983 */ /* 0x004ea80000300a00 */
[----:B------:R-:W5:Y:S04]  /*f170*/  LDL.LU.64 R6, [R1+0x550] ;  /* 0x0005500001067983 */ /* 0x000f680000300a00 */
[----:B------:R-:W2:Y:S04]  /*f180*/  LDL.LU.64 R28, [R1+0x558] ;  /* 0x00055800011c7983 */ /* 0x000ea80000300a00 */
[----:B------:R-:W2:Y:S04]  /*f190*/  LDL.LU.64 R24, [R1+0x560] ;  /* 0x0005600001187983 */ /* 0x000ea80000300a00 */
[----:B------:R-:W2:Y:S04]  /*f1a0*/  LDL.LU.64 R20, [R1+0x568] ;  /* 0x0005680001147983 */ /* 0x000ea80000300a00 */
[----:B------:R-:W2:Y:S04]  /*f1b0*/  LDL.LU.64 R16, [R1+0x570] ;  /* 0x0005700001107983 */ /* 0x000ea80000300a00 */
[----:B------:R-:W2:Y:S04]  /*f1c0*/  LDL.LU.64 R8, [R1+0x578] ;  /* 0x0005780001087983 */ /* 0x000ea80000300a00 */
[----:B------:R-:W2:Y:S04]  /*f1d0*/  LDL.LU.64 R22, [R1+0x580] ;  /* 0x0005800001167983 */ /* 0x000ea80000300a00 */
[----:B------:R-:W2:Y:S04]  /*f1e0*/  LDL.LU.64 R14, [R1+0x588] ;  /* 0x00058800010e7983 */ /* 0x000ea80000300a00 */
[----:B------:R-:W-:Y:S04]  /*f1f0*/  STL [R1+0x24bc], R3 ;  /* 0x0024bc0301007387 */ /* 0x000fe80000100800 */
[----:B0-----:R-:W2:Y:S04]  /*f200*/  LDL.LU.64 R10, [R1+0x590] ;  /* 0x00059000010a7983 */ /* 0x001ea80000300a00 */
[----:B------:R0:W-:Y:S04]  /*f210*/  STL [R1+0x24c0], R2 ;  /* 0x0024c00201007387 */ /* 0x0001e80000100800 */
[----:B0-----:R-:W3:Y:S04]  /*f220*/  LDL.LU.64 R2, [R1+0x540] ;  /* 0x0005400001027983 */ /* 0x001ee80000300a00 */
[----:B-1----:R-:W4:Y:S04]  /*f230*/  LDL.LU.64 R12, [R1+0x2588] ;  /* 0x00258800010c7983 */ /* 0x002f280000300a00 */
[----:B------:R4:W-:Y:S04]  /*f240*/  STL [R1+0x88], R0 ;  /* 0x0000880001007387 */ /* 0x0009e80000100800 */
[----:B-----5:R-:W5:Y:S04]  /*f250*/  LDG.E.U16 R6, [R6.64] ;  /* 0x0000000606067981 */ /* 0x020f68000c1e1500 */
[----:B--2---:R0:W2:Y:S04]  /*f260*/  LDG.E.U16 R10, [R10.64] ;  /* 0x000000060a0a7981 */ /* 0x0040a8000c1e1500 */
[----:B---3--:R1:W3:Y:S04]  /*f270*/  LDG.E.U16 R2, [R2.64] ;  /* 0x0000000602027981 */ /* 0x0082e8000c1e1500 */
[----:B----4-:R4:W2:Y:S04]  /*f280*/  LDG.E.U16 R0, [R12.64] ;  /* 0x000000060c007981 */ /* 0x0108a8000c1e1500 */
[----:B-1----:R-:W3:Y:S04]  /*f290*/  LDG.E.U16 R3, [R20.64] ;  /* 0x0000000614037981 */ /* 0x002ee8000c1e1500 */
[----:B----4-:R-:W0:Y:S04]  /*f2a0*/  LDL.LU.64 R12, [R1+0x598] ;  /* 0x00059800010c7983 */ /* 0x010e280000300a00 */
[----:B--2---:R1:W-:Y:S04]  /*f2b0*/  STL [R1+0x84], R0 ;  /* 0x0000840001007387 */ /* 0x0043e80000100800 */
[----:B-1----:R1:W2:Y:S04]  /*f2c0*/  LDG.E.U16 R0, [R26.64] ;  /* 0x000000061a007981 */ /* 0x0022a8000c1e1500 */
[----:B0-----:R0:W4:Y:S04]  /*f2d0*/  LDG.E.U16 R11, [R12.64] ;  /* 0x000000060c0b7981 */ /* 0x001128000c1e1500 */
[----:B-1----:R-:W0:Y:S04]  /*f2e0*/  LDL.LU.64 R26, [R1+0x5a0] ;  /* 0x0005a000011a7983 */ /* 0x002e280000300a00 */
[----:B--2---:R1:W-:Y:S04]  /*f2f0*/  STL [R1+0x80], R0 ;  /* 0x0000800001007387 */ /* 0x0043e80000100800 */
[----:B-1----:R1:W2:Y:S04]  /*f300*/  LDG.E.U16 R0, [R18.64] ;  /* 0x0000000612007981 */ /* 0x0022a8000c1e1500 */
[----:B0-----:R-:W3:Y:S04]  /*f310*/  LDG.E.U16 R12, [R26.64] ;  /* 0x000000061a0c7981 */ /* 0x001ee8000c1e1500 */
[----:B-1----:R-:W3:Y:S04]  /*f320*/  LDL.LU.64 R18, [R1+0x2580] ;  /* 0x0025800001127983 */ /* 0x002ee80000300a00 */
[----:B--2---:R3:W-:Y:S04]  /*f330*/  STL [R1+0x7c], R0 ;  /* 0x00007c0001007387 */ /* 0x0047e80000100800 */
[----:B---3--:R0:W2:Y:S04]  /*f340*/  LDG.E.U16 R0, [R18.64] ;  /* 0x0000000612007981 */ /* 0x0080a8000c1e1500 */
        /* <DEDUP_REMOVED lines=31> */
[----:B------:R3:W-:Y:S04]  /*f540*/  STL [R1+0x38], R2 ;  /* 0x0000380201007387 */ /* 0x0007e80000100800 */
[----:B0-----:R-:W4:Y:S04]  /*f550*/  LDG.E.U16 R5, [R28.64] ;  /* 0x000000061c057981 */ /* 0x001f28000c1e1500 */
[----:B---3--:R0:W3:Y:S04]  /*f560*/  LDG.E.U16 R2, [R16.64] ;  /* 0x0000000610027981 */ /* 0x0080e8000c1e1500 */
[----:B------:R-:W3:Y:S04]  /*f570*/  LDG.E.U16 R4, [R24.64] ;  /* 0x0000000618047981 */ /* 0x000ee8000c1e1500 */
[----:B--2---:R2:W-:Y:S04]  /*f580*/  STL [R1+0x30], R0 ;  /* 0x0000300001007387 */ /* 0x0045e80000100800 */
[----:B--2---:R2:W3:Y:S04]  /*f590*/  LDG.E.U16 R0, [R8.64] ;  /* 0x0000000608007981 */ /* 0x0044e8000c1e1500 */
[----:B--2---:R-:W2:Y:S04]  /*f5a0*/  LDG.E.U16 R8, [R22.64] ;  /* 0x0000000616087981 */ /* 0x004ea8000c1e1500 */
[----:B------:R0:W3:Y:S04]  /*f5b0*/  LDG.E.U16 R9, [R14.64] ;  /* 0x000000060e097981 */ /* 0x0000e8000c1e1500 */
[----:B--2---:R-:W-:Y:S04]  /*f5c0*/  STL [R1+0x2474], R8 ;  /* 0x0024740801007387 */ /* 0x004fe80000100800 */
[----:B0-----:R-:W2:Y:S04]  /*f5d0*/  LDL.LU.64 R14, [R1+0x5b0] ;  /* 0x0005b000010e7983 */ /* 0x001ea80000300a00 */
[----:B---3--:R-:W-:Y:S04]  /*f5e0*/  STL [R1+0x2478], R9 ;  /* 0x0024780901007387 */ /* 0x008fe80000100800 */
[----:B------:R-:W3:Y:S04]  /*f5f0*/  LDL.LU.64 R22, [R1+0x5b8] ;  /* 0x0005b80001167983 */ /* 0x000ee80000300a00 */
[----:B------:R-:W-:Y:S04]  /*f600*/  STL [R1+0x247c], R10 ;  /* 0x00247c0a01007387 */ /* 0x000fe80000100800 */
[----:B----4-:R0:W-:Y:S04]  /*f610*/  STL [R1+0x2480], R11 ;  /* 0x0024800b01007387 */ /* 0x0101e80000100800 */
[----:B------:R-:W4:Y:S04]  /*f620*/  LDL.LU.64 R16, [R1+0x5c0] ;  /* 0x0005c00001107983 */ /* 0x000f280000300a00 */
[----:B------:R-:W-:Y:S04]  /*f630*/  STL [R1+0x2484], R12 ;  /* 0x0024840c01007387 */ /* 0x000fe80000100800 */
[----:B------:R-:W5:Y:S04]  /*f640*/  LDL.LU.64 R26, [R1+0x5d0] ;  /* 0x0005d000011a7983 */ /* 0x000f680000300a00 */
[----:B-1----:R-:W5:Y:S04]  /*f650*/  LDL.LU.64 R18, [R1+0x5c8] ;  /* 0x0005c80001127983 */ /* 0x002f680000300a00 */
[----:B0-----:R-:W5:Y:S04]  /*f660*/  LDL.LU.64 R10, [R1+0x630] ;  /* 0x00063000010a7983 */ /* 0x001f680000300a00 */
[----:B--2---:R3:W2:Y:S04]  /*f670*/  LDG.E.U16 R14, [R14.64] ;  /* 0x000000060e0e7981 */ /* 0x0046a8000c1e1500 */
[----:B---3--:R0:W3:Y:S04]  /*f680*/  LDG.E.U16 R15, [R22.64] ;  /* 0x00000006160f7981 */ /* 0x0080e8000c1e1500 */
[----:B----4-:R5:W4:Y:S04]  /*f690*/  LDG.E.U16 R16, [R16.64] ;  /* 0x0000000610107981 */ /* 0x010b28000c1e1500 */
[----:B-----5:R1:W5:Y:S04]  /*f6a0*/  LDG.E.U16 R17, [R26.64] ;  /* 0x000000061a117981 */ /* 0x020368000c1e1500 */
[----:B------:R-:W2:Y:S04]  /*f6b0*/  LDG.E.U16 R18, [R18.64] ;  /* 0x0000000612127981 */ /* 0x000ea8000c1e1500 */
[----:B------:R0:W-:Y:S04]  /*f6c0*/  STL.64 [R1+0x2500], R10 ;  /* 0x0025000a01007387 */ /* 0x0001e80000100a00 */
[----:B0-----:R-:W2:Y:S04]  /*f6d0*/  LDL.LU.64 R10, [R1+0x608] ;  /* 0x00060800010a7983 */ /* 0x001ea80000300a00 */
[----:B--2---:R0:W-:Y:S04]  /*f6e0*/  STL.64 [R1+0x2508], R10 ;  /* 0x0025080a01007387 */ /* 0x0041e80000100a00 */
[----:B0-----:R-:W2:Y:S04]  /*f6f0*/  LDL.LU.64 R10, [R1+0x600] ;  /* 0x00060000010a7983 */ /* 0x001ea80000300a00 */
[----:B--2---:R0:W-:Y:S04]  /*f700*/  STL.64 [R1+0x2510], R10 ;  /* 0x0025100a01007387 */ /* 0x0041e80000100a00 */
[----:B0-----:R-:W2:Y:S04]  /*f710*/  LDL.LU.64 R10, [R1+0x5f8] ;  /* 0x0005f800010a7983 */ /* 0x001ea80000300a00 */
[----:B--2---:R0:W-:Y:S04]  /*f720*/  STL.64 [R1+0x2518], R10 ;  /* 0x0025180a01007387 */ /* 0x0041e80000100a00 */
        /* <DEDUP_REMOVED lines=11> */
[----:B------:R-:W-:Y:S04]  /*f7e0*/  STL [R1], R0 ;  /* 0x0000000001007387 */ /* 0x000fe80000100800 */
[----:B0-----:R-:W2:Y:S04]  /*f7f0*/  LDL.LU.64 R10, [R1+0x5d8] ;  /* 0x0005d800010a7983 */ /* 0x001ea80000300a00 */
[----:B------:R-:W2:Y:S04]  /*f800*/  LDL.LU.64 R28, [R1+0x638] ;  /* 0x00063800011c7983 */ /* 0x000ea80000300a00 */
[----:B------:R0:W-:Y:S04]  /*f810*/  STL [R1+0x2470], R13 ;  /* 0x0024700d01007387 */ /* 0x0001e80000100800 */
[----:B0-----:R-:W2:Y:S04]  /*f820*/  LDL.LU.64 R12, [R1+0x628] ;  /* 0x00062800010c7983 */ /* 0x001ea80000300a00 */
[----:B------:R-:W2:Y:S04]  /*f830*/  LDL.LU.64 R8, [R1+0x640] ;  /* 0x0006400001087983 */ /* 0x000ea80000300a00 */
[----:B------:R-:W2:Y:S04]  /*f840*/  LDL.LU.64 R20, [R1+0x648] ;  /* 0x0006480001147983 */ /* 0x000ea80000300a00 */
[----:B------:R-:W-:Y:S04]  /*f850*/  STL [R1+0x2488], R14 ;  /* 0x0024880e01007387 */ /* 0x000fe80000100800 */
[----:B------:R-:W2:Y:S04]  /*f860*/  LDL.LU.64 R2, [R1+0x650] ;  /* 0x0006500001027983 */ /* 0x000ea80000300a00 */
[----:B------:R-:W2:Y:S04]  /*f870*/  LDL.LU.64 R22, [R1+0x658] ;  /* 0x0006580001167983 */ /* 0x000ea80000300a00 */
[----:B---3--:R0:W-:Y:S04]  /*f880*/  STL [R1+0x248c], R15 ;  /* 0x00248c0f01007387 */ /* 0x0081e80000100800 */
[----:B0-----:R-:W3:Y:S04]  /*f890*/  LDL.LU.64 R14, [R1+0x620] ;  /* 0x00062000010e7983 */ /* 0x001ee80000300a00 */
[----:B------:R-:W3:Y:S04]  /*f8a0*/  LDL.LU.64 R4, [R1+0x660] ;  /* 0x0006600001047983 */ /* 0x000ee80000300a00 */
[----:B------:R-:W3:Y:S04]  /*f8b0*/  LDL.LU.64 R24, [R1+0x668] ;  /* 0x0006680001187983 */ /* 0x000ee80000300a00 */
[----:B----4-:R-:W-:Y:S04]  /*f8c0*/  STL [R1+0x2490], R16 ;  /* 0x0024901001007387 */ /* 0x010fe80000100800 */
[----:B------:R-:W4:Y:S04]  /*f8d0*/  LDL.LU.64 R6, [R1+0x670] ;  /* 0x0006700001067983 */ /* 0x000f280000300a00 */
[----:B-1----:R-:W4:Y:S04]  /*f8e0*/  LDL.LU.64 R26, [R1+0x678] ;  /* 0x00067800011a7983 */ /* 0x002f280000300a00 */
[----:B-----5:R0:W-:Y:S04]  /*f8f0*/  STL [R1+0x2494], R17 ;  /* 0x0024941101007387 */ /* 0x0201e80000100800 */
[----:B0-----:R-:W5:Y:S04]  /*f900*/  LDL.LU.64 R16, [R1+0x618] ;  /* 0x0006180001107983 */ /* 0x001f680000300a00 */
[----:B------:R0:W-:Y:S04]  /*f910*/  STL [R1+0x2498], R18 ;  /* 0x0024981201007387 */ /* 0x0001e80000100800 */
[----:B0-----:R-:W5:Y:S04]  /*f920*/  LDL.LU.64 R18, [R1+0x610] ;  /* 0x0006100001127983 */ /* 0x001f680000300a00 */
[----:B--2---:R0:W2:Y:S04]  /*f930*/  LDG.E.U16 R0, [R10.64] ;  /* 0x000000060a007981 */ /* 0x0040a8000c1e1500 */
[----:B0-----:R-:W2:Y:S04]  /*f940*/  LDL.LU.64 R10, [R1+0x2530] ;  /* 0x00253000010a7983 */ /* 0x001ea80000300a00 */
[----:B------:R-:W2:Y:S04]  /*f950*/  LDG.E.U16 R12, [R12.64] ;  /* 0x000000060c0c7981 */ /* 0x000ea8000c1e1500 */
[----:B------:R0:W2:Y:S04]  /*f960*/  LDG.E.U16 R20, [R20.64] ;  /* 0x0000000614147981 */ /* 0x0000a8000c1e1500 */
[----:B0-----:R-:W2:Y:S04]  /*f970*/  LDG.E.U16 R21, [R2.64] ;  /* 0x0000000602157981 */ /* 0x001ea8000c1e1500 */
[----:B------:R0:W2:Y:S04]  /*f980*/  LDG.E.U16 R22, [R22.64] ;  /* 0x0000000616167981 */ /* 0x0000a8000c1e1500 */
[----:B---3--:R-:W3:Y:S04]  /*f990*/  LDG.E.U16 R14, [R14.64] ;  /* 0x000000060e0e7981 */ /* 0x008ee8000c1e1500 */
[----:B0-----:R-:W3:Y:S04]  /*f9a0*/  LDG.E.U16 R23, [R4.64] ;  /* 0x0000000604177981 */ /* 0x001ee8000c1e1500 */
[----:B------:R4:W3:Y:S04]  /*f9b0*/  LDG.E.U16 R24, [R24.64] ;  /* 0x0000000618187981 */ /* 0x0008e8000c1e1500 */
[----:B----4-:R-:W4:Y:S04]  /*f9c0*/  LDG.E.U16 R25, [R6.64] ;  /* 0x0000000606197981 */ /* 0x010f28000c1e1500 */
[----:B------:R0:W3:Y:S04]  /*f9d0*/  LDG.E.U16 R26, [R26.64] ;  /* 0x000000061a1a7981 */ /* 0x0000e8000c1e1500 */
[----:B-----5:R-:W5:Y:S04]  /*f9e0*/  LDG.E.U16 R16, [R16.64] ;  /* 0x0000000610107981 */ /* 0x020f68000c1e1500 */
[----:B------:R1:W3:Y:S04]  /*f9f0*/  LDG.E.U16 R18, [R18.64] ;  /* 0x0000000612127981 */ /* 0x0002e8000c1e1500 */
[----:B-1----:R-:W3:Y:S04]  /*fa00*/  LDG.E.U16 R19, [R8.64] ;  /* 0x0000000608137981 */ /* 0x002ee8000c1e1500 */
[----:B--2---:R1:W-:Y:S04]  /*fa10*/  STL [R1+0x64], R0 ;  /* 0x0000640001007387 */ /* 0x0043e80000100800 */
[----:B-1----:R1:W2:Y:S04]  /*fa20*/  LDG.E.U16 R0, [R10.64] ;  /* 0x000000060a007981 */ /* 0x0022a8000c1e1500 */
        /* <DEDUP_REMOVED lines=17> */
[----:B-1----:R1:W3:Y:S04]  /*fb40*/  LDG.E.U16 R0, [R28.64] ;  /* 0x000000061c007981 */ /* 0x0022e8000c1e1500 */
[----:B---3--:R-:W3:Y:S04]  /*fb50*/  LDG.E.U16 R10, [R10.64] ;  /* 0x000000060a0a7981 */ /* 0x008ee8000c1e1500 */
[----:B-1----:R-:W0:Y:S04]  /*fb60*/  LDL.LU.64 R28, [R1+0x680] ;  /* 0x00068000011c7983 */ /* 0x002e280000300a00 */
[----:B------:R-:W-:Y:S04]  /*fb70*/  STL [R1+0x243c], R19 ;  /* 0x00243c1301007387 */ /* 0x000fe80000100800 */
[----:B------:R-:W-:Y:S04]  /*fb80*/  STL [R1+0x2440], R20 ;  /* 0x0024401401007387 */ /* 0x000fe80000100800 */
[----:B------:R-:W-:Y:S04]  /*fb90*/  STL [R1+0x2444], R21 ;  /* 0x0024441501007387 */ /* 0x000fe80000100800 */
[----:B------:R-:W-:Y:S04]  /*fba0*/  STL [R1+0x2448], R22 ;  /* 0x0024481601007387 */ /* 0x000fe80000100800 */
[----:B------:R-:W-:Y:S04]  /*fbb0*/  STL [R1+0x244c], R23 ;  /* 0x00244c1701007387 */ /* 0x000fe80000100800 */
[----:B------:R-:W-:Y:S04]  /*fbc0*/  STL [R1+0x2450], R24 ;  /* 0x0024501801007387 */ /* 0x000fe80000100800 */
[----:B----4-:R1:W-:Y:S04]  /*fbd0*/  STL [R1+0x2454], R25 ;  /* 0x0024541901007387 */ /* 0x0103e80000100800 */
[----:B-1----:R-:W4:Y:S04]  /*fbe0*/  LDL.LU R25, [R1+0x490] ;  /* 0x0004900001197983 */ /* 0x002f280000300800 */
[----:B------:R-:W4:Y:S04]  /*fbf0*/  LDL.LU R24, [R1+0x480] ;  /* 0x0004800001187983 */ /* 0x000f280000300800 */
[----:B0-----:R-:W2:Y:S04]  /*fc00*/  LDG.E.U16 R27, [R28.64] ;  /* 0x000000061c1b7981 */ /* 0x001ea8000c1e1500 */
[----:B----4-:R0:W-:Y:S04]  /*fc10*/  STL.64 [R1+0x24f8], R24 ;  /* 0x0024f81801007387 */ /* 0x0101e80000100a00 */
[----:B0-----:R-:W4:Y:S04]  /*fc20*/  LDL.LU.64 R24, [R1+0x688] ;  /* 0x0006880001187983 */ /* 0x001f280000300a00 */
[----:B------:R-:W4:Y:S04]  /*fc30*/  LDL.LU R23, [R1+0x470] ;  /* 0x0004700001177983 */ /* 0x000f280000300800 */
[----:B------:R-:W4:Y:S04]  /*fc40*/  LDL.LU R22, [R1+0x460] ;  /* 0x0004600001167983 */ /* 0x000f280000300800 */
[----:B------:R-:W4:Y:S04]  /*fc50*/  LDL.LU R21, [R1+0x450] ;  /* 0x0004500001157983 */ /* 0x000f280000300800 */
[----:B------:R-:W4:Y:S04]  /*fc60*/  LDL.LU R20, [R1+0x440] ;  /* 0x0004400001147983 */ /* 0x000f280000300800 */
[----:B------:R-:W4:Y:S04]  /*fc70*/  LDL.LU R19, [R1+0x430] ;  /* 0x0004300001137983 */ /* 0x000f280000300800 */
[----:B------:R0:W-:Y:S04]  /*fc80*/  STL [R1+0x2c], R18 ;  /* 0x00002c1201007387 */ /* 0x0001e80000100800 */
[----:B0-----:R-:W4:Y:S04]  /*fc90*/  LDL.LU R18, [R1+0x420] ;  /* 0x0004200001127983 */ /* 0x001f280000300800 */
[----:B-----5:R0:W-:Y:S04]  /*fca0*/  STL [R1+0x24], R16 ;  /* 0x0000241001007387 */ /* 0x0201e80000100800 */
[----:B------:R-:W5:Y:S04]  /*fcb0*/  LDL.LU R17, [R1+0x410] ;  /* 0x0004100001117983 */ /* 0x000f680000300800 */
[----:B------:R1:W-:Y:S04]  /*fcc0*/  STL [R1+0x1c], R14 ;  /* 0x00001c0e01007387 */ /* 0x0003e80000100800 */
[----:B0-----:R-:W5:Y:S04]  /*fcd0*/  LDL.LU R16, [R1+0x3f8] ;  /* 0x0003f80001107983 */ /* 0x001f680000300800 */
[----:B------:R0:W-:Y:S04]  /*fce0*/  STL [R1+0x14], R12 ;  /* 0x0000140c01007387 */ /* 0x0001e80000100800 */
[----:B------:R-:W5:Y:S04]  /*fcf0*/  LDL.LU R15, [R1+0x3e0] ;  /* 0x0003e000010f7983 */ /* 0x000f680000300800 */
[----:B---3--:R3:W-:Y:S04]  /*fd00*/  STL [R1+0xc], R10 ;  /* 0x00000c0a01007387 */ /* 0x0087e80000100800 */
[----:B------:R-:W5:Y:S04]  /*fd10*/  LDL.LU R3, [R1+0x3c8] ;  /* 0x0003c80001037983 */ /* 0x000f680000300800 */
[----:B------:R0:W-:Y:S04]  /*fd20*/  STL [R1+0x4], R0 ;  /* 0x0000040001007387 */ /* 0x0001e80000100800 */
[----:B------:R-:W-:Y:S04]  /*fd30*/  STL [R1+0x2458], R26 ;  /* 0x0024581a01007387 */ /* 0x000fe80000100800 */
[----:B-1----:R-:W5:Y:S04]  /*fd40*/  LDL.LU R14, [R1+0x3b0] ;  /* 0x0003b000010e7983 */ /* 0x002f680000300800 */
[----:B------:R-:W5:Y:S04]  /*fd50*/  LDL.LU R13, [R1+0x398] ;  /* 0x00039800010d7983 */ /* 0x000f680000300800 */
[----:B0-----:R-:W5:Y:S04]  /*fd60*/  LDL.LU R12, [R1+0x380] ;  /* 0x00038000010c7983 */ /* 0x001f680000300800 */
[----:B------:R-:W5:Y:S04]  /*fd70*/  LDL.LU R11, [R1+0x368] ;  /* 0x00036800010b7983 */ /* 0x000f680000300800 */
[----:B---3--:R-:W3:Y:S04]  /*fd80*/  LDL.LU R10, [R1+0x350] ;  /* 0x00035000010a7983 */ /* 0x008ee80000300800 */
[----:B------:R-:W3:Y:S04]  /*fd90*/  LDL.LU R0, [R1+0x338] ;  /* 0x0003380001007983 */ /* 0x000ee80000300800 */
[----:B------:R-:W3:Y:S04]  /*fda0*/  LDL.LU R9, [R1+0x324] ;  /* 0x0003240001097983 */ /* 0x000ee80000300800 */
[----:B------:R-:W3:Y:S04]  /*fdb0*/  LDL.LU R4, [R1+0x318] ;  /* 0x0003180001047983 */ /* 0x000ee80000300800 */
[----:B------:R-:W3:Y:S04]  /*fdc0*/  LDL.LU R6, [R1+0x30c] ;  /* 0x00030c0001067983 */ /* 0x000ee80000300800 */
[----:B--2---:R0:W-:Y:S04]  /*fdd0*/  STL [R1+0x245c], R27 ;  /* 0x00245c1b01007387 */ /* 0x0041e80000100800 */
[----:B0-----:R-:W2:Y:S04]  /*fde0*/  LDL.LU.64 R26, [R1+0x690] ;  /* 0x00069000011a7983 */ /* 0x001ea80000300a00 */
[----:B------:R-:W0:Y:S02]  /*fdf0*/  S2R R29, SR_TID.X ;  /* 0x00000000001d7919 */ /* 0x000e240000002100 */
[----:B0-----:R-:W-:-:S05]  /*fe00*/  LOP3.LUT R29, R29, 0xff, RZ, 0xc0, !PT ;  /* 0x000000ff1d1d7812 */ /* 0x001fca00078ec0ff */
[----:B------:R-:W-:Y:S01]  /*fe10*/  IMAD.SHL.U32 R29, R29, 0x2, RZ ;  /* 0x000000021d1d7824 */ /* 0x000fe200078e00ff */
[----:B----4-:R0:W4:Y:S04]  /*fe20*/  LDG.E.U16 R28, [R24.64] ;  /* 0x00000006181c7981 */ /* 0x010128000c1e1500 */
[----:B0-----:R-:W3:Y:S01]  /*fe30*/  LDL.LU.64 R24, [R1+0x24f8] ;  /* 0x0024f80001187983 */ /* 0x001ee20000300a00 */
[----:B------:R-:W-:-:S03]  /*fe40*/  LOP3.LUT R5, R29, 0x30, RZ, 0x3c, !PT ;  /* 0x000000301d057812 */ /* 0x000fc600078e3cff */
[----:B------:R-:W4:Y:S04]  /*fe50*/  LDL.LU R8, [R1+0x300] ;  /* 0x0003000001087983 */ /* 0x000f280000300800 */
[----:B------:R-:W4:Y:S04]  /*fe60*/  LDL.LU R2, [R1+0x2f4] ;  /* 0x0002f40001027983 */ /* 0x000f280000300800 */
[----:B------:R-:W4:Y:S04]  /*fe70*/  LDL.LU R7, [R1+0x2e8] ;  /* 0x0002e80001077983 */ /* 0x000f280000300800 */
[----:B--2---:R-:W2:Y:S04]  /*fe80*/  LDG.E.U16 R29, [R26.64] ;  /* 0x000000061a1d7981 */ /* 0x004ea8000c1e1500 */
[----:B---3--:R-:W-:Y:S04]  /*fe90*/  STS.U16 [R5+0x8600], R25 ;  /* 0x0086001905007388 */ /* 0x008fe80000000400 */
[----:B------:R-:W-:Y:S04]  /*fea0*/  STS.U16 [R5+0x9600], R24 ;  /* 0x0096001805007388 */ /* 0x000fe80000000400 */
[----:B------:R-:W-:Y:S04]  /*feb0*/  STS.U16 [R5+0xa600], R23 ;  /* 0x00a6001705007388 */ /* 0x000fe80000000400 */
[----:B------:R-:W-:Y:S04]  /*fec0*/  STS.U16 [R5+0xb600], R22 ;  /* 0x00b6001605007388 */ /* 0x000fe80000000400 */
[----:B------:R-:W-:Y:S04]  /*fed0*/  STS.U16 [R5+0xc600], R21 ;  /* 0x00c6001505007388 */ /* 0x000fe80000000400 */
[----:B------:R-:W-:Y:S04]  /*fee0*/  STS.U16 [R5+0xd600], R20 ;  /* 0x00d6001405007388 */ /* 0x000fe80000000400 */
[----:B------:R-:W-:Y:S04]  /*fef0*/  STS.U16 [R5+0xe600], R19 ;  /* 0x00e6001305007388 */ /* 0x000fe80000000400 */
[----:B------:R-:W-:Y:S04]  /*ff00*/  STS.U16 [R5+0xf600], R18 ;  /* 0x00f6001205007388 */ /* 0x000fe80000000400 */
[----:B-----5:R-:W-:Y:S04]  /*ff10*/  STS.U16 [R5+0x10600], R17 ;  /* 0x0106001105007388 */ /* 0x020fe80000000400 */
[----:B------:R-:W-:Y:S04]  /*ff20*/  STS.U16 [R5+0x11600], R16 ;  /* 0x0116001005007388 */ /* 0x000fe80000000400 */
[----:B------:R-:W-:Y:S04]  /*ff30*/  STS.U16 [R5+0x12600], R15 ;  /* 0x0126000f05007388 */ /* 0x000fe80000000400 */
[----:B------:R0:W-:Y:S04]  /*ff40*/  STS.U16 [R5+0x13600], R3 ;  /* 0x0136000305007388 */ /* 0x0001e80000000400 */
[----:B------:R-:W-:Y:S04]  /*ff50*/  STS.U16 [R5+0x14600], R14 ;  /* 0x0146000e05007388 */ /* 0x000fe80000000400 */
[----:B------:R-:W-:Y:S04]  /*ff60*/  STS.U16 [R5+0x15600], R13 ;  /* 0x0156000d05007388 */ /* 0x000fe80000000400 */
[----:B------:R-:W-:Y:S04]  /*ff70*/  STS.U16 [R5+0x16600], R12 ;  /* 0x0166000c05007388 */ /* 0x000fe80000000400 */
[----:B----4-:R-:W-:Y:S04]  /*ff80*/  STL [R1+0x2460], R28 ;  /* 0x0024601c01007387 */ /* 0x010fe80000100800 */
[----:B------:R-:W-:Y:S04]  /*ff90*/  STS.U16 [R5+0x17600], R11 ;  /* 0x0176000b05007388 */ /* 0x000fe80000000400 */
[----:B------:R-:W-:Y:S04]  /*ffa0*/  STS.U16 [R5+0x18600], R10 ;  /* 0x0186000a05007388 */ /* 0x000fe80000000400 */
[----:B------:R1:W-:Y:S04]  /*ffb0*/  STS.U16 [R5+0x19600], R0 ;  /* 0x0196000005007388 */ /* 0x0003e80000000400 */
[----:B--2---:R-:W-:Y:S04]  /*ffc0*/  STL [R1+0x2464], R29 ;  /* 0x0024641d01007387 */ /* 0x004fe80000100800 */
[----:B0-----:R-:W2:Y:S04]  /*ffd0*/  LDL.LU R3, [R1+0x2dc] ;  /* 0x0002dc0001037983 */ /* 0x001ea80000300800 */
[----:B-1----:R-:W3:Y:S04]  /*ffe0*/  LDL.LU R0, [R1+0x2c8] ;  /* 0x0002c80001007983 */ /* 0x002ee80000300800 */
[----:B------:R-:W-:Y:S04]  /*fff0*/  STS.U16 [R5+0x1a600], R9 ;  /* 0x01a6000905007388 */ /* 0x000fe80000000400 */
[----:B------:R0:W-:Y:S04]  /*10000*/  STS.U16 [R5+0x1b600], R4 ;  /* 0x01b6000405007388 */ /* 0x0001e80000000400 */
[----:B------:R1:W-:Y:S04]  /*10010*/  STS.U16 [R5+0x1c600], R6 ;  /* 0x01c6000605007388 */ /* 0x0003e80000000400 */
[----:B0-----:R-:W4:Y:S04]  /*10020*/  LDL.LU R4, [R1+0x2c0] ;  /* 0x0002c00001047983 */ /* 0x001f280000300800 */
[----:B-1----:R-:W5:Y:S04]  /*10030*/  LDL.LU R6, [R1+0x2bc] ;  /* 0x0002bc0001067983 */ /* 0x002f680000300800 */
[----:B------:R-:W5:Y:S04]  /*10040*/  LDL.LU R28, [R1+0x2b8] ;  /* 0x0002b800011c7983 */ /* 0x000f680000300800 */
        /* <DEDUP_REMOVED lines=10> */
[----:B------:R-:W-:Y:S04]  /*100f0*/  STS.U16 [R5+0x1d600], R8 ;  /* 0x01d6000805007388 */ /* 0x000fe80000000400 */
[----:B------:R-:W5:Y:S04]  /*10100*/  LDL.LU R17, [R1+0x28c] ;  /* 0x00028c0001117983 */ /* 0x000f680000300800 */
[----:B------:R-:W-:Y:S04]  /*10110*/  STS.U16 [R5+0x1e600], R2 ;  /* 0x01e6000205007388 */ /* 0x000fe80000000400 */
[----:B------:R-:W5:Y:S04]  /*10120*/  LDL.LU R16, [R1+0x288] ;  /* 0x0002880001107983 */ /* 0x000f680000300800 */
[----:B------:R0:W-:Y:S04]  /*10130*/  STS.U16 [R5+0x1f600], R7 ;  /* 0x01f6000705007388 */ /* 0x0001e80000000400 */
[----:B------:R-:W5:Y:S04]  /*10140*/  LDL.LU R15, [R1+0x284] ;  /* 0x00028400010f7983 */ /* 0x000f680000300800 */
[----:B0-----:R-:W5:Y:S04]  /*10150*/  LDL.LU R7, [R1+0x280] ;  /* 0x0002800001077983 */ /* 0x001f680000300800 */
        /* <DEDUP_REMOVED lines=8> */
[----:B--2---:R-:W-:Y:S04]  /*101e0*/  STS.U16 [R5+0x20600], R3 ;  /* 0x0206000305007388 */ /* 0x004fe80000000400 */
[----:B---3--:R0:W-:Y:S04]  /*101f0*/  STS.U16 [R5+0x21600], R0 ;  /* 0x0216000005007388 */ /* 0x0081e80000000400 */
[----:B0-----:R-:W2:Y:S04]  /*10200*/  LDL.LU R0, [R1+0x244] ;  /* 0x0002440001007983 */ /* 0x001ea80000300800 */
[----:B------:R-:W3:Y:S04]  /*10210*/  LDL.LU R3, [R1+0x240] ;  /* 0x0002400001037983 */ /* 0x000ee80000300800 */
[----:B----4-:R0:W-:Y:S04]  /*10220*/  STS.U16 [R5+0x22600], R4 ;  /* 0x0226000405007388 */ /* 0x0101e80000000400 */
[----:B-----5:R1:W-:Y:S04]  /*10230*/  STS.U16 [R5+0x23600], R6 ;  /* 0x0236000605007388 */ /* 0x0203e80000000400 */
        /* <DEDUP_REMOVED lines=11> */
[----:B0-----:R-:W4:Y:S04]  /*102f0*/  LDL.LU R4, [R1+0x21c] ;  /* 0x00021c0001047983 */ /* 0x001f280000300800 */
[----:B------:R-:W-:Y:S04]  /*10300*/  STS.U16 [R5+0x2f600], R17 ;  /* 0x02f6001105007388 */ /* 0x000fe80000000400 */
[----:B-1----:R-:W5:Y:S04]  /*10310*/  LDL.LU R6, [R1+0x218] ;  /* 0x0002180001067983 */ /* 0x002f680000300800 */
[----:B------:R-:W-:Y:S04]  /*10320*/  STS.U16 [R5+0x30600], R16 ;  /* 0x0306001005007388 */ /* 0x000fe80000000400 */
[----:B------:R-:W-:Y:S04]  /*10330*/  STS.U16 [R5+0x31600], R15 ;  /* 0x0316000f05007388 */ /* 0x000fe80000000400 */
[----:B------:R0:W-:Y:S04]  /*10340*/  STS.U16 [R5+0x32600], R7 ;  /* 0x0326000705007388 */ /* 0x0001e80000000400 */
[----:B0-----:R-:W0:Y:S04]  /*10350*/  S2R R7, SR_TID.X ;  /* 0x0000000000077919 */ /* 0x001e280000002100 */
[----:B------:R-:W-:Y:S04]  /*10360*/  STS.U16 [R5+0x33600], R14 ;  /* 0x0336000e05007388 */ /* 0x000fe80000000400 */
[----:B------:R1:W-:Y:S04]  /*10370*/  STS.U16 [R5+0x34600], R13 ;  /* 0x0346000d05007388 */ /* 0x0003e80000000400 */
[----:B------:R-:W-:Y:S04]  /*10380*/  STS.U16 [R5+0x35600], R12 ;  /* 0x0356000c05007388 */ /* 0x000fe80000000400 */
[----:B------:R-:W-:Y:S04]  /*10390*/  STS.U16 [R5+0x36600], R11 ;  /* 0x0366000b05007388 */ /* 0x000fe80000000400 */
[----:B------:R-:W-:Y:S01]  /*103a0*/  STS.U16 [R5+0x37600], R10 ;  /* 0x0376000a05007388 */ /* 0x000fe20000000400 */
[----:B0-----:R-:W-:-:S03]  /*103b0*/  LOP3.LUT R7, R7, 0xff, RZ, 0xc0, !PT ;  /* 0x000000ff07077812 */ /* 0x001fc600078ec0ff */
[----:B------:R-:W-:Y:S01]  /*103c0*/  STS.U16 [R5+0x38600], R9 ;  /* 0x0386000905007388 */ /* 0x000fe20000000400 */
[----:B-1----:R-:W-:-:S03]  /*103d0*/  SHF.L.U32 R13, R7, 0x1, RZ ;  /* 0x00000001070d7819 */ /* 0x002fc600000006ff */
[----:B------:R-:W-:Y:S04]  /*103e0*/  STS.U16 [R5+0x39600], R8 ;  /* 0x0396000805007388 */ /* 0x000fe80000000400 */
[----:B------:R-:W-:Y:S04]  /*103f0*/  STS.U16 [R5+0x3a600], R2 ;  /* 0x03a6000205007388 */ /* 0x000fe80000000400 */
[----:B------:R-:W-:Y:S04]  /*10400*/  STL [R1+0x24e0], R13 ;  /* 0x0024e00d01007387 */ /* 0x000fe80000100800 */
[----:B--2---:R0:W-:Y:S02]  /*10410*/  STS.U16 [R5+0x3b600], R0 ;  /* 0x03b6000005007388 */ /* 0x0041e40000000400 */
[----:B0-----:R-:W-:-:S02]  /*10420*/  LOP3.LUT R0, R13, 0x40, RZ, 0x3c, !PT ;  /* 0x000000400d007812 */ /* 0x001fc400078e3cff */
[----:B------:R-:W2:Y:S04]  /*10430*/  LDL.LU R13, [R1+0x840] ;  /* 0x00084000010d7983 */ /* 0x000ea80000300800 */
[----:B--2---:R0:W-:Y:S04]  /*10440*/  STL [R1+0x24ec], R13 ;  /* 0x0024ec0d01007387 */ /* 0x0041e80000100800 */
[----:B0-----:R-:W2:Y:S04]  /*10450*/  LDL.LU R13, [R1+0x498] ;  /* 0x00049800010d7983 */ /* 0x001ea80000300800 */
[----:B--2---:R0:W-:Y:S04]  /*10460*/  STL [R1+0x24f0], R13 ;  /* 0x0024f00d01007387 */ /* 0x0041e80000100800 */
[----:B0-----:R-:W2:Y:S04]  /*10470*/  LDL.LU R13, [R1+0x204] ;  /* 0x00020400010d7983 */ /* 0x001ea80000300800 */
[----:B------:R-:W2:Y:S04]  /*10480*/  LDL.LU R29, [R1+0x884] ;  /* 0x00088400011d7983 */ /* 0x000ea80000300800 */
[----:B---3--:R-:W-:Y:S04]  /*10490*/  STS.U16 [R5+0x3c600], R3 ;  /* 0x03c6000305007388 */ /* 0x008fe80000000400 */
[----:B----4-:R-:W-:Y:S04]  /*104a0*/  STS.U16 [R5+0x3d600], R4 ;  /* 0x03d6000405007388 */ /* 0x010fe80000000400 */
[----:B-----5:R0:W-:Y:S01]  /*104b0*/  STS.U16 [R5+0x3e600], R6 ;  /* 0x03e6000605007388 */ /* 0x0201e20000000400 */
[----:B------:R-:W-:-:S03]  /*104c0*/  IMAD.SHL.U32 R7, R7, 0x2, RZ ;  /* 0x0000000207077824 */ /* 0x000fc600078e00ff */
[----:B--2---:R1:W-:Y:S04]  /*104d0*/  STL [R1+0x24f4], R29 ;  /* 0x0024f41d01007387 */ /* 0x0043e80000100800 */
[----:B------:R-:W2:Y:S04]  /*104e0*/  LDL.LU R28, [R1+0x7f4] ;  /* 0x0007f400011c7983 */ /* 0x000ea80000300800 */
[----:B------:R-:W3:Y:S04]  /*104f0*/  LDL.LU R27, [R1+0x8a8] ;  /* 0x0008a800011b7983 */ /* 0x000ee80000300800 */
[----:B------:R-:W4:Y:S04]  /*10500*/  LDL.LU R26, [R1+0x868] ;  /* 0x00086800011a7983 */ /* 0x000f280000300800 */
[----:B0-----:R-:W5:Y:S04]  /*10510*/  LDL.LU R6, [R1+0x824] ;  /* 0x0008240001067983 */ /* 0x001f680000300800 */
[----:B------:R-:W2:Y:S04]  /*10520*/  LDL.LU R25, [R1+0x7d4] ;  /* 0x0007d40001197983 */ /* 0x000ea80000300800 */
        /* <DEDUP_REMOVED lines=11> */
[----:B------:R-:W2:Y:S01]  /*105e0*/  LDL.LU R12, [R1+0x88c] ;  /* 0x00088c00010c7983 */ /* 0x000ea20000300800 */
[----:B-1----:R-:W-:-:S03]  /*105f0*/  LOP3.LUT R29, R7, 0x30, RZ, 0x3c, !PT ;  /* 0x00000030071d7812 */ /* 0x002fc600078e3cff */
        /* <DEDUP_REMOVED lines=9> */
[----:B------:R0:W-:Y:S04]  /*10690*/  STS.U16 [R29+0x3f600], R13 ;  /* 0x03f6000d1d007388 */ /* 0x0001e80000000400 */
[----:B0-----:R-:W2:Y:S04]  /*106a0*/  LDL.LU R29, [R1+0x24f4] ;  /* 0x0024f400011d7983 */ /* 0x001ea80000300800 */
[----:B------:R-:W2:Y:S04]  /*106b0*/  LDL.LU R13, [R1+0x24f0] ;  /* 0x0024f000010d7983 */ /* 0x000ea80000300800 */
[----:B--2---:R0:W-:Y:S04]  /*106c0*/  STS.U16 [R0+0x800], R13 ;  /* 0x0008000d00007388 */ /* 0x0041e80000000400 */
[----:B0-----:R-:W2:Y:S04]  /*106d0*/  LDL.LU R13, [R1+0x24ec] ;  /* 0x0024ec00010d7983 */ /* 0x001ea80000300800 */
[----:B--2---:R-:W-:Y:S04]  /*106e0*/  STS.U16 [R0+0x1800], R13 ;  /* 0x0018000d00007388 */ /* 0x004fe80000000400 */
[----:B------:R-:W-:Y:S04]  /*106f0*/  STS.U16 [R0+0x2800], R29 ;  /* 0x0028001d00007388 */ /* 0x000fe80000000400 */
[----:B------:R-:W-:Y:S04]  /*10700*/  STS.U16 [R0+0x3800], R28 ;  /* 0x0038001c00007388 */ /* 0x000fe80000000400 */
[----:B---3--:R-:W-:Y:S04]  /*10710*/  STS.U16 [R0+0x4800], R27 ;  /* 0x0048001b00007388 */ /* 0x008fe80000000400 */
[----:B----4-:R-:W-:Y:S04]  /*10720*/  STS.U16 [R0+0x5800], R26 ;  /* 0x0058001a00007388 */ /* 0x010fe80000000400 */
[----:B-----5:R0:W-:Y:S04]  /*10730*/  STS.U16 [R0+0x6800], R6 ;  /* 0x0068000600007388 */ /* 0x0201e80000000400 */
[----:B0-----:R-:W2:Y:S04]  /*10740*/  LDL.LU R6, [R1+0x7e0] ;  /* 0x0007e00001067983 */ /* 0x001ea80000300800 */
[----:B------:R-:W3:Y:S04]  /*10750*/  LDL.LU R13, [R1+0x2d8] ;  /* 0x0002d800010d7983 */ /* 0x000ee80000300800 */
[----:B---3--:R0:W-:Y:S04]  /*10760*/  STL [R1+0x24e4], R13 ;  /* 0x0024e40d01007387 */ /* 0x0081e80000100800 */
[----:B0-----:R-:W3:Y:S04]  /*10770*/  LDL.LU R13, [R1+0x7b0] ;  /* 0x0007b000010d7983 */ /* 0x001ee80000300800 */
        /* <DEDUP_REMOVED lines=23> */
[----:B------:R-:W4:Y:S04]  /*108f0*/  LDL.LU R29, [R1+0x2c4] ;  /* 0x0002c400011d7983 */ /* 0x000f280000300800 */
[----:B------:R0:W-:Y:S04]  /*10900*/  STS.U16 [R0+0x1c800], R7 ;  /* 0x01c8000700007388 */ /* 0x0001e80000000400 */
[----:B------:R-:W5:Y:S04]  /*10910*/  LDL.LU R28, [R1+0x1d4] ;  /* 0x0001d400011c7983 */ /* 0x000f680000300800 */
[----:B0-----:R-:W4:Y:S04]  /*10920*/  LDL.LU R7, [R1+0x1d0] ;  /* 0x0001d00001077983 */ /* 0x001f280000300800 */
        /* <DEDUP_REMOVED lines=22> */
[----:B--2---:R0:W-:Y:S04]  /*10a90*/  STS.U16 [R0+0x1d800], R6 ;  /* 0x01d8000600007388 */ /* 0x0041e80000000400 */
[----:B------:R-:W2:Y:S04]  /*10aa0*/  LDL.LU R5, [R1+0x12c] ;  /* 0x00012c0001057983 */ /* 0x000ea80000300800 */
[----:B0-----:R-:W2:Y:S04]  /*10ab0*/  LDL.LU R6, [R1+0x128] ;  /* 0x0001280001067983 */ /* 0x001ea80000300800 */
[----:B---3--:R0:W-:Y:S04]  /*10ac0*/  STS.U16 [R0+0x1e800], R13 ;  /* 0x01e8000d00007388 */ /* 0x0081e80000000400 */
[----:B0-----:R-:W3:Y:S04]  /*10ad0*/  LDL.LU R13, [R1+0x24e8] ;  /* 0x0024e800010d7983 */ /* 0x001ee80000300800 */
[----:B---3--:R0:W-:Y:S04]  /*10ae0*/  STS.U16 [R0+0x1f800], R13 ;  /* 0x01f8000d00007388 */ /* 0x0081e80000000400 */
[----:B0-----:R-:W3:Y:S04]  /*10af0*/  LDL.LU R13, [R1+0x24e4] ;  /* 0x0024e400010d7983 */ /* 0x001ee80000300800 */
[----:B---3--:R0:W-:Y:S01]  /*10b00*/  STS.U16 [R0+0x20800], R13 ;  /* 0x0208000d00007388 */ /* 0x0081e20000000400 */
[----:B----4-:R-:W-:Y:S02]  /*10b10*/  STS.U16 [R0+0x21800], R29 ;  /* 0x0218001d00007388 */ /* 0x010fe40000000400 */
[----:B-----5:R-:W-:Y:S02]  /*10b20*/  STS.U16 [R0+0x22800], R28 ;  /* 0x0228001c00007388 */ /* 0x020fe40000000400 */
[----:B------:R1:W-:Y:S01]  /*10b30*/  STS.U16 [R0+0x23800], R7 ;  /* 0x0238000700007388 */ /* 0x0003e20000000400 */
[----:B0-----:R-:W3:Y:S01]  /*10b40*/  LDL.LU R13, [R1+0x24e0] ;  /* 0x0024e000010d7983 */ /* 0x001ee20000300800 */
[----:B-1----:R-:W4:Y:S02]  /*10b50*/  LDL.LU R7, [R1+0x124] ;  /* 0x0001240001077983 */ /* 0x002f240000300800 */
[----:B------:R-:W5:Y:S02]  /*10b60*/  LDL.LU R29, [R1+0x110] ;  /* 0x00011000011d7983 */ /* 0x000f640000300800 */
[----:B-----5:R0:W-:Y:S04]  /*10b70*/  STL [R1+0x24d8], R29 ;  /* 0x0024d81d01007387 */ /* 0x0201e80000100800 */
[----:B0-----:R-:W5:Y:S04]  /*10b80*/  LDL.LU R29, [R1+0x114] ;  /* 0x00011400011d7983 */ /* 0x001f680000300800 */
[----:B-----5:R0:W-:Y:S04]  /*10b90*/  STL [R1+0x24dc], R29 ;  /* 0x0024dc1d01007387 */ /* 0x0201e80000100800 */
[----:B0-----:R-:W5:Y:S01]  /*10ba0*/  LDL.LU R29, [R1+0x120] ;  /* 0x00012000011d7983 */ /* 0x001f620000300800 */
[----:B------:R-:W3:Y:S03]  /*10bb0*/  LDL.LU R28, [R1+0x888] ;  /* 0x00088800011c7983 */ /* 0x000ee60000300800 */
[----:B------:R0:W-:Y:S01]  /*10bc0*/  STS.U16 [R0+0x24800], R27 ;  /* 0x0248001b00007388 */ /* 0x0001e20000000400 */
[----:B------:R1:W-:Y:S02]  /*10bd0*/  STS.U16 [R0+0x25800], R26 ;  /* 0x0258001a00007388 */ /* 0x0003e40000000400 */
[----:B------:R0:W-:Y:S02]  /*10be0*/  STS.U16 [R0+0x26800], R25 ;  /* 0x0268001900007388 */ /* 0x0001e40000000400 */
[----:B------:R0:W-:Y:S01]  /*10bf0*/  STS.U16 [R0+0x27800], R24 ;  /* 0x0278001800007388 */ /* 0x0001e20000000400 */
        /* <DEDUP_REMOVED lines=16> */
[----:B------:R-:W-:Y:S01]  /*10d00*/  STS.U16 [R0+0x38800], R3 ;  /* 0x0388000300007388 */ /* 0x000fe20000000400 */
[----:B------:R-:W-:Y:S02]  /*10d10*/  STS.U16 [R0+0x39800], R4 ;  /* 0x0398000400007388 */ /* 0x000fe40000000400 */
[----:B--2---:R-:W-:Y:S02]  /*10d20*/  STS.U16 [R0+0x3a800], R5 ;  /* 0x03a8000500007388 */ /* 0x004fe40000000400 */
[----:B------:R-:W-:Y:S01]  /*10d30*/  STS.U16 [R0+0x3b800], R6 ;  /* 0x03b8000600007388 */ /* 0x000fe20000000400 */
[----:B----4-:R-:W-:Y:S04]  /*10d40*/  STS.U16 [R0+0x3c800], R7 ;  /* 0x03c8000700007388 */ /* 0x010fe80000000400 */
[----:B---3--:R2:W-:Y:S01]  /*10d50*/  STL [R1+0x24d4], R28 ;  /* 0x0024d41c01007387 */ /* 0x0085e20000100800 */
[----:B0-----:R-:W3:Y:S02]  /*10d60*/  LDL.LU R27, [R1+0x828] ;  /* 0x00082800011b7983 */ /* 0x001ee40000300800 */
[----:B-1----:R-:W4:Y:S02]  /*10d70*/  LDL.LU R26, [R1+0x87c] ;  /* 0x00087c00011a7983 */ /* 0x002f240000300800 */
[----:B------:R-:W3:Y:S01]  /*10d80*/  LDL.LU R25, [R1+0x7ec] ;  /* 0x0007ec0001197983 */ /* 0x000ee20000300800 */
[----:B------:R-:W3:Y:S01]  /*10d90*/  LDL.LU R24, [R1+0x8a4] ;  /* 0x0008a40001187983 */ /* 0x000ee20000300800 */
[----:B------:R-:W3:Y:S02]  /*10da0*/  LDL.LU R23, [R1+0x864] ;  /* 0x0008640001177983 */ /* 0x000ee40000300800 */
[----:B------:R-:W3:Y:S02]  /*10db0*/  LDL.LU R22, [R1+0x820] ;  /* 0x0008200001167983 */ /* 0x000ee40000300800 */
        /* <DEDUP_REMOVED lines=14> */
[C---:B--2---:R-:W-:Y:S01]  /*10ea0*/  LOP3.LUT R28, R13.reuse, 0x40, RZ, 0x3c, !PT ;  /* 0x000000400d1c7812 */ /* 0x044fe200078e3cff */
[----:B------:R-:W2:Y:S02]  /*10eb0*/  LDL.LU R3, [R1+0x788] ;  /* 0x0007880001037983 */ /* 0x000ea40000300800 */
[----:B------:R-:W2:Y:S01]  /*10ec0*/  LDL.LU R4, [R1+0x784] ;  /* 0x0007840001047983 */ /* 0x000ea20000300800 */
[----:B------:R-:W2:Y:S01]  /*10ed0*/  LDL.LU R0, [R1+0x780] ;  /* 0x0007800001007983 */ /* 0x000ea20000300800 */
[----:B------:R-:W2:Y:S02]  /*10ee0*/  LDL.LU R6, [R1+0x77c] ;  /* 0x00077c0001067983 */ /* 0x000ea40000300800 */
[----:B------:R-:W2:Y:S01]  /*10ef0*/  LDL.LU R7, [R1+0x778] ;  /* 0x0007780001077983 */ /* 0x000ea20000300800 */
[----:B-----5:R0:W-:Y:S04]  /*10f00*/  STS.U16 [R28+0x3d800], R29 ;  /* 0x03d8001d1c007388 */ /* 0x0201e80000000400 */
[----:B0-----:R-:W5:Y:S04]  /*10f10*/  LDL.LU R29, [R1+0x24dc] ;  /* 0x0024dc00011d7983 */ /* 0x001f680000300800 */
[----:B-----5:R0:W-:Y:S04]  /*10f20*/  STS.U16 [R28+0x3e800], R29 ;  /* 0x03e8001d1c007388 */ /* 0x0201e80000000400 */
[----:B0-----:R-:W5:Y:S01]  /*10f30*/  LDL.LU R29, [R1+0x24d8] ;  /* 0x0024d800011d7983 */ /* 0x001f620000300800 */
[----:B------:R-:W-:-:S03]  /*10f40*/  LOP3.LUT R5, R13, 0x50, RZ, 0x3c, !PT ;  /* 0x000000500d057812 */ /* 0x000fc600078e3cff */
[----:B-----5:R0:W-:Y:S04]  /*10f50*/  STS.U16 [R28+0x3f800], R29 ;  /* 0x03f8001d1c007388 */ /* 0x0201e80000000400 */
[----:B0-----:R-:W5:Y:S01]  /*10f60*/  LDL.LU R28, [R1+0x24d4] ;  /* 0x0024d400011c7983 */ /* 0x001f620000300800 */
[----:B------:R0:W-:Y:S03]  /*10f70*/  STL [R1+0x24c4], R13 ;  /* 0x0024c40d01007387 */ /* 0x0001e60000100800 */
[----:B0-----:R-:W2:Y:S04]  /*10f80*/  LDL.LU R13, [R1+0x764] ;  /* 0x00076400010d7983 */ /* 0x001ea80000300800 */
[----:B--2---:R0:W-:Y:S04]  /*10f90*/  STL [R1+0x24c8], R13 ;  /* 0x0024c80d01007387 */ /* 0x0041e80000100800 */
[----:B0-----:R-:W2:Y:S04]  /*10fa0*/  LDL.LU R13, [R1+0x768] ;  /* 0x00076800010d7983 */ /* 0x001ea80000300800 */
[----:B--2---:R0:W-:Y:S04]  /*10fb0*/  STL [R1+0x24cc], R13 ;  /* 0x0024cc0d01007387 */ /* 0x0041e80000100800 */
[----:B0-----:R-:W2:Y:S04]  /*10fc0*/  LDL.LU R13, [R1+0x76c] ;  /* 0x00076c00010d7983 */ /* 0x001ea80000300800 */
[----:B-----5:R-:W-:Y:S01]  /*10fd0*/  STS.U16 [R5+0xa00], R28 ;  /* 0x000a001c05007388 */ /* 0x020fe20000000400 */
[----:B---3--:R-:W-:Y:S02]  /*10fe0*/  STS.U16 [R5+0x1a00], R27 ;  /* 0x001a001b05007388 */ /* 0x008fe40000000400 */
[----:B----4-:R-:W-:Y:S02]  /*10ff0*/  STS.U16 [R5+0x2a00], R26 ;  /* 0x002a001a05007388 */ /* 0x010fe40000000400 */
[----:B------:R-:W-:Y:S01]  /*11000*/  STS.U16 [R5+0x3a00], R25 ;  /* 0x003a001905007388 */ /* 0x000fe20000000400 */
[----:B------:R-:W-:Y:S01]  /*11010*/  STS.U16 [R5+0x4a00], R24 ;  /* 0x004a001805007388 */ /* 0x000fe20000000400 */
[----:B------:R-:W-:Y:S02]  /*11020*/  STS.U16 [R5+0x5a00], R23 ;  /* 0x005a001705007388 */ /* 0x000fe40000000400 */
[----:B------:R-:W-:Y:S02]  /*11030*/  STS.U16 [R5+0x6a00], R22 ;  /* 0x006a001605007388 */ /* 0x000fe40000000400 */
        /* <DEDUP_REMOVED lines=15> */
[----:B------:R-:W-:Y:S01]  /*11130*/  STS.U16 [R5+0x16a00], R4 ;  /* 0x016a000405007388 */ /* 0x000fe20000000400 */
[----:B--2---:R0:W-:Y:S04]  /*11140*/  STL [R1+0x24d0], R13 ;  /* 0x0024d00d01007387 */ /* 0x0041e80000100800 */
[----:B0-----:R-:W2:Y:S01]  /*11150*/  LDL.LU R13, [R1+0x770] ;  /* 0x00077000010d7983 */ /* 0x001ea20000300800 */
[----:B------:R-:W3:Y:S02]  /*11160*/  LDL.LU R2, [R1+0x760] ;  /* 0x0007600001027983 */ /* 0x000ee40000300800 */
[----:B------:R-:W4:Y:S02]  /*11170*/  LDL.LU R3, [R1+0x75c] ;  /* 0x00075c0001037983 */ /* 0x000f240000300800 */
[----:B------:R0:W-:Y:S01]  /*11180*/  STS.U16 [R5+0x17a00], R0 ;  /* 0x017a000005007388 */ /* 0x0001e20000000400 */
[----:B------:R-:W5:Y:S04]  /*11190*/  LDL.LU R4, [R1+0x2d4] ;  /* 0x0002d40001047983 */ /* 0x000f680000300800 */
[----:B------:R1:W-:Y:S01]  /*111a0*/  STS.U16 [R5+0x18a00], R6 ;  /* 0x018a000605007388 */ /* 0x0003e20000000400 */
[----:B------:R1:W-:Y:S03]  /*111b0*/  STS.U16 [R5+0x19a00], R7 ;  /* 0x019a000705007388 */ /* 0x0003e60000000400 */
[----:B0-----:R-:W3:Y:S01]  /*111c0*/  LDL.LU R0, [R1+0x200] ;  /* 0x0002000001007983 */ /* 0x001ee20000300800 */
[----:B-1----:R-:W3:Y:S02]  /*111d0*/  LDL.LU R6, [R1+0x10c] ;  /* 0x00010c0001067983 */ /* 0x002ee40000300800 */
        /* <DEDUP_REMOVED lines=22> */
[----:B--2---:R0:W-:Y:S04]  /*11340*/  STS.U16 [R5+0x1aa00], R13 ;  /* 0x01aa000d05007388 */ /* 0x0041e80000000400 */
[----:B0-----:R-:W2:Y:S04]  /*11350*/  LDL.LU R13, [R1+0x24d0] ;  /* 0x0024d000010d7983 */ /* 0x001ea80000300800 */
[----:B--2---:R0:W-:Y:S04]  /*11360*/  STS.U16 [R5+0x1ba00], R13 ;  /* 0x01ba000d05007388 */ /* 0x0041e80000000400 */
[----:B0-----:R-:W2:Y:S04]  /*11370*/  LDL.LU R13, [R1+0x24cc] ;  /* 0x0024cc00010d7983 */ /* 0x001ea80000300800 */
[----:B--2---:R0:W-:Y:S04]  /*11380*/  STS.U16 [R5+0x1ca00], R13 ;  /* 0x01ca000d05007388 */ /* 0x0041e80000000400 */
[----:B0-----:R-:W2:Y:S04]  /*11390*/  LDL.LU R13, [R1+0x24c8] ;  /* 0x0024c800010d7983 */ /* 0x001ea80000300800 */
[----:B--2---:R0:W-:Y:S01]  /*113a0*/  STS.U16 [R5+0x1da00], R13 ;  /* 0x01da000d05007388 */ /* 0x0041e20000000400 */
[----:B---3--:R1:W-:Y:S02]  /*113b0*/  STS.U16 [R5+0x1ea00], R2 ;  /* 0x01ea000205007388 */ /* 0x0083e40000000400 */
[----:B----4-:R2:W-:Y:S02]  /*113c0*/  STS.U16 [R5+0x1fa00], R3 ;  /* 0x01fa000305007388 */ /* 0x0105e40000000400 */
[----:B-----5:R3:W-:Y:S01]  /*113d0*/  STS.U16 [R5+0x20a00], R4 ;  /* 0x020a000405007388 */ /* 0x0207e20000000400 */
[----:B------:R4:W-:Y:S01]  /*113e0*/  STS.U16 [R5+0x21a00], R0 ;  /* 0x021a000005007388 */ /* 0x0009e20000000400 */
[----:B------:R4:W-:Y:S03]  /*113f0*/  STS.U16 [R5+0x22a00], R6 ;  /* 0x022a000605007388 */ /* 0x0009e60000000400 */
[----:B0-----:R-:W5:Y:S01]  /*11400*/  LDL.LU R13, [R1+0x24c4] ;  /* 0x0024c400010d7983 */ /* 0x001f620000300800 */
[----:B-1----:R-:W5:Y:S02]  /*11410*/  LDL.LU R2, [R1+0x24c0] ;  /* 0x0024c00001027983 */ /* 0x002f640000300800 */
[----:B--2---:R-:W2:Y:S02]  /*11420*/  LDL.LU R3, [R1+0x24bc] ;  /* 0x0024bc0001037983 */ /* 0x004ea40000300800 */
[----:B---3--:R-:W3:Y:S01]  /*11430*/  LDL.LU R4, [R1+0x24b8] ;  /* 0x0024b80001047983 */ /* 0x008ee20000300800 */
[----:B----4-:R-:W4:Y:S01]  /*11440*/  LDL.LU R0, [R1+0x24b4] ;  /* 0x0024b40001007983 */ /* 0x010f220000300800 */
[----:B------:R-:W2:Y:S03]  /*11450*/  LDL.LU R6, [R1+0x24b0] ;  /* 0x0024b00001067983 */ /* 0x000ea60000300800 */
[----:B------:R0:W-:Y:S04]  /*11460*/  STS.U16 [R5+0x23a00], R7 ;  /* 0x023a000705007388 */ /* 0x0001e80000000400 */
[----:B0-----:R-:W2:Y:S01]  /*11470*/  LDL.LU R7, [R1+0x24ac] ;  /* 0x0024ac0001077983 */ /* 0x001ea20000300800 */
[----:B------:R0:W-:Y:S02]  /*11480*/  STS.U16 [R5+0x24a00], R29 ;  /* 0x024a001d05007388 */ /* 0x0001e40000000400 */
[----:B------:R1:W-:Y:S02]  /*11490*/  STS.U16 [R5+0x25a00], R28 ;  /* 0x025a001c05007388 */ /* 0x0003e40000000400 */
[----:B------:R1:W-:Y:S01]  /*114a0*/  STS.U16 [R5+0x26a00], R27 ;  /* 0x026a001b05007388 */ /* 0x0003e20000000400 */
[----:B------:R1:W-:Y:S01]  /*114b0*/  STS.U16 [R5+0x27a00], R26 ;  /* 0x027a001a05007388 */ /* 0x0003e20000000400 */
[----:B------:R1:W-:Y:S02]  /*114c0*/  STS.U16 [R5+0x28a00], R25 ;  /* 0x028a001905007388 */ /* 0x0003e40000000400 */
[----:B------:R1:W-:Y:S01]  /*114d0*/  STS.U16 [R5+0x29a00], R24 ;  /* 0x029a001805007388 */ /* 0x0003e20000000400 */
[----:B0-----:R-:W3:Y:S01]  /*114e0*/  LDL.LU R29, [R1+0x7f8] ;  /* 0x0007f800011d7983 */ /* 0x001ee20000300800 */
[----:B-1----:R-:W3:Y:S03]  /*114f0*/  LDL.LU R28, [R1+0x86c] ;  /* 0x00086c00011c7983 */ /* 0x002ee60000300800 */
[----:B------:R-:W3:Y:S01]  /*11500*/  LDL.LU R27, [R1+0x7d8] ;  /* 0x0007d800011b7983 */ /* 0x000ee20000300800 */
[----:B------:R-:W3:Y:S03]  /*11510*/  LDL.LU R26, [R1+0x89c] ;  /* 0x00089c00011a7983 */ /* 0x000ee60000300800 */
[----:B------:R-:W3:Y:S04]  /*11520*/  LDL.LU R25, [R1+0x858] ;  /* 0x0008580001197983 */ /* 0x000ee80000300800 */
[----:B------:R0:W-:Y:S01]  /*11530*/  STS.U16 [R5+0x2aa00], R23 ;  /* 0x02aa001705007388 */ /* 0x0001e20000000400 */
[----:B------:R-:W3:Y:S02]  /*11540*/  LDL.LU R24, [R1+0x818] ;  /* 0x0008180001187983 */ /* 0x000ee40000300800 */
[----:B------:R1:W-:Y:S02]  /*11550*/  STS.U16 [R5+0x2ba00], R22 ;  /* 0x02ba001605007388 */ /* 0x0003e40000000400 */
[----:B------:R1:W-:Y:S01]  /*11560*/  STS.U16 [R5+0x2ca00], R21 ;  /* 0x02ca001505007388 */ /* 0x0003e20000000400 */
[----:B------:R1:W-:Y:S01]  /*11570*/  STS.U16 [R5+0x2da00], R20 ;  /* 0x02da001405007388 */ /* 0x0003e20000000400 */
[----:B------:R1:W-:Y:S02]  /*11580*/  STS.U16 [R5+0x2ea00], R19 ;  /* 0x02ea001305007388 */ /* 0x0003e40000000400 */
[----:B------:R1:W-:Y:S01]  /*11590*/  STS.U16 [R5+0x2fa00], R18 ;  /* 0x02fa001205007388 */ /* 0x0003e20000000400 */
[----:B0-----:R-:W3:Y:S01]  /*115a0*/  LDL.LU R23, [R1+0x7c4] ;  /* 0x0007c40001177983 */ /* 0x001ee20000300800 */
[----:B-1----:R-:W3:Y:S03]  /*115b0*/  LDL.LU R22, [R1+0x8b0] ;  /* 0x0008b00001167983 */ /* 0x002ee60000300800 */
[----:B------:R-:W3:Y:S04]  /*115c0*/  LDL.LU R21, [R1+0x890] ;  /* 0x0008900001157983 */ /* 0x000ee80000300800 */
[----:B------:R-:W3:Y:S01]  /*115d0*/  LDL.LU R20, [R1+0x874] ;  /* 0x0008740001147983 */ /* 0x000ee20000300800 */
[----:B------:R-:W3:Y:S02]  /*115e0*/  LDL.LU R19, [R1+0x84c] ;  /* 0x00084c0001137983 */ /* 0x000ee40000300800 */
[----:B------:R0:W-:Y:S02]  /*115f0*/  STS.U16 [R5+0x30a00], R17 ;  /* 0x030a001105007388 */ /* 0x0001e40000000400 */
[----:B------:R-:W3:Y:S01]  /*11600*/  LDL.LU R18, [R1+0x830] ;  /* 0x0008300001127983 */ /* 0x000ee20000300800 */
[----:B------:R1:W-:Y:S01]  /*11610*/  STS.U16 [R5+0x31a00], R16 ;  /* 0x031a001005007388 */ /* 0x0003e20000000400 */
[----:B------:R1:W-:Y:S02]  /*11620*/  STS.U16 [R5+0x32a00], R15 ;  /* 0x032a000f05007388 */ /* 0x0003e40000000400 */
[----:B------:R1:W-:Y:S02]  /*11630*/  STS.U16 [R5+0x33a00], R14 ;  /* 0x033a000e05007388 */ /* 0x0003e40000000400 */
[----:B------:R1:W-:Y:S01]  /*11640*/  STS.U16 [R5+0x34a00], R12 ;  /* 0x034a000c05007388 */ /* 0x0003e20000000400 */
[----:B------:R1:W-:Y:S04]  /*11650*/  STS.U16 [R5+0x35a00], R11 ;  /* 0x035a000b05007388 */ /* 0x0003e80000000400 */
        /* <DEDUP_REMOVED lines=8> */
[----:B------:R1:W-:Y:S03]  /*116e0*/  STS.U16 [R5+0x38a00], R8 ;  /* 0x038a000805007388 */ /* 0x0003e60000000400 */
[----:B0-----:R-:W3:Y:S01]  /*116f0*/  LDL.LU R10, [R1+0x3c0] ;  /* 0x0003c000010a7983 */ /* 0x001ee20000300800 */
[----:B-1----:R-:W3:Y:S02]  /*11700*/  LDL.LU R9, [R1+0x3a8] ;  /* 0x0003a80001097983 */ /* 0x002ee40000300800 */
[----:B------:R-:W3:Y:S01]  /*11710*/  LDL.LU R8, [R1+0x390] ;  /* 0x0003900001087983 */ /* 0x000ee20000300800 */
[----:B--2---:R0:W-:Y:S01]  /*11720*/  STS.U16 [R5+0x39a00], R7 ;  /* 0x039a000705007388 */ /* 0x0041e20000000400 */
[----:B------:R1:W-:Y:S03]  /*11730*/  STS.U16 [R5+0x3aa00], R6 ;  /* 0x03aa000605007388 */ /* 0x0003e60000000400 */
[----:B0-----:R-:W2:Y:S01]  /*11740*/  LDL.LU R7, [R1+0x844] ;  /* 0x0008440001077983 */ /* 0x001ea20000300800 */
[----:B-1----:R-:W2:Y:S01]  /*11750*/  LDL.LU R5, [R1+0x24a8] ;  /* 0x0024a80001057983 */ /* 0x002ea20000300800 */
[C---:B-----5:R-:W-:Y:S01]  /*11760*/  LOP3.LUT R6, R13.reuse, 0x50, RZ, 0x3c, !PT ;  /* 0x000000500d067812 */ /* 0x060fe200078e3cff */
[----:B------:R-:W-:-:S04]  /*11770*/  LOP3.LUT R13, R13, 0x60, RZ, 0x3c, !PT ;  /* 0x000000600d0d7812 */ /* 0x000fc800078e3cff */
[----:B--2---:R-:W-:Y:S01]  /*11780*/  STS.U16 [R6+0x3ba00], R5 ;  /* 0x03ba000506007388 */ /* 0x004fe20000000400 */
[----:B----4-:R-:W-:Y:S02]  /*11790*/  STS.U16 [R6+0x3ca00], R0 ;  /* 0x03ca000006007388 */ /* 0x010fe40000000400 */
[----:B---3--:R-:W-:Y:S02]  /*117a0*/  STS.U16 [R6+0x3da00], R4 ;  /* 0x03da000406007388 */ /* 0x008fe40000000400 */
        /* <DEDUP_REMOVED lines=14> */
[----:B------:R0:W-:Y:S03]  /*11890*/  STS.U16 [R13+0xcc00], R18 ;  /* 0x00cc00120d007388 */ /* 0x0001e60000000400 */
[----:B0-----:R-:W2:Y:S04]  /*118a0*/  LDL.LU R18, [R1+0x330] ;  /* 0x0003300001127983 */ /* 0x001ea80000300800 */
[----:B--2---:R0:W-:Y:S04]  /*118b0*/  STL [R1+0x249c], R18 ;  /* 0x00249c1201007387 */ /* 0x0041e80000100800 */
[----:B0-----:R-:W2:Y:S04]  /*118c0*/  LDL.LU R18, [R1+0x348] ;  /* 0x0003480001127983 */ /* 0x001ea80000300800 */
[----:B--2---:R0:W-:Y:S04]  /*118d0*/  STL [R1+0x24a0], R18 ;  /* 0x0024a01201007387 */ /* 0x0041e80000100800 */
[----:B0-----:R-:W2:Y:S01]  /*118e0*/  LDL.LU R18, [R1+0x360] ;  /* 0x0003600001127983 */ /* 0x001ea20000300800 */
        /* <DEDUP_REMOVED lines=8> */
[----:B------:R-:W-:Y:S03]  /*11970*/  STS.U16 [R13+0x15c00], R8 ;  /* 0x015c00080d007388 */ /* 0x000fe60000000400 */
[----:B--2---:R0:W-:Y:S04]  /*11980*/  STL [R1+0x24a4], R18 ;  /* 0x0024a41201007387 */ /* 0x0041e80000100800 */
[----:B0-----:R-:W2:Y:S01]  /*11990*/  LDL.LU R18, [R1+0x378] ;  /* 0x0003780001127983 */ /* 0x001ea20000300800 */
[----:B------:R-:W3:Y:S02]  /*119a0*/  LDL.LU R17, [R1+0x320] ;  /* 0x0003200001117983 */ /* 0x000ee40000300800 */
[----:B------:R-:W4:Y:S02]  /*119b0*/  LDL.LU R16, [R1+0x314] ;  /* 0x0003140001107983 */ /* 0x000f240000300800 */
[----:B------:R-:W5:Y:S01]  /*119c0*/  LDL.LU R15, [R1+0x308] ;  /* 0x00030800010f7983 */ /* 0x000f620000300800 */
        /* <DEDUP_REMOVED lines=23> */
[----:B------:R-:W3:Y:S01]  /*11b40*/  LDL.LU R19, [R1] ;  /* 0x0000000001137983 */ /* 0x000ee20000300800 */
        /* <DEDUP_REMOVED lines=18> */
[----:B------:R0:W-:Y:S01]  /*11c70*/  STS.U16 [R13+0x1fc00], R11 ;  /* 0x01fc000b0d007388 */ /* 0x0001e20000000400 */
[----:B------:R1:W-:Y:S02]  /*11c80*/  STS.U16 [R13+0x20c00], R10 ;  /* 0x020c000a0d007388 */ /* 0x0003e40000000400 */
[----:B------:R1:W-:Y:S02]  /*11c90*/  STS.U16 [R13+0x21c00], R9 ;  /* 0x021c00090d007388 */ /* 0x0003e40000000400 */
[----:B------:R1:W-:Y:S01]  /*11ca0*/  STS.U16 [R13+0x22c00], R8 ;  /* 0x022c00080d007388 */ /* 0x0003e20000000400 */
[----:B0-----:R-:W2:Y:S01]  /*11cb0*/  LDL.LU R11, [R1+0x2480] ;  /* 0x00248000010b7983 */ /* 0x001ea20000300800 */
[----:B-1----:R-:W2:Y:S02]  /*11cc0*/  LDL.LU R10, [R1+0x247c] ;  /* 0x00247c00010a7983 */ /* 0x002ea40000300800 */
[----:B------:R-:W2:Y:S02]  /*11cd0*/  LDL.LU R9, [R1+0x2478] ;  /* 0x0024780001097983 */ /* 0x000ea40000300800 */
[----:B------:R-:W2:Y:S01]  /*11ce0*/  LDL.LU R8, [R1+0x2474] ;  /* 0x0024740001087983 */ /* 0x000ea20000300800 */
        /* <DEDUP_REMOVED lines=18> */
[----:B0-----:R-:W3:Y:S01]  /*11e10*/  LDL.LU R19, [R1+0x7c8] ;  /* 0x0007c80001137983 */ /* 0x001ee20000300800 */
        /* <DEDUP_REMOVED lines=15> */
[----:B------:R-:W3:Y:S04]  /*11f10*/  LDL.LU R20, [R1+0x3a0] ;  /* 0x0003a00001147983 */ /* 0x000ee80000300800 */
[----:B--2---:R0:W-:Y:S01]  /*11f20*/  STS.U16 [R13+0x35c00], R8 ;  /* 0x035c00080d007388 */ /* 0x0041e20000000400 */
[----:B------:R1:W-:Y:S02]  /*11f30*/  STS.U16 [R13+0x36c00], R9 ;  /* 0x036c00090d007388 */ /* 0x0003e40000000400 */
[----:B------:R2:W-:Y:S02]  /*11f40*/  STS.U16 [R13+0x37c00], R10 ;  /* 0x037c000a0d007388 */ /* 0x0005e40000000400 */
[----:B------:R4:W-:Y:S01]  /*11f50*/  STS.U16 [R13+0x38c00], R11 ;  /* 0x038c000b0d007388 */ /* 0x0009e20000000400 */
[----:B------:R5:W-:Y:S04]  /*11f60*/  STS.U16 [R13+0x39c00], R12 ;  /* 0x039c000c0d007388 */ /* 0x000be80000000400 */
[----:B0-----:R-:W3:Y:S01]  /*11f70*/  LDL.LU R8, [R1+0x894] ;  /* 0x0008940001087983 */ /* 0x001ee20000300800 */
[----:B-1----:R-:W3:Y:S02]  /*11f80*/  LDL.LU R9, [R1+0x85c] ;  /* 0x00085c0001097983 */ /* 0x002ee40000300800 */
[----:B--2---:R-:W2:Y:S02]  /*11f90*/  LDL.LU R10, [R1+0x7dc] ;  /* 0x0007dc00010a7983 */ /* 0x004ea40000300800 */
[----:B----4-:R-:W4:Y:S01]  /*11fa0*/  LDL.LU R11, [R1+0x7fc] ;  /* 0x0007fc00010b7983 */ /* 0x010f220000300800 */
[----:B-----5:R-:W5:Y:S04]  /*11fb0*/  LDL.LU R13, [R1+0x2470] ;  /* 0x00247000010d7983 */ /* 0x020f680000300800 */
[----:B------:R-:W0:Y:S02]  /*11fc0*/  S2R R0, SR_TID.X ;  /* 0x0000000000007919 */ /* 0x000e240000002100 */
[----:B0-----:R-:W-:-:S04]  /*11fd0*/  LOP3.LUT R0, R0, 0xff, RZ, 0xc0, !PT ;  /* 0x000000ff00007812 */ /* 0x001fc800078ec0ff */
[----:B------:R-:W-:-:S04]  /*11fe0*/  SHF.L.U32 R0, R0, 0x1, RZ ;  /* 0x0000000100007819 */ /* 0x000fc800000006ff */
[C---:B------:R-:W-:Y:S01]  /*11ff0*/  LOP3.LUT R12, R0.reuse, 0x60, RZ, 0x3c, !PT ;  /* 0x00000060000c7812 */ /* 0x040fe200078e3cff */
[----:B------:R-:W-:-:S04]  /*12000*/  LOP3.LUT R0, R0, 0x70, RZ, 0x3c, !PT ;  /* 0x0000007000007812 */ /* 0x000fc800078e3cff */
[----:B-----5:R-:W-:Y:S01]  /*12010*/  STS.U16 [R12+0x3ac00], R13 ;  /* 0x03ac000d0c007388 */ /* 0x020fe20000000400 */
[----:B------:R-:W-:Y:S02]  /*12020*/  STS.U16 [R12+0x3bc00], R14 ;  /* 0x03bc000e0c007388 */ /* 0x000fe40000000400 */
[----:B---3--:R-:W-:Y:S02]  /*12030*/  STS.U16 [R12+0x3cc00], R15 ;  /* 0x03cc000f0c007388 */ /* 0x008fe40000000400 */
[----:B------:R-:W-:Y:S01]  /*12040*/  STS.U16 [R12+0x3dc00], R16 ;  /* 0x03dc00100c007388 */ /* 0x000fe20000000400 */
[----:B------:R-:W-:Y:S01]  /*12050*/  STS.U16 [R12+0x3ec00], R17 ;  /* 0x03ec00110c007388 */ /* 0x000fe20000000400 */
[----:B------:R-:W-:Y:S02]  /*12060*/  STS.U16 [R12+0x3fc00], R18 ;  /* 0x03fc00120c007388 */ /* 0x000fe40000000400 */
[----:B----4-:R-:W-:Y:S02]  /*12070*/  STS.U16 [R0+0xe00], R11 ;  /* 0x000e000b00007388 */ /* 0x010fe40000000400 */
[----:B--2---:R-:W-:Y:S01]  /*12080*/  STS.U16 [R0+0x1e00], R10 ;  /* 0x001e000a00007388 */ /* 0x004fe20000000400 */
[----:B------:R-:W-:Y:S01]  /*12090*/  STS.U16 [R0+0x2e00], R9 ;  /* 0x002e000900007388 */ /* 0x000fe20000000400 */
[----:B------:R0:W-:Y:S02]  /*120a0*/  STS.U16 [R0+0x3e00], R19 ;  /* 0x003e001300007388 */ /* 0x0001e40000000400 */
[----:B------:R-:W-:Y:S02]  /*120b0*/  STS.U16 [R0+0x4e00], R8 ;  /* 0x004e000800007388 */ /* 0x000fe40000000400 */
[----:B------:R-:W-:Y:S01]  /*120c0*/  STS.U16 [R0+0x5e00], R2 ;  /* 0x005e000200007388 */ /* 0x000fe20000000400 */
[----:B------:R-:W-:Y:S01]  /*120d0*/  STS.U16 [R0+0x6e00], R3 ;  /* 0x006e000300007388 */ /* 0x000fe20000000400 */
[----:B------:R-:W-:Y:S02]  /*120e0*/  STS.U16 [R0+0x7e00], R4 ;  /* 0x007e000400007388 */ /* 0x000fe40000000400 */
[----:B------:R-:W-:Y:S02]  /*120f0*/  STS.U16 [R0+0x8e00], R5 ;  /* 0x008e000500007388 */ /* 0x000fe40000000400 */
[----:B------:R-:W-:Y:S01]  /*12100*/  STS.U16 [R0+0x9e00], R6 ;  /* 0x009e000600007388 */ /* 0x000fe20000000400 */
[----:B------:R-:W-:Y:S04]  /*12110*/  STS.U16 [R0+0xae00], R7 ;  /* 0x00ae000700007388 */ /* 0x000fe80000000400 */
[----:B0-----:R-:W2:Y:S01]  /*12120*/  LDL.LU R19, [R1+0x388] ;  /* 0x0003880001137983 */ /* 0x001ea20000300800 */
[----:B------:R0:W-:Y:S03]  /*12130*/  STS.U16 [R0+0xbe00], R29 ;  /* 0x00be001d00007388 */ /* 0x0001e60000000400 */
[----:B0-----:R-:W3:Y:S04]  /*12140*/  LDL.LU R29, [R1+0x340] ;  /* 0x00034000011d7983 */ /* 0x001ee80000300800 */
[----:B---3--:R0:W-:Y:S04]  /*12150*/  STL [R1+0x2468], R29 ;  /* 0x0024681d01007387 */ /* 0x0081e80000100800 */
[----:B0-----:R-:W3:Y:S01]  /*12160*/  LDL.LU R29, [R1+0x358] ;  /* 0x00035800011d7983 */ /* 0x001ee20000300800 */
        /* <DEDUP_REMOVED lines=9> */
[----:B--2---:R-:W-:Y:S01]  /*12200*/  STS.U16 [R0+0x15e00], R19 ;  /* 0x015e001300007388 */ /* 0x004fe20000000400 */
[----:B---3--:R0:W-:Y:S04]  /*12210*/  STL [R1+0x246c], R29 ;  /* 0x00246c1d01007387 */ /* 0x0081e80000100800 */
        /* <DEDUP_REMOVED lines=48> */
[----:B------:R1:W-:Y:S01]  /*12520*/  STS.U16 [R0+0x22e00], R20 ;  /* 0x022e001400007388 */ /* 0x0003e20000000400 */
[----:B------:R1:W-:Y:S03]  /*12530*/  STS.U16 [R0+0x23e00], R19 ;  /* 0x023e001300007388 */ /* 0x0003e60000000400 */
[----:B0-----:R-:W2:Y:S01]  /*12540*/  LDL.LU R23, [R1+0x244c] ;  /* 0x00244c0001177983 */ /* 0x001ea20000300800 */
[----:B-1----:R-:W2:Y:S03]  /*12550*/  LDL.LU R22, [R1+0x2448] ;  /* 0x0024480001167983 */ /* 0x002ea60000300800 */
[----:B------:R-:W2:Y:S01]  /*12560*/  LDL.LU R7, [R1+0x804] ;  /* 0x0008040001077983 */ /* 0x000ea20000300800 */
[----:B------:R-:W2:Y:S03]  /*12570*/  LDL.LU R21, [R1+0x2444] ;  /* 0x0024440001157983 */ /* 0x000ea60000300800 */
[----:B------:R-:W2:Y:S01]  /*12580*/  LDL.LU R20, [R1+0x2440] ;  /* 0x0024400001147983 */ /* 0x000ea20000300800 */
[----:B------:R-:W2:Y:S03]  /*12590*/  LDL.LU R19, [R1+0x243c] ;  /* 0x00243c0001137983 */ /* 0x000ea60000300800 */
        /* <DEDUP_REMOVED lines=11> */
[----:B------:R0:W-:Y:S01]  /*12650*/  STS.U16 [R0+0x2fe00], R2 ;  /* 0x02fe000200007388 */ /* 0x0001e20000000400 */
[----:B------:R1:W-:Y:S01]  /*12660*/  STS.U16 [R0+0x30e00], R3 ;  /* 0x030e000300007388 */ /* 0x0003e20000000400 */
[----:B------:R-:W-:Y:S02]  /*12670*/  STS.U16 [R0+0x31e00], R4 ;  /* 0x031e000400007388 */ /* 0x000fe40000000400 */
[----:B------:R-:W-:Y:S02]  /*12680*/  STS.U16 [R0+0x32e00], R5 ;  /* 0x032e000500007388 */ /* 0x000fe40000000400 */
[----:B------:R-:W-:Y:S02]  /*12690*/  STS.U16 [R0+0x33e00], R6 ;  /* 0x033e000600007388 */ /* 0x000fe40000000400 */
[----:B0-----:R-:W-:Y:S01]  /*126a0*/  IMAD.MOV.U32 R2, RZ, RZ, -0x800000 ;  /* 0xff800000ff027424 */ /* 0x001fe200078e00ff */
[----:B-1----:R-:W-:Y:S01]  /*126b0*/  MOV R3, 0xff800000 ;  /* 0xff80000000037802 */ /* 0x002fe20000000f00 */
[----:B--2---:R-:W-:Y:S01]  /*126c0*/  STS.U16 [R0+0x34e00], R19 ;  /* 0x034e001300007388 */ /* 0x004fe20000000400 */
[----:B------:R-:W-:Y:S02]  /*126d0*/  STS.U16 [R0+0x35e00], R20 ;  /* 0x035e001400007388 */ /* 0x000fe40000000400 */
[----:B------:R-:W-:Y:S02]  /*126e0*/  STS.U16 [R0+0x36e00], R21 ;  /* 0x036e001500007388 */ /* 0x000fe40000000400 */
[----:B------:R-:W-:Y:S01]  /*126f0*/  STS.U16 [R0+0x37e00], R22 ;  /* 0x037e001600007388 */ /* 0x000fe20000000400 */
[----:B------:R-:W-:Y:S01]  /*12700*/  STS.U16 [R0+0x38e00], R23 ;  /* 0x038e001700007388 */ /* 0x000fe20000000400 */
[----:B------:R-:W-:Y:S02]  /*12710*/  STS.U16 [R0+0x39e00], R24 ;  /* 0x039e001800007388 */ /* 0x000fe40000000400 */
[----:B----4-:R-:W-:Y:S02]  /*12720*/  STS.U16 [R0+0x3ae00], R25 ;  /* 0x03ae001900007388 */ /* 0x010fe40000000400 */
[----:B---3--:R-:W-:Y:S01]  /*12730*/  STS.U16 [R0+0x3be00], R26 ;  /* 0x03be001a00007388 */ /* 0x008fe20000000400 */
[----:B------:R-:W-:Y:S01]  /*12740*/  STS.U16 [R0+0x3ce00], R27 ;  /* 0x03ce001b00007388 */ /* 0x000fe20000000400 */
[----:B-----5:R-:W-:Y:S02]  /*12750*/  STS.U16 [R0+0x3de00], R28 ;  /* 0x03de001c00007388 */ /* 0x020fe40000000400 */
[----:B------:R-:W-:Y:S02]  /*12760*/  STS.U16 [R0+0x3ee00], R29 ;  /* 0x03ee001d00007388 */ /* 0x000fe40000000400 */
[----:B------:R0:W-:Y:S02]  /*12770*/  STS.U16 [R0+0x3fe00], R7 ;  /* 0x03fe000700007388 */ /* 0x0001e40000000400 */
[----:B0-----:R-:W-:-:S05]  /*12780*/  IMAD.MOV.U32 R0, RZ, RZ, 0x3f800000 ;  /* 0x3f800000ff007424 */ /* 0x001fca00078e00ff */
[----:B------:R0:W-:Y:S01]  /*12790*/  STL [R1+0x130c], R0 ;  /* 0x00130c0001007387 */ /* 0x0001e20000100800 */
[----:B------:R-:W-:Y:S02]  /*127a0*/  STL [R1+0x1214], R3 ;  /* 0x0012140301007387 */ /* 0x000fe40000100800 */
[----:B------:R-:W-:Y:S01]  /*127b0*/  STL [R1+0x1210], R2 ;  /* 0x0012100201007387 */ /* 0x000fe20000100800 */
[----:B0-----:R-:W-:-:S05]  /*127c0*/  MOV R0, 0xff800000 ;  /* 0xff80000000007802 */ /* 0x001fca0000000f00 */
[----:B------:R-:W-:Y:S01]  /*127d0*/  STL [R1+0x120c], R0 ;  /* 0x00120c0001007387 */ /* 0x000fe20000100800 */
[----:B------:R-:W-:Y:S02]  /*127e0*/  STL [R1+0x1208], R3 ;  /* 0x0012080301007387 */ /* 0x000fe40000100800 */
[----:B------:R-:W-:Y:S02]  /*127f0*/  STL [R1+0x1204], R2 ;  /* 0x0012040201007387 */ /* 0x000fe40000100800 */
[----:B------:R-:W-:Y:S01]  /*12800*/  STL [R1+0x1200], R0 ;  /* 0x0012000001007387 */ /* 0x000fe20000100800 */
        /* <DEDUP_REMOVED lines=23> */
[----:B------:R0:W-:Y:S01]  /*12980*/  STL [R1+0x11b0], R0 ;  /* 0x0011b00001007387 */ /* 0x0001e20000100800 */
[----:B------:R1:W-:Y:S01]  /*12990*/  STL [R1+0x11a4], R3 ;  /* 0x0011a40301007387 */ /* 0x0003e20000100800 */
[----:B------:R2:W-:Y:S02]  /*129a0*/  STL [R1+0xcf8], R2 ;  /* 0x000cf80201007387 */ /* 0x0005e40000100800 */
[----:B0-----:R-:W-:Y:S01]  /*129b0*/  IMAD.MOV.U32 R0, RZ, RZ, 0x3f800000 ;  /* 0x3f800000ff007424 */ /* 0x001fe200078e00ff */
[----:B-1----:R-:W-:Y:S01]  /*129c0*/  MOV R3, 0x3f800000 ;  /* 0x3f80000000037802 */ /* 0x002fe20000000f00 */
[----:B--2---:R-:W-:-:S03]  /*129d0*/  IMAD.MOV.U32 R2, RZ, RZ, 0x3f800000 ;  /* 0x3f800000ff027424 */ /* 0x004fc600078e00ff */
        /* <DEDUP_REMOVED lines=30> */
[----:B------:R-:W-:Y:S02]  /*12bc0*/  STL [R1+0x670], RZ ;  /* 0x000670ff01007387 */ /* 0x000fe40000100800 */
[----:B------:R0:W-:Y:S01]  /*12bd0*/  STL [R1+0x13ec], R0 ;  /* 0x0013ec0001007387 */ /* 0x0001e20000100800 */
[----:B------:R1:W-:Y:S01]  /*12be0*/  STL [R1+0x674], RZ ;  /* 0x000674ff01007387 */ /* 0x0003e20000100800 */
[----:B------:R1:W-:Y:S02]  /*12bf0*/  STL [R1+0x678], RZ ;  /* 0x000678ff01007387 */ /* 0x0003e40000100800 */
[----:B------:R1:W-:Y:S02]  /*12c00*/  STL [R1+0x67c], RZ ;  /* 0x00067cff01007387 */ /* 0x0003e40000100800 */
[----:B------:R1:W-:Y:S01]  /*12c10*/  STL [R1+0x640], RZ ;  /* 0x000640ff01007387 */ /* 0x0003e20000100800 */
        /* <DEDUP_REMOVED lines=478> */
[----:B------:R1:W-:Y:S01]  /*14a00*/  STL [R1+0x115c], RZ ;  /* 0x00115cff01007387 */ /* 0x0003e20000100800 */
[----:B------:R-:W0:Y:S01]  /*14a10*/  S2R R7, SR_CTAID.X ;  /* 0x0000000000077919 */ /* 0x000e220000002500 */
        /* <DEDUP_REMOVED lines=24> */
[----:B0-----:R-:W-:Y:S01]  /*14ba0*/  SHF.L.U32 R0, R7, 0x8, RZ ;  /* 0x0000000807007819 */ /* 0x001fe200000006ff */
[----:B------:R1:W-:Y:S02]  /*14bb0*/  STL [R1+0x1100], RZ ;  /* 0x001100ff01007387 */ /* 0x0003e40000100800 */
[----:B------:R1:W-:Y:S01]  /*14bc0*/  STL [R1+0x1104], RZ ;  /* 0x001104ff01007387 */ /* 0x0003e20000100800 */
[----:B------:R1:W-:Y:S04]  /*14bd0*/  STL [R1+0x1108], RZ ;  /* 0x001108ff01007387 */ /* 0x0003e80000100800 */
[----:B------:R-:W0:Y:S01]  /*14be0*/  S2R R7, SR_TID.X ;  /* 0x0000000000077919 */ /* 0x000e220000002100 */
[----:B------:R1:W-:Y:S01]  /*14bf0*/  STL [R1+0x110c], RZ ;  /* 0x00110cff01007387 */ /* 0x0003e20000100800 */
[----:B------:R-:W-:-:S04]  /*14c00*/  IADD3 R0, R0, 0x100, RZ ;  /* 0x0000010000007810 */ /* 0x000fc80007ffe0ff */
[----:B------:R-:W-:-:S13]  /*14c10*/  ISETP.GE.AND P0, PT, R0, 0x1, PT ;  /* 0x000000010000780c */ /* 0x000fda0003f06270 */
[----:B------:R-:W-:Y:S05]  /*14c20*/  @!P0 BRA `(.L_x_0) ;  /* 0x000aded000008947 */ /* 0x000fea0003800000 */
[----:B01----:R-:W-:Y:S01]  /*14c30*/  SHF.R.U32.HI R4, RZ, 0x7, R7 ;  /* 0x00000007ff047819 */ /* 0x003fe20000011607 */
[----:B------:R-:W-:-:S03]  /*14c40*/  IMAD.MOV.U32 R0, RZ, RZ, c[0x0][0x1b8] ;  /* 0x00006e00ff007624 */ /* 0x000fc600078e00ff */
[----:B------:R-:W-:-:S05]  /*14c50*/  SGXT.U32 R4, R4, 0x1 ;  /* 0x000000010404781a */ /* 0x000fca0000000000 */
[----:B------:R-:W-:-:S05]  /*14c60*/  IMAD R4, R4, c[0x0][0x1b8], RZ ;  /* 0x00006e0004047a24 */ /* 0x000fca00078e02ff */
[----:B------:R-:W-:-:S05]  /*14c70*/  LEA R2, R0, R4, 0x1 ;  /* 0x0000000400027211 */ /* 0x000fca00078e08ff */
[----:B------:R-:W-:-:S05]  /*14c80*/  IMAD R2, R0, 0x2, R2 ;  /* 0x0000000200027824 */ /* 0x000fca00078e0202 */
[----:B------:R-:W-:-:S05]  /*14c90*/  LEA R2, R0, R2, 0x1 ;  /* 0x0000000200027211 */ /* 0x000fca00078e08ff */
[----:B------:R0:W-:Y:S02]  /*14ca0*/  STL [R1+0x14], R2 ;  /* 0x0000140201007387 */ /* 0x0001e40000100800 */
[----:B0-----:R-:W-:-:S05]  /*14cb0*/  IMAD R2, R0, 0x2, R2 ;  /* 0x0000000200027824 */ /* 0x001fca00078e0202 */
[----:B------:R0:W-:Y:S02]  /*14cc0*/  STL [R1+0x88], R2 ;  /* 0x0000880201007387 */ /* 0x0001e40000100800 */
[----:B0-----:R-:W-:-:S05]  /*14cd0*/  LEA R2, R0, R2, 0x1 ;  /* 0x0000000200027211 */ /* 0x001fca00078e08ff */
        /* <DEDUP_REMOVED lines=10> */
[C---:B------:R-:W-:Y:S01]  /*14d80*/  LEA R29, R0.reuse, R2, 0x1 ;  /* 0x00000002001d7211 */ /* 0x040fe200078e08ff */
[----:B------:R-:W-:Y:S04]  /*14d90*/  STL [R1], R2 ;  /* 0x0000000201007387 */ /* 0x000fe80000100800 */
[----:B------:R-:W-:-:S05]  /*14da0*/  IMAD R28, R0, 0x2, R29 ;  /* 0x00000002001c7824 */ /* 0x000fca00078e021d */
[----:B------:R-:W-:-:S05]  /*14db0*/  LEA R5, R0, R28, 0x1 ;  /* 0x0000001c00057211 */ /* 0x000fca00078e08ff */
        /* <DEDUP_REMOVED lines=12> */
[C---:B------:R-:W-:Y:S01]  /*14e80*/  IMAD R18, R0.reuse, 0x2, R17 ;  /* 0x0000000200127824 */ /* 0x040fe200078e0211 */
[----:B------:R0:W-:Y:S04]  /*14e90*/  STL.64 [R1+0x26f0], R16 ;  /* 0x0026f01001007387 */ /* 0x0001e80000100a00 */
[----:B------:R-:W-:-:S05]  /*14ea0*/  LEA R19, R0, R18, 0x1 ;  /* 0x0000001200137211 */ /* 0x000fca00078e08ff */
[C---:B------:R-:W-:Y:S01]  /*14eb0*/  IMAD R20, R0.reuse, 0x2, R19 ;  /* 0x0000000200147824 */ /* 0x040fe200078e0213 */
[----:B0-----:R-:W0:Y:S04]  /*14ec0*/  S2R R17, SR_TID.X ;  /* 0x0000000000117919 */ /* 0x001e280000002100 */
[----:B------:R-:W-:-:S05]  /*14ed0*/  LEA R21, R0, R20, 0x1 ;  /* 0x0000001400157211 */ /* 0x000fca00078e08ff */
[C---:B------:R-:W-:Y:S01]  /*14ee0*/  IMAD R22, R0.reuse, 0x2, R21 ;  /* 0x0000000200167824 */ /* 0x040fe200078e0215 */
[----:B------:R1:W-:Y:S04]  /*14ef0*/  STL.64 [R1+0x26d8], R20 ;  /* 0x0026d81401007387 */ /* 0x0003e80000100a00 */
[----:B------:R-:W-:-:S05]  /*14f00*/  LEA R23, R0, R22, 0x1 ;  /* 0x0000001600177211 */ /* 0x000fca00078e08ff */
[C---:B------:R-:W-:Y:S01]  /*14f10*/  IMAD R24, R0.reuse, 0x2, R23 ;  /* 0x0000000200187824 */ /* 0x040fe200078e0217 */
[----:B------:R-:W-:Y:S04]  /*14f20*/  STL.64 [R1+0x26c8], R22 ;  /* 0x0026c81601007387 */ /* 0x000fe80000100a00 */
[----:B------:R-:W-:Y:S01]  /*14f30*/  LEA R25, R0, R24, 0x1 ;  /* 0x0000001800197211 */ /* 0x000fe200078e08ff */
[----:B-1----:R-:W1:Y:S01]  /*14f40*/  S2R R20, SR_CTAID.Y ;  /* 0x0000000000147919 */ /* 0x002e620000002600 */
[----:B0-----:R-:W-:-:S03]  /*14f50*/  LOP3.LUT P0, RZ, R17, 0x80, RZ, 0xc0, !PT ;  /* 0x0000008011ff7812 */ /* 0x001fc6000780c0ff */
[C---:B------:R-:W-:Y:S01]  /*14f60*/  IMAD R26, R0.reuse, 0x2, R25 ;  /* 0x00000002001a7824 */ /* 0x040fe200078e0219 */
[----:B------:R-:W-:Y:S04]  /*14f70*/  STL [R1+0x26a8], R25 ;  /* 0x0026a81901007387 */ /* 0x000fe80000100800 */
[C---:B------:R-:W-:Y:S01]  /*14f80*/  LEA R27, R0.reuse, R26, 0x1 ;  /* 0x0000001a001b7211 */ /* 0x040fe200078e08ff */
[----:B------:R-:W-:Y:S04]  /*14f90*/  STL [R1+0x26e0], R24 ;  /* 0x0026e01801007387 */ /* 0x000fe80000100800 */
[C---:B------:R-:W-:Y:S01]  /*14fa0*/  IMAD R2, R0.reuse, 0x2, R27 ;  /* 0x0000000200027824 */ /* 0x040fe200078e021b */
[----:B------:R0:W-:Y:S04]  /*14fb0*/  STL.64 [R1+0x26b0], R26 ;  /* 0x0026b01a01007387 */ /* 0x0001e80000100a00 */
[----:B------:R-:W-:-:S05]  /*14fc0*/  LEA R2, R0, R2, 0x1 ;  /* 0x0000000200027211 */ /* 0x000fca00078e08ff */
[----:B------:R2:W-:Y:S04]  /*14fd0*/  STL [R1+0x1c], R2 ;  /* 0x00001c0201007387 */ /* 0x0005e80000100800 */
[----:B0-----:R-:W0:Y:S01]  /*14fe0*/  S2R R26, SR_TID.X ;  /* 0x00000000001a7919 */ /* 0x001e220000002100 */
[----:B--2---:R-:W-:-:S05]  /*14ff0*/  IMAD R2, R0, 0x2, R2 ;  /* 0x0000000200027824 */ /* 0x004fca00078e0202 */
[----:B------:R2:W-:Y:S02]  /*15000*/  STL [R1+0x18], R2 ;  /* 0x0000180201007387 */ /* 0x0005e40000100800 */
[----:B--2---:R-:W-:Y:S02]  /*15010*/  LEA R2, R0, R2, 0x1 ;  /* 0x0000000200027211 */ /* 0x004fe400078e08ff */
[----:B0-----:R-:W-:-:S03]  /*15020*/  LOP3.LUT R26, R26, 0xff, RZ, 0xc0, !PT ;  /* 0x000000ff1a1a7812 */ /* 0x001fc600078ec0ff */
[----:B------:R-:W-:-:S05]  /*15030*/  IMAD R2, R0, 0x2, R2 ;  /* 0x0000000200027824 */ /* 0x000fca00078e0202 */
[----:B------:R0:W-:Y:S02]  /*15040*/  STL [R1+0x28], R2 ;  /* 0x0000280201007387 */ /* 0x0001e40000100800 */
[----:B0-----:R-:W-:-:S05]  /*15050*/  LEA R2, R0, R2, 0x1 ;  /* 0x0000000200027211 */ /* 0x001fca00078e08ff */
[C---:B------:R-:W-:Y:S01]  /*15060*/  IMAD R24, R0.reuse, 0x2, R2 ;  /* 0x0000000200187824 */ /* 0x040fe200078e0202 */
[----:B------:R0:W-:Y:S04]  /*15070*/  STL [R1+0x24], R2 ;  /* 0x0000240201007387 */ /* 0x0001e80000100800 */
[----:B0-----:R-:W-:-:S05]  /*15080*/  LEA R2, R0, R24, 0x1 ;  /* 0x0000001800027211 */ /* 0x001fca00078e08ff */
[----:B------:R0:W-:Y:S02]  /*15090*/  STL [R1+0x34], R2 ;  /* 0x0000340201007387 */ /* 0x0001e40000100800 */
[----:B0-----:R-:W-:-:S05]  /*150a0*/  IMAD R2, R0, 0x2, R2 ;  /* 0x0000000200027824 */ /* 0x001fca00078e0202 */
[C---:B------:R-:W-:Y:S01]  /*150b0*/  LEA R25, R0.reuse, R2, 0x1 ;  /* 0x0000000200197211 */ /* 0x040fe200078e08ff */
[----:B------:R0:W-:Y:S04]  /*150c0*/  STL [R1+0x30], R2 ;  /* 0x0000300201007387 */ /* 0x0001e80000100800 */
[----:B0-----:R-:W-:-:S05]  /*150d0*/  IMAD R2, R0, 0x2, R25 ;  /* 0x0000000200027824 */ /* 0x001fca00078e0219 */
[----:B------:R0:W-:Y:S02]  /*150e0*/  STL [R1+0x44], R2 ;  /* 0x0000440201007387 */ /* 0x0001e40000100800 */
[----:B0-----:R-:W-:-:S05]  /*150f0*/  LEA R2, R0, R2, 0x1 ;  /* 0x0000000200027211 */ /* 0x001fca00078e08ff */
[C---:B------:R-:W-:Y:S01]  /*15100*/  IMAD R27, R0.reuse, 0x2, R2 ;  /* 0x00000002001b7824 */ /* 0x040fe200078e0202 */
[----:B------:R0:W-:Y:S04]  /*15110*/  STL [R1+0x40], R2 ;  /* 0x0000400201007387 */ /* 0x0001e80000100800 */
[----:B0-----:R-:W-:-:S05]  /*15120*/  LEA R2, R0, R27, 0x1 ;  /* 0x0000001b00027211 */ /* 0x001fca00078e08ff */
[----:B------:R-:W-:-:S05]  /*15130*/  IMAD R2, R0, 0x2, R2 ;  /* 0x0000000200027824 */ /* 0x000fca00078e0202 */
[----:B------:R0:W-:Y:S02]  /*15140*/  STL [R1+0x4c], R2 ;  /* 0x00004c0201007387 */ /* 0x0001e40000100800 */
[----:B0-----:R-:W-:-:S05]  /*15150*/  LEA R2, R0, R2, 0x1 ;  /* 0x0000000200027211 */ /* 0x001fca00078e08ff */
        /* <DEDUP_REMOVED lines=21> */
[----:B------:R-:W-:-:S05]  /*152b0*/  IMAD R2, R0, 0x2, R2 ;  /* 0x0000000200027824 */ /* 0x000fca00078e0202 */
[----:B------:R0:W-:Y:S02]  /*152c0*/  STL [R1+0x90], R2 ;  /* 0x0000900201007387 */ /* 0x0001e40000100800 */
[----:B0-----:R-:W-:-:S05]  /*152d0*/  LEA R2, R0, R2, 0x1 ;  /* 0x0000000200027211 */ /* 0x001fca00078e08ff */
[----:B------:R0:W-:Y:S02]  /*152e0*/  STL [R1+0x8c], R2 ;  /* 0x00008c0201007387 */ /* 0x0001e40000100800 */
[----:B0-----:R-:W-:-:S05]  /*152f0*/  IMAD R2, R0, 0x2, R2 ;  /* 0x0000000200027824 */ /* 0x001fca00078e0202 */
[----:B------:R0:W-:Y:S02]  /*15300*/  STL [R1+0xb4], R2 ;  /* 0x0000b40201007387 */ /* 0x0001e40000100800 */
[----:B0-----:R-:W-:-:S05]  /*15310*/  LEA R2, R0, R2, 0x1 ;  /* 0x0000000200027211 */ /* 0x001fca00078e08ff */
[----:B------:R0:W-:Y:S04]  /*15320*/  STL [R1+0xb0], R2 ;  /* 0x0000b00201007387 */ /* 0x0001e80000100800 */
[----:B------:R-:W-:Y:S04]  /*15330*/  STL.64 [R1+0x2730], R28 ;  /* 0x0027301c01007387 */ /* 0x000fe80000100a00 */
[----:B------:R2:W-:Y:S01]  /*15340*/  STL.64 [R1+0x2728], R6 ;  /* 0x0027280601007387 */ /* 0x0005e20000100a00 */
[----:B0-----:R-:W-:-:S03]  /*15350*/  IMAD R2, R0, 0x2, R2 ;  /* 0x0000000200027824 */ /* 0x001fc600078e0202 */
[----:B------:R0:W-:Y:S04]  /*15360*/  STL.64 [R1+0x2720], R8 ;  /* 0x0027200801007387 */ /* 0x0001e80000100a00 */
[----:B------:R-:W-:Y:S04]  /*15370*/  STL [R1+0xac], R2 ;  /* 0x0000ac0201007387 */ /* 0x000fe80000100800 */
[----:B------:R-:W-:Y:S01]  /*15380*/  STL.64 [R1+0x2718], R10 ;  /* 0x0027180a01007387 */ /* 0x000fe20000100a00 */
[C---:B--2---:R-:W-:Y:S02]  /*15390*/  LOP3.LUT R7, R17.reuse, 0x7f, RZ, 0xc0, !PT ;  /* 0x0000007f11077812 */ /* 0x044fe400078ec0ff */
[----:B------:R-:W-:Y:S01]  /*153a0*/  LOP3.LUT R6, R17, 0x7, RZ, 0xc0, !PT ;  /* 0x0000000711067812 */ /* 0x000fe200078ec0ff */
[----:B------:R-:W-:Y:S02]  /*153b0*/  STL.64 [R1+0x2710], R12 ;  /* 0x0027100c01007387 */ /* 0x000fe40000100a00 */
[----:B------:R-:W-:-:S02]  /*153c0*/  IMAD.SHL.U32 R3, R7, 0x2, RZ ;  /* 0x0000000207037824 */ /* 0x000fc400078e00ff */
[----:B------:R2:W-:Y:S01]  /*153d0*/  STL.64 [R1+0x2708], R14 ;  /* 0x0027080e01007387 */ /* 0x0005e20000100a00 */
[----:B0-----:R-:W-:Y:S02]  /*153e0*/  IMAD R8, R6, 0x210, RZ ;  /* 0x0000021006087824 */ /* 0x001fe400078e02ff */
[----:B------:R-:W-:Y:S01]  /*153f0*/  IMAD R7, R7, c[0x0][0x1b4], RZ ;  /* 0x00006d0007077a24 */ /* 0x000fe200078e02ff */
[----:B------:R-:W-:Y:S04]  /*15400*/  STL.64 [R1+0x2700], R24 ;  /* 0x0027001801007387 */ /* 0x000fe80000100a00 */
[----:B------:R0:W-:Y:S01]  /*15410*/  STL.64 [R1+0x26f8], R18 ;  /* 0x0026f81201007387 */ /* 0x0001e20000100a00 */
[----:B--2---:R-:W-:Y:S01]  /*15420*/  IMAD R14, R26, c[0x0][0x1a8], RZ ;  /* 0x00006a001a0e7a24 */ /* 0x004fe200078e02ff */
[----:B0-----:R-:W-:-:S05]  /*15430*/  LEA R18, R0, R2, 0x1 ;  /* 0x0000000200127211 */ /* 0x001fca00078e08ff */
[----:B------:R-:W-:-:S05]  /*15440*/  IMAD R2, R0, 0x2, R18 ;  /* 0x0000000200027824 */ /* 0x000fca00078e0212 */
[----:B------:R0:W-:Y:S02]  /*15450*/  STL [R1+0xc0], R2 ;  /* 0x0000c00201007387 */ /* 0x0001e40000100800 */
[----:B0-----:R-:W-:-:S05]  /*15460*/  LEA R2, R0, R2, 0x1 ;  /* 0x0000000200027211 */ /* 0x001fca00078e08ff */
[----:B------:R0:W-:Y:S02]  /*15470*/  STL [R1+0xbc], R2 ;  /* 0x0000bc0201007387 */ /* 0x0001e40000100800 */
[----:B0-----:R-:W-:-:S05]  /*15480*/  IMAD R2, R0, 0x2, R2 ;  /* 0x0000000200027824 */ /* 0x001fca00078e0202 */
[C---:B------:R-:W-:Y:S01]  /*15490*/  LEA R22, R0.reuse, R2, 0x1 ;  /* 0x0000000200167211 */ /* 0x040fe200078e08ff */
[----:B------:R0:W-:Y:S03]  /*154a0*/  STL [R1+0xdc], R2 ;  /* 0x0000dc0201007387 */ /* 0x0001e60000100800 */
[----:B------:R-:W-:Y:S01]  /*154b0*/  LEA R9, R0, R22, 0x1 ;  /* 0x0000001600097211 */ /* 0x000fe200078e08ff */
[----:B------:R-:W-:Y:S04]  /*154c0*/  STL [R1+0x2738], R18 ;  /* 0x0027381201007387 */ /* 0x000fe80000100800 */
[----:B------:R2:W-:Y:S01]  /*154d0*/  STL [R1+0xd4], R9 ;  /* 0x0000d40901007387 */ /* 0x0005e20000100800 */
[----:B0-----:R-:W-:-:S04]  /*154e0*/  SEL R2, RZ, 0x110, !P0 ;  /* 0x00000110ff027807 */ /* 0x001fc80004000000 */
[----:B------:R-:W-:Y:S01]  /*154f0*/  LOP3.LUT R10, R2, R3, RZ, 0x3c, !PT ;  /* 0x00000003020a7212 */ /* 0x000fe200078e3cff */
[----:B------:R-:W-:Y:S01]  /*15500*/  IMAD.SHL.U32 R2, R6, 0x10, RZ ;  /* 0x0000001006027824 */ /* 0x000fe200078e00ff */
[----:B------:R-:W-:Y:S01]  /*15510*/  SHF.L.U32 R3, R17, 0x1, RZ ;  /* 0x0000000111037819 */ /* 0x000fe200000006ff */
[----:B--2---:R-:W-:Y:S02]  /*15520*/  IMAD R9, R0, 0x2, R9 ;  /* 0x0000000200097824 */ /* 0x004fe400078e0209 */
[----:B------:R0:W-:Y:S01]  /*15530*/  STL [R1+0xcc0], R10 ;  /* 0x000cc00a01007387 */ /* 0x0001e20000100800 */
[--C-:B------:R-:W-:Y:S02]  /*15540*/  LOP3.LUT R25, R2, 0x30, R3.reuse, 0x78, !PT ;  /* 0x0000003002197812 */ /* 0x100fe400078e7803 */
[----:B------:R-:W-:Y:S01]  /*15550*/  LOP3.LUT R8, R8, 0x10, R3, 0x78, !PT ;  /* 0x0000001008087812 */ /* 0x000fe200078e7803 */
[----:B------:R2:W-:Y:S01]  /*15560*/  STL [R1+0xf4], R9 ;  /* 0x0000f40901007387 */ /* 0x0005e20000100800 */
[----:B-1----:R-:W-:-:S02]  /*15570*/  IMAD R3, R20, c[0x0][0x1a0], RZ ;  /* 0x0000680014037a24 */ /* 0x002fc400078e02ff */
[----:B0-----:R-:W-:Y:S01]  /*15580*/  IMAD.SHL.U32 R10, R17, 0x100, RZ ;  /* 0x00000100110a7824 */ /* 0x001fe200078e00ff */
[----:B--2---:R-:W-:-:S04]  /*15590*/  LEA R9, R0, R9, 0x1 ;  /* 0x0000000900097211 */ /* 0x004fc800078e08ff */
[----:B------:R-:W-:Y:S01]  /*155a0*/  LOP3.LUT R2, R2, 0xf00, R10, 0xf8, !PT ;  /* 0x00000f0002027812 */ /* 0x000fe200078ef80a */
[----:B------:R-:W-:Y:S01]  /*155b0*/  IMAD R10, R20, c[0x0][0x1b0], RZ ;  /* 0x00006c00140a7a24 */ /* 0x000fe200078e02ff */
[----:B------:R-:W-:Y:S02]  /*155c0*/  LEA R9, R0, R9, 0x1 ;  /* 0x0000000900097211 */ /* 0x000fe400078e08ff */
[----:B------:R-:W-:Y:S01]  /*155d0*/  MOV R2, c[0x0][0x1a8] ;  /* 0x00006a0000027a02 */ /* 0x000fe20000000f00 */
[----:B------:R-:W-:Y:S02]  /*155e0*/  IMAD.SHL.U32 R12, R10, 0x2, RZ ;  /* 0x000000020a0c7824 */ /* 0x000fe400078e00ff */
[----:B------:R-:W-:Y:S01]  /*155f0*/  IMAD R11, R0, 0x2, R9 ;  /* 0x00000002000b7824 */ /* 0x000fe200078e0209 */
[----:B------:R-:W-:Y:S01]  /*15600*/  STL [R1+0xec], R9 ;  /* 0x0000ec0901007387 */ /* 0x000fe20000100800 */
[----:B------:R-:W-:Y:S02]  /*15610*/  LEA R13, R2, R14, 0x8 ;  /* 0x0000000e020d7211 */ /* 0x000fe400078e40ff */
[C---:B------:R-:W-:Y:S01]  /*15620*/  LEA R2, P0, R3.reuse, c[0x0][0x168], 0x1 ;  /* 0x00005a0003027a11 */ /* 0x040fe200078008ff */
[----:B------:R0:W-:Y:S03]  /*15630*/  STL [R1+0x108], R11 ;  /* 0x0001080b01007387 */ /* 0x0001e60000100800 */
[----:B------:R-:W-:-:S02]  /*15640*/  LEA.HI.X.SX32 R3, R3, c[0x0][0x16c], 0x1, P0 ;  /* 0x00005b0003037a11 */ /* 0x000fc400000f0eff */
[CC--:B------:R-:W-:Y:S02]  /*15650*/  LEA R28, P0, R14.reuse, R2.reuse, 0x1 ;  /* 0x000000020e1c7211 */ /* 0x0c0fe400078008ff */
[----:B------:R-:W-:Y:S01]  /*15660*/  LEA R18, P1, R13, R2, 0x1 ;  /* 0x000000020d127211 */ /* 0x000fe200078208ff */
[----:B------:R-:W-:Y:S01]  /*15670*/  IMAD.SHL.U32 R2, R7, 0x2, RZ ;  /* 0x0000000207027824 */ /* 0x000fe200078e00ff */
[-C--:B------:R-:W-:Y:S01]  /*15680*/  LEA.HI.X.SX32 R29, R14, R3.reuse, 0x1, P0 ;  /* 0x000000030e1d7211 */ /* 0x080fe200000f0eff */
[C---:B0-----:R-:W-:Y:S01]  /*15690*/  IMAD R11, R0.reuse, 0x2, R11 ;  /* 0x00000002000b7824 */ /* 0x041fe200078e020b */
[----:B------:R-:W-:Y:S02]  /*156a0*/  LEA.HI.X.SX32 R19, R13, R3, 0x1, P1 ;  /* 0x000000030d137211 */ /* 0x000fe400008f0eff */
[----:B------:R-:W-:Y:S01]  /*156b0*/  LOP3.LUT R9, R17, 0x10, RZ, 0xc0, !PT ;  /* 0x0000001011097812 */ /* 0x000fe200078ec0ff */
[----:B------:R-:W-:Y:S01]  /*156c0*/  IMAD R15, R0, 0x2, R11 ;  /* 0x00000002000f7824 */ /* 0x000fe200078e020b */
[----:B------:R0:W-:Y:S01]  /*156d0*/  STL [R1+0x104], R11 ;  /* 0x0001040b01007387 */ /* 0x0001e20000100800 */
[----:B------:R-:W-:-:S02]  /*156e0*/  IADD3 R3, P0, P1, R2, c[0x0][0x170], R12 ;  /* 0x00005c0002037a10 */ /* 0x000fc4000791e00c */
[----:B------:R-:W-:Y:S02]  /*156f0*/  SHF.L.U32 R9, R9, 0x8, RZ ;  /* 0x0000000809097819 */ /* 0x000fe400000006ff */
[----:B------:R-:W-:Y:S02]  /*15700*/  LOP3.LUT R20, R17, 0xe0, RZ, 0xc0, !PT ;  /* 0x000000e011147812 */ /* 0x000fe400078ec0ff */
[----:B------:R-:W-:Y:S02]  /*15710*/  LOP3.LUT R2, R8, R9, RZ, 0xfc, !PT ;  /* 0x0000000908027212 */ /* 0x000fe400078efcff */
[----:B0-----:R-:W-:-:S05]  /*15720*/  LEA R11, R0, R15, 0x1 ;  /* 0x0000000f000b7211 */ /* 0x001fca00078e08ff */
[----:B------:R0:W-:Y:S02]  /*15730*/  STL [R1+0x130], R11 ;  /* 0x0001300b01007387 */ /* 0x0001e40000100800 */
[----:B0-----:R-:W-:-:S05]  /*15740*/  LEA R11, R0, R11, 0x1 ;  /* 0x0000000b000b7211 */ /* 0x001fca00078e08ff */
[----:B------:R0:W-:Y:S04]  /*15750*/  STL [R1+0x114], R11 ;  /* 0x0001140b01007387 */ /* 0x0001e80000100800 */
[----:B------:R-:W-:Y:S04]  /*15760*/  STL.64 [R1+0xcd8], R28 ;  /* 0x000cd81c01007387 */ /* 0x000fe80000100a00 */
[----:B------:R1:W-:Y:S01]  /*15770*/  STL.64 [R1+0xcd0], R18 ;  /* 0x000cd01201007387 */ /* 0x0003e20000100a00 */
[----:B0-----:R-:W-:-:S03]  /*15780*/  IMAD R11, R0, 0x2, R11 ;  /* 0x00000002000b7824 */ /* 0x001fc600078e020b */
[----:B------:R-:W2:Y:S01]  /*15790*/  LDL.LU R14, [R1+0x14] ;  /* 0x00001400010e7983 */ /* 0x000ea20000300800 */
[C---:B------:R-:W-:Y:S01]  /*157a0*/  SHF.L.U32 R2, R17.reuse, 0x2, RZ ;  /* 0x0000000211027819 */ /* 0x040fe200000006ff */
[----:B------:R-:W-:Y:S01]  /*157b0*/  IMAD R12, R0, 0x2, R11 ;  /* 0x00000002000c7824 */ /* 0x000fe200078e020b */
[----:B------:R-:W-:Y:S01]  /*157c0*/  LOP3.LUT R17, R17, 0x1c, RZ, 0xc0, !PT ;  /* 0x0000001c11117812 */ /* 0x000fe200078ec0ff */
[----:B------:R0:W-:Y:S01]  /*157d0*/  STL [R1+0xfc], R11 ;  /* 0x0000fc0b01007387 */ /* 0x0001e20000100800 */
[----:B------:R-:W-:Y:S02]  /*157e0*/  LOP3.LUT R2, R2, 0x7c, RZ, 0xc0, !PT ;  /* 0x0000007c02027812 */ /* 0x000fe400078ec0ff */
[----:B------:R-:W-:Y:S01]  /*157f0*/  LEA R24, R6, R20, 0x2 ;  /* 0x0000001406187211 */ /* 0x000fe200078e10ff */
[----:B------:R-:W3:Y:S01]  /*15800*/  LDL.LU R8, [R1+0x88] ;  /* 0x0000880001087983 */ /* 0x000ee20000300800 */
[----:B------:R-:W-:Y:S01]  /*15810*/  IMAD R6, R0, 0x2, R12 ;  /* 0x0000000200067824 */ /* 0x000fe200078e020c */
[----:B------:R-:W-:Y:S01]  /*15820*/  LEA R2, R17, R2, 0x6 ;  /* 0x0000000211027211 */ /* 0x000fe200078e30ff */
[----:B-1----:R-:W-:Y:S01]  /*15830*/  IMAD.HI R18, R10, 0x2, RZ ;  /* 0x000000020a127827 */ /* 0x002fe200078e02ff */
[----:B------:R-:W4:Y:S01]  /*15840*/  LDL.LU R9, [R1+0xa8] ;  /* 0x0000a80001097983 */ /* 0x000f220000300800 */
[----:B------:R-:W-:-:S02]  /*15850*/  SHF.R.U32.HI R19, RZ, 0x1, R20 ;  /* 0x00000001ff137819 */ /* 0x000fc40000011614 */
[----:B------:R-:W-:Y:S01]  /*15860*/  IMAD.U32 R17, R24, 0x100, R25 ;  /* 0x0000010018117824 */ /* 0x000fe200078e0019 */
[----:B------:R-:W5:Y:S01]  /*15870*/  LDL.LU R13, [R1+0x10] ;  /* 0x00001000010d7983 */ /* 0x000f620000300800 */
[----:B------:R-:W-:-:S03]  /*15880*/  IMAD.HI R7, R7, 0x2, RZ ;  /* 0x0000000207077827 */ /* 0x000fc600078e02ff */
[----:B------:R-:W5:Y:S01]  /*15890*/  LDL.LU R10, [R1+0xc] ;  /* 0x00000c00010a7983 */ /* 0x000f620000300800 */
[----:B------:R-:W-:-:S03]  /*158a0*/  IMAD.U32 R24, R24, 0x40, R25 ;  /* 0x0000004018187824 */ /* 0x000fc600078e0019 */
[----:B0-----:R-:W5:Y:S01]  /*158b0*/  LDL.LU R11, [R1+0x8] ;  /* 0x00000800010b7983 */ /* 0x001f620000300800 */
[----:B------:R-:W-:-:S03]  /*158c0*/  LOP3.LUT R19, R2, R19, RZ, 0x3c, !PT ;  /* 0x0000001302137212 */ /* 0x000fc600078e3cff */
[----:B------:R0:W-:Y:S01]  /*158d0*/  STL [R1+0x128], R6 ;  /* 0x0001280601007387 */ /* 0x0001e20000100800 */
[----:B------:R-:W-:-:S03]  /*158e0*/  IADD3.X R2, R7, c[0x0][0x174], R18, P0, P1 ;  /* 0x00005d0007027a10 */ /* 0x000fc600007e2412 */
[----:B------:R-:W5:Y:S01]  /*158f0*/  LDL.LU R20, [R1+0x4] ;  /* 0x0000040001147983 */ /* 0x000f620000300800 */
[----:B------:R-:W-:-:S03]  /*15900*/  IMAD R7, R0, 0x2, R4 ;  /* 0x0000000200077824 */ /* 0x000fc600078e0204 */
[----:B------:R1:W-:Y:S01]  /*15910*/  STL [R1+0xcf0], R17 ;  /* 0x000cf01101007387 */ /* 0x0003e20000100800 */
[----:B0-----:R-:W-:Y:S02]  /*15920*/  LEA R6, R0, R6, 0x1 ;  /* 0x0000000600067211 */ /* 0x001fe400078e08ff */
[-C--:B------:R-:W-:Y:S01]  /*15930*/  LEA R18, P0, R4, R3.reuse, 0x1 ;  /* 0x0000000304127211 */ /* 0x080fe200078008ff */
[----:B-1----:R-:W5:Y:S01]  /*15940*/  LDL.LU R17, [R1] ;  /* 0x0000000001117983 */ /* 0x002f620000300800 */
[C---:B------:R-:W-:Y:S02]  /*15950*/  LEA R28, P1, R7.reuse, R3, 0x1 ;  /* 0x00000003071c7211 */ /* 0x040fe400078208ff */
[----:B------:R-:W-:Y:S01]  /*15960*/  LEA R26, R0, R4, 0x1 ;  /* 0x00000004001a7211 */ /* 0x000fe200078e08ff */
[----:B------:R0:W-:Y:S01]  /*15970*/  STL [R1+0xcec], R24 ;  /* 0x000cec1801007387 */ /* 0x0001e20000100800 */
[-C--:B------:R-:W-:Y:S02]  /*15980*/  LEA.HI.X.SX32 R19, R4, R2.reuse, 0x1, P0 ;  /* 0x0000000204137211 */ /* 0x080fe400000f0eff */
[----:B------:R-:W-:Y:S01]  /*15990*/  LEA.HI.X.SX32 R29, R7, R2, 0x1, P1 ;  /* 0x00000002071d7211 */ /* 0x000fe200008f0eff */
[----:B------:R1:W-:Y:S01]  /*159a0*/  STL [R1+0x124], R6 ;  /* 0x0001240601007387 */ /* 0x0003e20000100800 */
[----:B------:R-:W-:-:S04]  /*159b0*/  LEA R26, R0, R26, 0x1 ;  /* 0x0000001a001a7211 */ /* 0x000fc800078e08ff */
[----:B0-----:R-:W-:Y:S01]  /*159c0*/  LEA R24, P2, R26, R3, 0x1 ;  /* 0x000000031a187211 */ /* 0x001fe200078408ff */
[----:B-1----:R-:W-:-:S05]  /*159d0*/  IMAD R6, R0, 0x2, R6 ;  /* 0x0000000200067824 */ /* 0x002fca00078e0206 */
[----:B------:R0:W-:Y:S04]  /*159e0*/  STL [R1+0x13c], R6 ;  /* 0x00013c0601007387 */ /* 0x0001e80000100800 */
[----:B------:R1:W-:Y:S01]  /*159f0*/  STL.64 [R1+0x1be8], R18 ;  /* 0x001be81201007387 */ /* 0x0003e20000100a00 */
[----:B0-----:R-:W-:-:S03]  /*15a00*/  LEA R6, R0, R6, 0x1 ;  /* 0x0000000600067211 */ /* 0x001fc600078e08ff */
[----:B-1----:R-:W5:Y:S01]  /*15a10*/  LDL.LU R18, [R1+0x2738] ;  /* 0x0027380001127983 */ /* 0x002f620000300800 */
[----:B------:R-:W-:Y:S01]  /*15a20*/  LEA.HI.X.SX32 R25, R26, R2, 0x1, P2 ;  /* 0x000000021a197211 */ /* 0x000fe200010f0eff */
[C---:B------:R-:W-:Y:S02]  /*15a30*/  IMAD R26, R0.reuse, 0x2, R6 ;  /* 0x00000002001a7824 */ /* 0x040fe400078e0206 */
[----:B------:R-:W-:Y:S03]  /*15a40*/  STL [R1+0x134], R6 ;  /* 0x0001340601007387 */ /* 0x000fe60000100800 */
[----:B------:R-:W-:Y:S01]  /*15a50*/  LEA R4, R0, R26, 0x1 ;  /* 0x0000001a00047211 */ /* 0x000fe200078e08ff */
[----:B------:R2:W-:Y:S04]  /*15a60*/  STL.64 [R1+0x1be0], R28 ;  /* 0x001be01c01007387 */ /* 0x0005e80000100a00 */
[----:B------:R3:W-:Y:S01]  /*15a70*/  STL.64 [R1+0x1bd8], R24 ;  /* 0x001bd81801007387 */ /* 0x0007e20000100a00 */
[----:B--2---:R-:W-:-:S04]  /*15a80*/  LEA R28, P0, R14, R3, 0x1 ;  /* 0x000000030e1c7211 */ /* 0x004fc800078008ff */
[----:B------:R-:W-:Y:S02]  /*15a90*/  LEA.HI.X.SX32 R29, R14, R2, 0x1, P0 ;  /* 0x000000020e1d7211 */ /* 0x000fe400000f0eff */
[----:B---3--:R-:W-:-:S03]  /*15aa0*/  LEA R24, P1, R8, R3, 0x1 ;  /* 0x0000000308187211 */ /* 0x008fc600078208ff */
[----:B------:R0:W-:Y:S01]  /*15ab0*/  STL.64 [R1+0x1bd0], R28 ;  /* 0x001bd01c01007387 */ /* 0x0001e20000100a00 */
[----:B----4-:R-:W-:-:S03]  /*15ac0*/  LEA R6, P2, R9, R3, 0x1 ;  /* 0x0000000309067211 */ /* 0x010fc600078408ff */
[----:B0-----:R-:W2:Y:S01]  /*15ad0*/  LDL.LU.64 R28, [R1+0x2730] ;  /* 0x00273000011c7983 */ /* 0x001ea20000300a00 */
[-C--:B------:R-:W-:Y:S02]  /*15ae0*/  LEA.HI.X.SX32 R25, R8, R2.reuse, 0x1, P1 ;  /* 0x0000000208197211 */ /* 0x080fe400008f0eff */
[----:B------:R-:W-:Y:S01]  /*15af0*/  LEA.HI.X.SX32 R7, R9, R2, 0x1, P2 ;  /* 0x0000000209077211 */ /* 0x000fe200010f0eff */
[----:B------:R0:W-:Y:S01]  /*15b00*/  STL [R1+0x138], R4 ;  /* 0x0001380401007387 */ /* 0x0001e20000100800 */
[----:B-----5:R-:W-:-:S03]  /*15b10*/  LEA R8, P2, R11, R3, 0x1 ;  /* 0x000000030b087211 */ /* 0x020fc600078408ff */
[----:B------:R1:W-:Y:S04]  /*15b20*/  STL.64 [R1+0x1bc8], R24 ;  /* 0x001bc81801007387 */ /* 0x0003e80000100a00 */
[----:B------:R3:W-:Y:S01]  /*15b30*/  STL.64 [R1+0x1bc0], R6 ;  /* 0x001bc00601007387 */ /* 0x0007e20000100a00 */
[----:B0-----:R-:W-:Y:S01]  /*15b40*/  IMAD R4, R0, 0x2, R4 ;  /* 0x0000000200047824 */ /* 0x001fe200078e0204 */
[----:B------:R-:W-:-:S04]  /*15b50*/  LEA.HI.X.SX32 R9, R11, R2, 0x1, P2 ;  /* 0x000000020b097211 */ /* 0x000fc800010f0eff */
[----:B------:R0:W-:Y:S01]  /*15b60*/  STL [R1+0x11c], R4 ;  /* 0x00011c0401007387 */ /* 0x0001e20000100800 */
[-C--:B-1----:R-:W-:Y:S02]  /*15b70*/  LEA R24, P1, R10, R3.reuse, 0x1 ;  /* 0x000000030a187211 */ /* 0x082fe400078208ff */
[----:B---3--:R-:W-:-:S04]  /*15b80*/  LEA R6, P0, R13, R3, 0x1 ;  /* 0x000000030d067211 */ /* 0x008fc800078008ff */
[----:B------:R-:W-:Y:S02]  /*15b90*/  LEA.HI.X.SX32 R7, R13, R2, 0x1, P0 ;  /* 0x000000020d077211 */ /* 0x000fe400000f0eff */
[----:B0-----:R-:W-:Y:S02]  /*15ba0*/  LEA R4, R0, R4, 0x1 ;  /* 0x0000000400047211 */ /* 0x001fe400078e08ff */
[----:B------:R-:W-:Y:S01]  /*15bb0*/  LEA.HI.X.SX32 R25, R10, R2, 0x1, P1 ;  /* 0x000000020a197211 */ /* 0x000fe200008f0eff */
[----:B------:R0:W-:Y:S04]  /*15bc0*/  STL.64 [R1+0x1bb8], R6 ;  /* 0x001bb80601007387 */ /* 0x0001e80000100a00 */
[----:B0-----:R-:W3:Y:S04]  /*15bd0*/  LDL.LU.64 R6, [R1+0x2728] ;  /* 0x0027280001067983 */ /* 0x001ee80000300a00 */
[----:B------:R0:W-:Y:S04]  /*15be0*/  STL [R1+0x118], R4 ;  /* 0x0001180401007387 */ /* 0x0001e80000100800 */
[----:B------:R1:W-:Y:S04]  /*15bf0*/  STL.64 [R1+0x1bb0], R24 ;  /* 0x001bb01801007387 */ /* 0x0003e80000100a00 */
[----:B------:R4:W-:Y:S01]  /*15c00*/  STL.64 [R1+0x1ba8], R8 ;  /* 0x001ba80801007387 */ /* 0x0009e20000100a00 */
[----:B0-----:R-:W-:-:S05]  /*15c10*/  IMAD R4, R0, 0x2, R4 ;  /* 0x0000000200047824 */ /* 0x001fca00078e0204 */
[----:B------:R-:W-:Y:S01]  /*15c20*/  STL [R1+0x110], R4 ;  /* 0x0001100401007387 */ /* 0x000fe20000100800 */
[CC--:B-1----:R-:W-:Y:S02]  /*15c30*/  LEA R24, P1, R17.reuse, R3.reuse, 0x1 ;  /* 0x0000000311187211 */ /* 0x0c2fe400078208ff */
[----:B------:R-:W-:Y:S02]  /*15c40*/  LEA R14, R0, R4, 0x1 ;  /* 0x00000004000e7211 */ /* 0x000fe400078e08ff */
[C---:B----4-:R-:W-:Y:S02]  /*15c50*/  LEA R8, P0, R20.reuse, R3, 0x1 ;  /* 0x0000000314087211 */ /* 0x050fe400078008ff */
[-C--:B------:R-:W-:Y:S02]  /*15c60*/  LEA.HI.X.SX32 R25, R17, R2.reuse, 0x1, P1 ;  /* 0x0000000211197211 */ /* 0x080fe400008f0eff */
[----:B------:R-:W-:-:S05]  /*15c70*/  LEA.HI.X.SX32 R9, R20, R2, 0x1, P0 ;  /* 0x0000000214097211 */ /* 0x000fca00000f0eff */
[----:B------:R0:W-:Y:S04]  /*15c80*/  STL.64 [R1+0x1ba0], R8 ;  /* 0x001ba00801007387 */ /* 0x0001e80000100a00 */
[----:B0-----:R-:W4:Y:S04]  /*15c90*/  LDL.LU.64 R8, [R1+0x2720] ;  /* 0x0027200001087983 */ /* 0x001f280000300a00 */
[----:B------:R-:W-:Y:S01]  /*15ca0*/  STL.64 [R1+0x1b98], R24 ;  /* 0x001b981801007387 */ /* 0x000fe20000100a00 */
[----:B--2---:R-:W-:-:S04]  /*15cb0*/  LEA R10, P2, R29, R3, 0x1 ;  /* 0x000000031d0a7211 */ /* 0x004fc800078408ff */
[----:B------:R-:W-:-:S05]  /*15cc0*/  LEA.HI.X.SX32 R11, R29, R2, 0x1, P2 ;  /* 0x000000021d0b7211 */ /* 0x000fca00010f0eff */
[----:B------:R0:W-:Y:S02]  /*15cd0*/  STL.64 [R1+0x1b90], R10 ;  /* 0x001b900a01007387 */ /* 0x0001e40000100a00 */
[----:B0-----:R-:W-:-:S04]  /*15ce0*/  LEA R10, P0, R28, R3, 0x1 ;  /* 0x000000031c0a7211 */ /* 0x001fc800078008ff */
[----:B------:R-:W-:-:S05]  /*15cf0*/  LEA.HI.X.SX32 R11, R28, R2, 0x1, P0 ;  /* 0x000000021c0b7211 */ /* 0x000fca00000f0eff */
[----:B------:R0:W-:Y:S04]  /*15d00*/  STL.64 [R1+0x1b88], R10 ;  /* 0x001b880a01007387 */ /* 0x0001e80000100a00 */
[----:B0-----:R-:W2:Y:S01]  /*15d10*/  LDL.LU.64 R10, [R1+0x2718] ;  /* 0x00271800010a7983 */ /* 0x001ea20000300a00 */
[----:B------:R-:W-:Y:S01]  /*15d20*/  LEA R20, R0, R14, 0x1 ;  /* 0x0000000e00147211 */ /* 0x000fe200078e08ff */
[----:B------:R-:W-:Y:S01]  /*15d30*/  IMAD.MOV.U32 R19, RZ, RZ, R16 ;  /* 0x000000ffff137224 */ /* 0x000fe200078e0010 */
[CC--:B------:R-:W-:Y:S02]  /*15d40*/  LEA R24, P1, R5.reuse, R3.reuse, 0x1 ;  /* 0x0000000305187211 */ /* 0x0c0fe400078208ff */
[----:B---3--:R-:W-:Y:S01]  /*15d50*/  LEA R16, P2, R6, R3, 0x1 ;  /* 0x0000000306107211 */ /* 0x008fe200078408ff */
[----:B------:R-:W-:Y:S01]  /*15d60*/  IMAD R4, R0, 0x2, R20 ;  /* 0x0000000200047824 */ /* 0x000fe200078e0214 */
[----:B------:R-:W-:-:S02]  /*15d70*/  LEA.HI.X.SX32 R25, R5, R2, 0x1, P1 ;  /* 0x0000000205197211 */ /* 0x000fc400008f0eff */
[----:B------:R-:W-:Y:S02]  /*15d80*/  MOV R29, R12 ;  /* 0x0000000c001d7202 */ /* 0x000fe40000000f00 */
[-C--:B------:R-:W-:Y:S02]  /*15d90*/  LEA.HI.X.SX32 R17, R6, R2.reuse, 0x1, P2 ;  /* 0x0000000206117211 */ /* 0x080fe400010f0eff */
[C---:B------:R-:W-:Y:S01]  /*15da0*/  LEA R12, P0, R7.reuse, R3, 0x1 ;  /* 0x00000003070c7211 */ /* 0x040fe200078008ff */
[C---:B------:R-:W-:Y:S01]  /*15db0*/  IMAD R4, R0.reuse, 0x2, R4 ;  /* 0x0000000200047824 */ /* 0x040fe200078e0204 */
[----:B------:R-:W-:Y:S02]  /*15dc0*/  STL.64 [R1+0x1b80], R24 ;  /* 0x001b801801007387 */ /* 0x000fe40000100a00 */
[----:B------:R-:W-:Y:S02]  /*15dd0*/  LEA.HI.X.SX32 R13, R7, R2, 0x1, P0 ;  /* 0x00000002070d7211 */ /* 0x000fe400000f0eff */
[----:B------:R-:W-:Y:S04]  /*15de0*/  STL.64 [R1+0x1b78], R16 ;  /* 0x001b781001007387 */ /* 0x000fe80000100a00 */
[----:B------:R0:W-:Y:S04]  /*15df0*/  STL [R1+0xe4], R4 ;  /* 0x0000e40401007387 */ /* 0x0001e80000100800 */
[----:B------:R1:W-:Y:S01]  /*15e00*/  STL.64 [R1+0x1b70], R12 ;  /* 0x001b700c01007387 */ /* 0x0003e20000100a00 */
[----:B0-----:R-:W-:-:S03]  /*15e10*/  IMAD R4, R0, 0x2, R4 ;  /* 0x0000000200047824 */ /* 0x001fc600078e0204 */
[----:B-1----:R-:W3:Y:S01]  /*15e20*/  LDL.LU.64 R12, [R1+0x2710] ;  /* 0x00271000010c7983 */ /* 0x002ee20000300a00 */
[CC--:B----4-:R-:W-:Y:S02]  /*15e30*/  LEA R16, P2, R9.reuse, R3.reuse, 0x1 ;  /* 0x0000000309107211 */ /* 0x0d0fe400078408ff */
[C---:B------:R-:W-:Y:S02]  /*15e40*/  LEA R24, P1, R8.reuse, R3, 0x1 ;  /* 0x0000000308187211 */ /* 0x040fe400078208ff */
[-C--:B------:R-:W-:Y:S01]  /*15e50*/  LEA.HI.X.SX32 R17, R9, R2.reuse, 0x1, P2 ;  /* 0x0000000209117211 */ /* 0x080fe200010f0eff */
[----:B------:R-:W-:Y:S01]  /*15e60*/  IMAD.MOV.U32 R9, RZ, RZ, R14 ;  /* 0x000000ffff097224 */ /* 0x000fe200078e000e */
[----:B------:R-:W-:Y:S02]  /*15e70*/  LEA.HI.X.SX32 R25, R8, R2, 0x1, P1 ;  /* 0x0000000208197211 */ /* 0x000fe400008f0eff */
[----:B------:R-:W-:Y:S01]  /*15e80*/  MOV R8, R15 ;  /* 0x0000000f00087202 */ /* 0x000fe20000000f00 */
[----:B------:R-:W-:Y:S04]  /*15e90*/  STL [R1+0xe0], R4 ;  /* 0x0000e00401007387 */ /* 0x000fe80000100800 */
[----:B------:R-:W-:Y:S04]  /*15ea0*/  STL.64 [R1+0x1b68], R24 ;  /* 0x001b681801007387 */ /* 0x000fe80000100a00 */
[----:B------:R-:W-:Y:S01]  /*15eb0*/  STL.64 [R1+0x1b60], R16 ;  /* 0x001b601001007387 */ /* 0x000fe20000100a00 */
[----:B--2---:R-:W-:-:S04]  /*15ec0*/  LEA R14, P0, R10, R3, 0x1 ;  /* 0x000000030a0e7211 */ /* 0x004fc800078008ff */
[----:B------:R-:W-:-:S05]  /*15ed0*/  LEA.HI.X.SX32 R15, R10, R2, 0x1, P0 ;  /* 0x000000020a0f7211 */ /* 0x000fca00000f0eff */
[----:B------:R0:W-:Y:S04]  /*15ee0*/  STL.64 [R1+0x1b58], R14 ;  /* 0x001b580e01007387 */ /* 0x0001e80000100a00 */
[----:B0-----:R-:W2:Y:S01]  /*15ef0*/  LDL.LU.64 R14, [R1+0x2708] ;  /* 0x00270800010e7983 */ /* 0x001ea20000300a00 */
[----:B------:R-:W-:-:S05]  /*15f00*/  LEA R28, R0, R22, 0x1 ;  /* 0x00000016001c7211 */ /* 0x000fca00078e08ff */
[----:B------:R-:W-:-:S05]  /*15f10*/  IMAD R28, R0, 0x2, R28 ;  /* 0x00000002001c7824 */ /* 0x000fca00078e021c */
[----:B------:R-:W-:-:S04]  /*15f20*/  LEA R28, R0, R28, 0x1 ;  /* 0x0000001c001c7211 */ /* 0x000fc800078e08ff */
[----:B------:R-:W-:Y:S01]  /*15f30*/  MOV R6, R28 ;  /* 0x0000001c00067202 */ /* 0x000fe20000000f00 */
[----:B------:R-:W-:Y:S01]  /*15f40*/  IMAD.MOV.U32 R28, RZ, RZ, R22 ;  /* 0x000000ffff1c7224 */ /* 0x000fe200078e0016 */
[----:B------:R-:W-:Y:S02]  /*15f50*/  LEA R22, R0, R4, 0x1 ;  /* 0x0000000400167211 */ /* 0x000fe400078e08ff */
[CC--:B------:R-:W-:Y:S02]  /*15f60*/  LEA R24, P1, R11.reuse, R3.reuse, 0x1 ;  /* 0x000000030b187211 */ /* 0x0c0fe400078208ff */
[----:B---3--:R-:W-:Y:S01]  /*15f70*/  LEA R16, P2, R12, R3, 0x1 ;  /* 0x000000030c107211 */ /* 0x008fe200078408ff */
[----:B------:R-:W-:Y:S01]  /*15f80*/  IMAD R4, R0, 0x2, R22 ;  /* 0x0000000200047824 */ /* 0x000fe200078e0216 */
[-C--:B------:R-:W-:Y:S02]  /*15f90*/  LEA.HI.X.SX32 R25, R11, R2.reuse, 0x1, P1 ;  /* 0x000000020b197211 */ /* 0x080fe400008f0eff */
[----:B------:R-:W-:-:S02]  /*15fa0*/  LEA.HI.X.SX32 R17, R12, R2, 0x1, P2 ;  /* 0x000000020c117211 */ /* 0x000fc400010f0eff */
[----:B------:R-:W-:Y:S01]  /*15fb0*/  MOV R12, R4 ;  /* 0x00000004000c7202 */ /* 0x000fe20000000f00 */
[----:B------:R0:W-:Y:S01]  /*15fc0*/  STL.64 [R1+0x1b50], R24 ;  /* 0x001b501801007387 */ /* 0x0001e20000100a00 */
[----:B------:R-:W-:Y:S02]  /*15fd0*/  MOV R10, R18 ;  /* 0x00000012000a7202 */ /* 0x000fe40000000f00 */
[C---:B------:R-:W-:Y:S01]  /*15fe0*/  LEA R18, P0, R13.reuse, R3, 0x1 ;  /* 0x000000030d127211 */ /* 0x040fe200078008ff */
[C---:B------:R-:W-:Y:S02]  /*15ff0*/  IMAD R4, R0.reuse, 0x2, R12 ;  /* 0x0000000200047824 */ /* 0x040fe400078e020c */
[----:B------:R-:W-:Y:S01]  /*16000*/  IMAD.MOV.U32 R11, RZ, RZ, R19 ;  /* 0x000000ffff0b7224 */ /* 0x000fe200078e0013 */
[----:B------:R-:W-:Y:S01]  /*16010*/  LEA.HI.X.SX32 R19, R13, R2, 0x1, P0 ;  /* 0x000000020d137211 */ /* 0x000fe200000f0eff */
[----:B0-----:R-:W3:Y:S04]  /*16020*/  LDL.LU.64 R24, [R1+0x2700] ;  /* 0x0027000001187983 */ /* 0x001ee80000300a00 */
[----:B------:R-:W-:Y:S04]  /*16030*/  STL.64 [R1+0x26e8], R22 ;  /* 0x0026e81601007387 */ /* 0x000fe80000100a00 */
[----:B------:R-:W-:Y:S01]  /*16040*/  STL.64 [R1+0x1b48], R16 ;  /* 0x001b481001007387 */ /* 0x000fe20000100a00 */
[----:B------:R-:W-:-:S03]  /*16050*/  LEA R5, R0, R4, 0x1 ;  /* 0x0000000400057211 */ /* 0x000fc600078e08ff */
[----:B------:R0:W-:Y:S04]  /*16060*/  STL.64 [R1+0x1b40], R18 ;  /* 0x001b401201007387 */ /* 0x0001e80000100a00 */
[----:B0-----:R-:W4:Y:S04]  /*16070*/  LDL.LU.64 R18, [R1+0x26f8] ;  /* 0x0026f80001127983 */ /* 0x001f280000300a00 */
[----:B------:R-:W-:Y:S01]  /*16080*/  STL [R1+0xc8], R5 ;  /* 0x0000c80501007387 */ /* 0x000fe20000100800 */
[----:B--2---:R-:W-:-:S04]  /*16090*/  LEA R16, P1, R14, R3, 0x1 ;  /* 0x000000030e107211 */ /* 0x004fc800078208ff */
[----:B------:R-:W-:-:S05]  /*160a0*/  LEA.HI.X.SX32 R17, R14, R2, 0x1, P1 ;  /* 0x000000020e117211 */ /* 0x000fca00008f0eff */
[----:B------:R0:W-:Y:S04]  /*160b0*/  STL.64 [R1+0x1b38], R16 ;  /* 0x001b381001007387 */ /* 0x0001e80000100a00 */
[----:B0-----:R-:W2:Y:S01]  /*160c0*/  LDL.LU.64 R16, [R1+0x26f0] ;  /* 0x0026f00001107983 */ /* 0x001ea20000300a00 */
[----:B------:R-:W-:-:S04]  /*160d0*/  LEA R22, P2, R15, R3, 0x1 ;  /* 0x000000030f167211 */ /* 0x000fc800078408ff */
[----:B------:R-:W-:Y:S01]  /*160e0*/  LEA.HI.X.SX32 R23, R15, R2, 0x1, P2 ;  /* 0x000000020f177211 */ /* 0x000fe200010f0eff */
[----:B------:R-:W-:Y:S01]  /*160f0*/  IMAD.MOV.U32 R15, RZ, RZ, R8 ;  /* 0x000000ffff0f7224 */ /* 0x000fe200078e0008 */
[----:B------:R-:W-:-:S05]  /*16100*/  MOV R8, R6 ;  /* 0x0000000600087202 */ /* 0x000fca0000000f00 */
[----:B------:R0:W-:Y:S04]  /*16110*/  STL.64 [R1+0x26d0], R8 ;  /* 0x0026d00801007387 */ /* 0x0001e80000100a00 */
[----:B------:R2:W-:Y:S01]  /*16120*/  STL.64 [R1+0x1b30], R22 ;  /* 0x001b301601007387 */ /* 0x0005e20000100a00 */
[----:B------:R-:W-:Y:S02]  /*16130*/  IMAD R7, R0, 0x2, R20 ;  /* 0x0000000200077824 */ /* 0x000fe400078e0214 */
[----:B---3--:R-:W-:Y:S02]  /*16140*/  IMAD.MOV.U32 R6, RZ, RZ, R24 ;  /* 0x000000ffff067224 */ /* 0x008fe400078e0018 */
[----:B------:R-:W-:Y:S02]  /*16150*/  IMAD.MOV.U32 R14, RZ, RZ, R20 ;  /* 0x000000ffff0e7224 */ /* 0x000fe400078e0014 */
[----:B------:R-:W-:-:S02]  /*16160*/  IMAD.MOV.U32 R13, RZ, RZ, R11 ;  /* 0x000000ffff0d7224 */ /* 0x000fc400078e000b */
[C---:B0-----:R-:W-:Y:S01]  /*16170*/  IMAD R9, R0.reuse, 0x2, R5 ;  /* 0x0000000200097824 */ /* 0x041fe200078e0205 */
[----:B------:R-:W-:Y:S02]  /*16180*/  MOV R5, R25 ;  /* 0x0000001900057202 */ /* 0x000fe40000000f00 */
[----:B------:R-:W-:Y:S02]  /*16190*/  MOV R11, R10 ;  /* 0x0000000a000b7202 */ /* 0x000fe40000000f00 */
[-C--:B------:R-:W-:Y:S02]  /*161a0*/  LEA R4, R0, R21.reuse, 0x1 ;  /* 0x0000001500047211 */ /* 0x080fe400078e08ff */
[----:B------:R-:W-:Y:S02]  /*161b0*/  MOV R10, R21 ;  /* 0x00000015000a7202 */ /* 0x000fe40000000f00 */
[----:B----4-:R-:W-:-:S04]  /*161c0*/  LEA R20, P2, R18, R3, 0x1 ;  /* 0x0000000312147211 */ /* 0x010fc800078408ff */
[-C--:B------:R-:W-:Y:S02]  /*161d0*/  LEA.HI.X.SX32 R21, R18, R2.reuse, 0x1, P2 ;  /* 0x0000000212157211 */ /* 0x080fe400010f0eff */
[CC--:B--2---:R-:W-:Y:S02]  /*161e0*/  LEA R22, P0, R16.reuse, R3.reuse, 0x1 ;  /* 0x0000000310167211 */ /* 0x0c4fe400078008ff */
[C---:B------:R-:W-:Y:S02]  /*161f0*/  LEA R24, P1, R17.reuse, R3, 0x1 ;  /* 0x0000000311187211 */ /* 0x040fe400078208ff */
[-C--:B------:R-:W-:Y:S02]  /*16200*/  LEA.HI.X.SX32 R23, R16, R2.reuse, 0x1, P0 ;  /* 0x0000000210177211 */ /* 0x080fe400000f0eff */
[----:B------:R-:W-:-:S03]  /*16210*/  LEA.HI.X.SX32 R25, R17, R2, 0x1, P1 ;  /* 0x0000000211197211 */ /* 0x000fc600008f0eff */
[----:B------:R0:W-:Y:S04]  /*16220*/  STL.64 [R1+0x1b28], R22 ;  /* 0x001b281601007387 */ /* 0x0001e80000100a00 */
[----:B0-----:R-:W2:Y:S04]  /*16230*/  LDL.LU.64 R22, [R1+0x26e8] ;  /* 0x0026e80001167983 */ /* 0x001ea80000300a00 */
[----:B------:R0:W-:Y:S04]  /*16240*/  STL.64 [R1+0x1b20], R24 ;  /* 0x001b201801007387 */ /* 0x0001e80000100a00 */
[----:B0-----:R-:W3:Y:S04]  /*16250*/  LDL.LU R24, [R1+0x26e0] ;  /* 0x0026e00001187983 */ /* 0x001ee80000300800 */
[----:B------:R0:W-:Y:S04]  /*16260*/  STL.64 [R1+0x1b18], R20 ;  /* 0x001b181401007387 */ /* 0x0001e80000100a00 */
[----:B0-----:R-:W4:Y:S01]  /*16270*/  LDL.LU.64 R20, [R1+0x26d8] ;  /* 0x0026d80001147983 */ /* 0x001f220000300a00 */
[----:B------:R-:W-:-:S04]  /*16280*/  LEA R8, R0, R9, 0x1 ;  /* 0x0000000900087211 */ /* 0x000fc800078e08ff */
[----:B------:R-:W-:Y:S02]  /*16290*/  LEA R25, R0, R8, 0x1 ;  /* 0x0000000800197211 */ /* 0x000fe400078e08ff */
[----:B------:R-:W-:-:S04]  /*162a0*/  LEA R8, P0, R19, R3, 0x1 ;  /* 0x0000000313087211 */ /* 0x000fc800078008ff */
[----:B------:R-:W-:Y:S01]  /*162b0*/  LEA.HI.X.SX32 R9, R19, R2, 0x1, P0 ;  /* 0x0000000213097211 */ /* 0x000fe200000f0eff */
[----:B--2---:R-:W-:Y:S01]  /*162c0*/  IMAD.MOV.U32 R17, RZ, RZ, R22 ;  /* 0x000000ffff117224 */ /* 0x004fe200078e0016 */
[----:B----4-:R-:W-:-:S05]  /*162d0*/  LEA R22, P1, R20, R3, 0x1 ;  /* 0x0000000314167211 */ /* 0x010fca00078208ff */
[----:B------:R-:W-:Y:S04]  /*162e0*/  STL [R1+0x1b08], R22 ;  /* 0x001b081601007387 */ /* 0x000fe80000100800 */
[----:B------:R0:W-:Y:S04]  /*162f0*/  STL.64 [R1+0x1b10], R8 ;  /* 0x001b100801007387 */ /* 0x0001e80000100a00 */
[----:B0-----:R-:W2:Y:S04]  /*16300*/  LDL.LU.64 R8, [R1+0x26d0] ;  /* 0x0026d00001087983 */ /* 0x001ea80000300a00 */
[----:B------:R0:W4:Y:S01]  /*16310*/  LDL.64 R18, [R1+0x1b08] ;  /* 0x001b080001127983 */ /* 0x0001220000100a00 */
[----:B------:R-:W-:-:S04]  /*16320*/  LEA R22, P2, R21, R3, 0x1 ;  /* 0x0000000315167211 */ /* 0x000fc800078408ff */
[-C--:B------:R-:W-:Y:S02]  /*16330*/  LEA.HI.X.SX32 R23, R21, R2.reuse, 0x1, P2 ;  /* 0x0000000215177211 */ /* 0x080fe400010f0eff */
[----:B----4-:R-:W-:-:S05]  /*16340*/  LEA.HI.X.SX32 R19, R20, R2, 0x1, P1 ;  /* 0x0000000214137211 */ /* 0x010fca00008f0eff */
[----:B------:R-:W-:Y:S04]  /*16350*/  STL [R1+0x1b0c], R19 ;  /* 0x001b0c1301007387 */ /* 0x000fe80000100800 */
[----:B------:R-:W-:Y:S04]  /*16360*/  STL.64 [R1+0x26b8], R12 ;  /* 0x0026b80c01007387 */ /* 0x000fe80000100a00 */
[----:B------:R1:W-:Y:S04]  /*16370*/  STL.64 [R1+0x1b00], R22 ;  /* 0x001b001601007387 */ /* 0x0003e80000100a00 */
[----:B-1----:R-:W4:Y:S01]  /*16380*/  LDL.LU.64 R22, [R1+0x26c8] ;  /* 0x0026c80001167983 */ /* 0x002f220000300a00 */
[----:B------:R-:W-:Y:S01]  /*16390*/  IMAD.MOV.U32 R18, RZ, RZ, R15 ;  /* 0x000000ffff127224 */ /* 0x000fe200078e000f */
[----:B------:R-:W-:Y:S01]  /*163a0*/  MOV R15, R11 ;  /* 0x0000000b000f7202 */ /* 0x000fe20000000f00 */
[----:B--2---:R-:W-:Y:S01]  /*163b0*/  IMAD.MOV.U32 R11, RZ, RZ, R9 ;  /* 0x000000ffff0b7224 */ /* 0x004fe200078e0009 */
[----:B------:R-:W-:-:S04]  /*163c0*/  LEA R9, R0, R27, 0x1 ;  /* 0x0000001b00097211 */ /* 0x000fc800078e08ff */
[C---:B------:R-:W-:Y:S02]  /*163d0*/  LEA R9, R0.reuse, R9, 0x1 ;  /* 0x0000000900097211 */ /* 0x040fe400078e08ff */
[----:B------:R-:W-:Y:S02]  /*163e0*/  MOV R20, R17 ;  /* 0x0000001100147202 */ /* 0x000fe40000000f00 */
[----:B------:R-:W-:Y:S01]  /*163f0*/  MOV R21, R8 ;  /* 0x0000000800157202 */ /* 0x000fe20000000f00 */
[C---:B------:R-:W-:Y:S01]  /*16400*/  IMAD R9, R0.reuse, 0x2, R9 ;  /* 0x0000000200097824 */ /* 0x040fe200078e0209 */
[----:B------:R-:W-:Y:S01]  /*16410*/  MOV R19, R14 ;  /* 0x0000000e00137202 */ /* 0x000fe20000000f00 */
[----:B------:R-:W-:Y:S01]  /*16420*/  IMAD R16, R0, 0x2, R25 ;  /* 0x0000000200107824 */ /* 0x000fe200078e0219 */
[----:B------:R-:W-:Y:S01]  /*16430*/  MOV R13, R26 ;  /* 0x0000001a000d7202 */ /* 0x000fe20000000f00 */
[----:B------:R4:W-:Y:S01]  /*16440*/  STL.64 [R1+0x26c0], R20 ;  /* 0x0026c01401007387 */ /* 0x0009e20000100a00 */
[----:B------:R-:W-:Y:S01]  /*16450*/  IMAD.MOV.U32 R14, RZ, RZ, R10 ;  /* 0x000000ffff0e7224 */ /* 0x000fe200078e000a */
[----:B------:R-:W-:Y:S01]  /*16460*/  MOV R10, R9 ;  /* 0x00000009000a7202 */ /* 0x000fe20000000f00 */
[----:B------:R-:W-:-:S02]  /*16470*/  IMAD.MOV.U32 R8, RZ, RZ, R28 ;  /* 0x000000ffff087224 */ /* 0x000fc400078e001c */
[----:B------:R-:W-:Y:S01]  /*16480*/  IMAD.MOV.U32 R9, RZ, RZ, R5 ;  /* 0x000000ffff097224 */ /* 0x000fe200078e0005 */
[----:B------:R-:W-:Y:S01]  /*16490*/  MOV R5, R27 ;  /* 0x0000001b00057202 */ /* 0x000fe20000000f00 */
[C---:B------:R-:W-:Y:S01]  /*164a0*/  IMAD R28, R0.reuse, 0x2, R27 ;  /* 0x00000002001c7824 */ /* 0x040fe200078e021b */
[C---:B------:R-:W-:Y:S01]  /*164b0*/  LEA R27, R0.reuse, R25, 0x1 ;  /* 0x00000019001b7211 */ /* 0x040fe200078e08ff */
[----:B------:R-:W-:Y:S01]  /*164c0*/  IMAD R17, R0, 0x2, R16 ;  /* 0x0000000200117824 */ /* 0x000fe200078e0210 */
[----:B---3--:R-:W-:-:S03]  /*164d0*/  LEA R26, P2, R24, R3, 0x1 ;  /* 0x00000003181a7211 */ /* 0x008fc600078408ff */
[----:B------:R-:W-:Y:S01]  /*164e0*/  IMAD R16, R0, 0x2, R17 ;  /* 0x0000000200107824 */ /* 0x000fe200078e0211 */
[CC--:B----4-:R-:W-:Y:S02]  /*164f0*/  LEA R20, P0, R22.reuse, R3.reuse, 0x1 ;  /* 0x0000000316147211 */ /* 0x0d0fe400078008ff */
[C---:B------:R-:W-:Y:S02]  /*16500*/  LEA R12, P1, R23.reuse, R3, 0x1 ;  /* 0x00000003170c7211 */ /* 0x040fe400078208ff */
[-C--:B------:R-:W-:Y:S01]  /*16510*/  LEA.HI.X.SX32 R21, R22, R2.reuse, 0x1, P0 ;  /* 0x0000000216157211 */ /* 0x080fe200000f0eff */
[----:B------:R-:W-:Y:S01]  /*16520*/  IMAD.MOV.U32 R22, RZ, RZ, R13 ;  /* 0x000000ffff167224 */ /* 0x000fe200078e000d */
[-C--:B------:R-:W-:Y:S02]  /*16530*/  LEA.HI.X.SX32 R13, R23, R2.reuse, 0x1, P1 ;  /* 0x00000002170d7211 */ /* 0x080fe400008f0eff */
[----:B------:R-:W-:Y:S01]  /*16540*/  MOV R23, R27 ;  /* 0x0000001b00177202 */ /* 0x000fe20000000f00 */
[----:B------:R1:W-:Y:S01]  /*16550*/  STL.64 [R1+0x1af8], R20 ;  /* 0x001af81401007387 */ /* 0x0003e20000100a00 */
[----:B------:R-:W-:Y:S01]  /*16560*/  LEA.HI.X.SX32 R27, R24, R2, 0x1, P2 ;  /* 0x00000002181b7211 */ /* 0x000fe200010f0eff */
[----:B------:R-:W-:-:S02]  /*16570*/  IMAD.MOV.U32 R24, RZ, RZ, R25 ;  /* 0x000000ffff187224 */ /* 0x000fc400078e0019 */
[----:B-1----:R-:W2:Y:S04]  /*16580*/  LDL.LU.64 R20, [R1+0x26c0] ;  /* 0x0026c00001147983 */ /* 0x002ea80000300a00 */
[----:B------:R1:W-:Y:S04]  /*16590*/  STL.64 [R1+0x1af0], R12 ;  /* 0x001af00c01007387 */ /* 0x0003e80000100a00 */
[----:B-1----:R-:W3:Y:S04]  /*165a0*/  LDL.LU.64 R12, [R1+0x26b8] ;  /* 0x0026b800010c7983 */ /* 0x002ee80000300a00 */
[----:B------:R-:W-:Y:S04]  /*165b0*/  STL [R1+0x98], R16 ;  /* 0x0000981001007387 */ /* 0x000fe80000100800 */
[----:B------:R1:W-:Y:S04]  /*165c0*/  STL.64 [R1+0x1ae8], R26 ;  /* 0x001ae81a01007387 */ /* 0x0003e80000100a00 */
[----:B-1----:R-:W4:Y:S04]  /*165d0*/  LDL.LU.64 R26, [R1+0x26b0] ;  /* 0x0026b000011a7983 */ /* 0x002f280000300a00 */
[----:B------:R-:W5:Y:S01]  /*165e0*/  LDL.LU R25, [R1+0x26a8] ;  /* 0x0026a80001197983 */ /* 0x000f620000300800 */
[----:B------:R-:W-:-:S05]  /*165f0*/  IMAD R4, R0, 0x2, R4 ;  /* 0x0000000200047824 */ /* 0x000fca00078e0204 */
[C---:B------:R-:W-:Y:S02]  /*16600*/  LEA R4, R0.reuse, R4, 0x1 ;  /* 0x0000000400047211 */ /* 0x040fe400078e08ff */
[----:B------:R-:W-:-:S03]  /*16610*/  LEA R16, R0, R16, 0x1 ;  /* 0x0000001000107211 */ /* 0x000fc600078e08ff */
[----:B------:R-:W-:Y:S04]  /*16620*/  STL [R1+0x2698], R4 ;  /* 0x0026980401007387 */ /* 0x000fe80000100800 */
[----:B--2---:R1:W-:Y:S04]  /*16630*/  STL.64 [R1+0x26a0], R20 ;  /* 0x0026a01401007387 */ /* 0x0043e80000100a00 */
[----:B------:R-:W-:Y:S04]  /*16640*/  STL.64 [R1+0x2690], R18 ;  /* 0x0026901201007387 */ /* 0x000fe80000100a00 */
[----:B------:R-:W-:Y:S01]  /*16650*/  STL [R1+0x2650], R17 ;  /* 0x0026501101007387 */ /* 0x000fe20000100800 */
[----:B-1----:R-:W-:Y:S01]  /*16660*/  MOV R21, R28 ;  /* 0x0000001c00157202 */ /* 0x002fe20000000f00 */
[----:B------:R-:W-:-:S02]  /*16670*/  IMAD R28, R0, 0x2, R16 ;  /* 0x00000002001c7824 */ /* 0x000fc400078e0210 */
[----:B------:R1:W-:Y:S02]  /*16680*/  STL [R1+0x25d8], R16 ;  /* 0x0025d81001007387 */ /* 0x0003e40000100800 */
[----:B-1----:R-:W-:Y:S02]  /*16690*/  MOV R16, R21 ;  /* 0x0000001500107202 */ /* 0x002fe40000000f00 */
[----:B-----5:R-:W-:-:S04]  /*166a0*/  LEA R20, P0, R25, R3, 0x1 ;  /* 0x0000000319147211 */ /* 0x020fc800078008ff */
[----:B------:R-:W-:-:S05]  /*166b0*/  LEA.HI.X.SX32 R21, R25, R2, 0x1, P0 ;  /* 0x0000000219157211 */ /* 0x000fca00000f0eff */
[----:B------:R1:W-:Y:S01]  /*166c0*/  STL.64 [R1+0x1ae0], R20 ;  /* 0x001ae01401007387 */ /* 0x0003e20000100a00 */
[----:B----4-:R-:W-:-:S03]  /*166d0*/  LEA R4, P1, R26, R3, 0x1 ;  /* 0x000000031a047211 */ /* 0x010fc600078208ff */
[----:B-1----:R-:W2:Y:S01]  /*166e0*/  LDL.LU.64 R20, [R1+0x26a0] ;  /* 0x0026a00001147983 */ /* 0x002ea20000300a00 */
[----:B------:R-:W-:Y:S01]  /*166f0*/  IMAD.MOV.U32 R17, RZ, RZ, R5 ;  /* 0x000000ffff117224 */ /* 0x000fe200078e0005 */
[----:B------:R-:W-:-:S05]  /*16700*/  LEA.HI.X.SX32 R5, R26, R2, 0x1, P1 ;  /* 0x000000021a057211 */ /* 0x000fca00008f0eff */
[----:B------:R1:W-:Y:S04]  /*16710*/  STL.64 [R1+0x1ad8], R4 ;  /* 0x001ad80401007387 */ /* 0x0003e80000100a00 */
[----:B-1----:R-:W4:Y:S01]  /*16720*/  LDL.LU R4, [R1+0x2698] ;  /* 0x0026980001047983 */ /* 0x002f220000300800 */
[----:B------:R-:W-:-:S04]  /*16730*/  LEA R18, P2, R27, R3, 0x1 ;  /* 0x000000031b127211 */ /* 0x000fc800078408ff */
[----:B------:R-:W-:-:S05]  /*16740*/  LEA.HI.X.SX32 R19, R27, R2, 0x1, P2 ;  /* 0x000000021b137211 */ /* 0x000fca00010f0eff */
[----:B------:R1:W-:Y:S04]  /*16750*/  STL.64 [R1+0x1ad0], R18 ;  /* 0x001ad01201007387 */ /* 0x0003e80000100a00 */
[----:B-1----:R-:W5:Y:S01]  /*16760*/  LDL.LU.64 R18, [R1+0x2690] ;  /* 0x0026900001127983 */ /* 0x002f620000300a00 */
[----:B--2---:R-:W-:Y:S01]  /*16770*/  IMAD.MOV.U32 R25, RZ, RZ, R20 ;  /* 0x000000ffff197224 */ /* 0x004fe200078e0014 */
[----:B------:R-:W-:-:S04]  /*16780*/  LEA R20, R0, R27, 0x1 ;  /* 0x0000001b00147211 */ /* 0x000fc800078e08ff */
[----:B------:R-:W-:Y:S01]  /*16790*/  LEA R20, R0, R20, 0x1 ;  /* 0x0000001400147211 */ /* 0x000fe200078e08ff */
[----:B------:R-:W-:-:S04]  /*167a0*/  IMAD.MOV.U32 R26, RZ, RZ, R25 ;  /* 0x000000ffff1a7224 */ /* 0x000fc800078e0019 */
[C---:B------:R-:W-:Y:S01]  /*167b0*/  IMAD R20, R0.reuse, 0x2, R20 ;  /* 0x0000000200147824 */ /* 0x040fe200078e0214 */
[----:B------:R-:W-:Y:S04]  /*167c0*/  STL [R1+0x2670], R26 ;  /* 0x0026701a01007387 */ /* 0x000fe80000100800 */
[C---:B------:R-:W-:Y:S01]  /*167d0*/  LEA R20, R0.reuse, R20, 0x1 ;  /* 0x0000001400147211 */ /* 0x040fe200078e08ff */
[----:B----4-:R1:W-:Y:S01]  /*167e0*/  STL [R1+0x2680], R4 ;  /* 0x0026800401007387 */ /* 0x0103e20000100800 */
[----:B------:R-:W-:-:S03]  /*167f0*/  LEA R25, R0, R28, 0x1 ;  /* 0x0000001c00197211 */ /* 0x000fc600078e08ff */
[----:B-1----:R-:W2:Y:S04]  /*16800*/  LDL.LU R4, [R1+0x1c] ;  /* 0x00001c0001047983 */ /* 0x002ea80000300800 */
[----:B------:R-:W-:Y:S04]  /*16810*/  STL.64 [R1+0x2678], R20 ;  /* 0x0026781401007387 */ /* 0x000fe80000100a00 */
[----:B------:R-:W-:Y:S04]  /*16820*/  STL.64 [R1+0x2688], R14 ;  /* 0x0026880e01007387 */ /* 0x000fe80000100a00 */
[----:B------:R1:W-:Y:S04]  /*16830*/  STL [R1+0x2548], R28 ;  /* 0x0025481c01007387 */ /* 0x0003e80000100800 */
[----:B-1----:R-:W4:Y:S01]  /*16840*/  LDL.LU R28, [R1+0x18] ;  /* 0x00001800011c7983 */ /* 0x002f220000300800 */
[----:B------:R-:W-:-:S04]  /*16850*/  IMAD R5, R0, 0x2, R27 ;  /* 0x0000000200057824 */ /* 0x000fc800078e021b */
[----:B------:R-:W-:Y:S01]  /*16860*/  IMAD.MOV.U32 R15, RZ, RZ, R5 ;  /* 0x000000ffff0f7224 */ /* 0x000fe200078e0005 */
[----:B------:R-:W-:-:S04]  /*16870*/  LEA R14, P0, R5, R3, 0x1 ;  /* 0x00000003050e7211 */ /* 0x000fc800078008ff */
[----:B------:R-:W-:Y:S01]  /*16880*/  LEA.HI.X.SX32 R15, R15, R2, 0x1, P0 ;  /* 0x000000020f0f7211 */ /* 0x000fe200000f0eff */
[----:B------:R-:W-:Y:S04]  /*16890*/  STL [R1+0x25b0], R25 ;  /* 0x0025b01901007387 */ /* 0x000fe80000100800 */
[----:B------:R1:W-:Y:S04]  /*168a0*/  STL.64 [R1+0x1ac8], R14 ;  /* 0x001ac80e01007387 */ /* 0x0003e80000100a00 */
[----:B-1----:R-:W3:Y:S01]  /*168b0*/  LDL.LU.64 R14, [R1+0x2688] ;  /* 0x00268800010e7983 */ /* 0x002ee20000300a00 */
[----:B--2---:R-:W-:-:S04]  /*168c0*/  LEA R20, P1, R4, R3, 0x1 ;  /* 0x0000000304147211 */ /* 0x004fc800078208ff */
[----:B------:R-:W-:Y:S02]  /*168d0*/  LEA.HI.X.SX32 R21, R4, R2, 0x1, P1 ;  /* 0x0000000204157211 */ /* 0x000fe400008f0eff */
[----:B------:R-:W2:Y:S04]  /*168e0*/  LDL.LU R4, [R1+0x2680] ;  /* 0x0026800001047983 */ /* 0x000ea80000300800 */
[----:B------:R1:W-:Y:S01]  /*168f0*/  STL.64 [R1+0x1ac0], R20 ;  /* 0x001ac01401007387 */ /* 0x0003e20000100a00 */
[----:B----4-:R-:W-:-:S03]  /*16900*/  LEA R26, P2, R28, R3, 0x1 ;  /* 0x000000031c1a7211 */ /* 0x010fc600078408ff */
[----:B-1----:R-:W4:Y:S01]  /*16910*/  LDL.LU.64 R20, [R1+0x2678] ;  /* 0x0026780001147983 */ /* 0x002f220000300a00 */
[----:B------:R-:W-:-:S05]  /*16920*/  LEA.HI.X.SX32 R27, R28, R2, 0x1, P2 ;  /* 0x000000021c1b7211 */ /* 0x000fca00010f0eff */
[----:B------:R1:W-:Y:S04]  /*16930*/  STL.64 [R1+0x1ab8], R26 ;  /* 0x001ab81a01007387 */ /* 0x0003e80000100a00 */
[----:B-1----:R-:W2:Y:S02]  /*16940*/  LDL.LU R26, [R1+0x2670] ;  /* 0x00267000011a7983 */ /* 0x002ea40000300800 */
[----:B--2---:R-:W-:Y:S01]  /*16950*/  IMAD.MOV.U32 R27, RZ, RZ, R26 ;  /* 0x000000ffff1b7224 */ /* 0x004fe200078e001a */
[----:B------:R-:W-:-:S05]  /*16960*/  MOV R26, R16 ;  /* 0x00000010001a7202 */ /* 0x000fca0000000f00 */
[----:B------:R-:W-:Y:S04]  /*16970*/  STL.64 [R1+0x2668], R26 ;  /* 0x0026681a01007387 */ /* 0x000fe80000100a00 */
[----:B------:R1:W-:Y:S04]  /*16980*/  STL [R1+0x2660], R29 ;  /* 0x0026601d01007387 */ /* 0x0003e80000100800 */
[----:B-1----:R-:W2:Y:S04]  /*16990*/  LDL.LU R29, [R1+0x24] ;  /* 0x00002400011d7983 */ /* 0x002ea80000300800 */
[----:B------:R1:W-:Y:S04]  /*169a0*/  STL [R1+0x2664], R22 ;  /* 0x0026641601007387 */ /* 0x0003e80000100800 */
[----:B-1----:R-:W2:Y:S01]  /*169b0*/  LDL.LU R22, [R1+0x28] ;  /* 0x0000280001167983 */ /* 0x002ea20000300800 */
[----:B------:R-:W-:Y:S01]  /*169c0*/  LEA R5, R0, R25, 0x1 ;  /* 0x0000001900057211 */ /* 0x000fe200078e08ff */
[----:B------:R-:W-:Y:S01]  /*169d0*/  IMAD.MOV.U32 R28, RZ, RZ, R17 ;  /* 0x000000ffff1c7224 */ /* 0x000fe200078e0011 */
[----:B-----5:R-:W-:Y:S01]  /*169e0*/  MOV R16, R18 ;  /* 0x0000001200107202 */ /* 0x020fe20000000f00 */
[----:B------:R-:W5:Y:S01]  /*169f0*/  LDL.LU R17, [R1+0x34] ;  /* 0x0000340001117983 */ /* 0x000f620000300800 */
[----:B---3--:R-:W-:Y:S01]  /*16a00*/  IMAD.MOV.U32 R18, RZ, RZ, R15 ;  /* 0x000000ffff127224 */ /* 0x008fe200078e000f */
[----:B----4-:R-:W-:-:S02]  /*16a10*/  LEA R26, P0, R20, R3, 0x1 ;  /* 0x00000003141a7211 */ /* 0x010fc400078008ff */
[----:B------:R2:W-:Y:S01]  /*16a20*/  STL.64 [R1+0x2648], R10 ;  /* 0x0026480a01007387 */ /* 0x0005e20000100a00 */
[----:B------:R-:W-:Y:S02]  /*16a30*/  MOV R27, R20 ;  /* 0x00000014001b7202 */ /* 0x000fe40000000f00 */
[----:B------:R-:W-:Y:S01]  /*16a40*/  MOV R15, R4 ;  /* 0x00000004000f7202 */ /* 0x000fe20000000f00 */
[----:B------:R-:W-:Y:S01]  /*16a50*/  IMAD R4, R0, 0x2, R5 ;  /* 0x0000000200047824 */ /* 0x000fe200078e0205 */
[----:B------:R-:W-:Y:S01]  /*16a60*/  LEA.HI.X.SX32 R27, R27, R2, 0x1, P0 ;  /* 0x000000021b1b7211 */ /* 0x000fe200000f0eff */
[----:B------:R-:W3:Y:S01]  /*16a70*/  LDL.LU R25, [R1+0x40] ;  /* 0x0000400001197983 */ /* 0x000ee20000300800 */
[----:B--2---:R-:W-:-:S05]  /*16a80*/  LEA R10, P1, R22, R3, 0x1 ;  /* 0x00000003160a7211 */ /* 0x004fca00078208ff */
[----:B------:R-:W-:Y:S04]  /*16a90*/  STL [R1+0x1aa8], R10 ;  /* 0x001aa80a01007387 */ /* 0x000fe80000100800 */
[----:B------:R1:W-:Y:S04]  /*16aa0*/  STL.64 [R1+0x2538], R4 ;  /* 0x0025380401007387 */ /* 0x0003e80000100a00 */
[----:B-1----:R-:W2:Y:S04]  /*16ab0*/  LDL.LU R5, [R1+0x30] ;  /* 0x0000300001057983 */ /* 0x002ea80000300800 */
[----:B------:R1:W-:Y:S04]  /*16ac0*/  STL.64 [R1+0x1ab0], R26 ;  /* 0x001ab01a01007387 */ /* 0x0003e80000100a00 */
[----:B-1----:R-:W4:Y:S04]  /*16ad0*/  LDL.LU.64 R26, [R1+0x2668] ;  /* 0x00266800011a7983 */ /* 0x002f280000300a00 */
[----:B----4-:R1:W-:Y:S04]  /*16ae0*/  STL.64 [R1+0x2658], R26 ;  /* 0x0026581a01007387 */ /* 0x0103e80000100a00 */
[----:B-1----:R0:W4:Y:S01]  /*16af0*/  LDL.64 R26, [R1+0x1aa8] ;  /* 0x001aa800011a7983 */ /* 0x0021220000100a00 */
[----:B------:R-:W-:-:S04]  /*16b00*/  LEA R10, P2, R29, R3, 0x1 ;  /* 0x000000031d0a7211 */ /* 0x000fc800078408ff */
[-C--:B------:R-:W-:Y:S02]  /*16b10*/  LEA.HI.X.SX32 R11, R29, R2.reuse, 0x1, P2 ;  /* 0x000000021d0b7211 */ /* 0x080fe400010f0eff */
[----:B----4-:R-:W-:Y:S02]  /*16b20*/  LEA.HI.X.SX32 R27, R22, R2, 0x1, P1 ;  /* 0x00000002161b7211 */ /* 0x010fe400008f0eff */
[----:B------:R-:W4:Y:S01]  /*16b30*/  LDL.LU R22, [R1+0x2664] ;  /* 0x0026640001167983 */ /* 0x000f220000300800 */
[----:B------:R-:W-:-:S03]  /*16b40*/  LEA R26, P0, R6, R3, 0x1 ;  /* 0x00000003061a7211 */ /* 0x000fc600078008ff */
[----:B------:R-:W3:Y:S04]  /*16b50*/  LDL.LU R29, [R1+0x2660] ;  /* 0x00266000011d7983 */ /* 0x000ee80000300800 */
[----:B------:R1:W-:Y:S04]  /*16b60*/  STL [R1+0x1aac], R27 ;  /* 0x001aac1b01007387 */ /* 0x0003e80000100800 */
[----:B------:R5:W-:Y:S01]  /*16b70*/  STL.64 [R1+0x1aa0], R10 ;  /* 0x001aa00a01007387 */ /* 0x000be20000100a00 */
[----:B-1----:R-:W-:-:S03]  /*16b80*/  IMAD.MOV.U32 R27, RZ, RZ, R6 ;  /* 0x000000ffff1b7224 */ /* 0x002fc600078e0006 */
[----:B------:R-:W-:Y:S02]  /*16b90*/  STL.64 [R1+0x2640], R8 ;  /* 0x0026400801007387 */ /* 0x000fe40000100a00 */
[----:B------:R-:W-:Y:S02]  /*16ba0*/  LEA.HI.X.SX32 R27, R27, R2, 0x1, P0 ;  /* 0x000000021b1b7211 */ /* 0x000fe400000f0eff */
[----:B-----5:R-:W-:-:S04]  /*16bb0*/  LEA R10, P1, R17, R3, 0x1 ;  /* 0x00000003110a7211 */ /* 0x020fc800078208ff */
[----:B------:R-:W-:Y:S01]  /*16bc0*/  LEA.HI.X.SX32 R11, R17, R2, 0x1, P1 ;  /* 0x00000002110b7211 */ /* 0x000fe200008f0eff */
[----:B------:R1:W-:Y:S04]  /*16bd0*/  STL.64 [R1+0x1a98], R26 ;  /* 0x001a981a01007387 */ /* 0x0003e80000100a00 */
[----:B-1----:R-:W5:Y:S04]  /*16be0*/  LDL.LU.64 R26, [R1+0x2658] ;  /* 0x00265800011a7983 */ /* 0x002f680000300a00 */
[----:B------:R-:W3:Y:S04]  /*16bf0*/  LDL.LU R17, [R1+0x2650] ;  /* 0x0026500001117983 */ /* 0x000ee80000300800 */
[----:B------:R1:W-:Y:S04]  /*16c00*/  STL.64 [R1+0x1a90], R10 ;  /* 0x001a900a01007387 */ /* 0x0003e80000100a00 */
[----:B-1----:R-:W3:Y:S01]  /*16c10*/  LDL.LU.64 R10, [R1+0x2648] ;  /* 0x00264800010a7983 */ /* 0x002ee20000300a00 */
[----:B------:R-:W-:Y:S01]  /*16c20*/  IMAD R20, R0, 0x2, R4 ;  /* 0x0000000200147824 */ /* 0x000fe200078e0204 */
[----:B--2---:R-:W-:-:S02]  /*16c30*/  LEA R8, P2, R5, R3, 0x1 ;  /* 0x0000000305087211 */ /* 0x004fc400078408ff */
[----:B------:R-:W-:Y:S01]  /*16c40*/  MOV R4, R28 ;  /* 0x0000001c00047202 */ /* 0x000fe20000000f00 */
[----:B------:R-:W-:Y:S01]  /*16c50*/  IMAD.MOV.U32 R28, RZ, RZ, R7 ;  /* 0x000000ffff1c7224 */ /* 0x000fe200078e0007 */
[----:B------:R-:W-:Y:S02]  /*16c60*/  LEA.HI.X.SX32 R9, R5, R2, 0x1, P2 ;  /* 0x0000000205097211 */ /* 0x000fe400010f0eff */
[----:B------:R-:W-:-:S04]  /*16c70*/  LEA R7, R0, R20, 0x1 ;  /* 0x0000001400077211 */ /* 0x000fc800078e08ff */
[C---:B------:R-:W-:Y:S01]  /*16c80*/  LEA R6, R0.reuse, R7, 0x1 ;  /* 0x0000000700067211 */ /* 0x040fe200078e08ff */
[----:B-----5:R-:W-:Y:S01]  /*16c90*/  IMAD.MOV.U32 R5, RZ, RZ, R27 ;  /* 0x000000ffff057224 */ /* 0x020fe200078e001b */
[----:B---3--:R-:W-:Y:S04]  /*16ca0*/  STL.64 [R1+0x2630], R10 ;  /* 0x0026300a01007387 */ /* 0x008fe80000100a00 */
[----:B------:R1:W-:Y:S04]  /*16cb0*/  STL.64 [R1+0x1a88], R8 ;  /* 0x001a880801007387 */ /* 0x0003e80000100a00 */
[----:B-1----:R-:W2:Y:S04]  /*16cc0*/  LDL.LU.64 R8, [R1+0x2640] ;  /* 0x0026400001087983 */ /* 0x002ea80000300a00 */
[----:B------:R-:W-:Y:S04]  /*16cd0*/  STL [R1+0x2638], R5 ;  /* 0x0026380501007387 */ /* 0x000fe80000100800 */
[----:B------:R1:W-:Y:S04]  /*16ce0*/  STL.64 [R1+0x2530], R6 ;  /* 0x0025300601007387 */ /* 0x0003e80000100a00 */
[----:B-1----:R-:W3:Y:S01]  /*16cf0*/  LDL.LU R7, [R1+0x44] ;  /* 0x0000440001077983 */ /* 0x002ee20000300800 */
[----:B------:R-:W-:Y:S01]  /*16d00*/  MOV R27, R21 ;  /* 0x00000015001b7202 */ /* 0x000fe20000000f00 */
[----:B------:R-:W-:Y:S01]  /*16d10*/  IMAD R21, R0, 0x2, R6 ;  /* 0x0000000200157824 */ /* 0x000fe200078e0206 */
[----:B------:R-:W-:Y:S01]  /*16d20*/  MOV R6, R4 ;  /* 0x0000000400067202 */ /* 0x000fe20000000f00 */
[----:B------:R-:W-:Y:S04]  /*16d30*/  STL.64 [R1+0x2628], R16 ;  /* 0x0026281001007387 */ /* 0x000fe80000100a00 */
[----:B------:R1:W-:Y:S04]  /*16d40*/  STL.64 [R1+0x2540], R20 ;  /* 0x0025401401007387 */ /* 0x0003e80000100a00 */
[----:B-1----:R-:W5:Y:S01]  /*16d50*/  LDL.LU R20, [R1+0x4c] ;  /* 0x00004c0001147983 */ /* 0x002f620000300800 */
[----:B--2---:R-:W-:Y:S01]  /*16d60*/  IMAD.MOV.U32 R5, RZ, RZ, R9 ;  /* 0x000000ffff057224 */ /* 0x004fe200078e0009 */
[----:B------:R-:W-:-:S04]  /*16d70*/  LEA R4, P0, R9, R3, 0x1 ;  /* 0x0000000309047211 */ /* 0x000fc800078008ff */
[----:B------:R-:W-:-:S05]  /*16d80*/  LEA.HI.X.SX32 R5, R5, R2, 0x1, P0 ;  /* 0x0000000205057211 */ /* 0x000fca00000f0eff */
[----:B------:R1:W-:Y:S01]  /*16d90*/  STL.64 [R1+0x1a80], R4 ;  /* 0x001a800401007387 */ /* 0x0003e20000100a00 */
[----:B---3--:R-:W-:-:S03]  /*16da0*/  LEA R10, P1, R7, R3, 0x1 ;  /* 0x00000003070a7211 */ /* 0x008fc600078208ff */
[----:B-1----:R-:W2:Y:S01]  /*16db0*/  LDL.LU R5, [R1+0x2638] ;  /* 0x0026380001057983 */ /* 0x002ea20000300800 */
[----:B------:R-:W-:-:S05]  /*16dc0*/  LEA.HI.X.SX32 R11, R7, R2, 0x1, P1 ;  /* 0x00000002070b7211 */ /* 0x000fca00008f0eff */
[----:B------:R1:W-:Y:S04]  /*16dd0*/  STL.64 [R1+0x1a78], R10 ;  /* 0x001a780a01007387 */ /* 0x0003e80000100a00 */
[----:B-1----:R-:W3:Y:S01]  /*16de0*/  LDL.LU.64 R10, [R1+0x2630] ;  /* 0x00263000010a7983 */ /* 0x002ee20000300a00 */
[----:B------:R-:W-:-:S04]  /*16df0*/  LEA R16, P2, R25, R3, 0x1 ;  /* 0x0000000319107211 */ /* 0x000fc800078408ff */
[----:B------:R-:W-:Y:S02]  /*16e00*/  LEA.HI.X.SX32 R17, R25, R2, 0x1, P2 ;  /* 0x0000000219117211 */ /* 0x000fe400010f0eff */
[----:B--2---:R-:W-:Y:S01]  /*16e10*/  MOV R7, R5 ;  /* 0x0000000500077202 */ /* 0x004fe20000000f00 */
[----:B---3--:R-:W-:Y:S04]  /*16e20*/  STL.64 [R1+0x2620], R10 ;  /* 0x0026200a01007387 */ /* 0x008fe80000100a00 */
[----:B------:R-:W-:Y:S04]  /*16e30*/  STL [R1+0x2610], R7 ;  /* 0x0026100701007387 */ /* 0x000fe80000100800 */
[----:B------:R-:W-:Y:S04]  /*16e40*/  STL.64 [R1+0x2618], R14 ;  /* 0x0026180e01007387 */ /* 0x000fe80000100a00 */
[----:B------:R1:W-:Y:S04]  /*16e50*/  STL.64 [R1+0x1a70], R16 ;  /* 0x001a701001007387 */ /* 0x0003e80000100a00 */
[----:B-1----:R-:W2:Y:S01]  /*16e60*/  LDL.LU.64 R16, [R1+0x2628] ;  /* 0x0026280001107983 */ /* 0x002ea20000300a00 */
[----:B------:R-:W-:Y:S01]  /*16e70*/  MOV R25, R24 ;  /* 0x0000001800197202 */ /* 0x000fe20000000f00 */
[----:B------:R-:W-:-:S04]  /*16e80*/  IMAD R24, R0, 0x2, R12 ;  /* 0x0000000200187824 */ /* 0x000fc800078e020c */
[----:B------:R-:W-:-:S05]  /*16e90*/  IMAD R24, R0, 0x2, R24 ;  /* 0x0000000200187824 */ /* 0x000fca00078e0218 */
[C---:B------:R-:W-:Y:S02]  /*16ea0*/  LEA R24, R0.reuse, R24, 0x1 ;  /* 0x0000001800187211 */ /* 0x040fe400078e08ff */
[----:B------:R-:W-:-:S03]  /*16eb0*/  LEA R9, R0, R21, 0x1 ;  /* 0x0000001500097211 */ /* 0x000fc600078e08ff */
[----:B------:R-:W-:Y:S01]  /*16ec0*/  IMAD R24, R0, 0x2, R24 ;  /* 0x0000000200187824 */ /* 0x000fe200078e0218 */
[-C--:B------:R-:W-:Y:S01]  /*16ed0*/  LEA R10, P0, R6, R3.reuse, 0x1 ;  /* 0x00000003060a7211 */ /* 0x080fe200078008ff */
[----:B------:R-:W-:Y:S01]  /*16ee0*/  IMAD.MOV.U32 R5, RZ, RZ, R27 ;  /* 0x000000ffff057224 */ /* 0x000fe200078e001b */
[C---:B------:R-:W-:Y:S01]  /*16ef0*/  LEA R27, R0.reuse, R12, 0x1 ;  /* 0x0000000c001b7211 */ /* 0x040fe200078e08ff */
[----:B------:R-:W-:Y:S01]  /*16f00*/  IMAD R4, R0, 0x2, R12 ;  /* 0x0000000200047824 */ /* 0x000fe200078e020c */
[----:B------:R-:W-:Y:S01]  /*16f10*/  MOV R11, R6 ;  /* 0x00000006000b7202 */ /* 0x000fe20000000f00 */
[----:B------:R-:W-:Y:S01]  /*16f20*/  IMAD.MOV.U32 R15, RZ, RZ, R26 ;  /* 0x000000ffff0f7224 */ /* 0x000fe200078e001a */
[-C--:B------:R-:W-:Y:S02]  /*16f30*/  LEA R14, P1, R26, R3.reuse, 0x1 ;  /* 0x000000031a0e7211 */ /* 0x080fe400078208ff */
[----:B-----5:R-:W-:Y:S02]  /*16f40*/  LEA R6, P2, R20, R3, 0x1 ;  /* 0x0000000314067211 */ /* 0x020fe400078408ff */
[----:B------:R-:W-:-:S02]  /*16f50*/  LEA.HI.X.SX32 R11, R11, R2, 0x1, P0 ;  /* 0x000000020b0b7211 */ /* 0x000fc400000f0eff */
[-C--:B------:R-:W-:Y:S02]  /*16f60*/  LEA.HI.X.SX32 R15, R15, R2.reuse, 0x1, P1 ;  /* 0x000000020f0f7211 */ /* 0x080fe400008f0eff */
[----:B------:R-:W-:Y:S02]  /*16f70*/  LEA.HI.X.SX32 R7, R20, R2, 0x1, P2 ;  /* 0x0000000214077211 */ /* 0x000fe400010f0eff */
[----:B--2---:R-:W-:Y:S01]  /*16f80*/  MOV R21, R16 ;  /* 0x0000001000157202 */ /* 0x004fe20000000f00 */
[----:B------:R-:W-:Y:S01]  /*16f90*/  IMAD.MOV.U32 R16, RZ, RZ, R24 ;  /* 0x000000ffff107224 */ /* 0x000fe200078e0018 */
[----:B------:R-:W-:Y:S01]  /*16fa0*/  MOV R24, R23 ;  /* 0x0000001700187202 */ /* 0x000fe20000000f00 */
[----:B------:R-:W-:Y:S01]  /*16fb0*/  IMAD.MOV.U32 R23, RZ, RZ, R12 ;  /* 0x000000ffff177224 */ /* 0x000fe200078e000c */
[----:B------:R-:W-:Y:S01]  /*16fc0*/  MOV R12, R8 ;  /* 0x00000008000c7202 */ /* 0x000fe20000000f00 */
[----:B------:R-:W-:-:S05]  /*16fd0*/  IMAD R8, R0, 0x2, R9 ;  /* 0x0000000200087824 */ /* 0x000fca00078e0209 */
[----:B------:R-:W-:Y:S01]  /*16fe0*/  LEA R26, R0, R8, 0x1 ;  /* 0x00000008001a7211 */ /* 0x000fe200078e08ff */
[----:B------:R1:W-:Y:S04]  /*16ff0*/  STL.64 [R1+0x2520], R8 ;  /* 0x0025200801007387 */ /* 0x0003e80000100a00 */
[----:B-1----:R-:W2:Y:S04]  /*17000*/  LDL.LU R8, [R1+0x58] ;  /* 0x0000580001087983 */ /* 0x002ea80000300800 */
[----:B------:R1:W-:Y:S04]  /*17010*/  STL.64 [R1+0x1a68], R10 ;  /* 0x001a680a01007387 */ /* 0x0003e80000100a00 */
[----:B-1----:R-:W3:Y:S04]  /*17020*/  LDL.LU.64 R10, [R1+0x2620] ;  /* 0x00262000010a7983 */ /* 0x002ee80000300a00 */
[----:B------:R1:W-:Y:S04]  /*17030*/  STL.64 [R1+0x1a60], R14 ;  /* 0x001a600e01007387 */ /* 0x0003e80000100a00 */
[----:B-1----:R-:W5:Y:S04]  /*17040*/  LDL.LU.64 R14, [R1+0x2618] ;  /* 0x00261800010e7983 */ /* 0x002f680000300a00 */
[----:B------:R1:W-:Y:S04]  /*17050*/  STL.64 [R1+0x1a58], R6 ;  /* 0x001a580601007387 */ /* 0x0003e80000100a00 */
[----:B-1----:R-:W2:Y:S04]  /*17060*/  LDL.LU R7, [R1+0x2610] ;  /* 0x0026100001077983 */ /* 0x002ea80000300800 */
[----:B-----5:R1:W-:Y:S04]  /*17070*/  STL.64 [R1+0x2600], R14 ;  /* 0x0026000e01007387 */ /* 0x0203e80000100a00 */
[----:B------:R5:W-:Y:S04]  /*17080*/  STL.64 [R1+0x2608], R28 ;  /* 0x0026081c01007387 */ /* 0x000be80000100a00 */
[----:B------:R-:W4:Y:S01]  /*17090*/  LDL.LU R9, [R1+0x68] ;  /* 0x0000680001097983 */ /* 0x000f220000300800 */
[----:B-1----:R-:W-:Y:S01]  /*170a0*/  MOV R15, R5 ;  /* 0x00000005000f7202 */ /* 0x002fe20000000f00 */
[----:B------:R-:W-:-:S02]  /*170b0*/  IMAD.MOV.U32 R5, RZ, RZ, R16 ;  /* 0x000000ffff057224 */ /* 0x000fc400078e0010 */
[----:B------:R-:W4:Y:S01]  /*170c0*/  LDL.LU R20, [R1+0x64] ;  /* 0x0000640001147983 */ /* 0x000f220000300800 */
[----:B--2---:R-:W-:Y:S01]  /*170d0*/  IMAD.MOV.U32 R6, RZ, RZ, R7 ;  /* 0x000000ffff067224 */ /* 0x004fe200078e0007 */
[----:B------:R-:W-:Y:S01]  /*170e0*/  MOV R7, R23 ;  /* 0x0000001700077202 */ /* 0x000fe20000000f00 */
[----:B------:R-:W-:Y:S01]  /*170f0*/  IMAD.MOV.U32 R23, RZ, RZ, R17 ;  /* 0x000000ffff177224 */ /* 0x000fe200078e0011 */
[----:B------:R-:W2:Y:S04]  /*17100*/  LDL.LU R16, [R1+0x74] ;  /* 0x0000740001107983 */ /* 0x000ea80000300800 */
[----:B------:R-:W2:Y:S01]  /*17110*/  LDL.LU R17, [R1+0x70] ;  /* 0x0000700001117983 */ /* 0x000ea20000300800 */
[-C--:B---3--:R-:W-:Y:S02]  /*17120*/  LEA R14, P0, R10, R3.reuse, 0x1 ;  /* 0x000000030a0e7211 */ /* 0x088fe400078008ff */
[----:B-----5:R-:W-:Y:S01]  /*17130*/  LEA R28, P2, R8, R3, 0x1 ;  /* 0x00000003081c7211 */ /* 0x020fe200078408ff */
[----:B--2---:R1:W-:Y:S02]  /*17140*/  STL.64 [R1+0x25e0], R16 ;  /* 0x0025e01001007387 */ /* 0x0043e40000100a00 */
[----:B-1----:R-:W-:Y:S01]  /*17150*/  MOV R17, R15 ;  /* 0x0000000f00117202 */ /* 0x002fe20000000f00 */
[----:B------:R-:W-:-:S02]  /*17160*/  IMAD.MOV.U32 R16, RZ, RZ, R21 ;  /* 0x000000ffff107224 */ /* 0x000fc400078e0015 */
[----:B------:R-:W-:Y:S01]  /*17170*/  IMAD.MOV.U32 R15, RZ, RZ, R10 ;  /* 0x000000ffff0f7224 */ /* 0x000fe200078e000a */
[----:B------:R-:W-:Y:S01]  /*17180*/  MOV R21, R4 ;  /* 0x0000000400157202 */ /* 0x000fe20000000f00 */
[----:B------:R-:W-:Y:S01]  /*17190*/  IMAD.MOV.U32 R4, RZ, RZ, R11 ;  /* 0x000000ffff047224 */ /* 0x000fe200078e000b */
[----:B------:R-:W-:Y:S01]  /*171a0*/  STL.64 [R1+0x25f8], R16 ;  /* 0x0025f81001007387 */ /* 0x000fe20000100a00 */
[----:B------:R-:W-:Y:S02]  /*171b0*/  LEA R11, R0, R26, 0x1 ;  /* 0x0000001a000b7211 */ /* 0x000fe400078e08ff */
[----:B------:R-:W-:Y:S01]  /*171c0*/  LEA.HI.X.SX32 R15, R15, R2, 0x1, P0 ;  /* 0x000000020f0f7211 */ /* 0x000fe200000f0eff */
[----:B------:R1:W-:Y:S04]  /*171d0*/  STL [R1+0x25dc], R26 ;  /* 0x0025dc1a01007387 */ /* 0x0003e80000100800 */
[----:B-1----:R-:W2:Y:S04]  /*171e0*/  LDL.LU R26, [R1+0x5c] ;  /* 0x00005c00011a7983 */ /* 0x002ea80000300800 */
[----:B------:R1:W-:Y:S04]  /*171f0*/  STL [R1+0x1a40], R28 ;  /* 0x001a401c01007387 */ /* 0x0003e80000100800 */
[----:B-1----:R-:W3:Y:S04]  /*17200*/  LDL.LU.64 R28, [R1+0x2608] ;  /* 0x00260800011c7983 */ /* 0x002ee80000300a00 */
[----:B------:R1:W-:Y:S04]  /*17210*/  STL.64 [R1+0x1a50], R14 ;  /* 0x001a500e01007387 */ /* 0x0003e80000100a00 */
[----:B-1----:R-:W5:Y:S04]  /*17220*/  LDL.LU.64 R14, [R1+0x2600] ;  /* 0x00260000010e7983 */ /* 0x002f680000300a00 */
[----:B-----5:R1:W-:Y:S04]  /*17230*/  STL.64 [R1+0x25e8], R14 ;  /* 0x0025e80e01007387 */ /* 0x0203e80000100a00 */
[----:B-1----:R0:W5:Y:S01]  /*17240*/  LDL.64 R14, [R1+0x1a40] ;  /* 0x001a4000010e7983 */ /* 0x0021620000100a00 */
[----:B--2---:R-:W-:-:S04]  /*17250*/  LEA R16, P1, R26, R3, 0x1 ;  /* 0x000000031a107211 */ /* 0x004fc800078208ff */
[-C--:B------:R-:W-:Y:S01]  /*17260*/  LEA.HI.X.SX32 R17, R26, R2.reuse, 0x1, P1 ;  /* 0x000000021a117211 */ /* 0x080fe200008f0eff */
[----:B---3--:R1:W-:Y:S04]  /*17270*/  STL.64 [R1+0x25f0], R28 ;  /* 0x0025f01c01007387 */ /* 0x0083e80000100a00 */
[----:B------:R2:W-:Y:S01]  /*17280*/  STL.64 [R1+0x1a48], R16 ;  /* 0x001a481001007387 */ /* 0x0005e20000100a00 */
[----:B------:R-:W-:Y:S01]  /*17290*/  LEA R10, R0, R11, 0x1 ;  /* 0x0000000b000a7211 */ /* 0x000fe200078e08ff */
[----:B-1----:R-:W-:Y:S01]  /*172a0*/  IMAD.MOV.U32 R29, RZ, RZ, R13 ;  /* 0x000000ffff1d7224 */ /* 0x002fe200078e000d */
[----:B------:R-:W-:Y:S01]  /*172b0*/  LEA R28, P0, R13, R3, 0x1 ;  /* 0x000000030d1c7211 */ /* 0x000fe200078008ff */
[----:B--2---:R-:W2:Y:S03]  /*172c0*/  LDL.LU.64 R16, [R1+0x25f8] ;  /* 0x0025f80001107983 */ /* 0x004ea60000300a00 */
[-C--:B------:R-:W-:Y:S01]  /*172d0*/  LEA.HI.X.SX32 R29, R29, R2.reuse, 0x1, P0 ;  /* 0x000000021d1d7211 */ /* 0x080fe200000f0eff */
[----:B------:R-:W3:Y:S01]  /*172e0*/  LDL.LU R26, [R1+0x78] ;  /* 0x00007800011a7983 */ /* 0x000ee20000300800 */
[----:B-----5:R-:W-:-:S05]  /*172f0*/  LEA.HI.X.SX32 R15, R8, R2, 0x1, P2 ;  /* 0x00000002080f7211 */ /* 0x020fca00010f0eff */
[----:B------:R-:W-:Y:S04]  /*17300*/  STL [R1+0x1a44], R15 ;  /* 0x001a440f01007387 */ /* 0x000fe80000100800 */
[----:B------:R-:W-:Y:S04]  /*17310*/  STL.64 [R1+0x2528], R10 ;  /* 0x0025280a01007387 */ /* 0x000fe80000100a00 */
[----:B------:R1:W-:Y:S04]  /*17320*/  STL.64 [R1+0x1a38], R28 ;  /* 0x001a381c01007387 */ /* 0x0003e80000100a00 */
[----:B-1----:R-:W5:Y:S01]  /*17330*/  LDL.LU.64 R28, [R1+0x25f0] ;  /* 0x0025f000011c7983 */ /* 0x002f620000300a00 */
[-C--:B----4-:R-:W-:Y:S01]  /*17340*/  LEA R14, P1, R9, R3.reuse, 0x1 ;  /* 0x00000003090e7211 */ /* 0x090fe200078208ff */
[----:B--2---:R-:W-:Y:S01]  /*17350*/  IMAD.MOV.U32 R11, RZ, RZ, R16 ;  /* 0x000000ffff0b7224 */ /* 0x004fe200078e0010 */
[----:B------:R-:W-:Y:S01]  /*17360*/  LEA R16, P2, R20, R3, 0x1 ;  /* 0x0000000314107211 */ /* 0x000fe200078408ff */
[----:B------:R-:W-:Y:S01]  /*17370*/  IMAD.MOV.U32 R8, RZ, RZ, R22 ;  /* 0x000000ffff087224 */ /* 0x000fe200078e0016 */
[----:B------:R-:W-:-:S02]  /*17380*/  LEA R22, R0, R10, 0x1 ;  /* 0x0000000a00167211 */ /* 0x000fc400078e08ff */
[-C--:B------:R-:W-:Y:S02]  /*17390*/  LEA.HI.X.SX32 R15, R9, R2.reuse, 0x1, P1 ;  /* 0x00000002090f7211 */ /* 0x080fe400008f0eff */
[----:B------:R-:W-:Y:S02]  /*173a0*/  MOV R10, R17 ;  /* 0x00000011000a7202 */ /* 0x000fe40000000f00 */
[----:B------:R-:W-:Y:S01]  /*173b0*/  LEA.HI.X.SX32 R17, R20, R2, 0x1, P2 ;  /* 0x0000000214117211 */ /* 0x000fe200010f0eff */
[----:B------:R1:W-:Y:S01]  /*173c0*/  STL.64 [R1+0x1a30], R14 ;  /* 0x001a300e01007387 */ /* 0x0003e20000100a00 */
[C---:B------:R-:W-:Y:S01]  /*173d0*/  LEA R13, R0.reuse, R22, 0x1 ;  /* 0x00000016000d7211 */ /* 0x040fe200078e08ff */
[----:B------:R-:W-:Y:S01]  /*173e0*/  IMAD.MOV.U32 R9, RZ, RZ, R6 ;  /* 0x000000ffff097224 */ /* 0x000fe200078e0006 */
[----:B------:R-:W-:Y:S01]  /*173f0*/  MOV R20, R7 ;  /* 0x0000000700147202 */ /* 0x000fe20000000f00 */
[----:B------:R-:W-:Y:S01]  /*17400*/  IMAD.MOV.U32 R6, RZ, RZ, R23 ;  /* 0x000000ffff067224 */ /* 0x000fe200078e0017 */
[----:B------:R-:W-:Y:S01]  /*17410*/  MOV R7, R12 ;  /* 0x0000000c00077202 */ /* 0x000fe20000000f00 */
[C---:B------:R-:W-:Y:S01]  /*17420*/  IMAD R12, R0.reuse, 0x2, R13 ;  /* 0x00000002000c7824 */ /* 0x040fe200078e020d */
[----:B-1----:R-:W2:Y:S04]  /*17430*/  LDL.LU.64 R14, [R1+0x25e8] ;  /* 0x0025e800010e7983 */ /* 0x002ea80000300a00 */
[----:B------:R1:W-:Y:S01]  /*17440*/  STL.64 [R1+0x1a28], R16 ;  /* 0x001a281001007387 */ /* 0x0003e20000100a00 */
[----:B------:R-:W-:-:S03]  /*17450*/  LEA R23, R0, R12, 0x1 ;  /* 0x0000000c00177211 */ /* 0x000fc600078e08ff */
[----:B-1----:R-:W4:Y:S04]  /*17460*/  LDL.LU.64 R16, [R1+0x25e0] ;  /* 0x0025e00001107983 */ /* 0x002f280000300a00 */
[----:B-----5:R3:W-:Y:S04]  /*17470*/  STL.64 [R1+0x25c8], R28 ;  /* 0x0025c81c01007387 */ /* 0x0207e80000100a00 */
[----:B------:R-:W-:Y:S01]  /*17480*/  STL.64 [R1+0x25d0], R6 ;  /* 0x0025d00601007387 */ /* 0x000fe20000100a00 */
[----:B---3--:R-:W-:-:S05]  /*17490*/  LEA R28, P0, R26, R3, 0x1 ;  /* 0x000000031a1c7211 */ /* 0x008fca00078008ff */
[----:B------:R-:W-:Y:S04]  /*174a0*/  STL [R1+0x1a20], R28 ;  /* 0x001a201c01007387 */ /* 0x000fe80000100800 */
[----:B------:R1:W-:Y:S04]  /*174b0*/  STL.64 [R1+0x2508], R12 ;  /* 0x0025080c01007387 */ /* 0x0003e80000100a00 */
[----:B-1----:R0:W3:Y:S01]  /*174c0*/  LDL.64 R12, [R1+0x1a20] ;  /* 0x001a2000010c7983 */ /* 0x0020e20000100a00 */
[-C--:B----4-:R-:W-:Y:S02]  /*174d0*/  LEA R6, P1, R16, R3.reuse, 0x1 ;  /* 0x0000000310067211 */ /* 0x090fe400078208ff */
[----:B------:R-:W-:-:S02]  /*174e0*/  LEA R28, P2, R17, R3, 0x1 ;  /* 0x00000003111c7211 */ /* 0x000fc400078408ff */
[-C--:B------:R-:W-:Y:S02]  /*174f0*/  LEA.HI.X.SX32 R7, R16, R2.reuse, 0x1, P1 ;  /* 0x0000000210077211 */ /* 0x080fe400008f0eff */
[-C--:B------:R-:W-:Y:S02]  /*17500*/  LEA.HI.X.SX32 R29, R17, R2.reuse, 0x1, P2 ;  /* 0x00000002111d7211 */ /* 0x080fe400010f0eff */
[-C--:B---3--:R-:W-:Y:S02]  /*17510*/  LEA.HI.X.SX32 R13, R26, R2.reuse, 0x1, P0 ;  /* 0x000000021a0d7211 */ /* 0x088fe400000f0eff */
[----:B------:R-:W3:Y:S04]  /*17520*/  LDL.LU R26, [R1+0x25dc] ;  /* 0x0025dc00011a7983 */ /* 0x000ee80000300800 */
[----:B------:R-:W-:Y:S04]  /*17530*/  STL [R1+0x1a24], R13 ;  /* 0x001a240d01007387 */ /* 0x000fe80000100800 */
[----:B------:R-:W4:Y:S04]  /*17540*/  LDL.LU R16, [R1+0x25d8] ;  /* 0x0025d80001107983 */ /* 0x000f280000300800 */
[----:B------:R-:W-:Y:S04]  /*17550*/  STL.64 [R1+0x1a18], R6 ;  /* 0x001a180601007387 */ /* 0x000fe80000100a00 */
[----:B------:R1:W-:Y:S04]  /*17560*/  STL.64 [R1+0x2510], R22 ;  /* 0x0025101601007387 */ /* 0x0003e80000100a00 */
[----:B------:R-:W-:Y:S04]  /*17570*/  STL.64 [R1+0x1a10], R28 ;  /* 0x001a101c01007387 */ /* 0x000fe80000100a00 */
[----:B-1----:R-:W5:Y:S01]  /*17580*/  LDL.LU R22, [R1+0x80] ;  /* 0x0000800001167983 */ /* 0x002f620000300800 */
[----:B--2---:R-:W-:Y:S01]  /*17590*/  IMAD.MOV.U32 R17, RZ, RZ, R15 ;  /* 0x000000ffff117224 */ /* 0x004fe200078e000f */
[----:B------:R-:W-:Y:S01]  /*175a0*/  LEA R15, R0, R23, 0x1 ;  /* 0x00000017000f7211 */ /* 0x000fe200078e08ff */
[----:B------:R-:W-:Y:S01]  /*175b0*/  IMAD.MOV.U32 R7, RZ, RZ, R14 ;  /* 0x000000ffff077224 */ /* 0x000fe200078e000e */
[----:B------:R-:W-:Y:S01]  /*175c0*/  LEA R6, P0, R14, R3, 0x1 ;  /* 0x000000030e067211 */ /* 0x000fe200078008ff */
[----:B------:R-:W2:Y:S03]  /*175d0*/  LDL.LU R23, [R1+0x7c] ;  /* 0x00007c0001177983 */ /* 0x000ea60000300800 */
[----:B------:R-:W-:-:S05]  /*175e0*/  LEA.HI.X.SX32 R7, R7, R2, 0x1, P0 ;  /* 0x0000000207077211 */ /* 0x000fca00000f0eff */
[----:B------:R1:W-:Y:S04]  /*175f0*/  STL.64 [R1+0x1a08], R6 ;  /* 0x001a080601007387 */ /* 0x0003e80000100a00 */
[----:B-1----:R-:W3:Y:S01]  /*17600*/  LDL.LU.64 R6, [R1+0x25d0] ;  /* 0x0025d00001067983 */ /* 0x002ee20000300a00 */
[----:B-----5:R-:W-:-:S04]  /*17610*/  LEA R28, P1, R22, R3, 0x1 ;  /* 0x00000003161c7211 */ /* 0x020fc800078208ff */
[----:B------:R-:W-:-:S05]  /*17620*/  LEA.HI.X.SX32 R29, R22, R2, 0x1, P1 ;  /* 0x00000002161d7211 */ /* 0x000fca00008f0eff */
[----:B------:R1:W-:Y:S04]  /*17630*/  STL.64 [R1+0x1a00], R28 ;  /* 0x001a001c01007387 */ /* 0x0003e80000100a00 */
[----:B-1----:R-:W5:Y:S01]  /*17640*/  LDL.LU.64 R28, [R1+0x25c8] ;  /* 0x0025c800011c7983 */ /* 0x002f620000300a00 */
[----:B--2---:R-:W-:Y:S01]  /*17650*/  LEA R12, P2, R23, R3, 0x1 ;  /* 0x00000003170c7211 */ /* 0x004fe200078408ff */
[----:B------:R-:W-:-:S03]  /*17660*/  IMAD R27, R0, 0x2, R27 ;  /* 0x00000002001b7824 */ /* 0x000fc600078e021b */
[----:B------:R-:W-:Y:S02]  /*17670*/  LEA.HI.X.SX32 R13, R23, R2, 0x1, P2 ;  /* 0x00000002170d7211 */ /* 0x000fe400010f0eff */
[C---:B------:R-:W-:Y:S02]  /*17680*/  LEA R27, R0.reuse, R27, 0x1 ;  /* 0x0000001b001b7211 */ /* 0x040fe400078e08ff */
[C---:B------:R-:W-:Y:S01]  /*17690*/  LEA R14, R0.reuse, R15, 0x1 ;  /* 0x0000000f000e7211 */ /* 0x040fe200078e08ff */
[----:B------:R1:W-:Y:S04]  /*176a0*/  STL.64 [R1+0x19f8], R12 ;  /* 0x0019f80c01007387 */ /* 0x0003e80000100a00 */
[----:B---3--:R-:W-:Y:S01]  /*176b0*/  STL.64 [R1+0x25b8], R6 ;  /* 0x0025b80601007387 */ /* 0x008fe20000100a00 */
[----:B-1----:R-:W-:Y:S01]  /*176c0*/  IMAD.MOV.U32 R12, RZ, RZ, R10 ;  /* 0x000000ffff0c7224 */ /* 0x002fe200078e000a */
[----:B------:R-:W-:Y:S01]  /*176d0*/  MOV R13, R11 ;  /* 0x0000000b000d7202 */ /* 0x000fe20000000f00 */
[----:B------:R-:W-:Y:S01]  /*176e0*/  IMAD.MOV.U32 R11, RZ, RZ, R25 ;  /* 0x000000ffff0b7224 */ /* 0x000fe200078e0019 */
[----:B------:R-:W-:Y:S01]  /*176f0*/  MOV R10, R27 ;  /* 0x0000001b000a7202 */ /* 0x000fe20000000f00 */
[----:B------:R-:W-:Y:S01]  /*17700*/  IMAD R27, R0, 0x2, R14 ;  /* 0x00000002001b7824 */ /* 0x000fe200078e020e */
[----:B-----5:R1:W-:Y:S04]  /*17710*/  STL.64 [R1+0x25c0], R28 ;  /* 0x0025c01c01007387 */ /* 0x0203e80000100a00 */
[----:B------:R-:W2:Y:S04]  /*17720*/  LDL.LU R25, [R1+0xb0] ;  /* 0x0000b00001197983 */ /* 0x000ea80000300800 */
[----:B------:R3:W-:Y:S01]  /*17730*/  STL.64 [R1+0x2500], R14 ;  /* 0x0025000e01007387 */ /* 0x0007e20000100a00 */
[----:B-1----:R-:W-:-:S02]  /*17740*/  LEA R28, P0, R17, R3, 0x1 ;  /* 0x00000003111c7211 */ /* 0x002fc400078008ff */
[----:B------:R-:W-:Y:S01]  /*17750*/  MOV R29, R17 ;  /* 0x00000011001d7202 */ /* 0x000fe20000000f00 */
[----:B------:R-:W-:Y:S01]  /*17760*/  IMAD R17, R0, 0x2, R27 ;  /* 0x0000000200117824 */ /* 0x000fe200078e021b */
[----:B---3--:R-:W3:Y:S04]  /*17770*/  LDL.LU R14, [R1+0x90] ;  /* 0x00009000010e7983 */ /* 0x008ee80000300800 */
[----:B------:R-:W5:Y:S04]  /*17780*/  LDL.LU R15, [R1+0x8c] ;  /* 0x00008c00010f7983 */ /* 0x000f680000300800 */
[----:B------:R1:W-:Y:S04]  /*17790*/  STL.64 [R1+0x2550], R26 ;  /* 0x0025501a01007387 */ /* 0x0003e80000100a00 */
[----:B-1----:R-:W2:Y:S04]  /*177a0*/  LDL.LU R27, [R1+0xac] ;  /* 0x0000ac00011b7983 */ /* 0x002ea80000300800 */
[----:B------:R-:W2:Y:S01]  /*177b0*/  LDL.LU R26, [R1+0xbc] ;  /* 0x0000bc00011a7983 */ /* 0x000ea20000300800 */
[----:B------:R-:W-:-:S02]  /*177c0*/  LEA.HI.X.SX32 R29, R29, R2, 0x1, P0 ;  /* 0x000000021d1d7211 */ /* 0x000fc400000f0eff */
[CC--:B---3--:R-:W-:Y:S02]  /*177d0*/  LEA R6, P1, R14.reuse, R3.reuse, 0x1 ;  /* 0x000000030e067211 */ /* 0x0c8fe400078208ff */
[C---:B-----5:R-:W-:Y:S02]  /*177e0*/  LEA R22, P2, R15.reuse, R3, 0x1 ;  /* 0x000000030f167211 */ /* 0x060fe400078408ff */
[-C--:B------:R-:W-:Y:S02]  /*177f0*/  LEA.HI.X.SX32 R7, R14, R2.reuse, 0x1, P1 ;  /* 0x000000020e077211 */ /* 0x080fe400008f0eff */
[----:B------:R-:W-:Y:S01]  /*17800*/  LEA.HI.X.SX32 R23, R15, R2, 0x1, P2 ;  /* 0x000000020f177211 */ /* 0x000fe200010f0eff */
[----:B--2---:R1:W-:Y:S04]  /*17810*/  STL [R1+0x25b4], R26 ;  /* 0x0025b41a01007387 */ /* 0x0043e80000100800 */
[----:B-1----:R-:W2:Y:S04]  /*17820*/  LDL.LU R26, [R1+0xb4] ;  /* 0x0000b400011a7983 */ /* 0x002ea80000300800 */
[----:B------:R1:W-:Y:S04]  /*17830*/  STL.64 [R1+0x19f0], R28 ;  /* 0x0019f01c01007387 */ /* 0x0003e80000100a00 */
[----:B-1----:R-:W3:Y:S04]  /*17840*/  LDL.LU.64 R28, [R1+0x25c0] ;  /* 0x0025c000011c7983 */ /* 0x002ee80000300a00 */
[----:B------:R1:W-:Y:S04]  /*17850*/  STL.64 [R1+0x19e8], R6 ;  /* 0x0019e80601007387 */ /* 0x0003e80000100a00 */
[----:B-1----:R-:W5:Y:S04]  /*17860*/  LDL.LU.64 R6, [R1+0x25b8] ;  /* 0x0025b80001067983 */ /* 0x002f680000300a00 */
[----:B------:R1:W-:Y:S04]  /*17870*/  STL.64 [R1+0x19e0], R22 ;  /* 0x0019e01601007387 */ /* 0x0003e80000100a00 */
[----:B------:R2:W-:Y:S04]  /*17880*/  STL.64 [R1+0x25a0], R20 ;  /* 0x0025a01401007387 */ /* 0x0005e80000100a00 */
[----:B------:R-:W-:Y:S04]  /*17890*/  STL.64 [R1+0x25a8], R8 ;  /* 0x0025a80801007387 */ /* 0x000fe80000100a00 */
[----:B------:R-:W3:Y:S01]  /*178a0*/  LDL.LU R14, [R1+0xdc] ;  /* 0x0000dc00010e7983 */ /* 0x000ee20000300800 */
[----:B------:R-:W-:-:S02]  /*178b0*/  MOV R15, R12 ;  /* 0x0000000c000f7202 */ /* 0x000fc40000000f00 */
[----:B------:R-:W-:Y:S02]  /*178c0*/  MOV R12, R10 ;  /* 0x0000000a000c7202 */ /* 0x000fe40000000f00 */
[----:B------:R-:W-:Y:S02]  /*178d0*/  MOV R10, R4 ;  /* 0x00000004000a7202 */ /* 0x000fe40000000f00 */
[----:B----4-:R-:W-:Y:S01]  /*178e0*/  MOV R4, R16 ;  /* 0x0000001000047202 */ /* 0x010fe20000000f00 */
[C---:B------:R-:W-:Y:S02]  /*178f0*/  IMAD R16, R0.reuse, 0x2, R17 ;  /* 0x0000000200107824 */ /* 0x040fe400078e0211 */
[----:B-1----:R-:W-:Y:S02]  /*17900*/  IMAD.MOV.U32 R23, RZ, RZ, R13 ;  /* 0x000000ffff177224 */ /* 0x002fe400078e000d */
[----:B------:R-:W-:Y:S02]  /*17910*/  IMAD.MOV.U32 R13, RZ, RZ, R11 ;  /* 0x000000ffff0d7224 */ /* 0x000fe400078e000b */
[----:B------:R-:W-:Y:S01]  /*17920*/  IMAD.MOV.U32 R11, RZ, RZ, R24 ;  /* 0x000000ffff0b7224 */ /* 0x000fe200078e0018 */
[----:B------:R-:W-:-:S02]  /*17930*/  LEA R24, R0, R16, 0x1 ;  /* 0x0000001000187211 */ /* 0x000fc400078e08ff */
[-C--:B--2---:R-:W-:Y:S01]  /*17940*/  LEA R20, P0, R26, R3.reuse, 0x1 ;  /* 0x000000031a147211 */ /* 0x084fe200078008ff */
[----:B---3--:R1:W-:Y:S04]  /*17950*/  STL [R1+0x2598], R14 ;  /* 0x0025980e01007387 */ /* 0x0083e80000100800 */
[----:B-1----:R-:W2:Y:S04]  /*17960*/  LDL.LU R14, [R1+0xc0] ;  /* 0x0000c000010e7983 */ /* 0x002ea80000300800 */
[----:B------:R-:W3:Y:S04]  /*17970*/  LDL.LU R22, [R1+0xd4] ;  /* 0x0000d40001167983 */ /* 0x000ee80000300800 */
[----:B------:R-:W-:Y:S04]  /*17980*/  STL [R1+0x19d8], R20 ;  /* 0x0019d81401007387 */ /* 0x000fe80000100800 */
[----:B------:R1:W-:Y:S04]  /*17990*/  STL.64 [R1+0x24e8], R16 ;  /* 0x0024e81001007387 */ /* 0x0003e80000100a00 */
[----:B-1----:R0:W4:Y:S01]  /*179a0*/  LDL.64 R16, [R1+0x19d8] ;  /* 0x0019d80001107983 */ /* 0x0021220000100a00 */
[----:B------:R-:W-:-:S04]  /*179b0*/  LEA R8, P1, R25, R3, 0x1 ;  /* 0x0000000319087211 */ /* 0x000fc800078208ff */
[----:B------:R-:W-:Y:S02]  /*179c0*/  LEA.HI.X.SX32 R9, R25, R2, 0x1, P1 ;  /* 0x0000000219097211 */ /* 0x000fe400008f0eff */
[----:B------:R-:W-:-:S04]  /*179d0*/  LEA R20, P2, R27, R3, 0x1 ;  /* 0x000000031b147211 */ /* 0x000fc800078408ff */
[-C--:B------:R-:W-:Y:S02]  /*179e0*/  LEA.HI.X.SX32 R21, R27, R2.reuse, 0x1, P2 ;  /* 0x000000021b157211 */ /* 0x080fe400010f0eff */
[----:B----4-:R-:W-:Y:S02]  /*179f0*/  LEA.HI.X.SX32 R17, R26, R2, 0x1, P0 ;  /* 0x000000021a117211 */ /* 0x010fe400000f0eff */
[----:B------:R-:W4:Y:S04]  /*17a00*/  LDL.LU R26, [R1+0x25b4] ;  /* 0x0025b400011a7983 */ /* 0x000f280000300800 */
[----:B------:R-:W2:Y:S04]  /*17a10*/  LDL.LU R25, [R1+0x25b0] ;  /* 0x0025b00001197983 */ /* 0x000ea80000300800 */
[----:B------:R1:W-:Y:S04]  /*17a20*/  STL.64 [R1+0x19d0], R8 ;  /* 0x0019d00801007387 */ /* 0x0003e80000100a00 */
[----:B------:R-:W-:Y:S04]  /*17a30*/  STL [R1+0x19dc], R17 ;  /* 0x0019dc1101007387 */ /* 0x000fe80000100800 */
[----:B-1----:R-:W3:Y:S04]  /*17a40*/  LDL.LU.64 R8, [R1+0x25a8] ;  /* 0x0025a80001087983 */ /* 0x002ee80000300a00 */
[----:B------:R1:W-:Y:S01]  /*17a50*/  STL.64 [R1+0x19c8], R20 ;  /* 0x0019c81401007387 */ /* 0x0003e20000100a00 */
[----:B-----5:R-:W-:Y:S01]  /*17a60*/  IMAD.MOV.U32 R27, RZ, RZ, R7 ;  /* 0x000000ffff1b7224 */ /* 0x020fe200078e0007 */
[----:B------:R-:W-:-:S02]  /*17a70*/  MOV R7, R19 ;  /* 0x0000001300077202 */ /* 0x000fc40000000f00 */
[----:B-1----:R-:W-:Y:S02]  /*17a80*/  LEA R20, P0, R18, R3, 0x1 ;  /* 0x0000000312147211 */ /* 0x002fe400078008ff */
[----:B------:R-:W-:-:S04]  /*17a90*/  MOV R21, R18 ;  /* 0x0000001200157202 */ /* 0x000fc80000000f00 */
[----:B------:R-:W-:Y:S01]  /*17aa0*/  LEA.HI.X.SX32 R21, R21, R2, 0x1, P0 ;  /* 0x0000000215157211 */ /* 0x000fe200000f0eff */
[----:B------:R-:W-:Y:S01]  /*17ab0*/  IMAD R19, R0, 0x2, R24 ;  /* 0x0000000200137824 */ /* 0x000fe200078e0218 */
[----:B--2---:R1:W-:Y:S04]  /*17ac0*/  STL.64 [R1+0x2558], R24 ;  /* 0x0025581801007387 */ /* 0x0043e80000100a00 */
[----:B------:R2:W-:Y:S01]  /*17ad0*/  STL.64 [R1+0x19c0], R20 ;  /* 0x0019c01401007387 */ /* 0x0005e20000100a00 */
[----:B-1----:R-:W-:-:S03]  /*17ae0*/  LEA R24, P1, R14, R3, 0x1 ;  /* 0x000000030e187211 */ /* 0x002fc600078208ff */
[----:B--2---:R-:W2:Y:S01]  /*17af0*/  LDL.LU.64 R20, [R1+0x25a0] ;  /* 0x0025a00001147983 */ /* 0x004ea20000300a00 */
[----:B------:R-:W-:-:S03]  /*17b00*/  LEA.HI.X.SX32 R25, R14, R2, 0x1, P1 ;  /* 0x000000020e197211 */ /* 0x000fc600008f0eff */
[----:B------:R-:W5:Y:S01]  /*17b10*/  LDL.LU R14, [R1+0x2598] ;  /* 0x00259800010e7983 */ /* 0x000f620000300800 */
[----:B----4-:R-:W-:Y:S01]  /*17b20*/  LEA R16, P2, R26, R3, 0x1 ;  /* 0x000000031a107211 */ /* 0x010fe200078408ff */
[----:B------:R-:W-:-:S03]  /*17b30*/  IMAD R18, R0, 0x2, R19 ;  /* 0x0000000200127824 */ /* 0x000fc600078e0213 */
[----:B------:R-:W-:Y:S01]  /*17b40*/  LEA.HI.X.SX32 R17, R26, R2, 0x1, P2 ;  /* 0x000000021a117211 */ /* 0x000fe200010f0eff */
[----:B------:R-:W-:Y:S04]  /*17b50*/  STL.64 [R1+0x19b8], R24 ;  /* 0x0019b81801007387 */ /* 0x000fe80000100a00 */
[----:B------:R1:W-:Y:S02]  /*17b60*/  STL.64 [R1+0x19b0], R16 ;  /* 0x0019b01001007387 */ /* 0x0003e40000100a00 */
[----:B-1----:R-:W-:Y:S01]  /*17b70*/  MOV R16, R15 ;  /* 0x0000000f00107202 */ /* 0x002fe20000000f00 */
[----:B------:R-:W-:-:S04]  /*17b80*/  IMAD R17, R0, 0x2, R18 ;  /* 0x0000000200117824 */ /* 0x000fc800078e0212 */
[----:B------:R-:W-:Y:S01]  /*17b90*/  IMAD R26, R0, 0x2, R17 ;  /* 0x00000002001a7824 */ /* 0x000fe200078e0211 */
[----:B--2---:R5:W-:Y:S04]  /*17ba0*/  STL.64 [R1+0x2590], R20 ;  /* 0x0025901401007387 */ /* 0x004be80000100a00 */
[----:B------:R-:W2:Y:S04]  /*17bb0*/  LDL.LU R25, [R1+0xf4] ;  /* 0x0000f40001197983 */ /* 0x000ea80000300800 */
[----:B------:R-:W4:Y:S04]  /*17bc0*/  LDL.LU R15, [R1+0xec] ;  /* 0x0000ec00010f7983 */ /* 0x000f280000300800 */
[----:B------:R1:W-:Y:S01]  /*17bd0*/  STL.64 [R1+0x24f0], R18 ;  /* 0x0024f01201007387 */ /* 0x0003e20000100a00 */
[----:B-----5:R-:W-:-:S04]  /*17be0*/  LEA R20, P0, R14, R3, 0x1 ;  /* 0x000000030e147211 */ /* 0x020fc800078008ff */
[----:B------:R-:W-:Y:S02]  /*17bf0*/  LEA.HI.X.SX32 R21, R14, R2, 0x1, P0 ;  /* 0x000000020e157211 */ /* 0x000fe400000f0eff */
[----:B-1----:R-:W-:-:S05]  /*17c00*/  LEA R18, P1, R27, R3, 0x1 ;  /* 0x000000031b127211 */ /* 0x002fca00078208ff */
[----:B------:R-:W-:Y:S04]  /*17c10*/  STL [R1+0x19a0], R18 ;  /* 0x0019a01201007387 */ /* 0x000fe80000100800 */
[----:B------:R-:W-:Y:S04]  /*17c20*/  STL [R1], R26 ;  /* 0x0000001a01007387 */ /* 0x000fe80000100800 */
[----:B------:R1:W-:Y:S01]  /*17c30*/  STL.64 [R1+0x2588], R6 ;  /* 0x0025880601007387 */ /* 0x0003e20000100a00 */
[----:B------:R-:W-:-:S03]  /*17c40*/  MOV R19, R27 ;  /* 0x0000001b00137202 */ /* 0x000fc60000000f00 */
[----:B-1----:R0:W5:Y:S04]  /*17c50*/  LDL.64 R6, [R1+0x19a0] ;  /* 0x0019a00001067983 */ /* 0x0021680000100a00 */
[----:B------:R-:W2:Y:S04]  /*17c60*/  LDL.LU R24, [R1+0x108] ;  /* 0x0001080001187983 */ /* 0x000ea80000300800 */
[----:B------:R-:W4:Y:S04]  /*17c70*/  LDL.LU R17, [R1+0x104] ;  /* 0x0001040001117983 */ /* 0x000f280000300800 */
[----:B------:R1:W-:Y:S04]  /*17c80*/  STL.64 [R1+0x19a8], R20 ;  /* 0x0019a81401007387 */ /* 0x0003e80000100a00 */
[----:B-1----:R-:W4:Y:S04]  /*17c90*/  LDL.LU.64 R20, [R1+0x2590] ;  /* 0x0025900001147983 */ /* 0x002f280000300a00 */
[----:B------:R-:W4:Y:S04]  /*17ca0*/  LDL.LU R27, [R1+0x114] ;  /* 0x00011400011b7983 */ /* 0x000f280000300800 */
[----:B------:R-:W4:Y:S01]  /*17cb0*/  LDL.LU R14, [R1+0xfc] ;  /* 0x0000fc00010e7983 */ /* 0x000f220000300800 */
[----:B---3--:R-:W-:-:S02]  /*17cc0*/  LEA R18, P2, R22, R3, 0x1 ;  /* 0x0000000316127211 */ /* 0x008fc400078408ff */
[-C--:B-----5:R-:W-:Y:S02]  /*17cd0*/  LEA.HI.X.SX32 R7, R19, R2.reuse, 0x1, P1 ;  /* 0x0000000213077211 */ /* 0x0a0fe400008f0eff */
[-C--:B------:R-:W-:Y:S02]  /*17ce0*/  LEA.HI.X.SX32 R19, R22, R2.reuse, 0x1, P2 ;  /* 0x0000000216137211 */ /* 0x080fe400010f0eff */
[----:B------:R-:W-:Y:S01]  /*17cf0*/  MOV R22, R29 ;  /* 0x0000001d00167202 */ /* 0x000fe20000000f00 */
[----:B------:R-:W-:Y:S01]  /*17d00*/  IMAD R29, R0, 0x2, R26 ;  /* 0x00000002001d7824 */ /* 0x000fe200078e021a */
[C---:B--2---:R-:W-:Y:S01]  /*17d10*/  LEA R6, P0, R25.reuse, R3, 0x1 ;  /* 0x0000000319067211 */ /* 0x044fe200078008ff */
[----:B----4-:R-:W-:Y:S04]  /*17d20*/  STL [R1+0x2578], R14 ;  /* 0x0025780e01007387 */ /* 0x010fe80000100800 */
[----:B------:R1:W-:Y:S04]  /*17d30*/  STL [R1+0x19a4], R7 ;  /* 0x0019a40701007387 */ /* 0x0003e80000100800 */
[----:B------:R-:W-:Y:S04]  /*17d40*/  STL.64 [R1+0x1998], R18 ;  /* 0x0019981201007387 */ /* 0x000fe80000100a00 */
[----:B------:R2:W-:Y:S01]  /*17d50*/  STL.64 [R1+0x2580], R20 ;  /* 0x0025801401007387 */ /* 0x0005e20000100a00 */
[----:B-1----:R-:W-:-:S02]  /*17d60*/  LEA.HI.X.SX32 R7, R25, R2, 0x1, P0 ;  /* 0x0000000219077211 */ /* 0x002fc400000f0eff */
[----:B------:R-:W-:Y:S01]  /*17d70*/  LEA R14, R0, R29, 0x1 ;  /* 0x0000001d000e7211 */ /* 0x000fe200078e08ff */
[----:B------:R-:W3:Y:S01]  /*17d80*/  LDL.LU R26, [R1+0x130] ;  /* 0x00013000011a7983 */ /* 0x000ee20000300800 */
[----:B--2---:R-:W-:-:S03]  /*17d90*/  LEA R20, P1, R16, R3, 0x1 ;  /* 0x0000000310147211 */ /* 0x004fc600078208ff */
[----:B------:R1:W-:Y:S01]  /*17da0*/  STL.64 [R1+0x1990], R6 ;  /* 0x0019900601007387 */ /* 0x0003e20000100a00 */
[-C--:B------:R-:W-:Y:S02]  /*17db0*/  LEA.HI.X.SX32 R21, R16, R2.reuse, 0x1, P1 ;  /* 0x0000000210157211 */ /* 0x080fe400008f0eff */
[C---:B------:R-:W-:Y:S01]  /*17dc0*/  LEA R18, P2, R15.reuse, R3, 0x1 ;  /* 0x000000030f127211 */ /* 0x040fe200078408ff */
[----:B-1----:R-:W2:Y:S04]  /*17dd0*/  LDL.LU.64 R6, [R1+0x2588] ;  /* 0x0025880001067983 */ /* 0x002ea80000300a00 */
[----:B------:R-:W-:Y:S01]  /*17de0*/  STL [R1+0x10], R14 ;  /* 0x0000100e01007387 */ /* 0x000fe20000100800 */
[----:B------:R-:W-:-:S03]  /*17df0*/  LEA.HI.X.SX32 R19, R15, R2, 0x1, P2 ;  /* 0x000000020f137211 */ /* 0x000fc600010f0eff */
[----:B------:R1:W-:Y:S04]  /*17e00*/  STL.64 [R1+0x1988], R20 ;  /* 0x0019881401007387 */ /* 0x0003e80000100a00 */
[----:B------:R-:W-:Y:S04]  /*17e10*/  STL.64 [R1+0x1980], R18 ;  /* 0x0019801201007387 */ /* 0x000fe80000100a00 */
[----:B------:R-:W4:Y:S01]  /*17e20*/  LDL.LU R25, [R1+0x124] ;  /* 0x0001240001197983 */ /* 0x000f220000300800 */
[----:B-1----:R-:W-:-:S04]  /*17e30*/  LEA R20, P0, R24, R3, 0x1 ;  /* 0x0000000318147211 */ /* 0x002fc800078008ff */
[----:B------:R-:W-:-:S05]  /*17e40*/  LEA.HI.X.SX32 R21, R24, R2, 0x1, P0 ;  /* 0x0000000218157211 */ /* 0x000fca00000f0eff */
[----:B------:R1:W-:Y:S04]  /*17e50*/  STL.64 [R1+0x1978], R20 ;  /* 0x0019781401007387 */ /* 0x0003e80000100a00 */
[----:B-1----:R-:W5:Y:S01]  /*17e60*/  LDL.LU.64 R20, [R1+0x2580] ;  /* 0x0025800001147983 */ /* 0x002f620000300a00 */
[----:B------:R-:W-:Y:S01]  /*17e70*/  IMAD R16, R0, 0x2, R14 ;  /* 0x0000000200107824 */ /* 0x000fe200078e020e */
[----:B------:R-:W-:-:S04]  /*17e80*/  LEA R14, P1, R17, R3, 0x1 ;  /* 0x00000003110e7211 */ /* 0x000fc800078208ff */
[----:B------:R-:W-:Y:S02]  /*17e90*/  LEA.HI.X.SX32 R15, R17, R2, 0x1, P1 ;  /* 0x00000002110f7211 */ /* 0x000fe400008f0eff */
[----:B------:R-:W-:-:S03]  /*17ea0*/  LEA R18, P2, R23, R3, 0x1 ;  /* 0x0000000317127211 */ /* 0x000fc600078408ff */
[----:B------:R1:W-:Y:S01]  /*17eb0*/  STL.64 [R1+0x1970], R14 ;  /* 0x0019700e01007387 */ /* 0x0003e20000100a00 */
[C---:B------:R-:W-:Y:S02]  /*17ec0*/  LEA R16, R0.reuse, R16, 0x1 ;  /* 0x0000001000107211 */ /* 0x040fe400078e08ff */
[----:B------:R-:W-:Y:S02]  /*17ed0*/  LEA.HI.X.SX32 R19, R23, R2, 0x1, P2 ;  /* 0x0000000217137211 */ /* 0x000fe400010f0eff */
[----:B------:R-:W-:Y:S01]  /*17ee0*/  LEA R16, R0, R16, 0x1 ;  /* 0x0000001000107211 */ /* 0x000fe200078e08ff */
[----:B-1----:R-:W2:Y:S01]  /*17ef0*/  LDL.LU R14, [R1+0x2578] ;  /* 0x00257800010e7983 */ /* 0x002ea20000300800 */
[----:B------:R-:W-:-:S03]  /*17f00*/  IMAD.MOV.U32 R15, RZ, RZ, R22 ;  /* 0x000000ffff0f7224 */ /* 0x000fc600078e0016 */
[----:B------:R-:W2:Y:S04]  /*17f10*/  LDL.LU R24, [R1+0x128] ;  /* 0x0001280001187983 */ /* 0x000ea80000300800 */
[----:B------:R-:W-:Y:S01]  /*17f20*/  STL.64 [R1+0x1968], R18 ;  /* 0x0019681201007387 */ /* 0x000fe20000100a00 */
[----:B---3--:R-:W-:-:S04]  /*17f30*/  LEA R22, P0, R26, R3, 0x1 ;  /* 0x000000031a167211 */ /* 0x008fc800078008ff */
[----:B------:R-:W-:Y:S01]  /*17f40*/  LEA.HI.X.SX32 R23, R26, R2, 0x1, P0 ;  /* 0x000000021a177211 */ /* 0x000fe200000f0eff */
[----:B-----5:R-:W-:Y:S04]  /*17f50*/  STL.64 [R1+0x2570], R20 ;  /* 0x0025701401007387 */ /* 0x020fe80000100a00 */
[----:B------:R-:W-:Y:S04]  /*17f60*/  STL [R1+0x1c], R16 ;  /* 0x00001c1001007387 */ /* 0x000fe80000100800 */
[----:B------:R1:W-:Y:S02]  /*17f70*/  STL.64 [R1+0x1960], R22 ;  /* 0x0019601601007387 */ /* 0x0003e40000100a00 */
[----:B-1----:R-:W-:Y:S01]  /*17f80*/  IMAD.MOV.U32 R22, RZ, RZ, R10 ;  /* 0x000000ffff167224 */ /* 0x002fe200078e000a */
[----:B------:R-:W-:-:S02]  /*17f90*/  MOV R10, R11 ;  /* 0x0000000b000a7202 */ /* 0x000fc40000000f00 */
[----:B------:R-:W-:Y:S01]  /*17fa0*/  MOV R23, R13 ;  /* 0x0000000d00177202 */ /* 0x000fe20000000f00 */
[----:B------:R-:W3:Y:S04]  /*17fb0*/  LDL.LU R11, [R1+0x134] ;  /* 0x00013400010b7983 */ /* 0x000ee80000300800 */
[----:B------:R-:W5:Y:S01]  /*17fc0*/  LDL.LU R13, [R1+0x13c] ;  /* 0x00013c00010d7983 */ /* 0x000f620000300800 */
[CC--:B------:R-:W-:Y:S02]  /*17fd0*/  LEA R20, P1, R27.reuse, R3.reuse, 0x1 ;  /* 0x000000031b147211 */ /* 0x0c0fe400078208ff */
[----:B--2---:R-:W-:Y:S02]  /*17fe0*/  LEA R18, P2, R14, R3, 0x1 ;  /* 0x000000030e127211 */ /* 0x004fe400078408ff */
[-C--:B------:R-:W-:Y:S01]  /*17ff0*/  LEA.HI.X.SX32 R21, R27, R2.reuse, 0x1, P1 ;  /* 0x000000021b157211 */ /* 0x080fe200008f0eff */
[----:B------:R-:W-:Y:S01]  /*18000*/  IMAD R16, R0, 0x2, R16 ;  /* 0x0000000200107824 */ /* 0x000fe200078e0210 */
[----:B------:R1:W-:Y:S01]  /*18010*/  STL.64 [R1+0x2568], R28 ;  /* 0x0025681c01007387 */ /* 0x0003e20000100a00 */
[----:B------:R-:W-:-:S03]  /*18020*/  LEA.HI.X.SX32 R19, R14, R2, 0x1, P2 ;  /* 0x000000020e137211 */ /* 0x000fc600010f0eff */
[----:B------:R2:W-:Y:S01]  /*18030*/  STL.64 [R1+0x1958], R20 ;  /* 0x0019581401007387 */ /* 0x0005e20000100a00 */
[----:B------:R-:W-:-:S03]  /*18040*/  IMAD R17, R0, 0x2, R16 ;  /* 0x0000000200117824 */ /* 0x000fc600078e0210 */
[----:B------:R4:W-:Y:S01]  /*18050*/  STL.64 [R1+0x1950], R18 ;  /* 0x0019501201007387 */ /* 0x0009e20000100a00 */
[----:B-1----:R-:W-:-:S03]  /*18060*/  LEA R28, P1, R24, R3, 0x1 ;  /* 0x00000003181c7211 */ /* 0x002fc600078208ff */
[----:B------:R-:W3:Y:S01]  /*18070*/  LDL.LU R26, [R1+0x138] ;  /* 0x00013800011a7983 */ /* 0x000ee20000300800 */
[----:B--2---:R-:W-:-:S03]  /*18080*/  LEA R20, P0, R15, R3, 0x1 ;  /* 0x000000030f147211 */ /* 0x004fc600078008ff */
[----:B------:R-:W2:Y:S01]  /*18090*/  LDL.LU R27, [R1+0x11c] ;  /* 0x00011c00011b7983 */ /* 0x000ea20000300800 */
[----:B------:R-:W-:Y:S01]  /*180a0*/  MOV R21, R15 ;  /* 0x0000000f00157202 */ /* 0x000fe20000000f00 */
[----:B------:R-:W-:Y:S01]  /*180b0*/  IMAD R15, R0, 0x2, R17 ;  /* 0x00000002000f7824 */ /* 0x000fe200078e0211 */
[-C--:B------:R-:W-:Y:S01]  /*180c0*/  LEA.HI.X.SX32 R29, R24, R2.reuse, 0x1, P1 ;  /* 0x00000002181d7211 */ /* 0x080fe200008f0eff */
[----:B------:R-:W2:Y:S01]  /*180d0*/  LDL.LU R14, [R1+0x118] ;  /* 0x00011800010e7983 */ /* 0x000ea20000300800 */
[----:B------:R-:W-:Y:S02]  /*180e0*/  LEA.HI.X.SX32 R21, R21, R2, 0x1, P0 ;  /* 0x0000000215157211 */ /* 0x000fe400000f0eff */
[----:B----4-:R-:W-:-:S03]  /*180f0*/  LEA R18, P2, R25, R3, 0x1 ;  /* 0x0000000319127211 */ /* 0x010fc600078408ff */
[----:B------:R1:W-:Y:S01]  /*18100*/  STL.64 [R1+0x1948], R20 ;  /* 0x0019481401007387 */ /* 0x0003e20000100a00 */
[----:B------:R-:W-:-:S03]  /*18110*/  LEA.HI.X.SX32 R19, R25, R2, 0x1, P2 ;  /* 0x0000000219137211 */ /* 0x000fc600010f0eff */
[----:B-1----:R-:W4:Y:S04]  /*18120*/  LDL.LU.64 R20, [R1+0x2570] ;  /* 0x0025700001147983 */ /* 0x002f280000300a00 */
[----:B------:R-:W-:Y:S04]  /*18130*/  STL [R1+0x28], R15 ;  /* 0x0000280f01007387 */ /* 0x000fe80000100800 */
[----:B------:R-:W-:Y:S04]  /*18140*/  STL.64 [R1+0x1940], R28 ;  /* 0x0019401c01007387 */ /* 0x000fe80000100a00 */
[----:B------:R1:W-:Y:S04]  /*18150*/  STL.64 [R1+0x1938], R18 ;  /* 0x0019381201007387 */ /* 0x0003e80000100a00 */
[----:B------:R-:W-:Y:S01]  /*18160*/  STL.64 [R1+0x2560], R6 ;  /* 0x0025600601007387 */ /* 0x000fe20000100a00 */
[----:B-1----:R-:W-:-:S03]  /*18170*/  LEA R19, R0, R15, 0x1 ;  /* 0x0000000f00137211 */ /* 0x002fc600078e08ff */
[----:B------:R-:W2:Y:S04]  /*18180*/  LDL.LU R15, [R1+0x110] ;  /* 0x00011000010f7983 */ /* 0x000ea80000300800 */
[----:B------:R-:W-:Y:S01]  /*18190*/  STL.64 [R1+0x2518], R16 ;  /* 0x0025181001007387 */ /* 0x000fe20000100a00 */
[----:B-----5:R-:W-:-:S04]  /*181a0*/  LEA R28, P0, R13, R3, 0x1 ;  /* 0x000000030d1c7211 */ /* 0x020fc800078008ff */
[----:B------:R-:W-:-:S05]  /*181b0*/  LEA.HI.X.SX32 R29, R13, R2, 0x1, P0 ;  /* 0x000000020d1d7211 */ /* 0x000fca00000f0eff */
[----:B------:R1:W-:Y:S04]  /*181c0*/  STL.64 [R1+0x1930], R28 ;  /* 0x0019301c01007387 */ /* 0x0003e80000100a00 */
[----:B-1----:R-:W5:Y:S01]  /*181d0*/  LDL.LU.64 R28, [R1+0x2568] ;  /* 0x00256800011c7983 */ /* 0x002f620000300a00 */
[CC--:B---3--:R-:W-:Y:S01]  /*181e0*/  LEA R16, P1, R11.reuse, R3.reuse, 0x1 ;  /* 0x000000030b107211 */ /* 0x0c8fe200078208ff */
[----:B------:R-:W-:Y:S01]  /*181f0*/  IMAD R6, R0, 0x2, R19 ;  /* 0x0000000200067824 */ /* 0x000fe200078e0213 */
[----:B------:R-:W-:Y:S02]  /*18200*/  LEA R24, P2, R8, R3, 0x1 ;  /* 0x0000000308187211 */ /* 0x000fe400078408ff */
[-C--:B------:R-:W-:Y:S01]  /*18210*/  LEA.HI.X.SX32 R17, R11, R2.reuse, 0x1, P1 ;  /* 0x000000020b117211 */ /* 0x080fe200008f0eff */
[----:B------:R-:W-:Y:S01]  /*18220*/  IMAD R13, R0, 0x2, R6 ;  /* 0x00000002000d7824 */ /* 0x000fe200078e0206 */
[----:B------:R-:W-:-:S02]  /*18230*/  LEA.HI.X.SX32 R25, R8, R2, 0x1, P2 ;  /* 0x0000000208197211 */ /* 0x000fc400010f0eff */
[----:B------:R-:W-:-:S04]  /*18240*/  LEA R6, P0, R26, R3, 0x1 ;  /* 0x000000031a067211 */ /* 0x000fc800078008ff */
[----:B------:R-:W-:Y:S02]  /*18250*/  LEA.HI.X.SX32 R7, R26, R2, 0x1, P0 ;  /* 0x000000021a077211 */ /* 0x000fe400000f0eff */
[----:B-----5:R-:W-:Y:S02]  /*18260*/  MOV R11, R28 ;  /* 0x0000001c000b7202 */ /* 0x020fe40000000f00 */
[----:B------:R-:W3:Y:S04]  /*18270*/  LDL.LU R28, [R1+0xe4] ;  /* 0x0000e400011c7983 */ /* 0x000ee80000300800 */
[----:B------:R-:W-:Y:S04]  /*18280*/  STL.64 [R1+0x1928], R16 ;  /* 0x0019281001007387 */ /* 0x000fe80000100a00 */
[----:B------:R-:W5:Y:S04]  /*18290*/  LDL.LU R8, [R1+0xe0] ;  /* 0x0000e00001087983 */ /* 0x000f680000300800 */
[----:B------:R-:W-:Y:S04]  /*182a0*/  STL.64 [R1+0x1920], R24 ;  /* 0x0019201801007387 */ /* 0x000fe80000100a00 */
[----:B------:R1:W-:Y:S02]  /*182b0*/  STL [R1+0x48], R13 ;  /* 0x0000480d01007387 */ /* 0x0003e40000100800 */
[----:B-1----:R-:W-:-:S05]  /*182c0*/  LEA R13, R0, R13, 0x1 ;  /* 0x0000000d000d7211 */ /* 0x002fca00078e08ff */
[----:B------:R-:W-:Y:S04]  /*182d0*/  STL [R1+0x44], R13 ;  /* 0x0000440d01007387 */ /* 0x000fe80000100800 */
[----:B------:R1:W-:Y:S04]  /*182e0*/  STL.64 [R1+0x1918], R6 ;  /* 0x0019180601007387 */ /* 0x0003e80000100a00 */
[----:B-1----:R-:W3:Y:S01]  /*182f0*/  LDL.LU.64 R6, [R1+0x2560] ;  /* 0x0025600001067983 */ /* 0x002ee20000300a00 */
[-C--:B--2---:R-:W-:Y:S02]  /*18300*/  LEA R24, P1, R27, R3.reuse, 0x1 ;  /* 0x000000031b187211 */ /* 0x084fe400078208ff */
[----:B------:R-:W-:-:S02]  /*18310*/  LEA R16, P2, R14, R3, 0x1 ;  /* 0x000000030e107211 */ /* 0x000fc400078408ff */
[-C--:B------:R-:W-:Y:S02]  /*18320*/  LEA.HI.X.SX32 R25, R27, R2.reuse, 0x1, P1 ;  /* 0x000000021b197211 */ /* 0x080fe400008f0eff */
[----:B------:R-:W-:-:S03]  /*18330*/  LEA.HI.X.SX32 R17, R14, R2, 0x1, P2 ;  /* 0x000000020e117211 */ /* 0x000fc600010f0eff */
[----:B------:R1:W-:Y:S04]  /*18340*/  STL.64 [R1+0x1910], R24 ;  /* 0x0019101801007387 */ /* 0x0003e80000100a00 */
[----:B------:R-:W2:Y:S01]  /*18350*/  LDL.LU R14, [R1+0xc8] ;  /* 0x0000c800010e7983 */ /* 0x000ea20000300800 */
[-C--:B------:R-:W-:Y:S02]  /*18360*/  LEA R26, P1, R22, R3.reuse, 0x1 ;  /* 0x00000003161a7211 */ /* 0x080fe400078208ff */
[C---:B-1----:R-:W-:Y:S01]  /*18370*/  LEA R24, P0, R15.reuse, R3, 0x1 ;  /* 0x000000030f187211 */ /* 0x042fe200078008ff */
[----:B------:R-:W-:Y:S01]  /*18380*/  IMAD R13, R0, 0x2, R13 ;  /* 0x00000002000d7824 */ /* 0x000fe200078e020d */
[-C--:B------:R-:W-:Y:S02]  /*18390*/  LEA.HI.X.SX32 R27, R22, R2.reuse, 0x1, P1 ;  /* 0x00000002161b7211 */ /* 0x080fe400008f0eff */
[----:B------:R-:W-:Y:S01]  /*183a0*/  LEA.HI.X.SX32 R25, R15, R2, 0x1, P0 ;  /* 0x000000020f197211 */ /* 0x000fe200000f0eff */
[----:B------:R-:W-:Y:S01]  /*183b0*/  STL.64 [R1+0x1908], R16 ;  /* 0x0019081001007387 */ /* 0x000fe20000100a00 */
[----:B------:R-:W-:-:S03]  /*183c0*/  LEA R18, R0, R13, 0x1 ;  /* 0x0000000d00127211 */ /* 0x000fc600078e08ff */
[----:B------:R1:W-:Y:S04]  /*183d0*/  STL.64 [R1+0x1900], R24 ;  /* 0x0019001801007387 */ /* 0x0003e80000100a00 */
[----:B-1----:R-:W2:Y:S04]  /*183e0*/  LDL.LU.64 R24, [R1+0x2558] ;  /* 0x0025580001187983 */ /* 0x002ea80000300a00 */
[----:B------:R1:W-:Y:S04]  /*183f0*/  STL.64 [R1+0x18f8], R26 ;  /* 0x0018f81a01007387 */ /* 0x0003e80000100a00 */
[----:B------:R-:W2:Y:S01]  /*18400*/  LDL.LU R15, [R1+0x98] ;  /* 0x00009800010f7983 */ /* 0x000ea20000300800 */
[----:B-1----:R-:W-:Y:S01]  /*18410*/  IMAD.MOV.U32 R27, RZ, RZ, R11 ;  /* 0x000000ffff1b7224 */ /* 0x002fe200078e000b */
[----:B------:R-:W-:-:S04]  /*18420*/  LEA R26, P0, R11, R3, 0x1 ;  /* 0x000000030b1a7211 */ /* 0x000fc800078008ff */
[----:B------:R-:W-:Y:S02]  /*18430*/  LEA.HI.X.SX32 R27, R27, R2, 0x1, P0 ;  /* 0x000000021b1b7211 */ /* 0x000fe400000f0eff */
[----:B---3--:R-:W-:-:S04]  /*18440*/  LEA R16, P2, R7, R3, 0x1 ;  /* 0x0000000307107211 */ /* 0x008fc800078408ff */
[----:B------:R-:W-:Y:S01]  /*18450*/  LEA.HI.X.SX32 R17, R7, R2, 0x1, P2 ;  /* 0x0000000207117211 */ /* 0x000fe200010f0eff */
[----:B------:R-:W-:Y:S01]  /*18460*/  IMAD.MOV.U32 R7, RZ, RZ, R4 ;  /* 0x000000ffff077224 */ /* 0x000fe200078e0004 */
[----:B------:R-:W-:-:S03]  /*18470*/  LEA R4, R0, R18, 0x1 ;  /* 0x0000001200047211 */ /* 0x000fc600078e08ff */
[----:B------:R1:W-:Y:S04]  /*18480*/  STL.64 [R1+0x18f0], R16 ;  /* 0x0018f01001007387 */ /* 0x0003e80000100a00 */
[----:B------:R-:W-:Y:S04]  /*18490*/  STL [R1+0x50], R4 ;  /* 0x0000500401007387 */ /* 0x000fe80000100800 */
[----:B------:R3:W-:Y:S01]  /*184a0*/  STL.64 [R1+0x18e8], R26 ;  /* 0x0018e81a01007387 */ /* 0x0007e20000100a00 */
[----:B-1----:R-:W-:-:S04]  /*184b0*/  LEA R16, P1, R28, R3, 0x1 ;  /* 0x000000031c107211 */ /* 0x002fc800078208ff */
[----:B------:R-:W-:Y:S01]  /*184c0*/  LEA.HI.X.SX32 R17, R28, R2, 0x1, P1 ;  /* 0x000000021c117211 */ /* 0x000fe200008f0eff */
[----:B---3--:R-:W3:Y:S04]  /*184d0*/  LDL.LU.64 R26, [R1+0x2550] ;  /* 0x00255000011a7983 */ /* 0x008ee80000300a00 */
[----:B------:R-:W3:Y:S01]  /*184e0*/  LDL.LU R28, [R1+0x2548] ;  /* 0x00254800011c7983 */ /* 0x000ee20000300800 */
[----:B------:R-:W-:Y:S01]  /*184f0*/  IMAD.MOV.U32 R22, RZ, RZ, R23 ;  /* 0x000000ffff167224 */ /* 0x000fe200078e0017 */
[----:B------:R-:W-:Y:S02]  /*18500*/  MOV R23, R10 ;  /* 0x0000000a00177202 */ /* 0x000fe40000000f00 */
[----:B------:R-:W-:Y:S02]  /*18510*/  LEA R4, R0, R4, 0x1 ;  /* 0x0000000400047211 */ /* 0x000fe400078e08ff */
[----:B-----5:R-:W-:-:S03]  /*18520*/  LEA R10, P2, R8, R3, 0x1 ;  /* 0x00000003080a7211 */ /* 0x020fc600078408ff */
[----:B------:R1:W-:Y:S01]  /*18530*/  STL [R1+0x4c], R4 ;  /* 0x00004c0401007387 */ /* 0x0003e20000100800 */
[----:B------:R-:W-:-:S03]  /*18540*/  LEA.HI.X.SX32 R11, R8, R2, 0x1, P2 ;  /* 0x00000002080b7211 */ /* 0x000fc600010f0eff */
[----:B------:R5:W-:Y:S01]  /*18550*/  STL.64 [R1+0x18e0], R16 ;  /* 0x0018e01001007387 */ /* 0x000be20000100a00 */
[----:B-1----:R-:W-:-:S03]  /*18560*/  IMAD R4, R0, 0x2, R4 ;  /* 0x0000000200047824 */ /* 0x002fc600078e0204 */
[----:B------:R1:W-:Y:S01]  /*18570*/  STL.64 [R1+0x18d8], R10 ;  /* 0x0018d80a01007387 */ /* 0x0003e20000100a00 */
[----:B-----5:R-:W-:Y:S02]  /*18580*/  LEA R16, P0, R9, R3, 0x1 ;  /* 0x0000000309107211 */ /* 0x020fe400078008ff */
[----:B------:R-:W-:Y:S01]  /*18590*/  MOV R17, R9 ;  /* 0x0000000900117202 */ /* 0x000fe20000000f00 */
[----:B------:R5:W-:Y:S01]  /*185a0*/  STL [R1+0x6c], R4 ;  /* 0x00006c0401007387 */ /* 0x000be20000100800 */
[-C--:B----4-:R-:W-:Y:S02]  /*185b0*/  LEA R8, P2, R21, R3.reuse, 0x1 ;  /* 0x0000000315087211 */ /* 0x090fe400078408ff */
[----:B------:R-:W-:Y:S02]  /*185c0*/  LEA.HI.X.SX32 R17, R17, R2, 0x1, P0 ;  /* 0x0000000211117211 */ /* 0x000fe400000f0eff */
[----:B-1----:R-:W-:Y:S01]  /*185d0*/  LEA R10, P1, R20, R3, 0x1 ;  /* 0x00000003140a7211 */ /* 0x002fe200078208ff */
[----:B-----5:R-:W-:-:S03]  /*185e0*/  IMAD R4, R0, 0x2, R4 ;  /* 0x0000000200047824 */ /* 0x020fc600078e0204 */
[-C--:B------:R-:W-:Y:S02]  /*185f0*/  LEA.HI.X.SX32 R11, R20, R2.reuse, 0x1, P1 ;  /* 0x00000002140b7211 */ /* 0x080fe400008f0eff */
[----:B------:R-:W-:Y:S01]  /*18600*/  LEA.HI.X.SX32 R9, R21, R2, 0x1, P2 ;  /* 0x0000000215097211 */ /* 0x000fe200010f0eff */
[----:B------:R-:W-:Y:S01]  /*18610*/  STL [R1+0x68], R4 ;  /* 0x0000680401007387 */ /* 0x000fe20000100800 */
[----:B--2---:R-:W-:-:S03]  /*18620*/  LEA R20, P0, R14, R3, 0x1 ;  /* 0x000000030e147211 */ /* 0x004fc600078008ff */
[----:B------:R1:W-:Y:S01]  /*18630*/  STL.64 [R1+0x18d0], R16 ;  /* 0x0018d01001007387 */ /* 0x0003e20000100a00 */
[----:B------:R-:W-:-:S03]  /*18640*/  LEA.HI.X.SX32 R21, R14, R2, 0x1, P0 ;  /* 0x000000020e157211 */ /* 0x000fc600000f0eff */
[----:B------:R2:W-:Y:S04]  /*18650*/  STL.64 [R1+0x18c8], R10 ;  /* 0x0018c80a01007387 */ /* 0x0005e80000100a00 */
[----:B------:R4:W-:Y:S01]  /*18660*/  STL.64 [R1+0x18c0], R8 ;  /* 0x0018c00801007387 */ /* 0x0009e20000100a00 */
[----:B-1----:R-:W-:Y:S02]  /*18670*/  LEA R16, R0, R4, 0x1 ;  /* 0x0000000400107211 */ /* 0x002fe400078e08ff */
[----:B--2---:R-:W-:-:S03]  /*18680*/  LEA R10, P1, R12, R3, 0x1 ;  /* 0x000000030c0a7211 */ /* 0x004fc600078208ff */
[----:B------:R-:W-:Y:S01]  /*18690*/  IMAD R4, R0, 0x2, R16 ;  /* 0x0000000200047824 */ /* 0x000fe200078e0210 */
[CC--:B----4-:R-:W-:Y:S02]  /*186a0*/  LEA R8, P2, R5.reuse, R3.reuse, 0x1 ;  /* 0x0000000305087211 */ /* 0x0d0fe400078408ff */
[-C--:B------:R-:W-:Y:S01]  /*186b0*/  LEA.HI.X.SX32 R11, R12, R2.reuse, 0x1, P1 ;  /* 0x000000020c0b7211 */ /* 0x080fe200008f0eff */
[----:B------:R1:W-:Y:S01]  /*186c0*/  STL.64 [R1+0x18b8], R20 ;  /* 0x0018b81401007387 */ /* 0x0003e20000100a00 */
[----:B------:R-:W-:Y:S02]  /*186d0*/  LEA.HI.X.SX32 R9, R5, R2, 0x1, P2 ;  /* 0x0000000205097211 */ /* 0x000fe400010f0eff */
[----:B------:R-:W-:Y:S01]  /*186e0*/  LEA R12, R0, R4, 0x1 ;  /* 0x00000004000c7211 */ /* 0x000fe200078e08ff */
[----:B-1----:R-:W2:Y:S04]  /*186f0*/  LDL.LU.64 R20, [R1+0x2540] ;  /* 0x0025400001147983 */ /* 0x002ea80000300a00 */
[----:B------:R1:W-:Y:S04]  /*18700*/  STL [R1+0x84], R4 ;  /* 0x0000840401007387 */ /* 0x0003e80000100800 */
[----:B------:R4:W-:Y:S04]  /*18710*/  STL.64 [R1+0x18b0], R10 ;  /* 0x0018b00a01007387 */ /* 0x0009e80000100a00 */
[----:B------:R-:W-:Y:S04]  /*18720*/  STL.64 [R1+0x18a8], R8 ;  /* 0x0018a80801007387 */ /* 0x000fe80000100a00 */
[----:B------:R5:W-:Y:S01]  /*18730*/  STL [R1+0x80], R12 ;  /* 0x0000800c01007387 */ /* 0x000be20000100800 */
[----:B-1----:R-:W-:-:S02]  /*18740*/  LEA R4, P0, R22, R3, 0x1 ;  /* 0x0000000316047211 */ /* 0x002fc400078008ff */
[CC--:B----4-:R-:W-:Y:S01]  /*18750*/  LEA R10, P1, R23.reuse, R3.reuse, 0x1 ;  /* 0x00000003170a7211 */ /* 0x0d0fe200078208ff */
[----:B-----5:R-:W-:Y:S01]  /*18760*/  IMAD R12, R0, 0x2, R12 ;  /* 0x00000002000c7824 */ /* 0x020fe200078e020c */
[-C--:B------:R-:W-:Y:S02]  /*18770*/  LEA R8, P2, R6, R3.reuse, 0x1 ;  /* 0x0000000306087211 */ /* 0x080fe400078408ff */
[----:B------:R-:W-:Y:S02]  /*18780*/  LEA.HI.X.SX32 R5, R22, R2, 0x1, P0 ;  /* 0x0000000216057211 */ /* 0x000fe400000f0eff */
[----:B------:R-:W-:Y:S02]  /*18790*/  LEA R14, R0, R12, 0x1 ;  /* 0x0000000c000e7211 */ /* 0x000fe400078e08ff */
[-C--:B------:R-:W-:Y:S02]  /*187a0*/  LEA.HI.X.SX32 R11, R23, R2.reuse, 0x1, P1 ;  /* 0x00000002170b7211 */ /* 0x080fe400008f0eff */
[-C--:B------:R-:W-:Y:S01]  /*187b0*/  LEA.HI.X.SX32 R9, R6, R2.reuse, 0x1, P2 ;  /* 0x0000000206097211 */ /* 0x080fe200010f0eff */
[----:B------:R-:W-:Y:S01]  /*187c0*/  IMAD R6, R0, 0x2, R14 ;  /* 0x0000000200067824 */ /* 0x000fe200078e020e */
[C---:B------:R-:W-:Y:S01]  /*187d0*/  LEA R22, P0, R15.reuse, R3, 0x1 ;  /* 0x000000030f167211 */ /* 0x040fe200078008ff */
[----:B------:R1:W-:Y:S03]  /*187e0*/  STL.64 [R1+0x18a0], R4 ;  /* 0x0018a00401007387 */ /* 0x0003e60000100a00 */
[----:B------:R-:W-:-:S02]  /*187f0*/  LEA.HI.X.SX32 R23, R15, R2, 0x1, P0 ;  /* 0x000000020f177211 */ /* 0x000fc400000f0eff */
[----:B------:R-:W-:Y:S01]  /*18800*/  LEA R15, R0, R6, 0x1 ;  /* 0x00000006000f7211 */ /* 0x000fe200078e08ff */
[----:B-1----:R-:W4:Y:S04]  /*18810*/  LDL.LU.64 R4, [R1+0x2538] ;  /* 0x0025380001047983 */ /* 0x002f280000300a00 */
[----:B------:R1:W-:Y:S04]  /*18820*/  STL.64 [R1+0x1898], R10 ;  /* 0x0018980a01007387 */ /* 0x0003e80000100a00 */
[----:B------:R-:W-:Y:S04]  /*18830*/  STL.64 [R1+0x1890], R8 ;  /* 0x0018900801007387 */ /* 0x000fe80000100a00 */
[----:B------:R5:W-:Y:S01]  /*18840*/  STL [R1+0x8c], R6 ;  /* 0x00008c0601007387 */ /* 0x000be20000100800 */
[----:B-1----:R-:W-:-:S04]  /*18850*/  LEA R10, P1, R7, R3, 0x1 ;  /* 0x00000003070a7211 */ /* 0x002fc800078208ff */
[-C--:B------:R-:W-:Y:S02]  /*18860*/  LEA.HI.X.SX32 R11, R7, R2.reuse, 0x1, P1 ;  /* 0x00000002070b7211 */ /* 0x080fe400008f0eff */
[CC--:B-----5:R-:W-:Y:S01]  /*18870*/  LEA R6, P0, R25.reuse, R3.reuse, 0x1 ;  /* 0x0000000319067211 */ /* 0x0e0fe200078008ff */
[----:B------:R-:W-:Y:S03]  /*18880*/  STL.64 [R1+0x1888], R22 ;  /* 0x0018881601007387 */ /* 0x000fe60000100a00 */
[----:B------:R-:W-:Y:S01]  /*18890*/  LEA.HI.X.SX32 R7, R25, R2, 0x1, P0 ;  /* 0x0000000219077211 */ /* 0x000fe200000f0eff */
[----:B------:R-:W-:Y:S01]  /*188a0*/  STL.64 [R1+0x1880], R10 ;  /* 0x0018800a01007387 */ /* 0x000fe20000100a00 */
[----:B---3--:R-:W-:-:S04]  /*188b0*/  LEA R8, P2, R28, R3, 0x1 ;  /* 0x000000031c087211 */ /* 0x008fc800078408ff */
[----:B------:R-:W-:-:S05]  /*188c0*/  LEA.HI.X.SX32 R9, R28, R2, 0x1, P2 ;  /* 0x000000021c097211 */ /* 0x000fca00010f0eff */
[----:B------:R-:W-:Y:S04]  /*188d0*/  STL.64 [R1+0x1878], R8 ;  /* 0x0018780801007387 */ /* 0x000fe80000100a00 */
[----:B------:R1:W-:Y:S04]  /*188e0*/  STL.64 [R1+0x1870], R6 ;  /* 0x0018700601007387 */ /* 0x0003e80000100a00 */
[----:B-1----:R-:W3:Y:S01]  /*188f0*/  LDL.LU.64 R6, [R1+0x2530] ;  /* 0x0025300001067983 */ /* 0x002ee20000300a00 */
[----:B------:R-:W-:Y:S01]  /*18900*/  IMAD R8, R0, 0x2, R15 ;  /* 0x0000000200087824 */ /* 0x000fe200078e020f */
[----:B----4-:R-:W-:-:S02]  /*18910*/  LEA R10, P2, R4, R3, 0x1 ;  /* 0x00000003040a7211 */ /* 0x010fc400078408ff */
[C---:B------:R-:W-:Y:S02]  /*18920*/  LEA R22, P1, R5.reuse, R3, 0x1 ;  /* 0x0000000305167211 */ /* 0x040fe400078208ff */
[-C--:B------:R-:W-:Y:S02]  /*18930*/  LEA.HI.X.SX32 R11, R4, R2.reuse, 0x1, P2 ;  /* 0x00000002040b7211 */ /* 0x080fe400010f0eff */
[----:B------:R-:W-:-:S03]  /*18940*/  LEA.HI.X.SX32 R23, R5, R2, 0x1, P1 ;  /* 0x0000000205177211 */ /* 0x000fc600008f0eff */
[----:B------:R2:W-:Y:S01]  /*18950*/  STL.64 [R1+0x1860], R10 ;  /* 0x0018600a01007387 */ /* 0x0005e20000100a00 */
[----:B------:R-:W-:-:S03]  /*18960*/  LEA R5, R0, R8, 0x1 ;  /* 0x0000000800057211 */ /* 0x000fc600078e08ff */
[----:B------:R-:W-:Y:S01]  /*18970*/  STL.64 [R1+0x1868], R22 ;  /* 0x0018681601007387 */ /* 0x000fe20000100a00 */
[----:B--2---:R-:W-:-:S04]  /*18980*/  LEA R10, P0, R20, R3, 0x1 ;  /* 0x00000003140a7211 */ /* 0x004fc800078008ff */
[----:B------:R-:W-:-:S05]  /*18990*/  LEA.HI.X.SX32 R11, R20, R2, 0x1, P0 ;  /* 0x00000002140b7211 */ /* 0x000fca00000f0eff */
[----:B------:R1:W-:Y:S04]  /*189a0*/  STL.64 [R1+0x1858], R10 ;  /* 0x0018580a01007387 */ /* 0x0003e80000100a00 */
[----:B-1----:R-:W2:Y:S01]  /*189b0*/  LDL.LU.64 R10, [R1+0x2528] ;  /* 0x00252800010a7983 */ /* 0x002ea20000300a00 */
[----:B---3--:R-:W-:-:S04]  /*189c0*/  LEA R8, P1, R7, R3, 0x1 ;  /* 0x0000000307087211 */ /* 0x008fc800078208ff */
[----:B------:R-:W-:-:S05]  /*189d0*/  LEA.HI.X.SX32 R9, R7, R2, 0x1, P1 ;  /* 0x0000000207097211 */ /* 0x000fca00008f0eff */
[----:B------:R1:W-:Y:S04]  /*189e0*/  STL.64 [R1+0x1850], R8 ;  /* 0x0018500801007387 */ /* 0x0003e80000100a00 */
[----:B-1----:R-:W3:Y:S01]  /*189f0*/  LDL.LU.64 R8, [R1+0x2520] ;  /* 0x0025200001087983 */ /* 0x002ee20000300a00 */
[----:B------:R-:W-:-:S04]  /*18a00*/  LEA R22, P2, R6, R3, 0x1 ;  /* 0x0000000306167211 */ /* 0x000fc800078408ff */
[----:B------:R-:W-:Y:S02]  /*18a10*/  LEA.HI.X.SX32 R23, R6, R2, 0x1, P2 ;  /* 0x0000000206177211 */ /* 0x000fe400010f0eff */
[----:B------:R-:W-:-:S03]  /*18a20*/  MOV R7, R16 ;  /* 0x0000001000077202 */ /* 0x000fc60000000f00 */
[----:B------:R1:W-:Y:S01]  /*18a30*/  STL.64 [R1+0x1848], R22 ;  /* 0x0018481601007387 */ /* 0x0003e20000100a00 */
[----:B------:R-:W-:Y:S02]  /*18a40*/  MOV R6, R12 ;  /* 0x0000000c00067202 */ /* 0x000fe40000000f00 */
[----:B-1----:R-:W-:-:S04]  /*18a50*/  LEA R22, P0, R21, R3, 0x1 ;  /* 0x0000000315167211 */ /* 0x002fc800078008ff */
[----:B------:R-:W-:Y:S01]  /*18a60*/  LEA.HI.X.SX32 R23, R21, R2, 0x1, P0 ;  /* 0x0000000215177211 */ /* 0x000fe200000f0eff */
[----:B------:R-:W-:-:S04]  /*18a70*/  IMAD.MOV.U32 R28, RZ, RZ, R13 ;  /* 0x000000ffff1c7224 */ /* 0x000fc800078e000d */
[----:B------:R2:W-:Y:S01]  /*18a80*/  STL.64 [R1+0x1840], R22 ;  /* 0x0018401601007387 */ /* 0x0005e20000100a00 */
[----:B---3--:R-:W-:-:S04]  /*18a90*/  LEA R16, P1, R9, R3, 0x1 ;  /* 0x0000000309107211 */ /* 0x008fc800078208ff */
[----:B------:R-:W-:Y:S02]  /*18aa0*/  LEA.HI.X.SX32 R17, R9, R2, 0x1, P1 ;  /* 0x0000000209117211 */ /* 0x000fe400008f0eff */
[----:B------:R-:W-:-:S03]  /*18ab0*/  LEA R12, P2, R8, R3, 0x1 ;  /* 0x00000003080c7211 */ /* 0x000fc600078408ff */
[----:B------:R1:W-:Y:S01]  /*18ac0*/  STL.64 [R1+0x1838], R16 ;  /* 0x0018381001007387 */ /* 0x0003e20000100a00 */
[CC--:B--2---:R-:W-:Y:S02]  /*18ad0*/  LEA R22, P1, R11.reuse, R3.reuse, 0x1 ;  /* 0x000000030b167211 */ /* 0x0c4fe400078208ff */
[-C--:B------:R-:W-:Y:S02]  /*18ae0*/  LEA.HI.X.SX32 R13, R8, R2.reuse, 0x1, P2 ;  /* 0x00000002080d7211 */ /* 0x080fe400010f0eff */
[----:B------:R-:W-:Y:S02]  /*18af0*/  LEA.HI.X.SX32 R23, R11, R2, 0x1, P1 ;  /* 0x000000020b177211 */ /* 0x000fe400008f0eff */
[----:B-1----:R-:W-:-:S04]  /*18b00*/  LEA R16, P0, R26, R3, 0x1 ;  /* 0x000000031a107211 */ /* 0x002fc800078008ff */
[----:B------:R-:W-:Y:S01]  /*18b10*/  LEA.HI.X.SX32 R17, R26, R2, 0x1, P0 ;  /* 0x000000021a117211 */ /* 0x000fe200000f0eff */
[----:B------:R-:W-:Y:S04]  /*18b20*/  STL.64 [R1+0x1830], R12 ;  /* 0x0018300c01007387 */ /* 0x000fe80000100a00 */
[----:B------:R1:W-:Y:S04]  /*18b30*/  STL.64 [R1+0x1828], R16 ;  /* 0x0018281001007387 */ /* 0x0003e80000100a00 */
[----:B-1----:R-:W2:Y:S04]  /*18b40*/  LDL.LU.64 R16, [R1+0x2518] ;  /* 0x0025180001107983 */ /* 0x002ea80000300a00 */
[----:B------:R1:W-:Y:S04]  /*18b50*/  STL.64 [R1+0x1820], R22 ;  /* 0x0018201601007387 */ /* 0x0003e80000100a00 */
[----:B-1----:R-:W3:Y:S01]  /*18b60*/  LDL.LU.64 R22, [R1+0x2510] ;  /* 0x0025100001167983 */ /* 0x002ee20000300a00 */
[----:B------:R-:W-:-:S04]  /*18b70*/  IMAD R25, R0, 0x2, R5 ;  /* 0x0000000200197824 */ /* 0x000fc800078e0205 */
[----:B------:R-:W-:-:S05]  /*18b80*/  IMAD R4, R0, 0x2, R25 ;  /* 0x0000000200047824 */ /* 0x000fca00078e0219 */
[----:B------:R-:W-:-:S05]  /*18b90*/  LEA R20, R0, R4, 0x1 ;  /* 0x0000000400147211 */ /* 0x000fca00078e08ff */
[----:B------:R-:W-:Y:S01]  /*18ba0*/  IMAD.MOV.U32 R21, RZ, RZ, R20 ;  /* 0x000000ffff157224 */ /* 0x000fe200078e0014 */
[----:B------:R-:W-:-:S03]  /*18bb0*/  LEA R12, P2, R10, R3, 0x1 ;  /* 0x000000030a0c7211 */ /* 0x000fc600078408ff */
[----:B------:R-:W-:Y:S01]  /*18bc0*/  IMAD R20, R0, 0x2, R21 ;  /* 0x0000000200147824 */ /* 0x000fe200078e0215 */
[----:B------:R-:W-:Y:S02]  /*18bd0*/  MOV R9, R5 ;  /* 0x0000000500097202 */ /* 0x000fe40000000f00 */
[----:B------:R-:W-:Y:S02]  /*18be0*/  LEA.HI.X.SX32 R13, R10, R2, 0x1, P2 ;  /* 0x000000020a0d7211 */ /* 0x000fe400010f0eff */
[C---:B------:R-:W-:Y:S01]  /*18bf0*/  LEA R5, R0.reuse, R20, 0x1 ;  /* 0x0000001400057211 */ /* 0x040fe200078e08ff */
[C---:B------:R-:W-:Y:S02]  /*18c00*/  IMAD R8, R0.reuse, 0x2, R15 ;  /* 0x0000000200087824 */ /* 0x040fe400078e020f */
[----:B------:R1:W-:Y:S02]  /*18c10*/  STL.64 [R1+0x1818], R12 ;  /* 0x0018180c01007387 */ /* 0x0003e40000100a00 */
[----:B------:R-:W-:Y:S01]  /*18c20*/  IMAD R5, R0, 0x2, R5 ;  /* 0x0000000200057824 */ /* 0x000fe200078e0205 */
[----:B------:R-:W-:-:S02]  /*18c30*/  MOV R5, R15 ;  /* 0x0000000f00057202 */ /* 0x000fc40000000f00 */
[----:B------:R-:W-:Y:S01]  /*18c40*/  LEA R15, R0, R20, 0x1 ;  /* 0x00000014000f7211 */ /* 0x000fe200078e08ff */
[----:B-1----:R-:W4:Y:S01]  /*18c50*/  LDL.LU.64 R12, [R1+0x2508] ;  /* 0x00250800010c7983 */ /* 0x002f220000300a00 */
[----:B------:R-:W-:-:S03]  /*18c60*/  MOV R10, R8 ;  /* 0x00000008000a7202 */ /* 0x000fc60000000f00 */
[C---:B------:R-:W-:Y:S02]  /*18c70*/  IMAD R15, R0.reuse, 0x2, R15 ;  /* 0x00000002000f7824 */ /* 0x040fe400078e020f */
[----:B------:R-:W-:Y:S01]  /*18c80*/  IMAD.MOV.U32 R8, RZ, RZ, R14 ;  /* 0x000000ffff087224 */ /* 0x000fe200078e000e */
[----:B------:R-:W-:Y:S02]  /*18c90*/  MOV R26, R19 ;  /* 0x00000013001a7202 */ /* 0x000fe40000000f00 */
[----:B------:R-:W-:-:S03]  /*18ca0*/  LEA R19, R0, R15, 0x1 ;  /* 0x0000000f00137211 */ /* 0x000fc600078e08ff */
[----:B------:R-:W-:Y:S01]  /*18cb0*/  STL.64 [R1+0x24f8], R26 ;  /* 0x0024f81a01007387 */ /* 0x000fe20000100a00 */
[----:B---3--:R-:W-:-:S04]  /*18cc0*/  LEA R14, P0, R22, R3, 0x1 ;  /* 0x00000003160e7211 */ /* 0x008fc800078008ff */
[----:B------:R-:W-:-:S05]  /*18cd0*/  LEA.HI.X.SX32 R15, R22, R2, 0x1, P0 ;  /* 0x00000002160f7211 */ /* 0x000fca00000f0eff */
[----:B------:R1:W-:Y:S04]  /*18ce0*/  STL.64 [R1+0x1810], R14 ;  /* 0x0018100e01007387 */ /* 0x0003e80000100a00 */
[----:B-1----:R-:W3:Y:S01]  /*18cf0*/  LDL.LU.64 R14, [R1+0x2500] ;  /* 0x00250000010e7983 */ /* 0x002ee20000300a00 */
[C---:B------:R-:W-:Y:S02]  /*18d00*/  IMAD R27, R0.reuse, 0x2, R29 ;  /* 0x00000002001b7824 */ /* 0x040fe400078e021d */
[----:B--2---:R-:W-:-:S03]  /*18d10*/  IMAD R19, R0, 0x2, R17 ;  /* 0x0000000200137824 */ /* 0x004fc600078e0211 */
[C---:B------:R-:W-:Y:S02]  /*18d20*/  LEA R27, R0.reuse, R27, 0x1 ;  /* 0x0000001b001b7211 */ /* 0x040fe400078e08ff */
[C---:B------:R-:W-:Y:S02]  /*18d30*/  LEA R19, R0.reuse, R19, 0x1 ;  /* 0x0000001300137211 */ /* 0x040fe400078e08ff */
[C---:B------:R-:W-:Y:S01]  /*18d40*/  LEA R27, R0.reuse, R27, 0x1 ;  /* 0x0000001b001b7211 */ /* 0x040fe200078e08ff */
[----:B------:R-:W-:Y:S02]  /*18d50*/  IMAD.MOV.U32 R11, RZ, RZ, R18 ;  /* 0x000000ffff0b7224 */ /* 0x000fe400078e0012 */
[C---:B------:R-:W-:Y:S01]  /*18d60*/  IMAD R19, R0.reuse, 0x2, R19 ;  /* 0x0000000200137824 */ /* 0x040fe200078e0213 */
[----:B------:R1:W-:Y:S01]  /*18d70*/  STL.64 [R1+0x2488], R20 ;  /* 0x0024881401007387 */ /* 0x0003e20000100a00 */
[----:B------:R-:W-:Y:S01]  /*18d80*/  IMAD R22, R0, 0x2, R20 ;  /* 0x0000000200167824 */ /* 0x000fe200078e0214 */
[----:B----4-:R-:W-:-:S02]  /*18d90*/  LEA R26, P1, R13, R3, 0x1 ;  /* 0x000000030d1a7211 */ /* 0x010fc400078208ff */
[C---:B------:R-:W-:Y:S01]  /*18da0*/  LEA R18, P2, R12.reuse, R3, 0x1 ;  /* 0x000000030c127211 */ /* 0x040fe200078408ff */
[----:B-1----:R-:W-:Y:S01]  /*18db0*/  IMAD.MOV.U32 R21, RZ, RZ, R27 ;  /* 0x000000ffff157224 */ /* 0x002fe200078e001b */
[----:B------:R-:W-:Y:S02]  /*18dc0*/  MOV R20, R19 ;  /* 0x0000001300147202 */ /* 0x000fe40000000f00 */
[-C--:B------:R-:W-:Y:S02]  /*18dd0*/  LEA.HI.X.SX32 R27, R13, R2.reuse, 0x1, P1 ;  /* 0x000000020d1b7211 */ /* 0x080fe400008f0eff */
[----:B------:R-:W-:-:S03]  /*18de0*/  LEA.HI.X.SX32 R19, R12, R2, 0x1, P2 ;  /* 0x000000020c137211 */ /* 0x000fc600010f0eff */
[----:B------:R1:W-:Y:S04]  /*18df0*/  STL.64 [R1+0x1808], R26 ;  /* 0x0018081a01007387 */ /* 0x0003e80000100a00 */
[----:B------:R2:W-:Y:S01]  /*18e00*/  STL.64 [R1+0x1800], R18 ;  /* 0x0018001201007387 */ /* 0x0005e20000100a00 */
[----:B------:R-:W-:Y:S02]  /*18e10*/  IMAD.MOV.U32 R12, RZ, RZ, R17 ;  /* 0x000000ffff0c7224 */ /* 0x000fe400078e0011 */
[----:B-1----:R-:W-:Y:S01]  /*18e20*/  IMAD.MOV.U32 R27, RZ, RZ, R16 ;  /* 0x000000ffff1b7224 */ /* 0x002fe200078e0010 */
[----:B--2---:R-:W-:Y:S02]  /*18e30*/  LEA R19, R0, R29, 0x1 ;  /* 0x0000001d00137211 */ /* 0x004fe400078e08ff */
[----:B------:R-:W-:-:S03]  /*18e40*/  LEA R26, P0, R23, R3, 0x1 ;  /* 0x00000003171a7211 */ /* 0x000fc600078008ff */
[----:B------:R-:W-:Y:S01]  /*18e50*/  IMAD R19, R0, 0x2, R19 ;  /* 0x0000000200137824 */ /* 0x000fe200078e0213 */
[----:B------:R-:W-:Y:S02]  /*18e60*/  MOV R17, R27 ;  /* 0x0000001b00117202 */ /* 0x000fe40000000f00 */
[----:B------:R-:W-:Y:S02]  /*18e70*/  LEA.HI.X.SX32 R27, R23, R2, 0x1, P0 ;  /* 0x00000002171b7211 */ /* 0x000fe400000f0eff */
[----:B------:R-:W-:-:S03]  /*18e80*/  MOV R23, R19 ;  /* 0x0000001300177202 */ /* 0x000fc60000000f00 */
[----:B------:R1:W-:Y:S04]  /*18e90*/  STL.64 [R1+0x17f8], R26 ;  /* 0x0017f81a01007387 */ /* 0x0003e80000100a00 */
[----:B-1----:R-:W2:Y:S01]  /*18ea0*/  LDL.LU.64 R26, [R1+0x24f8] ;  /* 0x0024f800011a7983 */ /* 0x002ea20000300a00 */
[CC--:B---3--:R-:W-:Y:S02]  /*18eb0*/  LEA R18, P1, R15.reuse, R3.reuse, 0x1 ;  /* 0x000000030f127211 */ /* 0x0c8fe400078208ff */
[C---:B------:R-:W-:Y:S02]  /*18ec0*/  LEA R16, P2, R14.reuse, R3, 0x1 ;  /* 0x000000030e107211 */ /* 0x040fe400078408ff */
[-C--:B------:R-:W-:Y:S01]  /*18ed0*/  LEA.HI.X.SX32 R19, R15, R2.reuse, 0x1, P1 ;  /* 0x000000020f137211 */ /* 0x080fe200008f0eff */
[----:B------:R-:W-:Y:S01]  /*18ee0*/  IMAD.MOV.U32 R15, RZ, RZ, R17 ;  /* 0x000000ffff0f7224 */ /* 0x000fe200078e0011 */
[----:B------:R-:W-:-:S03]  /*18ef0*/  LEA.HI.X.SX32 R17, R14, R2, 0x1, P2 ;  /* 0x000000020e117211 */ /* 0x000fc600010f0eff */
[----:B------:R1:W-:Y:S04]  /*18f00*/  STL.64 [R1+0x17f0], R18 ;  /* 0x0017f01201007387 */ /* 0x0003e80000100a00 */
[----:B-1----:R-:W3:Y:S04]  /*18f10*/  LDL.LU.64 R18, [R1+0x24f0] ;  /* 0x0024f00001127983 */ /* 0x002ee80000300a00 */
[----:B------:R1:W-:Y:S04]  /*18f20*/  STL.64 [R1+0x17e8], R16 ;  /* 0x0017e81001007387 */ /* 0x0003e80000100a00 */
[----:B-1----:R-:W4:Y:S01]  /*18f30*/  LDL.LU.64 R16, [R1+0x24e8] ;  /* 0x0024e80001107983 */ /* 0x002f220000300a00 */
[----:B------:R-:W-:-:S05]  /*18f40*/  LEA R22, R0, R22, 0x1 ;  /* 0x0000001600167211 */ /* 0x000fca00078e08ff */
[----:B------:R-:W-:Y:S01]  /*18f50*/  IMAD R22, R0, 0x2, R22 ;  /* 0x0000000200167824 */ /* 0x000fe200078e0216 */
[----:B------:R-:W-:-:S04]  /*18f60*/  MOV R13, R25 ;  /* 0x00000019000d7202 */ /* 0x000fc80000000f00 */
[----:B------:R-:W-:Y:S01]  /*18f70*/  LEA R25, R0, R22, 0x1 ;  /* 0x0000001600197211 */ /* 0x000fe200078e08ff */
[----:B------:R-:W-:-:S04]  /*18f80*/  IMAD.MOV.U32 R14, RZ, RZ, R23 ;  /* 0x000000ffff0e7224 */ /* 0x000fc800078e0017 */
[C---:B------:R-:W-:Y:S01]  /*18f90*/  IMAD R25, R0.reuse, 0x2, R25 ;  /* 0x0000000200197824 */ /* 0x040fe200078e0219 */
[----:B------:R-:W-:Y:S04]  /*18fa0*/  STL.64 [R1+0x24c0], R28 ;  /* 0x0024c01c01007387 */ /* 0x000fe80000100a00 */
[----:B------:R-:W-:Y:S01]  /*18fb0*/  LEA R25, R0, R25, 0x1 ;  /* 0x0000001900197211 */ /* 0x000fe200078e08ff */
[----:B------:R-:W-:Y:S04]  /*18fc0*/  STL.64 [R1+0x24d8], R10 ;  /* 0x0024d80a01007387 */ /* 0x000fe80000100a00 */
[----:B------:R2:W-:Y:S04]  /*18fd0*/  STL.64 [R1+0x24e0], R14 ;  /* 0x0024e00e01007387 */ /* 0x0005e80000100a00 */
[----:B------:R-:W-:Y:S04]  /*18fe0*/  STL [R1+0x24c8], R13 ;  /* 0x0024c80d01007387 */ /* 0x000fe80000100800 */
[----:B------:R1:W-:Y:S01]  /*18ff0*/  STL.64 [R1+0x24d0], R6 ;  /* 0x0024d00601007387 */ /* 0x0003e20000100a00 */
[----:B--2---:R-:W-:-:S04]  /*19000*/  LEA R14, P0, R27, R3, 0x1 ;  /* 0x000000031b0e7211 */ /* 0x004fc800078008ff */
[-C--:B------:R-:W-:Y:S01]  /*19010*/  LEA.HI.X.SX32 R15, R27, R2.reuse, 0x1, P0 ;  /* 0x000000021b0f7211 */ /* 0x080fe200000f0eff */
[C---:B-1----:R-:W-:Y:S01]  /*19020*/  IMAD R6, R0.reuse, 0x2, R25 ;  /* 0x0000000200067824 */ /* 0x042fe200078e0219 */
[----:B------:R1:W-:Y:S03]  /*19030*/  STL [R1+0x2490], R25 ;  /* 0x0024901901007387 */ /* 0x0003e60000100800 */
[----:B------:R-:W-:Y:S01]  /*19040*/  IMAD R27, R0, 0x2, R6 ;  /* 0x00000002001b7824 */ /* 0x000fe200078e0206 */
[CC--:B------:R-:W-:Y:S01]  /*19050*/  LEA R6, P0, R24.reuse, R3.reuse, 0x1 ;  /* 0x0000000318067211 */ /* 0x0c0fe200078008ff */
[----:B------:R2:W-:Y:S03]  /*19060*/  STL.64 [R1+0x17e0], R14 ;  /* 0x0017e00e01007387 */ /* 0x0005e60000100a00 */
[----:B------:R-:W-:Y:S01]  /*19070*/  LEA.HI.X.SX32 R7, R24, R2, 0x1, P0 ;  /* 0x0000000218077211 */ /* 0x000fe200000f0eff */
[----:B-1----:R-:W-:Y:S01]  /*19080*/  IMAD.MOV.U32 R25, RZ, RZ, R12 ;  /* 0x000000ffff197224 */ /* 0x002fe200078e000c */
[----:B--2---:R-:W2:Y:S01]  /*19090*/  LDL.LU.64 R14, [R1+0x24e0] ;  /* 0x0024e000010e7983 */ /* 0x004ea20000300a00 */
[----:B----4-:R-:W-:-:S02]  /*190a0*/  LEA R10, P1, R17, R3, 0x1 ;  /* 0x00000003110a7211 */ /* 0x010fc400078208ff */
[CC--:B------:R-:W-:Y:S02]  /*190b0*/  LEA R28, P2, R16.reuse, R3.reuse, 0x1 ;  /* 0x00000003101c7211 */ /* 0x0c0fe400078408ff */
[-C--:B------:R-:W-:Y:S02]  /*190c0*/  LEA.HI.X.SX32 R11, R17, R2.reuse, 0x1, P1 ;  /* 0x00000002110b7211 */ /* 0x080fe400008f0eff */
[-C--:B------:R-:W-:Y:S02]  /*190d0*/  LEA.HI.X.SX32 R29, R16, R2.reuse, 0x1, P2 ;  /* 0x00000002101d7211 */ /* 0x080fe400010f0eff */
[CC--:B---3--:R-:W-:Y:S01]  /*190e0*/  LEA R12, P1, R19.reuse, R3.reuse, 0x1 ;  /* 0x00000003130c7211 */ /* 0x0c8fe200078208ff */
[----:B------:R1:W-:Y:S03]  /*190f0*/  STL.64 [R1+0x17d8], R10 ;  /* 0x0017d80a01007387 */ /* 0x0003e60000100a00 */
[----:B------:R-:W-:Y:S01]  /*19100*/  LEA.HI.X.SX32 R13, R19, R2, 0x1, P1 ;  /* 0x00000002130d7211 */ /* 0x000fe200008f0eff */
[----:B-1----:R-:W3:Y:S04]  /*19110*/  LDL.LU.64 R10, [R1+0x24d8] ;  /* 0x0024d800010a7983 */ /* 0x002ee80000300a00 */
[----:B------:R1:W-:Y:S04]  /*19120*/  STL.64 [R1+0x17d0], R28 ;  /* 0x0017d01c01007387 */ /* 0x0003e80000100a00 */
[----:B------:R4:W-:Y:S01]  /*19130*/  STL.64 [R1+0x17c8], R6 ;  /* 0x0017c80601007387 */ /* 0x0009e20000100a00 */
[----:B-1----:R-:W-:-:S03]  /*19140*/  LEA R28, P2, R18, R3, 0x1 ;  /* 0x00000003121c7211 */ /* 0x002fc600078408ff */
[----:B----4-:R-:W4:Y:S01]  /*19150*/  LDL.LU.64 R6, [R1+0x24d0] ;  /* 0x0024d00001067983 */ /* 0x010f220000300a00 */
[----:B------:R-:W-:-:S03]  /*19160*/  LEA.HI.X.SX32 R29, R18, R2, 0x1, P2 ;  /* 0x00000002121d7211 */ /* 0x000fc600010f0eff */
[----:B------:R-:W5:Y:S04]  /*19170*/  LDL.LU R24, [R1] ;  /* 0x0000000001187983 */ /* 0x000f680000300800 */
[----:B------:R-:W3:Y:S04]  /*19180*/  LDL.LU R16, [R1+0x10] ;  /* 0x0000100001107983 */ /* 0x000ee80000300800 */
[----:B------:R1:W-:Y:S04]  /*19190*/  STL.64 [R1+0x17c0], R12 ;  /* 0x0017c00c01007387 */ /* 0x0003e80000100a00 */
[----:B-1----:R-:W3:Y:S04]  /*191a0*/  LDL.LU R13, [R1+0x24c8] ;  /* 0x0024c800010d7983 */ /* 0x002ee80000300800 */
[----:B------:R1:W-:Y:S04]  /*191b0*/  STL.64 [R1+0x17b8], R28 ;  /* 0x0017b81c01007387 */ /* 0x0003e80000100a00 */
[----:B-1----:R-:W3:Y:S01]  /*191c0*/  LDL.LU.64 R28, [R1+0x24c0] ;  /* 0x0024c000011c7983 */ /* 0x002ee20000300a00 */
[----:B--2---:R-:W-:-:S02]  /*191d0*/  MOV R17, R15 ;  /* 0x0000000f00117202 */ /* 0x004fc40000000f00 */
[----:B------:R-:W-:Y:S01]  /*191e0*/  MOV R23, R21 ;  /* 0x0000001500177202 */ /* 0x000fe20000000f00 */
[----:B------:R-:W-:Y:S01]  /*191f0*/  IMAD.MOV.U32 R21, RZ, RZ, R9 ;  /* 0x000000ffff157224 */ /* 0x000fe200078e0009 */
[----:B------:R-:W-:Y:S01]  /*19200*/  MOV R15, R26 ;  /* 0x0000001a000f7202 */ /* 0x000fe20000000f00 */
[C---:B------:R-:W-:Y:S01]  /*19210*/  IMAD R26, R0.reuse, 0x2, R27 ;  /* 0x00000002001a7824 */ /* 0x040fe200078e021b */
[----:B------:R-:W-:Y:S02]  /*19220*/  MOV R9, R4 ;  /* 0x0000000400097202 */ /* 0x000fe40000000f00 */
[----:B------:R-:W-:Y:S01]  /*19230*/  LEA R4, R0, R18, 0x1 ;  /* 0x0000001200047211 */ /* 0x000fe200078e08ff */
[----:B----4-:R-:W-:Y:S04]  /*19240*/  STL.64 [R1+0x24b8], R6 ;  /* 0x0024b80601007387 */ /* 0x010fe80000100a00 */
[----:B------:R1:W-:Y:S01]  /*19250*/  STL.64 [R1+0x2478], R26 ;  /* 0x0024781a01007387 */ /* 0x0003e20000100a00 */
[----:B-----5:R-:W-:-:S04]  /*19260*/  LEA R18, P1, R24, R3, 0x1 ;  /* 0x0000000318127211 */ /* 0x020fc800078208ff */
[----:B------:R-:W-:Y:S02]  /*19270*/  LEA.HI.X.SX32 R19, R24, R2, 0x1, P1 ;  /* 0x0000000218137211 */ /* 0x000fe400008f0eff */
[----:B-1----:R-:W-:Y:S02]  /*19280*/  MOV R27, R4 ;  /* 0x00000004001b7202 */ /* 0x002fe40000000f00 */
[----:B---3--:R-:W-:Y:S01]  /*19290*/  MOV R12, R13 ;  /* 0x0000000d000c7202 */ /* 0x008fe20000000f00 */
[----:B------:R-:W-:Y:S01]  /*192a0*/  IMAD.MOV.U32 R13, RZ, RZ, R10 ;  /* 0x000000ffff0d7224 */ /* 0x000fe200078e000a */
[----:B------:R-:W-:Y:S01]  /*192b0*/  MOV R10, R28 ;  /* 0x0000001c000a7202 */ /* 0x000fe20000000f00 */
[----:B------:R-:W-:Y:S01]  /*192c0*/  IMAD R28, R0, 0x2, R26 ;  /* 0x00000002001c7824 */ /* 0x000fe200078e021a */
[-C--:B------:R-:W-:Y:S02]  /*192d0*/  LEA R26, P0, R4, R3.reuse, 0x1 ;  /* 0x00000003041a7211 */ /* 0x080fe400078008ff */
[----:B------:R-:W-:-:S02]  /*192e0*/  LEA R6, P2, R29, R3, 0x1 ;  /* 0x000000031d067211 */ /* 0x000fc400078408ff */
[-C--:B------:R-:W-:Y:S02]  /*192f0*/  LEA.HI.X.SX32 R27, R27, R2.reuse, 0x1, P0 ;  /* 0x000000021b1b7211 */ /* 0x080fe400000f0eff */
[----:B------:R-:W-:-:S03]  /*19300*/  LEA.HI.X.SX32 R7, R29, R2, 0x1, P2 ;  /* 0x000000021d077211 */ /* 0x000fc600010f0eff */
[----:B------:R1:W-:Y:S04]  /*19310*/  STL.64 [R1+0x17b0], R26 ;  /* 0x0017b01a01007387 */ /* 0x0003e80000100a00 */
[----:B------:R-:W-:Y:S04]  /*19320*/  STL.64 [R1+0x17a8], R18 ;  /* 0x0017a81201007387 */ /* 0x000fe80000100a00 */
[----:B------:R2:W-:Y:S04]  /*19330*/  STL.64 [R1+0x17a0], R6 ;  /* 0x0017a00601007387 */ /* 0x0005e80000100a00 */
[----:B-1----:R-:W3:Y:S01]  /*19340*/  LDL.LU R27, [R1+0x28] ;  /* 0x00002800011b7983 */ /* 0x002ee20000300800 */
[C---:B------:R-:W-:Y:S01]  /*19350*/  IMAD R4, R0.reuse, 0x2, R28 ;  /* 0x0000000200047824 */ /* 0x040fe200078e021c */
[----:B------:R-:W-:Y:S01]  /*19360*/  MOV R24, R15 ;  /* 0x0000000f00187202 */ /* 0x000fe20000000f00 */
[----:B------:R-:W-:Y:S01]  /*19370*/  IMAD.MOV.U32 R15, RZ, RZ, R8 ;  /* 0x000000ffff0f7224 */ /* 0x000fe200078e0008 */
[----:B------:R-:W-:Y:S01]  /*19380*/  MOV R8, R5 ;  /* 0x0000000500087202 */ /* 0x000fe20000000f00 */
[----:B------:R-:W-:Y:S01]  /*19390*/  IMAD R5, R0, 0x2, R4 ;  /* 0x0000000200057824 */ /* 0x000fe200078e0204 */
[-C--:B--2---:R-:W-:Y:S01]  /*193a0*/  LEA R6, P0, R16, R3.reuse, 0x1 ;  /* 0x0000000310067211 */ /* 0x084fe200078008ff */
[----:B---3--:R-:W-:Y:S04]  /*193b0*/  STL [R1+0x24b0], R27 ;  /* 0x0024b01b01007387 */ /* 0x008fe80000100800 */
[----:B------:R1:W-:Y:S04]  /*193c0*/  STL.64 [R1+0x2480], R4 ;  /* 0x0024800401007387 */ /* 0x0003e80000100a00 */
[----:B-1----:R-:W2:Y:S01]  /*193d0*/  LDL.LU R4, [R1+0x1c] ;  /* 0x00001c0001047983 */ /* 0x002ea20000300800 */
[----:B------:R-:W-:-:S02]  /*193e0*/  LEA R26, P1, R14, R3, 0x1 ;  /* 0x000000030e1a7211 */ /* 0x000fc400078208ff */
[-C--:B------:R-:W-:Y:S02]  /*193f0*/  LEA.HI.X.SX32 R7, R16, R2.reuse, 0x1, P0 ;  /* 0x0000000210077211 */ /* 0x080fe400000f0eff */
[-C--:B------:R-:W-:Y:S02]  /*19400*/  LEA.HI.X.SX32 R27, R14, R2.reuse, 0x1, P1 ;  /* 0x000000020e1b7211 */ /* 0x080fe400008f0eff */
[C---:B------:R-:W-:Y:S01]  /*19410*/  LEA R18, P2, R23.reuse, R3, 0x1 ;  /* 0x0000000317127211 */ /* 0x040fe200078408ff */
[----:B------:R1:W-:Y:S03]  /*19420*/  STL.64 [R1+0x1798], R6 ;  /* 0x0017980601007387 */ /* 0x0003e60000100a00 */
[----:B------:R-:W-:Y:S02]  /*19430*/  LEA.HI.X.SX32 R19, R23, R2, 0x1, P2 ;  /* 0x0000000217137211 */ /* 0x000fe400010f0eff */
[----:B------:R-:W-:Y:S01]  /*19440*/  LEA R29, R0, R5, 0x1 ;  /* 0x00000005001d7211 */ /* 0x000fe200078e08ff */
[----:B-1----:R-:W3:Y:S04]  /*19450*/  LDL.LU.64 R6, [R1+0x24b8] ;  /* 0x0024b80001067983 */ /* 0x002ee80000300a00 */
[----:B------:R2:W-:Y:S04]  /*19460*/  STL.64 [R1+0x1790], R26 ;  /* 0x0017901a01007387 */ /* 0x0005e80000100a00 */
[----:B------:R-:W-:Y:S04]  /*19470*/  STL.64 [R1+0x1788], R18 ;  /* 0x0017881201007387 */ /* 0x000fe80000100a00 */
[----:B------:R-:W4:Y:S04]  /*19480*/  LDL.LU R5, [R1+0x48] ;  /* 0x0000480001057983 */ /* 0x000f280000300800 */
[----:B------:R-:W5:Y:S04]  /*19490*/  LDL.LU R16, [R1+0x44] ;  /* 0x0000440001107983 */ /* 0x000f680000300800 */
[----:B------:R-:W-:Y:S01]  /*194a0*/  STL.64 [R1+0x2498], R28 ;  /* 0x0024981c01007387 */ /* 0x000fe20000100a00 */
[----:B--2---:R-:W-:-:S04]  /*194b0*/  LEA R26, P0, R4, R3, 0x1 ;  /* 0x00000003041a7211 */ /* 0x004fc800078008ff */
[----:B------:R-:W-:-:S05]  /*194c0*/  LEA.HI.X.SX32 R27, R4, R2, 0x1, P0 ;  /* 0x00000002041b7211 */ /* 0x000fca00000f0eff */
[----:B------:R1:W-:Y:S04]  /*194d0*/  STL.64 [R1+0x1780], R26 ;  /* 0x0017801a01007387 */ /* 0x0003e80000100a00 */
[----:B-1----:R-:W2:Y:S01]  /*194e0*/  LDL.LU R27, [R1+0x24b0] ;  /* 0x0024b000011b7983 */ /* 0x002ea20000300800 */
[-C--:B------:R-:W-:Y:S02]  /*194f0*/  LEA R28, P1, R17, R3.reuse, 0x1 ;  /* 0x00000003111c7211 */ /* 0x080fe400078208ff */
[----:B------:R-:W-:Y:S02]  /*19500*/  LEA R18, P2, R25, R3, 0x1 ;  /* 0x0000000319127211 */ /* 0x000fe400078408ff */
[----:B---3--:R-:W-:Y:S02]  /*19510*/  MOV R23, R6 ;  /* 0x0000000600177202 */ /* 0x008fe40000000f00 */
[----:B------:R-:W-:-:S02]  /*19520*/  LEA R6, R0, R29, 0x1 ;  /* 0x0000001d00067211 */ /* 0x000fc400078e08ff */
[-C--:B------:R-:W-:Y:S01]  /*19530*/  LEA.HI.X.SX32 R29, R17, R2.reuse, 0x1, P1 ;  /* 0x00000002111d7211 */ /* 0x080fe200008f0eff */
[----:B------:R-:W-:Y:S01]  /*19540*/  IMAD.MOV.U32 R14, RZ, RZ, R12 ;  /* 0x000000ffff0e7224 */ /* 0x000fe200078e000c */
[----:B------:R-:W-:Y:S02]  /*19550*/  LEA.HI.X.SX32 R19, R25, R2, 0x1, P2 ;  /* 0x0000000219137211 */ /* 0x000fe400010f0eff */
[----:B------:R-:W-:Y:S01]  /*19560*/  MOV R12, R13 ;  /* 0x0000000d000c7202 */ /* 0x000fe20000000f00 */
[----:B------:R-:W-:Y:S01]  /*19570*/  IMAD.MOV.U32 R13, RZ, RZ, R21 ;  /* 0x000000ffff0d7224 */ /* 0x000fe200078e0015 */
[----:B------:R-:W-:Y:S01]  /*19580*/  STL.64 [R1+0x1778], R28 ;  /* 0x0017781c01007387 */ /* 0x000fe20000100a00 */
[----:B------:R-:W-:Y:S02]  /*19590*/  IMAD.MOV.U32 R21, RZ, RZ, R7 ;  /* 0x000000ffff157224 */ /* 0x000fe400078e0007 */
[----:B------:R-:W-:Y:S01]  /*195a0*/  IMAD R7, R0, 0x2, R6 ;  /* 0x0000000200077824 */ /* 0x000fe200078e0206 */
[----:B------:R1:W-:Y:S04]  /*195b0*/  STL.64 [R1+0x1770], R18 ;  /* 0x0017701201007387 */ /* 0x0003e80000100a00 */
[----:B------:R-:W3:Y:S04]  /*195c0*/  LDL.LU R25, [R1+0x50] ;  /* 0x0000500001197983 */ /* 0x000ee80000300800 */
[----:B------:R-:W3:Y:S01]  /*195d0*/  LDL.LU R26, [R1+0x4c] ;  /* 0x00004c00011a7983 */ /* 0x000ee20000300800 */
[----:B-1----:R-:W-:-:S03]  /*195e0*/  LEA R18, P1, R24, R3, 0x1 ;  /* 0x0000000318127211 */ /* 0x002fc600078208ff */
[----:B------:R-:W-:Y:S01]  /*195f0*/  STL.64 [R1+0x24a0], R6 ;  /* 0x0024a00601007387 */ /* 0x000fe20000100a00 */
[----:B------:R-:W-:Y:S01]  /*19600*/  LEA.HI.X.SX32 R19, R24, R2, 0x1, P1 ;  /* 0x0000000218137211 */ /* 0x000fe200008f0eff */
[----:B------:R-:W-:Y:S01]  /*19610*/  IMAD R4, R0, 0x2, R7 ;  /* 0x0000000200047824 */ /* 0x000fe200078e0207 */
[----:B------:R-:W-:-:S03]  /*19620*/  LEA R28, P2, R20, R3, 0x1 ;  /* 0x00000003141c7211 */ /* 0x000fc600078408ff */
[----:B------:R1:W-:Y:S01]  /*19630*/  STL.64 [R1+0x1760], R18 ;  /* 0x0017601201007387 */ /* 0x0003e20000100a00 */
[----:B------:R-:W-:Y:S02]  /*19640*/  MOV R17, R8 ;  /* 0x0000000800117202 */ /* 0x000fe40000000f00 */
[----:B------:R-:W-:Y:S02]  /*19650*/  LEA R8, R0, R4, 0x1 ;  /* 0x0000000400087211 */ /* 0x000fe400078e08ff */
[----:B------:R-:W-:Y:S01]  /*19660*/  LEA.HI.X.SX32 R29, R20, R2, 0x1, P2 ;  /* 0x00000002141d7211 */ /* 0x000fe200010f0eff */
[----:B-1----:R-:W-:Y:S01]  /*19670*/  IMAD.MOV.U32 R19, RZ, RZ, R14 ;  /* 0x000000ffff137224 */ /* 0x002fe200078e000e */
[----:B------:R-:W-:Y:S01]  /*19680*/  MOV R18, R12 ;  /* 0x0000000c00127202 */ /* 0x000fe20000000f00 */
[----:B------:R-:W-:Y:S01]  /*19690*/  IMAD.MOV.U32 R12, RZ, RZ, R13 ;  /* 0x000000ffff0c7224 */ /* 0x000fe200078e000d */
[----:B------:R-:W-:Y:S02]  /*196a0*/  MOV R14, R23 ;  /* 0x00000017000e7202 */ /* 0x000fe40000000f00 */
[----:B--2---:R-:W-:-:S04]  /*196b0*/  LEA R6, P0, R27, R3, 0x1 ;  /* 0x000000031b067211 */ /* 0x004fc800078008ff */
[----:B------:R-:W-:Y:S01]  /*196c0*/  LEA.HI.X.SX32 R7, R27, R2, 0x1, P0 ;  /* 0x000000021b077211 */ /* 0x000fe200000f0eff */
[----:B------:R-:W-:-:S04]  /*196d0*/  IMAD.MOV.U32 R27, RZ, RZ, R9 ;  /* 0x000000ffff1b7224 */ /* 0x000fc800078e0009 */
[----:B------:R-:W-:Y:S04]  /*196e0*/  STL.64 [R1+0x1768], R6 ;  /* 0x0017680601007387 */ /* 0x000fe80000100a00 */
[----:B------:R4:W-:Y:S01]  /*196f0*/  STL.64 [R1+0x24a8], R18 ;  /* 0x0024a81201007387 */ /* 0x0009e20000100a00 */
[----:B------:R-:W-:-:S03]  /*19700*/  LEA R9, R0, R8, 0x1 ;  /* 0x0000000800097211 */ /* 0x000fc600078e08ff */
[----:B------:R-:W2:Y:S04]  /*19710*/  LDL.LU R13, [R1+0x6c] ;  /* 0x00006c00010d7983 */ /* 0x000ea80000300800 */
[----:B------:R-:W2:Y:S01]  /*19720*/  LDL.LU R20, [R1+0x68] ;  /* 0x0000680001147983 */ /* 0x000ea20000300800 */
[----:B----4-:R-:W-:-:S03]  /*19730*/  LEA R18, P0, R5, R3, 0x1 ;  /* 0x0000000305127211 */ /* 0x010fc600078008ff */
[----:B------:R-:W-:Y:S01]  /*19740*/  STL.64 [R1+0x1758], R28 ;  /* 0x0017581c01007387 */ /* 0x000fe20000100a00 */
[----:B------:R-:W-:-:S03]  /*19750*/  LEA.HI.X.SX32 R19, R5, R2, 0x1, P0 ;  /* 0x0000000205137211 */ /* 0x000fc600000f0eff */
[----:B------:R-:W4:Y:S04]  /*19760*/  LDL.LU R24, [R1+0x84] ;  /* 0x0000840001187983 */ /* 0x000f280000300800 */
[----:B------:R-:W4:Y:S04]  /*19770*/  LDL.LU R23, [R1+0x80] ;  /* 0x0000800001177983 */ /* 0x000f280000300800 */
[----:B------:R-:W-:Y:S04]  /*19780*/  STL.64 [R1+0x2470], R8 ;  /* 0x0024700801007387 */ /* 0x000fe80000100a00 */
[----:B------:R1:W-:Y:S04]  /*19790*/  STL.64 [R1+0x1750], R18 ;  /* 0x0017501201007387 */ /* 0x0003e80000100a00 */
[----:B-1----:R-:W4:Y:S01]  /*197a0*/  LDL.LU.64 R18, [R1+0x24a8] ;  /* 0x0024a80001127983 */ /* 0x002f220000300a00 */
[----:B-----5:R-:W-:-:S02]  /*197b0*/  LEA R6, P1, R16, R3, 0x1 ;  /* 0x0000000310067211 */ /* 0x020fc400078208ff */
[-C--:B------:R-:W-:Y:S02]  /*197c0*/  LEA R28, P2, R10, R3.reuse, 0x1 ;  /* 0x000000030a1c7211 */ /* 0x080fe400078408ff */
[-C--:B------:R-:W-:Y:S02]  /*197d0*/  LEA.HI.X.SX32 R7, R16, R2.reuse, 0x1, P1 ;  /* 0x0000000210077211 */ /* 0x080fe400008f0eff */
[----:B------:R-:W-:Y:S01]  /*197e0*/  LEA.HI.X.SX32 R29, R10, R2, 0x1, P2 ;  /* 0x000000020a1d7211 */ /* 0x000fe200010f0eff */
[C---:B------:R-:W-:Y:S02]  /*197f0*/  IMAD R4, R0.reuse, 0x2, R9 ;  /* 0x0000000200047824 */ /* 0x040fe400078e0209 */
[----:B------:R1:W-:Y:S01]  /*19800*/  STL.64 [R1+0x1748], R6 ;  /* 0x0017480601007387 */ /* 0x0003e20000100a00 */
[----:B---3--:R-:W-:Y:S02]  /*19810*/  LEA R8, P1, R25, R3, 0x1 ;  /* 0x0000000319087211 */ /* 0x008fe400078208ff */
[----:B------:R-:W-:-:S02]  /*19820*/  LEA R10, R0, R4, 0x1 ;  /* 0x00000004000a7211 */ /* 0x000fc400078e08ff */
[CC--:B------:R-:W-:Y:S01]  /*19830*/  LEA R4, P2, R26.reuse, R3.reuse, 0x1 ;  /* 0x000000031a047211 */ /* 0x0c0fe200078408ff */
[----:B-1----:R-:W3:Y:S04]  /*19840*/  LDL.LU.64 R6, [R1+0x24a0] ;  /* 0x0024a00001067983 */ /* 0x002ee80000300a00 */
[----:B------:R1:W-:Y:S01]  /*19850*/  STL.64 [R1+0x1740], R28 ;  /* 0x0017401c01007387 */ /* 0x0003e20000100a00 */
[-C--:B------:R-:W-:Y:S02]  /*19860*/  LEA.HI.X.SX32 R9, R25, R2.reuse, 0x1, P1 ;  /* 0x0000000219097211 */ /* 0x080fe400008f0eff */
[----:B------:R-:W-:Y:S01]  /*19870*/  LEA.HI.X.SX32 R5, R26, R2, 0x1, P2 ;  /* 0x000000021a057211 */ /* 0x000fe200010f0eff */
[----:B------:R-:W5:Y:S01]  /*19880*/  LDL.LU R16, [R1+0x8c] ;  /* 0x00008c0001107983 */ /* 0x000f620000300800 */
[----:B-1----:R-:W-:Y:S01]  /*19890*/  IMAD.MOV.U32 R29, RZ, RZ, R11 ;  /* 0x000000ffff1d7224 */ /* 0x002fe200078e000b */
[----:B------:R-:W-:-:S04]  /*198a0*/  LEA R28, P0, R11, R3, 0x1 ;  /* 0x000000030b1c7211 */ /* 0x000fc800078008ff */
[----:B------:R-:W-:Y:S02]  /*198b0*/  LEA.HI.X.SX32 R29, R29, R2, 0x1, P0 ;  /* 0x000000021d1d7211 */ /* 0x000fe400000f0eff */
[----:B------:R-:W-:-:S03]  /*198c0*/  LEA R11, R0, R10, 0x1 ;  /* 0x0000000a000b7211 */ /* 0x000fc600078e08ff */
[----:B------:R1:W-:Y:S04]  /*198d0*/  STL.64 [R1+0x1738], R28 ;  /* 0x0017381c01007387 */ /* 0x0003e80000100a00 */
[----:B-1----:R-:W3:Y:S04]  /*198e0*/  LDL.LU.64 R28, [R1+0x2498] ;  /* 0x00249800011c7983 */ /* 0x002ee80000300a00 */
[----:B------:R-:W3:Y:S04]  /*198f0*/  LDL.LU R25, [R1+0x2490] ;  /* 0x0024900001197983 */ /* 0x000ee80000300800 */
[----:B------:R-:W-:Y:S04]  /*19900*/  STL.64 [R1+0x1730], R8 ;  /* 0x0017300801007387 */ /* 0x000fe80000100a00 */
[----:B------:R1:W-:Y:S04]  /*19910*/  STL.64 [R1+0x1728], R4 ;  /* 0x0017280401007387 */ /* 0x0003e80000100a00 */
[----:B------:R2:W-:Y:S01]  /*19920*/  STL.64 [R1+0x2468], R10 ;  /* 0x0024680a01007387 */ /* 0x0005e20000100a00 */
[----:B-1----:R-:W-:-:S04]  /*19930*/  LEA R4, P2, R21, R3, 0x1 ;  /* 0x0000000315047211 */ /* 0x002fc800078408ff */
[----:B------:R-:W-:Y:S02]  /*19940*/  LEA.HI.X.SX32 R5, R21, R2, 0x1, P2 ;  /* 0x0000000215057211 */ /* 0x000fe400010f0eff */
[-C--:B--2---:R-:W-:Y:S02]  /*19950*/  LEA R10, P0, R13, R3.reuse, 0x1 ;  /* 0x000000030d0a7211 */ /* 0x084fe400078008ff */
[----:B------:R-:W-:-:S04]  /*19960*/  LEA R8, P1, R20, R3, 0x1 ;  /* 0x0000000314087211 */ /* 0x000fc800078208ff */
[----:B------:R-:W-:Y:S01]  /*19970*/  LEA.HI.X.SX32 R9, R20, R2, 0x1, P1 ;  /* 0x0000000214097211 */ /* 0x000fe200008f0eff */
[----:B----4-:R-:W-:Y:S01]  /*19980*/  IMAD.MOV.U32 R26, RZ, RZ, R18 ;  /* 0x000000ffff1a7224 */ /* 0x010fe200078e0012 */
[----:B------:R-:W-:Y:S01]  /*19990*/  MOV R18, R12 ;  /* 0x0000000c00127202 */ /* 0x000fe20000000f00 */
[----:B------:R-:W-:Y:S01]  /*199a0*/  IMAD R12, R0, 0x2, R11 ;  /* 0x00000002000c7824 */ /* 0x000fe200078e020b */
[----:B------:R-:W-:Y:S02]  /*199b0*/  LEA.HI.X.SX32 R11, R13, R2, 0x1, P0 ;  /* 0x000000020d0b7211 */ /* 0x000fe400000f0eff */
[----:B------:R-:W-:-:S04]  /*199c0*/  LEA R20, P0, R24, R3, 0x1 ;  /* 0x0000000318147211 */ /* 0x000fc800078008ff */
[----:B------:R-:W-:Y:S01]  /*199d0*/  LEA.HI.X.SX32 R21, R24, R2, 0x1, P0 ;  /* 0x0000000218157211 */ /* 0x000fe200000f0eff */
[----:B------:R-:W-:Y:S04]  /*199e0*/  STL.64 [R1+0x1720], R10 ;  /* 0x0017200a01007387 */ /* 0x000fe80000100a00 */
[----:B------:R-:W-:Y:S04]  /*199f0*/  STL.64 [R1+0x1718], R8 ;  /* 0x0017180801007387 */ /* 0x000fe80000100a00 */
[----:B------:R-:W-:Y:S04]  /*19a00*/  STL.64 [R1+0x1710], R4 ;  /* 0x0017100401007387 */ /* 0x000fe80000100a00 */
[----:B------:R1:W-:Y:S04]  /*19a10*/  STL.64 [R1+0x1708], R20 ;  /* 0x0017081401007387 */ /* 0x0003e80000100a00 */
[----:B-1----:R-:W2:Y:S01]  /*19a20*/  LDL.LU.64 R20, [R1+0x2488] ;  /* 0x0024880001147983 */ /* 0x002ea20000300a00 */
[----:B------:R-:W-:-:S02]  /*19a30*/  LEA R10, P1, R23, R3, 0x1 ;  /* 0x00000003170a7211 */ /* 0x000fc400078208ff */
[----:B------:R-:W-:Y:S02]  /*19a40*/  LEA R12, R0, R12, 0x1 ;  /* 0x0000000c000c7211 */ /* 0x000fe400078e08ff */
[-C--:B------:R-:W-:Y:S02]  /*19a50*/  LEA.HI.X.SX32 R11, R23, R2.reuse, 0x1, P1 ;  /* 0x00000002170b7211 */ /* 0x080fe400008f0eff */
[----:B------:R-:W-:Y:S01]  /*19a60*/  LEA R8, P2, R14, R3, 0x1 ;  /* 0x000000030e087211 */ /* 0x000fe200078408ff */
[----:B------:R-:W-:Y:S02]  /*19a70*/  IMAD R13, R0, 0x2, R12 ;  /* 0x00000002000d7824 */ /* 0x000fe400078e020c */
[----:B------:R1:W-:Y:S01]  /*19a80*/  STL.64 [R1+0x1700], R10 ;  /* 0x0017000a01007387 */ /* 0x0003e20000100a00 */
[----:B------:R-:W-:Y:S02]  /*19a90*/  LEA.HI.X.SX32 R9, R14, R2, 0x1, P2 ;  /* 0x000000020e097211 */ /* 0x000fe400010f0eff */
[----:B------:R-:W-:-:S03]  /*19aa0*/  LEA R4, R0, R13, 0x1 ;  /* 0x0000000d00047211 */ /* 0x000fc600078e08ff */
[----:B------:R5:W-:Y:S01]  /*19ab0*/  STL.64 [R1+0x16f8], R8 ;  /* 0x0016f80801007387 */ /* 0x000be20000100a00 */
[----:B------:R-:W-:Y:S01]  /*19ac0*/  LEA R14, R0, R4, 0x1 ;  /* 0x00000004000e7211 */ /* 0x000fe200078e08ff */
[----:B-1----:R-:W-:Y:S01]  /*19ad0*/  IMAD.MOV.U32 R11, RZ, RZ, R15 ;  /* 0x000000ffff0b7224 */ /* 0x002fe200078e000f */
[-C--:B------:R-:W-:Y:S02]  /*19ae0*/  LEA R10, P0, R15, R3.reuse, 0x1 ;  /* 0x000000030f0a7211 */ /* 0x080fe400078008ff */
[-C--:B------:R-:W-:Y:S02]  /*19af0*/  LEA R4, P2, R17, R3.reuse, 0x1 ;  /* 0x0000000311047211 */ /* 0x080fe400078408ff */
[-C--:B------:R-:W-:Y:S02]  /*19b00*/  LEA.HI.X.SX32 R11, R11, R2.reuse, 0x1, P0 ;  /* 0x000000020b0b7211 */ /* 0x080fe400000f0eff */
[C---:B-----5:R-:W-:Y:S02]  /*19b10*/  LEA R8, P1, R16.reuse, R3, 0x1 ;  /* 0x0000000310087211 */ /* 0x060fe400078208ff */
[-C--:B------:R-:W-:Y:S01]  /*19b20*/  LEA.HI.X.SX32 R5, R17, R2.reuse, 0x1, P2 ;  /* 0x0000000211057211 */ /* 0x080fe200010f0eff */
[----:B------:R1:W-:Y:S01]  /*19b30*/  STL.64 [R1+0x16f0], R10 ;  /* 0x0016f00a01007387 */ /* 0x0003e20000100a00 */
[----:B------:R-:W-:-:S05]  /*19b40*/  LEA.HI.X.SX32 R9, R16, R2, 0x1, P1 ;  /* 0x0000000210097211 */ /* 0x000fca00008f0eff */
[----:B------:R4:W-:Y:S01]  /*19b50*/  STL.64 [R1+0x16e8], R8 ;  /* 0x0016e80801007387 */ /* 0x0009e20000100a00 */
[----:B-1----:R-:W-:-:S03]  /*19b60*/  LEA R10, P0, R26, R3, 0x1 ;  /* 0x000000031a0a7211 */ /* 0x002fc600078008ff */
[----:B------:R1:W-:Y:S01]  /*19b70*/  STL.64 [R1+0x16e0], R4 ;  /* 0x0016e00401007387 */ /* 0x0003e20000100a00 */
[----:B------:R-:W-:Y:S02]  /*19b80*/  LEA.HI.X.SX32 R11, R26, R2, 0x1, P0 ;  /* 0x000000021a0b7211 */ /* 0x000fe400000f0eff */
[----:B----4-:R-:W-:-:S03]  /*19b90*/  LEA R8, P1, R18, R3, 0x1 ;  /* 0x0000000312087211 */ /* 0x010fc600078208ff */
[----:B------:R4:W-:Y:S01]  /*19ba0*/  STL.64 [R1+0x16d8], R10 ;  /* 0x0016d80a01007387 */ /* 0x0009e20000100a00 */
[----:B------:R-:W-:Y:S02]  /*19bb0*/  LEA.HI.X.SX32 R9, R18, R2, 0x1, P1 ;  /* 0x0000000212097211 */ /* 0x000fe400008f0eff */
[----:B-1----:R-:W-:-:S04]  /*19bc0*/  LEA R4, P2, R19, R3, 0x1 ;  /* 0x0000000313047211 */ /* 0x002fc800078408ff */
[----:B------:R-:W-:Y:S01]  /*19bd0*/  LEA.HI.X.SX32 R5, R19, R2, 0x1, P2 ;  /* 0x0000000213057211 */ /* 0x000fe200010f0eff */
[----:B------:R2:W-:Y:S01]  /*19be0*/  STL.64 [R1+0x16d0], R8 ;  /* 0x0016d00801007387 */ /* 0x0005e20000100a00 */
[----:B----4-:R-:W-:-:S03]  /*19bf0*/  LEA R10, P0, R27, R3, 0x1 ;  /* 0x000000031b0a7211 */ /* 0x010fc600078008ff */
[----:B------:R1:W-:Y:S01]  /*19c00*/  STL.64 [R1+0x16c8], R4 ;  /* 0x0016c80401007387 */ /* 0x0003e20000100a00 */
[----:B------:R-:W-:Y:S01]  /*19c10*/  LEA.HI.X.SX32 R11, R27, R2, 0x1, P0 ;  /* 0x000000021b0b7211 */ /* 0x000fe200000f0eff */
[----:B------:R-:W-:-:S04]  /*19c20*/  IMAD R23, R0, 0x2, R22 ;  /* 0x0000000200177824 */ /* 0x000fc800078e0216 */
[----:B------:R4:W-:Y:S01]  /*19c30*/  STL.64 [R1+0x16c0], R10 ;  /* 0x0016c00a01007387 */ /* 0x0009e20000100a00 */
[CC--:B--2---:R-:W-:Y:S01]  /*19c40*/  LEA R8, P1, R21.reuse, R3.reuse, 0x1 ;  /* 0x0000000315087211 */ /* 0x0c4fe200078208ff */
[----:B------:R-:W-:Y:S01]  /*19c50*/  IMAD R27, R0, 0x2, R20 ;  /* 0x00000002001b7824 */ /* 0x000fe200078e0214 */
[-C--:B-1----:R-:W-:Y:S02]  /*19c60*/  LEA R4, P2, R20, R3.reuse, 0x1 ;  /* 0x0000000314047211 */ /* 0x082fe400078408ff */
[-C--:B------:R-:W-:Y:S01]  /*19c70*/  LEA.HI.X.SX32 R9, R21, R2.reuse, 0x1, P1 ;  /* 0x0000000215097211 */ /* 0x080fe200008f0eff */
[----:B------:R-:W-:Y:S01]  /*19c80*/  IMAD R27, R0, 0x2, R27 ;  /* 0x00000002001b7824 */ /* 0x000fe200078e021b */
[----:B------:R-:W-:Y:S02]  /*19c90*/  LEA.HI.X.SX32 R5, R20, R2, 0x1, P2 ;  /* 0x0000000214057211 */ /* 0x000fe400010f0eff */
[----:B------:R-:W-:Y:S01]  /*19ca0*/  LEA R26, R0, R20, 0x1 ;  /* 0x00000014001a7211 */ /* 0x000fe200078e08ff */
[----:B------:R1:W-:Y:S01]  /*19cb0*/  STL.64 [R1+0x16b8], R8 ;  /* 0x0016b80801007387 */ /* 0x0003e20000100a00 */
[----:B----4-:R-:W-:-:S03]  /*19cc0*/  LEA R10, P1, R27, R3, 0x1 ;  /* 0x000000031b0a7211 */ /* 0x010fc600078208ff */
[----:B------:R2:W-:Y:S01]  /*19cd0*/  STL.64 [R1+0x16b0], R4 ;  /* 0x0016b00401007387 */ /* 0x0005e20000100a00 */
[----:B------:R-:W-:Y:S01]  /*19ce0*/  LEA.HI.X.SX32 R11, R27, R2, 0x1, P1 ;  /* 0x000000021b0b7211 */ /* 0x000fe200008f0eff */
[----:B------:R-:W-:Y:S01]  /*19cf0*/  IMAD.MOV.U32 R27, RZ, RZ, R23 ;  /* 0x000000ffff1b7224 */ /* 0x000fe200078e0017 */
[-C--:B-1----:R-:W-:Y:S02]  /*19d00*/  LEA R8, P2, R22, R3.reuse, 0x1 ;  /* 0x0000000316087211 */ /* 0x082fe400078408ff */
[----:B--2---:R-:W-:-:S04]  /*19d10*/  LEA R4, P0, R26, R3, 0x1 ;  /* 0x000000031a047211 */ /* 0x004fc800078008ff */
[-C--:B------:R-:W-:Y:S02]  /*19d20*/  LEA.HI.X.SX32 R5, R26, R2.reuse, 0x1, P0 ;  /* 0x000000021a057211 */ /* 0x080fe400000f0eff */
[----:B------:R-:W-:Y:S02]  /*19d30*/  LEA R26, P0, R23, R3, 0x1 ;  /* 0x00000003171a7211 */ /* 0x000fe400078008ff */
[-C--:B------:R-:W-:Y:S01]  /*19d40*/  LEA.HI.X.SX32 R9, R22, R2.reuse, 0x1, P2 ;  /* 0x0000000216097211 */ /* 0x080fe200010f0eff */
[----:B------:R1:W-:Y:S01]  /*19d50*/  STL.64 [R1+0x16a8], R4 ;  /* 0x0016a80401007387 */ /* 0x0003e20000100a00 */
[----:B------:R-:W-:-:S03]  /*19d60*/  LEA.HI.X.SX32 R27, R27, R2, 0x1, P0 ;  /* 0x000000021b1b7211 */ /* 0x000fc600000f0eff */
[----:B-1----:R-:W2:Y:S04]  /*19d70*/  LDL.LU.64 R4, [R1+0x2480] ;  /* 0x0024800001047983 */ /* 0x002ea80000300a00 */
[----:B------:R-:W-:Y:S04]  /*19d80*/  STL.64 [R1+0x16a0], R10 ;  /* 0x0016a00a01007387 */ /* 0x000fe80000100a00 */
[----:B------:R-:W-:Y:S04]  /*19d90*/  STL.64 [R1+0x1698], R8 ;  /* 0x0016980801007387 */ /* 0x000fe80000100a00 */
[----:B------:R1:W-:Y:S04]  /*19da0*/  STL.64 [R1+0x1690], R26 ;  /* 0x0016901a01007387 */ /* 0x0003e80000100a00 */
[----:B-1----:R-:W4:Y:S01]  /*19db0*/  LDL.LU.64 R26, [R1+0x2478] ;  /* 0x00247800011a7983 */ /* 0x002f220000300a00 */
[----:B------:R-:W-:-:S05]  /*19dc0*/  LEA R15, R0, R14, 0x1 ;  /* 0x0000000e000f7211 */ /* 0x000fca00078e08ff */
[----:B------:R-:W-:-:S05]  /*19dd0*/  IMAD R16, R0, 0x2, R15 ;  /* 0x0000000200107824 */ /* 0x000fca00078e020f */
[----:B------:R-:W-:-:S05]  /*19de0*/  LEA R17, R0, R16, 0x1 ;  /* 0x0000001000117211 */ /* 0x000fca00078e08ff */
[C---:B------:R-:W-:Y:S02]  /*19df0*/  IMAD R18, R0.reuse, 0x2, R17 ;  /* 0x0000000200127824 */ /* 0x040fe400078e0211 */
[----:B------:R-:W-:-:S03]  /*19e00*/  IMAD R24, R0, 0x2, R22 ;  /* 0x0000000200187824 */ /* 0x000fc600078e0216 */
[C---:B------:R-:W-:Y:S02]  /*19e10*/  LEA R19, R0.reuse, R18, 0x1 ;  /* 0x0000001200137211 */ /* 0x040fe400078e08ff */
[C---:B------:R-:W-:Y:S02]  /*19e20*/  LEA R24, R0.reuse, R24, 0x1 ;  /* 0x0000001800187211 */ /* 0x040fe400078e08ff */
[----:B------:R-:W-:Y:S02]  /*19e30*/  LEA R20, R0, R19, 0x1 ;  /* 0x0000001300147211 */ /* 0x000fe400078e08ff */
[----:B------:R-:W-:-:S03]  /*19e40*/  LEA R8, P1, R24, R3, 0x1 ;  /* 0x0000000318087211 */ /* 0x000fc600078208ff */
[----:B------:R-:W-:Y:S01]  /*19e50*/  IMAD R21, R0, 0x2, R20 ;  /* 0x0000000200157824 */ /* 0x000fe200078e0214 */
[-C--:B------:R-:W-:Y:S02]  /*19e60*/  LEA.HI.X.SX32 R9, R24, R2.reuse, 0x1, P1 ;  /* 0x0000000218097211 */ /* 0x080fe400008f0eff */
[C---:B---3--:R-:W-:Y:S02]  /*19e70*/  LEA R10, P2, R25.reuse, R3, 0x1 ;  /* 0x00000003190a7211 */ /* 0x048fe400078408ff */
[C---:B------:R-:W-:Y:S01]  /*19e80*/  LEA R22, R0.reuse, R21, 0x1 ;  /* 0x0000001500167211 */ /* 0x040fe200078e08ff */
[----:B------:R1:W-:Y:S01]  /*19e90*/  STL.64 [R1+0x1688], R8 ;  /* 0x0016880801007387 */ /* 0x0003e20000100a00 */
[----:B------:R-:W-:Y:S02]  /*19ea0*/  LEA.HI.X.SX32 R11, R25, R2, 0x1, P2 ;  /* 0x00000002190b7211 */ /* 0x000fe400010f0eff */
[----:B------:R-:W-:-:S04]  /*19eb0*/  LEA R23, R0, R22, 0x1 ;  /* 0x0000001600177211 */ /* 0x000fc800078e08ff */
[C---:B------:R-:W-:Y:S01]  /*19ec0*/  LEA R24, R0.reuse, R23, 0x1 ;  /* 0x0000001700187211 */ /* 0x040fe200078e08ff */
[----:B------:R3:W-:Y:S01]  /*19ed0*/  STL.64 [R1+0x2460], R22 ;  /* 0x0024601601007387 */ /* 0x0007e20000100a00 */
[----:B-1----:R-:W-:-:S03]  /*19ee0*/  IMAD R9, R0, 0x2, R25 ;  /* 0x0000000200097824 */ /* 0x002fc600078e0219 */
[----:B------:R-:W-:Y:S01]  /*19ef0*/  STL.64 [R1+0x1680], R10 ;  /* 0x0016800a01007387 */ /* 0x000fe20000100a00 */
[----:B---3--:R-:W-:Y:S01]  /*19f00*/  IMAD.MOV.U32 R23, RZ, RZ, R9 ;  /* 0x000000ffff177224 */ /* 0x008fe200078e0009 */
[----:B------:R-:W-:-:S04]  /*19f10*/  LEA R22, P0, R9, R3, 0x1 ;  /* 0x0000000309167211 */ /* 0x000fc800078008ff */
[----:B------:R-:W-:-:S05]  /*19f20*/  LEA.HI.X.SX32 R23, R23, R2, 0x1, P0 ;  /* 0x0000000217177211 */ /* 0x000fca00000f0eff */
[----:B------:R1:W-:Y:S02]  /*19f30*/  STL.64 [R1+0x1678], R22 ;  /* 0x0016781601007387 */ /* 0x0003e40000100a00 */
[----:B-1----:R-:W-:-:S04]  /*19f40*/  LEA R22, P0, R28, R3, 0x1 ;  /* 0x000000031c167211 */ /* 0x002fc800078008ff */
[-C--:B------:R-:W-:Y:S02]  /*19f50*/  LEA.HI.X.SX32 R23, R28, R2.reuse, 0x1, P0 ;  /* 0x000000021c177211 */ /* 0x080fe400000f0eff */
[CC--:B----4-:R-:W-:Y:S02]  /*19f60*/  LEA R10, P1, R27.reuse, R3.reuse, 0x1 ;  /* 0x000000031b0a7211 */ /* 0x0d0fe400078208ff */
[C---:B------:R-:W-:Y:S02]  /*19f70*/  LEA R8, P2, R26.reuse, R3, 0x1 ;  /* 0x000000031a087211 */ /* 0x040fe400078408ff */
[-C--:B------:R-:W-:Y:S02]  /*19f80*/  LEA.HI.X.SX32 R11, R27, R2.reuse, 0x1, P1 ;  /* 0x000000021b0b7211 */ /* 0x080fe400008f0eff */
[----:B------:R-:W-:-:S03]  /*19f90*/  LEA.HI.X.SX32 R9, R26, R2, 0x1, P2 ;  /* 0x000000021a097211 */ /* 0x000fc600010f0eff */
[----:B------:R-:W-:Y:S04]  /*19fa0*/  STL.64 [R1+0x1670], R10 ;  /* 0x0016700a01007387 */ /* 0x000fe80000100a00 */
[----:B------:R2:W-:Y:S04]  /*19fb0*/  STL.64 [R1+0x1668], R8 ;  /* 0x0016680801007387 */ /* 0x0005e80000100a00 */
[----:B------:R-:W-:Y:S01]  /*19fc0*/  STL.64 [R1+0x1660], R22 ;  /* 0x0016601601007387 */ /* 0x000fe20000100a00 */
[----:B--2---:R-:W-:-:S04]  /*19fd0*/  LEA R8, P2, R5, R3, 0x1 ;  /* 0x0000000305087211 */ /* 0x004fc800078408ff */
[----:B------:R-:W-:Y:S02]  /*19fe0*/  LEA.HI.X.SX32 R9, R5, R2, 0x1, P2 ;  /* 0x0000000205097211 */ /* 0x000fe400010f0eff */
[----:B------:R-:W-:-:S03]  /*19ff0*/  LEA R10, P1, R4, R3, 0x1 ;  /* 0x00000003040a7211 */ /* 0x000fc600078208ff */
[----:B------:R1:W-:Y:S01]  /*1a000*/  STL.64 [R1+0x1650], R8 ;  /* 0x0016500801007387 */ /* 0x0003e20000100a00 */
[----:B------:R-:W-:Y:S02]  /*1a010*/  LEA.HI.X.SX32 R11, R4, R2, 0x1, P1 ;  /* 0x00000002040b7211 */ /* 0x000fe400008f0eff */
[----:B-1----:R-:W-:-:S04]  /*1a020*/  LEA R8, P0, R29, R3, 0x1 ;  /* 0x000000031d087211 */ /* 0x002fc800078008ff */
[----:B------:R-:W-:Y:S01]  /*1a030*/  LEA.HI.X.SX32 R9, R29, R2, 0x1, P0 ;  /* 0x000000021d097211 */ /* 0x000fe200000f0eff */
[----:B------:R-:W-:Y:S04]  /*1a040*/  STL.64 [R1+0x1658], R10 ;  /* 0x0016580a01007387 */ /* 0x000fe80000100a00 */
[----:B------:R1:W-:Y:S04]  /*1a050*/  STL.64 [R1+0x1648], R8 ;  /* 0x0016480801007387 */ /* 0x0003e80000100a00 */
[----:B-1----:R-:W2:Y:S01]  /*1a060*/  LDL.LU.64 R8, [R1+0x2470] ;  /* 0x0024700001087983 */ /* 0x002ea20000300a00 */
[----:B------:R-:W-:-:S04]  /*1a070*/  LEA R10, P1, R6, R3, 0x1 ;  /* 0x00000003060a7211 */ /* 0x000fc800078208ff */
[----:B------:R-:W-:-:S05]  /*1a080*/  LEA.HI.X.SX32 R11, R6, R2, 0x1, P1 ;  /* 0x00000002060b7211 */ /* 0x000fca00008f0eff */
[----:B------:R1:W-:Y:S04]  /*1a090*/  STL.64 [R1+0x1640], R10 ;  /* 0x0016400a01007387 */ /* 0x0003e80000100a00 */
[----:B-1----:R-:W3:Y:S01]  /*1a0a0*/  LDL.LU.64 R10, [R1+0x2468] ;  /* 0x00246800010a7983 */ /* 0x002ee20000300a00 */
[----:B------:R-:W-:-:S05]  /*1a0b0*/  LEA R25, R0, R24, 0x1 ;  /* 0x0000001800197211 */ /* 0x000fca00078e08ff */
[----:B------:R-:W-:-:S05]  /*1a0c0*/  IMAD R26, R0, 0x2, R25 ;  /* 0x00000002001a7824 */ /* 0x000fca00078e0219 */
[----:B------:R-:W-:Y:S02]  /*1a0d0*/  LEA R27, R0, R26, 0x1 ;  /* 0x0000001a001b7211 */ /* 0x000fe400078e08ff */
[----:B------:R-:W-:-:S03]  /*1a0e0*/  LEA R22, P2, R7, R3, 0x1 ;  /* 0x0000000307167211 */ /* 0x000fc600078408ff */
[C---:B------:R-:W-:Y:S01]  /*1a0f0*/  IMAD R4, R0.reuse, 0x2, R27 ;  /* 0x0000000200047824 */ /* 0x040fe200078e021b */
[----:B------:R-:W-:Y:S01]  /*1a100*/  LEA.HI.X.SX32 R23, R7, R2, 0x1, P2 ;  /* 0x0000000207177211 */ /* 0x000fe200010f0eff */
[----:B------:R-:W-:-:S03]  /*1a110*/  IMAD R28, R0, 0x2, R7 ;  /* 0x00000002001c7824 */ /* 0x000fc600078e0207 */
[----:B------:R-:W-:-:S05]  /*1a120*/  LEA R5, R0, R4, 0x1 ;  /* 0x0000000400057211 */ /* 0x000fca00078e08ff */
[----:B------:R-:W-:Y:S04]  /*1a130*/  STL.64 [R1+0x2458], R4 ;  /* 0x0024580401007387 */ /* 0x000fe80000100a00 */
[----:B------:R1:W-:Y:S02]  /*1a140*/  STL.64 [R1+0x1638], R22 ;  /* 0x0016381601007387 */ /* 0x0003e40000100a00 */
[----:B-1----:R-:W-:Y:S01]  /*1a150*/  IMAD.MOV.U32 R23, RZ, RZ, R28 ;  /* 0x000000ffff177224 */ /* 0x002fe200078e001c */
[----:B------:R-:W-:-:S04]  /*1a160*/  LEA R22, P0, R28, R3, 0x1 ;  /* 0x000000031c167211 */ /* 0x000fc800078008ff */
[----:B------:R-:W-:-:S05]  /*1a170*/  LEA.HI.X.SX32 R23, R23, R2, 0x1, P0 ;  /* 0x0000000217177211 */ /* 0x000fca00000f0eff */
[----:B------:R1:W-:Y:S01]  /*1a180*/  STL.64 [R1+0x1630], R22 ;  /* 0x0016301601007387 */ /* 0x0003e20000100a00 */
[C---:B------:R-:W-:Y:S02]  /*1a190*/  LEA R6, R0.reuse, R5, 0x1 ;  /* 0x0000000500067211 */ /* 0x040fe400078e08ff */
[----:B--2---:R-:W-:Y:S01]  /*1a1a0*/  LEA R28, P2, R9, R3, 0x1 ;  /* 0x00000003091c7211 */ /* 0x004fe200078408ff */
[----:B-1----:R-:W-:-:S03]  /*1a1b0*/  IMAD R23, R0, 0x2, R9 ;  /* 0x0000000200177824 */ /* 0x002fc600078e0209 */
[----:B------:R-:W-:Y:S02]  /*1a1c0*/  LEA.HI.X.SX32 R29, R9, R2, 0x1, P2 ;  /* 0x00000002091d7211 */ /* 0x000fe400010f0eff */
[----:B------:R-:W-:-:S03]  /*1a1d0*/  LEA R4, P1, R8, R3, 0x1 ;  /* 0x0000000308047211 */ /* 0x000fc600078208ff */
[----:B------:R1:W-:Y:S01]  /*1a1e0*/  STL.64 [R1+0x1620], R28 ;  /* 0x0016201c01007387 */ /* 0x0003e20000100a00 */
[-C--:B------:R-:W-:Y:S01]  /*1a1f0*/  LEA.HI.X.SX32 R5, R8, R2.reuse, 0x1, P1 ;  /* 0x0000000208057211 */ /* 0x080fe200008f0eff */
[----:B-1----:R-:W-:Y:S01]  /*1a200*/  IMAD.MOV.U32 R29, RZ, RZ, R23 ;  /* 0x000000ffff1d7224 */ /* 0x002fe200078e0017 */
[-C--:B------:R-:W-:Y:S02]  /*1a210*/  LEA R28, P0, R23, R3.reuse, 0x1 ;  /* 0x00000003171c7211 */ /* 0x080fe400078008ff */
[C---:B---3--:R-:W-:Y:S02]  /*1a220*/  LEA R22, P1, R10.reuse, R3, 0x1 ;  /* 0x000000030a167211 */ /* 0x048fe400078208ff */
[-C--:B------:R-:W-:Y:S01]  /*1a230*/  LEA.HI.X.SX32 R29, R29, R2.reuse, 0x1, P0 ;  /* 0x000000021d1d7211 */ /* 0x080fe200000f0eff */
[----:B------:R1:W-:Y:S01]  /*1a240*/  STL.64 [R1+0x1628], R4 ;  /* 0x0016280401007387 */ /* 0x0003e20000100a00 */
[----:B------:R-:W-:-:S03]  /*1a250*/  LEA.HI.X.SX32 R23, R10, R2, 0x1, P1 ;  /* 0x000000020a177211 */ /* 0x000fc600008f0eff */
[----:B------:R2:W-:Y:S04]  /*1a260*/  STL.64 [R1+0x1618], R28 ;  /* 0x0016181c01007387 */ /* 0x0005e80000100a00 */
[----:B------:R3:W-:Y:S01]  /*1a270*/  STL.64 [R1+0x1610], R22 ;  /* 0x0016101601007387 */ /* 0x0007e20000100a00 */
[----:B-1----:R-:W-:Y:S01]  /*1a280*/  LEA R4, P2, R11, R3, 0x1 ;  /* 0x000000030b047211 */ /* 0x002fe200078408ff */
[----:B--2---:R-:W-:-:S04]  /*1a290*/  IMAD R28, R0, 0x2, R11 ;  /* 0x00000002001c7824 */ /* 0x004fc800078e020b */
[----:B---3--:R-:W-:Y:S01]  /*1a2a0*/  IMAD.MOV.U32 R23, RZ, RZ, R28 ;  /* 0x000000ffff177224 */ /* 0x008fe200078e001c */
[-C--:B------:R-:W-:Y:S02]  /*1a2b0*/  LEA R22, P0, R28, R3.reuse, 0x1 ;  /* 0x000000031c167211 */ /* 0x080fe400078008ff */
[-C--:B------:R-:W-:Y:S02]  /*1a2c0*/  LEA.HI.X.SX32 R5, R11, R2.reuse, 0x1, P2 ;  /* 0x000000020b057211 */ /* 0x080fe400010f0eff */
[C---:B------:R-:W-:Y:S02]  /*1a2d0*/  LEA R28, P1, R12.reuse, R3, 0x1 ;  /* 0x000000030c1c7211 */ /* 0x040fe400078208ff */
[-C--:B------:R-:W-:Y:S01]  /*1a2e0*/  LEA.HI.X.SX32 R23, R23, R2.reuse, 0x1, P0 ;  /* 0x0000000217177211 */ /* 0x080fe200000f0eff */
[----:B------:R1:W-:Y:S01]  /*1a2f0*/  STL.64 [R1+0x1608], R4 ;  /* 0x0016080401007387 */ /* 0x0003e20000100a00 */
[----:B------:R-:W-:-:S03]  /*1a300*/  LEA.HI.X.SX32 R29, R12, R2, 0x1, P1 ;  /* 0x000000020c1d7211 */ /* 0x000fc600008f0eff */
[----:B------:R2:W-:Y:S04]  /*1a310*/  STL.64 [R1+0x1600], R22 ;  /* 0x0016001601007387 */ /* 0x0005e80000100a00 */
[----:B------:R3:W-:Y:S01]  /*1a320*/  STL.64 [R1+0x15f8], R28 ;  /* 0x0015f81c01007387 */ /* 0x0007e20000100a00 */
[-C--:B-1----:R-:W-:Y:S01]  /*1a330*/  LEA R4, P2, R13, R3.reuse, 0x1 ;  /* 0x000000030d047211 */ /* 0x082fe200078408ff */
[----:B--2---:R-:W-:Y:S01]  /*1a340*/  IMAD R23, R0, 0x2, R13 ;  /* 0x0000000200177824 */ /* 0x004fe200078e020d */
[----:B------:R-:W-:-:S03]  /*1a350*/  LEA R22, P1, R14, R3, 0x1 ;  /* 0x000000030e167211 */ /* 0x000fc600078208ff */
[----:B---3--:R-:W-:Y:S01]  /*1a360*/  IMAD.MOV.U32 R29, RZ, RZ, R23 ;  /* 0x000000ffff1d7224 */ /* 0x008fe200078e0017 */
[-C--:B------:R-:W-:Y:S02]  /*1a370*/  LEA R28, P0, R23, R3.reuse, 0x1 ;  /* 0x00000003171c7211 */ /* 0x080fe400078008ff */
[-C--:B------:R-:W-:Y:S02]  /*1a380*/  LEA.HI.X.SX32 R5, R13, R2.reuse, 0x1, P2 ;  /* 0x000000020d057211 */ /* 0x080fe400010f0eff */
[-C--:B------:R-:W-:Y:S02]  /*1a390*/  LEA.HI.X.SX32 R29, R29, R2.reuse, 0x1, P0 ;  /* 0x000000021d1d7211 */ /* 0x080fe400000f0eff */
[----:B------:R-:W-:Y:S01]  /*1a3a0*/  LEA.HI.X.SX32 R23, R14, R2, 0x1, P1 ;  /* 0x000000020e177211 */ /* 0x000fe200008f0eff */
[----:B------:R1:W-:Y:S04]  /*1a3b0*/  STL.64 [R1+0x15f0], R4 ;  /* 0x0015f00401007387 */ /* 0x0003e80000100a00 */
[----:B------:R2:W-:Y:S04]  /*1a3c0*/  STL.64 [R1+0x15e8], R28 ;  /* 0x0015e81c01007387 */ /* 0x0005e80000100a00 */
[----:B------:R3:W-:Y:S01]  /*1a3d0*/  STL.64 [R1+0x15e0], R22 ;  /* 0x0015e01601007387 */ /* 0x0007e20000100a00 */
[----:B-1----:R-:W-:-:S02]  /*1a3e0*/  LEA R4, P2, R15, R3, 0x1 ;  /* 0x000000030f047211 */ /* 0x002fc400078408ff */
[CC--:B--2---:R-:W-:Y:S02]  /*1a3f0*/  LEA R28, P0, R16.reuse, R3.reuse, 0x1 ;  /* 0x00000003101c7211 */ /* 0x0c4fe400078008ff */
[-C--:B------:R-:W-:Y:S02]  /*1a400*/  LEA.HI.X.SX32 R5, R15, R2.reuse, 0x1, P2 ;  /* 0x000000020f057211 */ /* 0x080fe400010f0eff */
[CC--:B---3--:R-:W-:Y:S02]  /*1a410*/  LEA R22, P1, R17.reuse, R3.reuse, 0x1 ;  /* 0x0000000311167211 */ /* 0x0c8fe400078208ff */
[-C--:B------:R-:W-:Y:S02]  /*1a420*/  LEA.HI.X.SX32 R29, R16, R2.reuse, 0x1, P0 ;  /* 0x00000002101d7211 */ /* 0x080fe400000f0eff */
[----:B------:R-:W-:Y:S01]  /*1a430*/  LEA.HI.X.SX32 R23, R17, R2, 0x1, P1 ;  /* 0x0000000211177211 */ /* 0x000fe200008f0eff */
[----:B------:R1:W-:Y:S04]  /*1a440*/  STL.64 [R1+0x15d8], R4 ;  /* 0x0015d80401007387 */ /* 0x0003e80000100a00 */
[----:B------:R-:W-:Y:S04]  /*1a450*/  STL.64 [R1+0x15d0], R28 ;  /* 0x0015d01c01007387 */ /* 0x000fe80000100a00 */
[----:B------:R2:W-:Y:S01]  /*1a460*/  STL.64 [R1+0x15c8], R22 ;  /* 0x0015c81601007387 */ /* 0x0005e20000100a00 */
[----:B-1----:R-:W-:-:S04]  /*1a470*/  LEA R4, P2, R18, R3, 0x1 ;  /* 0x0000000312047211 */ /* 0x002fc800078408ff */
[----:B------:R-:W-:Y:S02]  /*1a480*/  LEA.HI.X.SX32 R5, R18, R2, 0x1, P2 ;  /* 0x0000000212057211 */ /* 0x000fe400010f0eff */
[----:B--2---:R-:W-:-:S04]  /*1a490*/  LEA R22, P0, R19, R3, 0x1 ;  /* 0x0000000313167211 */ /* 0x004fc800078008ff */
[----:B------:R-:W-:Y:S01]  /*1a4a0*/  LEA.HI.X.SX32 R23, R19, R2, 0x1, P0 ;  /* 0x0000000213177211 */ /* 0x000fe200000f0eff */
[----:B------:R-:W-:Y:S04]  /*1a4b0*/  STL.64 [R1+0x15c0], R4 ;  /* 0x0015c00401007387 */ /* 0x000fe80000100a00 */
[----:B------:R1:W-:Y:S04]  /*1a4c0*/  STL.64 [R1+0x15b8], R22 ;  /* 0x0015b81601007387 */ /* 0x0003e80000100a00 */
[----:B-1----:R-:W2:Y:S01]  /*1a4d0*/  LDL.LU.64 R22, [R1+0x2460] ;  /* 0x0024600001167983 */ /* 0x002ea20000300a00 */
[----:B------:R-:W-:-:S02]  /*1a4e0*/  LEA R28, P1, R20, R3, 0x1 ;  /* 0x00000003141c7211 */ /* 0x000fc400078208ff */
[C---:B------:R-:W-:Y:S02]  /*1a4f0*/  LEA R4, P2, R21.reuse, R3, 0x1 ;  /* 0x0000000315047211 */ /* 0x040fe400078408ff */
[-C--:B------:R-:W-:Y:S02]  /*1a500*/  LEA.HI.X.SX32 R29, R20, R2.reuse, 0x1, P1 ;  /* 0x00000002141d7211 */ /* 0x080fe400008f0eff */
[----:B------:R-:W-:-:S03]  /*1a510*/  LEA.HI.X.SX32 R5, R21, R2, 0x1, P2 ;  /* 0x0000000215057211 */ /* 0x000fc600010f0eff */
[----:B------:R-:W-:Y:S04]  /*1a520*/  STL.64 [R1+0x15b0], R28 ;  /* 0x0015b01c01007387 */ /* 0x000fe80000100a00 */
[----:B------:R1:W-:Y:S02]  /*1a530*/  STL.64 [R1+0x15a8], R4 ;  /* 0x0015a80401007387 */ /* 0x0003e40000100a00 */
[----:B-1----:R-:W-:-:S04]  /*1a540*/  LEA R4, P2, R24, R3, 0x1 ;  /* 0x0000000318047211 */ /* 0x002fc800078408ff */
[----:B------:R-:W-:Y:S02]  /*1a550*/  LEA.HI.X.SX32 R5, R24, R2, 0x1, P2 ;  /* 0x0000000218057211 */ /* 0x000fe400010f0eff */
[----:B------:R-:W-:-:S04]  /*1a560*/  LEA R7, R0, R6, 0x1 ;  /* 0x0000000600077211 */ /* 0x000fc800078e08ff */
[----:B------:R-:W-:Y:S02]  /*1a570*/  LEA R8, R0, R7, 0x1 ;  /* 0x0000000700087211 */ /* 0x000fe400078e08ff */
[----:B--2---:R-:W-:-:S04]  /*1a580*/  LEA R20, P0, R22, R3, 0x1 ;  /* 0x0000000316147211 */ /* 0x004fc800078008ff */
[----:B------:R-:W-:Y:S02]  /*1a590*/  LEA.HI.X.SX32 R21, R22, R2, 0x1, P0 ;  /* 0x0000000216157211 */ /* 0x000fe400000f0eff */
[----:B------:R-:W-:-:S03]  /*1a5a0*/  LEA R28, P1, R23, R3, 0x1 ;  /* 0x00000003171c7211 */ /* 0x000fc600078208ff */
[----:B------:R-:W-:Y:S04]  /*1a5b0*/  STL.64 [R1+0x15a0], R20 ;  /* 0x0015a01401007387 */ /* 0x000fe80000100a00 */
[----:B------:R1:W-:Y:S01]  /*1a5c0*/  STL.64 [R1+0x1590], R4 ;  /* 0x0015900401007387 */ /* 0x0003e20000100a00 */
[----:B------:R-:W-:Y:S02]  /*1a5d0*/  LEA.HI.X.SX32 R29, R23, R2, 0x1, P1 ;  /* 0x00000002171d7211 */ /* 0x000fe400008f0eff */
[----:B-1----:R-:W-:-:S04]  /*1a5e0*/  LEA R4, P0, R25, R3, 0x1 ;  /* 0x0000000319047211 */ /* 0x002fc800078008ff */
[----:B------:R-:W-:Y:S01]  /*1a5f0*/  LEA.HI.X.SX32 R5, R25, R2, 0x1, P0 ;  /* 0x0000000219057211 */ /* 0x000fe200000f0eff */
[----:B------:R-:W-:Y:S04]  /*1a600*/  STL.64 [R1+0x1598], R28 ;  /* 0x0015981c01007387 */ /* 0x000fe80000100a00 */
[----:B------:R1:W-:Y:S04]  /*1a610*/  STL.64 [R1+0x1588], R4 ;  /* 0x0015880401007387 */ /* 0x0003e80000100a00 */
[----:B-1----:R-:W2:Y:S01]  /*1a620*/  LDL.LU.64 R4, [R1+0x2458] ;  /* 0x0024580001047983 */ /* 0x002ea20000300a00 */
[----:B------:R-:W-:-:S04]  /*1a630*/  LEA R9, R0, R8, 0x1 ;  /* 0x0000000800097211 */ /* 0x000fc800078e08ff */
[----:B------:R-:W-:-:S04]  /*1a640*/  LEA R10, R0, R9, 0x1 ;  /* 0x00000009000a7211 */ /* 0x000fc800078e08ff */
[----:B------:R-:W-:-:S04]  /*1a650*/  LEA R11, R0, R10, 0x1 ;  /* 0x0000000a000b7211 */ /* 0x000fc800078e08ff */
[----:B------:R-:W-:-:S04]  /*1a660*/  LEA R12, R0, R11, 0x1 ;  /* 0x0000000b000c7211 */ /* 0x000fc800078e08ff */
[----:B------:R-:W-:-:S05]  /*1a670*/  LEA R13, R0, R12, 0x1 ;  /* 0x0000000c000d7211 */ /* 0x000fca00078e08ff */
[----:B------:R-:W-:-:S05]  /*1a680*/  IMAD R14, R0, 0x2, R13 ;  /* 0x00000002000e7824 */ /* 0x000fca00078e020d */
[----:B------:R-:W-:-:S05]  /*1a690*/  LEA R15, R0, R14, 0x1 ;  /* 0x0000000e000f7211 */ /* 0x000fca00078e08ff */
[----:B------:R-:W-:-:S05]  /*1a6a0*/  IMAD R17, R0, 0x2, R15 ;  /* 0x0000000200117824 */ /* 0x000fca00078e020f */
[----:B------:R-:W-:-:S05]  /*1a6b0*/  LEA R16, R0, R17, 0x1 ;  /* 0x0000001100107211 */ /* 0x000fca00078e08ff */
[----:B------:R-:W-:Y:S01]  /*1a6c0*/  IMAD R18, R0, 0x2, R16 ;  /* 0x0000000200127824 */ /* 0x000fe200078e0210 */
[CC--:B------:R-:W-:Y:S02]  /*1a6d0*/  LEA R22, P2, R27.reuse, R3.reuse, 0x1 ;  /* 0x000000031b167211 */ /* 0x0c0fe400078408ff */
[----:B------:R-:W-:Y:S02]  /*1a6e0*/  LEA R28, P1, R26, R3, 0x1 ;  /* 0x000000031a1c7211 */ /* 0x000fe400078208ff */
[----:B------:R-:W-:Y:S02]  /*1a6f0*/  LEA R19, R0, R18, 0x1 ;  /* 0x0000001200137211 */ /* 0x000fe400078e08ff */
[-C--:B------:R-:W-:Y:S02]  /*1a700*/  LEA.HI.X.SX32 R23, R27, R2.reuse, 0x1, P2 ;  /* 0x000000021b177211 */ /* 0x080fe400010f0eff */
[----:B------:R-:W-:Y:S01]  /*1a710*/  LEA.HI.X.SX32 R29, R26, R2, 0x1, P1 ;  /* 0x000000021a1d7211 */ /* 0x000fe200008f0eff */
[----:B------:R-:W-:-:S02]  /*1a720*/  IMAD R21, R0, 0x2, R19 ;  /* 0x0000000200157824 */ /* 0x000fc400078e0213 */
[----:B------:R1:W-:Y:S03]  /*1a730*/  STL.64 [R1+0x1578], R22 ;  /* 0x0015781601007387 */ /* 0x0003e60000100a00 */
[----:B------:R-:W-:Y:S01]  /*1a740*/  LEA R20, R0, R21, 0x1 ;  /* 0x0000001500147211 */ /* 0x000fe200078e08ff */
[----:B------:R3:W-:Y:S01]  /*1a750*/  STL.64 [R1+0x1580], R28 ;  /* 0x0015801c01007387 */ /* 0x0007e20000100a00 */
[----:B------:R-:W-:-:S04]  /*1a760*/  LEA R24, P2, R6, R3, 0x1 ;  /* 0x0000000306187211 */ /* 0x000fc800078408ff */
[----:B------:R-:W-:Y:S01]  /*1a770*/  LEA.HI.X.SX32 R25, R6, R2, 0x1, P2 ;  /* 0x0000000206197211 */ /* 0x000fe200010f0eff */
[----:B-1----:R-:W-:-:S05]  /*1a780*/  IMAD R22, R0, 0x2, R20 ;  /* 0x0000000200167824 */ /* 0x002fca00078e0214 */
[----:B------:R-:W-:Y:S02]  /*1a790*/  LEA R23, R0, R22, 0x1 ;  /* 0x0000001600177211 */ /* 0x000fe400078e08ff */
[CC--:B--2---:R-:W-:Y:S02]  /*1a7a0*/  LEA R26, P0, R4.reuse, R3.reuse, 0x1 ;  /* 0x00000003041a7211 */ /* 0x0c4fe400078008ff */
[C---:B---3--:R-:W-:Y:S02]  /*1a7b0*/  LEA R28, P1, R5.reuse, R3, 0x1 ;  /* 0x00000003051c7211 */ /* 0x048fe400078208ff */
[-C--:B------:R-:W-:Y:S02]  /*1a7c0*/  LEA.HI.X.SX32 R27, R4, R2.reuse, 0x1, P0 ;  /* 0x00000002041b7211 */ /* 0x080fe400000f0eff */
[----:B------:R-:W-:-:S03]  /*1a7d0*/  LEA.HI.X.SX32 R29, R5, R2, 0x1, P1 ;  /* 0x00000002051d7211 */ /* 0x000fc600008f0eff */
[----:B------:R1:W-:Y:S04]  /*1a7e0*/  STL.64 [R1+0x1570], R26 ;  /* 0x0015701a01007387 */ /* 0x0003e80000100a00 */
[----:B------:R2:W-:Y:S01]  /*1a7f0*/  STL.64 [R1+0x1568], R28 ;  /* 0x0015681c01007387 */ /* 0x0005e20000100a00 */
[----:B------:R-:W-:-:S03]  /*1a800*/  IMAD R4, R0, 0x2, R23 ;  /* 0x0000000200047824 */ /* 0x000fc600078e0217 */
[----:B------:R3:W-:Y:S01]  /*1a810*/  STL.64 [R1+0x1560], R24 ;  /* 0x0015601801007387 */ /* 0x0007e20000100a00 */
[CC--:B-1----:R-:W-:Y:S02]  /*1a820*/  LEA R26, P1, R8.reuse, R3.reuse, 0x1 ;  /* 0x00000003081a7211 */ /* 0x0c2fe400078208ff */
[-C--:B--2---:R-:W-:Y:S02]  /*1a830*/  LEA R28, P0, R7, R3.reuse, 0x1 ;  /* 0x00000003071c7211 */ /* 0x084fe400078008ff */
[----:B---3--:R-:W-:Y:S02]  /*1a840*/  LEA R24, P2, R9, R3, 0x1 ;  /* 0x0000000309187211 */ /* 0x008fe400078408ff */
[-C--:B------:R-:W-:Y:S02]  /*1a850*/  LEA.HI.X.SX32 R29, R7, R2.reuse, 0x1, P0 ;  /* 0x00000002071d7211 */ /* 0x080fe400000f0eff */
[-C--:B------:R-:W-:Y:S02]  /*1a860*/  LEA.HI.X.SX32 R27, R8, R2.reuse, 0x1, P1 ;  /* 0x00000002081b7211 */ /* 0x080fe400008f0eff */
[----:B------:R-:W-:Y:S01]  /*1a870*/  LEA.HI.X.SX32 R25, R9, R2, 0x1, P2 ;  /* 0x0000000209197211 */ /* 0x000fe200010f0eff */
[----:B------:R1:W-:Y:S01]  /*1a880*/  STL.64 [R1+0x1558], R28 ;  /* 0x0015581c01007387 */ /* 0x0003e20000100a00 */
[----:B------:R-:W-:-:S03]  /*1a890*/  LEA R5, R0, R4, 0x1 ;  /* 0x0000000400057211 */ /* 0x000fc600078e08ff */
[----:B------:R2:W-:Y:S02]  /*1a8a0*/  STL.64 [R1+0x1550], R26 ;  /* 0x0015501a01007387 */ /* 0x0005e40000100a00 */
[----:B------:R-:W-:Y:S02]  /*1a8b0*/  IMAD R6, R0, 0x2, R5 ;  /* 0x0000000200067824 */ /* 0x000fe400078e0205 */
[----:B------:R3:W-:Y:S01]  /*1a8c0*/  STL.64 [R1+0x1548], R24 ;  /* 0x0015481801007387 */ /* 0x0007e20000100a00 */
[CC--:B-1----:R-:W-:Y:S02]  /*1a8d0*/  LEA R28, P0, R10.reuse, R3.reuse, 0x1 ;  /* 0x000000030a1c7211 */ /* 0x0c2fe400078008ff */
[-C--:B--2---:R-:W-:Y:S02]  /*1a8e0*/  LEA R26, P1, R11, R3.reuse, 0x1 ;  /* 0x000000030b1a7211 */ /* 0x084fe400078208ff */
[----:B------:R-:W-:Y:S02]  /*1a8f0*/  LEA.HI.X.SX32 R29, R10, R2, 0x1, P0 ;  /* 0x000000020a1d7211 */ /* 0x000fe400000f0eff */
[----:B---3--:R-:W-:-:S02]  /*1a900*/  LEA R24, P2, R12, R3, 0x1 ;  /* 0x000000030c187211 */ /* 0x008fc400078408ff */
[-C--:B------:R-:W-:Y:S02]  /*1a910*/  LEA.HI.X.SX32 R27, R11, R2.reuse, 0x1, P1 ;  /* 0x000000020b1b7211 */ /* 0x080fe400008f0eff */
[----:B------:R-:W-:Y:S01]  /*1a920*/  LEA.HI.X.SX32 R25, R12, R2, 0x1, P2 ;  /* 0x000000020c197211 */ /* 0x000fe200010f0eff */
[----:B------:R-:W-:Y:S01]  /*1a930*/  STL.64 [R1+0x1540], R28 ;  /* 0x0015401c01007387 */ /* 0x000fe20000100a00 */
[C---:B------:R-:W-:Y:S02]  /*1a940*/  LEA R7, R0.reuse, R6, 0x1 ;  /* 0x0000000600077211 */ /* 0x040fe400078e08ff */
[C---:B------:R-:W-:Y:S01]  /*1a950*/  LEA R10, P2, R15.reuse, R3, 0x1 ;  /* 0x000000030f0a7211 */ /* 0x040fe200078408ff */
[----:B------:R1:W-:Y:S02]  /*1a960*/  STL.64 [R1+0x1538], R26 ;  /* 0x0015381a01007387 */ /* 0x0003e40000100a00 */
[----:B------:R-:W-:Y:S02]  /*1a970*/  IMAD R8, R0, 0x2, R7 ;  /* 0x0000000200087824 */ /* 0x000fe400078e0207 */
[----:B------:R2:W-:Y:S01]  /*1a980*/  STL.64 [R1+0x1530], R24 ;  /* 0x0015301801007387 */ /* 0x0005e20000100a00 */
[----:B------:R-:W-:-:S02]  /*1a990*/  LEA.HI.X.SX32 R11, R15, R2, 0x1, P2 ;  /* 0x000000020f0b7211 */ /* 0x000fc400010f0eff */
[CC--:B-1----:R-:W-:Y:S02]  /*1a9a0*/  LEA R26, P0, R13.reuse, R3.reuse, 0x1 ;  /* 0x000000030d1a7211 */ /* 0x0c2fe400078008ff */
[CC--:B--2---:R-:W-:Y:S02]  /*1a9b0*/  LEA R24, P1, R14.reuse, R3.reuse, 0x1 ;  /* 0x000000030e187211 */ /* 0x0c4fe400078208ff */
[-C--:B------:R-:W-:Y:S02]  /*1a9c0*/  LEA.HI.X.SX32 R27, R13, R2.reuse, 0x1, P0 ;  /* 0x000000020d1b7211 */ /* 0x080fe400000f0eff */
[----:B------:R-:W-:Y:S01]  /*1a9d0*/  LEA.HI.X.SX32 R25, R14, R2, 0x1, P1 ;  /* 0x000000020e197211 */ /* 0x000fe200008f0eff */
[----:B------:R1:W-:Y:S01]  /*1a9e0*/  STL.64 [R1+0x1518], R10 ;  /* 0x0015180a01007387 */ /* 0x0003e20000100a00 */
[----:B------:R-:W-:Y:S02]  /*1a9f0*/  LEA R9, R0, R8, 0x1 ;  /* 0x0000000800097211 */ /* 0x000fe400078e08ff */
[CC--:B------:R-:W-:Y:S01]  /*1aa00*/  LEA R12, P2, R18.reuse, R3.reuse, 0x1 ;  /* 0x00000003120c7211 */ /* 0x0c0fe200078408ff */
[----:B------:R2:W-:Y:S04]  /*1aa10*/  STL.64 [R1+0x1528], R26 ;  /* 0x0015281a01007387 */ /* 0x0005e80000100a00 */
[----:B------:R3:W-:Y:S01]  /*1aa20*/  STL.64 [R1+0x1520], R24 ;  /* 0x0015201801007387 */ /* 0x0007e20000100a00 */
[----:B------:R-:W-:Y:S01]  /*1aa30*/  LEA.HI.X.SX32 R13, R18, R2, 0x1, P2 ;  /* 0x00000002120d7211 */ /* 0x000fe200010f0eff */
[----:B-1----:R-:W-:Y:S01]  /*1aa40*/  IMAD R10, R0, 0x2, R9 ;  /* 0x00000002000a7824 */ /* 0x002fe200078e0209 */
[----:B--2---:R-:W-:-:S02]  /*1aa50*/  LEA R26, P0, R17, R3, 0x1 ;  /* 0x00000003111a7211 */ /* 0x004fc400078008ff */
[CC--:B---3--:R-:W-:Y:S02]  /*1aa60*/  LEA R24, P1, R16.reuse, R3.reuse, 0x1 ;  /* 0x0000000310187211 */ /* 0x0c8fe400078208ff */
[-C--:B------:R-:W-:Y:S02]  /*1aa70*/  LEA.HI.X.SX32 R27, R17, R2.reuse, 0x1, P0 ;  /* 0x00000002111b7211 */ /* 0x080fe400000f0eff */
[----:B------:R-:W-:Y:S01]  /*1aa80*/  LEA.HI.X.SX32 R25, R16, R2, 0x1, P1 ;  /* 0x0000000210197211 */ /* 0x000fe200008f0eff */
[----:B------:R1:W-:Y:S01]  /*1aa90*/  STL.64 [R1+0x1500], R12 ;  /* 0x0015000c01007387 */ /* 0x0003e20000100a00 */
[----:B------:R-:W-:Y:S02]  /*1aaa0*/  LEA R11, R0, R10, 0x1 ;  /* 0x0000000a000b7211 */ /* 0x000fe400078e08ff */
[-C--:B------:R-:W-:Y:S01]  /*1aab0*/  LEA R14, P2, R20, R3.reuse, 0x1 ;  /* 0x00000003140e7211 */ /* 0x080fe200078408ff */
[----:B------:R-:W-:Y:S01]  /*1aac0*/  STL.64 [R1+0x1510], R26 ;  /* 0x0015101a01007387 */ /* 0x000fe20000100a00 */
[----:B------:R-:W-:-:S03]  /*1aad0*/  LEA R16, P1, R21, R3, 0x1 ;  /* 0x0000000315107211 */ /* 0x000fc600078208ff */
[----:B------:R2:W-:Y:S01]  /*1aae0*/  STL.64 [R1+0x1508], R24 ;  /* 0x0015081801007387 */ /* 0x0005e20000100a00 */
[-C--:B------:R-:W-:Y:S01]  /*1aaf0*/  LEA.HI.X.SX32 R15, R20, R2.reuse, 0x1, P2 ;  /* 0x00000002140f7211 */ /* 0x080fe200010f0eff */
[C---:B-1----:R-:W-:Y:S01]  /*1ab00*/  IMAD R13, R0.reuse, 0x2, R11 ;  /* 0x00000002000d7824 */ /* 0x042fe200078e020b */
[-C--:B------:R-:W-:Y:S02]  /*1ab10*/  LEA.HI.X.SX32 R17, R21, R2.reuse, 0x1, P1 ;  /* 0x0000000215117211 */ /* 0x080fe400008f0eff */
[C---:B--2---:R-:W-:Y:S02]  /*1ab20*/  LEA R24, P0, R19.reuse, R3, 0x1 ;  /* 0x0000000313187211 */ /* 0x044fe400078008ff */
[----:B------:R-:W-:Y:S02]  /*1ab30*/  LEA R12, R0, R13, 0x1 ;  /* 0x0000000d000c7211 */ /* 0x000fe400078e08ff */
[----:B------:R-:W-:Y:S01]  /*1ab40*/  LEA.HI.X.SX32 R25, R19, R2, 0x1, P0 ;  /* 0x0000000213197211 */ /* 0x000fe200000f0eff */
[----:B------:R1:W-:Y:S04]  /*1ab50*/  STL.64 [R1+0x14e8], R14 ;  /* 0x0014e80e01007387 */ /* 0x0003e80000100a00 */
[----:B------:R2:W-:Y:S01]  /*1ab60*/  STL.64 [R1+0x14f8], R24 ;  /* 0x0014f81801007387 */ /* 0x0005e20000100a00 */
[----:B------:R-:W-:-:S03]  /*1ab70*/  LEA R18, P1, R23, R3, 0x1 ;  /* 0x0000000317127211 */ /* 0x000fc600078208ff */
[----:B------:R3:W-:Y:S01]  /*1ab80*/  STL.64 [R1+0x14f0], R16 ;  /* 0x0014f01001007387 */ /* 0x0007e20000100a00 */
[----:B-1----:R-:W-:Y:S01]  /*1ab90*/  IMAD R15, R0, 0x2, R12 ;  /* 0x00000002000f7824 */ /* 0x002fe200078e020c */
[-C--:B--2---:R-:W-:Y:S02]  /*1aba0*/  LEA R24, P0, R22, R3.reuse, 0x1 ;  /* 0x0000000316187211 */ /* 0x084fe400078008ff */
[----:B---3--:R-:W-:Y:S02]  /*1abb0*/  LEA R16, P2, R4, R3, 0x1 ;  /* 0x0000000304107211 */ /* 0x008fe400078408ff */
[----:B------:R-:W-:Y:S02]  /*1abc0*/  LEA R14, R0, R15, 0x1 ;  /* 0x0000000f000e7211 */ /* 0x000fe400078e08ff */
[-C--:B------:R-:W-:Y:S02]  /*1abd0*/  LEA.HI.X.SX32 R17, R4, R2.reuse, 0x1, P2 ;  /* 0x0000000204117211 */ /* 0x080fe400010f0eff */
[----:B------:R-:W-:-:S02]  /*1abe0*/  LEA.HI.X.SX32 R25, R22, R2, 0x1, P0 ;  /* 0x0000000216197211 */ /* 0x000fc400000f0eff */
[-C--:B------:R-:W-:Y:S01]  /*1abf0*/  LEA.HI.X.SX32 R19, R23, R2.reuse, 0x1, P1 ;  /* 0x0000000217137211 */ /* 0x080fe200008f0eff */
[----:B------:R1:W-:Y:S01]  /*1ac00*/  STL.64 [R1+0x14d0], R16 ;  /* 0x0014d01001007387 */ /* 0x0003e20000100a00 */
[CC--:B------:R-:W-:Y:S02]  /*1ac10*/  LEA R22, P0, R5.reuse, R3.reuse, 0x1 ;  /* 0x0000000305167211 */ /* 0x0c0fe400078008ff */
[----:B------:R-:W-:Y:S01]  /*1ac20*/  LEA R20, P1, R6, R3, 0x1 ;  /* 0x0000000306147211 */ /* 0x000fe200078208ff */
[----:B------:R-:W-:Y:S01]  /*1ac30*/  STL.64 [R1+0x14e0], R24 ;  /* 0x0014e01801007387 */ /* 0x000fe20000100a00 */
[----:B------:R-:W-:-:S03]  /*1ac40*/  LEA.HI.X.SX32 R23, R5, R2, 0x1, P0 ;  /* 0x0000000205177211 */ /* 0x000fc600000f0eff */
[----:B------:R2:W-:Y:S01]  /*1ac50*/  STL.64 [R1+0x14d8], R18 ;  /* 0x0014d81201007387 */ /* 0x0005e20000100a00 */
[----:B-1----:R-:W-:Y:S01]  /*1ac60*/  IMAD R16, R0, 0x2, R14 ;  /* 0x0000000200107824 */ /* 0x002fe200078e020e */
[----:B------:R-:W-:-:S04]  /*1ac70*/  LEA.HI.X.SX32 R21, R6, R2, 0x1, P1 ;  /* 0x0000000206157211 */ /* 0x000fc800008f0eff */
[C---:B------:R-:W-:Y:S02]  /*1ac80*/  LEA R4, R0.reuse, R16, 0x1 ;  /* 0x0000001000047211 */ /* 0x040fe400078e08ff */
[CC--:B--2---:R-:W-:Y:S01]  /*1ac90*/  LEA R18, P2, R7.reuse, R3.reuse, 0x1 ;  /* 0x0000000307127211 */ /* 0x0c4fe200078408ff */
[----:B------:R1:W-:Y:S03]  /*1aca0*/  STL.64 [R1+0x14c8], R22 ;  /* 0x0014c81601007387 */ /* 0x0003e60000100a00 */
[----:B------:R-:W-:Y:S01]  /*1acb0*/  LEA.HI.X.SX32 R19, R7, R2, 0x1, P2 ;  /* 0x0000000207137211 */ /* 0x000fe200010f0eff */
[----:B------:R-:W-:Y:S01]  /*1acc0*/  IMAD R6, R0, 0x2, R4 ;  /* 0x0000000200067824 */ /* 0x000fe200078e0204 */
[----:B------:R2:W-:Y:S04]  /*1acd0*/  STL.64 [R1+0x14c0], R20 ;  /* 0x0014c01401007387 */ /* 0x0005e80000100a00 */
[----:B------:R3:W-:Y:S01]  /*1ace0*/  STL.64 [R1+0x14b8], R18 ;  /* 0x0014b81201007387 */ /* 0x0007e20000100a00 */
[----:B-1----:R-:W-:-:S02]  /*1acf0*/  LEA R22, P0, R8, R3, 0x1 ;  /* 0x0000000308167211 */ /* 0x002fc400078008ff */
[CC--:B--2---:R-:W-:Y:S02]  /*1ad00*/  LEA R20, P1, R9.reuse, R3.reuse, 0x1 ;  /* 0x0000000309147211 */ /* 0x0c4fe400078208ff */
[----:B------:R-:W-:Y:S02]  /*1ad10*/  LEA.HI.X.SX32 R23, R8, R2, 0x1, P0 ;  /* 0x0000000208177211 */ /* 0x000fe400000f0eff */
[----:B---3--:R-:W-:Y:S02]  /*1ad20*/  LEA R18, P2, R10, R3, 0x1 ;  /* 0x000000030a127211 */ /* 0x008fe400078408ff */
[----:B------:R-:W-:Y:S02]  /*1ad30*/  LEA R5, R0, R6, 0x1 ;  /* 0x0000000600057211 */ /* 0x000fe400078e08ff */
[-C--:B------:R-:W-:Y:S02]  /*1ad40*/  LEA.HI.X.SX32 R21, R9, R2.reuse, 0x1, P1 ;  /* 0x0000000209157211 */ /* 0x080fe400008f0eff */
[----:B------:R-:W-:Y:S01]  /*1ad50*/  LEA.HI.X.SX32 R19, R10, R2, 0x1, P2 ;  /* 0x000000020a137211 */ /* 0x000fe200010f0eff */
[----:B------:R1:W-:Y:S01]  /*1ad60*/  STL.64 [R1+0x14b0], R22 ;  /* 0x0014b01601007387 */ /* 0x0003e20000100a00 */
[----:B------:R-:W-:-:S03]  /*1ad70*/  IMAD R17, R0, 0x2, R5 ;  /* 0x0000000200117824 */ /* 0x000fc600078e0205 */
[----:B------:R2:W-:Y:S04]  /*1ad80*/  STL.64 [R1+0x14a8], R20 ;  /* 0x0014a81401007387 */ /* 0x0005e80000100a00 */
[----:B------:R3:W-:Y:S01]  /*1ad90*/  STL.64 [R1+0x14a0], R18 ;  /* 0x0014a01201007387 */ /* 0x0007e20000100a00 */
[-C--:B-1----:R-:W-:Y:S02]  /*1ada0*/  LEA R22, P0, R11, R3.reuse, 0x1 ;  /* 0x000000030b167211 */ /* 0x082fe400078008ff */
[-C--:B--2---:R-:W-:Y:S02]  /*1adb0*/  LEA R20, P1, R13, R3.reuse, 0x1 ;  /* 0x000000030d147211 */ /* 0x084fe400078208ff */
[----:B------:R-:W-:Y:S02]  /*1adc0*/  LEA.HI.X.SX32 R23, R11, R2, 0x1, P0 ;  /* 0x000000020b177211 */ /* 0x000fe400000f0eff */
[----:B---3--:R-:W-:-:S02]  /*1add0*/  LEA R18, P2, R12, R3, 0x1 ;  /* 0x000000030c127211 */ /* 0x008fc400078408ff */
[----:B------:R-:W-:Y:S02]  /*1ade0*/  LEA R9, R0, R17, 0x1 ;  /* 0x0000001100097211 */ /* 0x000fe400078e08ff */
[-C--:B------:R-:W-:Y:S02]  /*1adf0*/  LEA.HI.X.SX32 R21, R13, R2.reuse, 0x1, P1 ;  /* 0x000000020d157211 */ /* 0x080fe400008f0eff */
[----:B------:R-:W-:Y:S01]  /*1ae00*/  LEA.HI.X.SX32 R19, R12, R2, 0x1, P2 ;  /* 0x000000020c137211 */ /* 0x000fe200010f0eff */
[----:B------:R1:W-:Y:S01]  /*1ae10*/  STL.64 [R1+0x1498], R22 ;  /* 0x0014981601007387 */ /* 0x0003e20000100a00 */
[----:B------:R-:W-:-:S03]  /*1ae20*/  IMAD R13, R0, 0x2, R9 ;  /* 0x00000002000d7824 */ /* 0x000fc600078e0209 */
[----:B------:R2:W-:Y:S04]  /*1ae30*/  STL.64 [R1+0x1490], R20 ;  /* 0x0014901401007387 */ /* 0x0005e80000100a00 */
[----:B------:R3:W-:Y:S01]  /*1ae40*/  STL.64 [R1+0x1488], R18 ;  /* 0x0014881201007387 */ /* 0x0007e20000100a00 */
[CC--:B-1----:R-:W-:Y:S02]  /*1ae50*/  LEA R22, P0, R15.reuse, R3.reuse, 0x1 ;  /* 0x000000030f167211 */ /* 0x0c2fe400078008ff */
[-C--:B--2---:R-:W-:Y:S02]  /*1ae60*/  LEA R20, P1, R14, R3.reuse, 0x1 ;  /* 0x000000030e147211 */ /* 0x084fe400078208ff */
[----:B------:R-:W-:Y:S02]  /*1ae70*/  LEA.HI.X.SX32 R23, R15, R2, 0x1, P0 ;  /* 0x000000020f177211 */ /* 0x000fe400000f0eff */
[----:B---3--:R-:W-:-:S02]  /*1ae80*/  LEA R18, P2, R16, R3, 0x1 ;  /* 0x0000000310127211 */ /* 0x008fc400078408ff */
[----:B------:R-:W-:Y:S02]  /*1ae90*/  LEA R10, R0, R13, 0x1 ;  /* 0x0000000d000a7211 */ /* 0x000fe400078e08ff */
[-C--:B------:R-:W-:Y:S02]  /*1aea0*/  LEA.HI.X.SX32 R21, R14, R2.reuse, 0x1, P1 ;  /* 0x000000020e157211 */ /* 0x080fe400008f0eff */
[----:B------:R-:W-:Y:S01]  /*1aeb0*/  LEA.HI.X.SX32 R19, R16, R2, 0x1, P2 ;  /* 0x0000000210137211 */ /* 0x000fe200010f0eff */
[----:B------:R-:W-:Y:S01]  /*1aec0*/  STL.64 [R1+0x1480], R22 ;  /* 0x0014801601007387 */ /* 0x000fe20000100a00 */
[----:B------:R-:W-:-:S03]  /*1aed0*/  IMAD R11, R0, 0x2, R10 ;  /* 0x00000002000b7824 */ /* 0x000fc600078e020a */
[----:B------:R1:W-:Y:S01]  /*1aee0*/  STL.64 [R1+0x1478], R20 ;  /* 0x0014781401007387 */ /* 0x0003e20000100a00 */
[----:B------:R-:W-:-:S03]  /*1aef0*/  LEA R14, P2, R5, R3, 0x1 ;  /* 0x00000003050e7211 */ /* 0x000fc600078408ff */
[----:B------:R2:W-:Y:S01]  /*1af00*/  STL.64 [R1+0x1470], R18 ;  /* 0x0014701201007387 */ /* 0x0005e20000100a00 */
[----:B------:R-:W-:Y:S02]  /*1af10*/  LEA R12, R0, R11, 0x1 ;  /* 0x0000000b000c7211 */ /* 0x000fe400078e08ff */
[-C--:B-1----:R-:W-:Y:S02]  /*1af20*/  LEA R20, P0, R4, R3.reuse, 0x1 ;  /* 0x0000000304147211 */ /* 0x082fe400078008ff */
[----:B--2---:R-:W-:Y:S02]  /*1af30*/  LEA R18, P1, R6, R3, 0x1 ;  /* 0x0000000306127211 */ /* 0x004fe400078208ff */
[-C--:B------:R-:W-:Y:S02]  /*1af40*/  LEA.HI.X.SX32 R21, R4, R2.reuse, 0x1, P0 ;  /* 0x0000000204157211 */ /* 0x080fe400000f0eff */
[-C--:B------:R-:W-:Y:S02]  /*1af50*/  LEA.HI.X.SX32 R19, R6, R2.reuse, 0x1, P1 ;  /* 0x0000000206137211 */ /* 0x080fe400008f0eff */
[----:B------:R-:W-:Y:S01]  /*1af60*/  LEA.HI.X.SX32 R15, R5, R2, 0x1, P2 ;  /* 0x00000002050f7211 */ /* 0x000fe200010f0eff */
[C---:B------:R-:W-:Y:S01]  /*1af70*/  IMAD R7, R0.reuse, 0x2, R12 ;  /* 0x0000000200077824 */ /* 0x040fe200078e020c */
[----:B------:R1:W-:Y:S04]  /*1af80*/  STL.64 [R1+0x1468], R20 ;  /* 0x0014681401007387 */ /* 0x0003e80000100a00 */
[----:B------:R2:W-:Y:S01]  /*1af90*/  STL.64 [R1+0x1460], R18 ;  /* 0x0014601201007387 */ /* 0x0005e20000100a00 */
[----:B------:R-:W-:-:S03]  /*1afa0*/  LEA R8, R0, R7, 0x1 ;  /* 0x0000000700087211 */ /* 0x000fc600078e08ff */
[----:B------:R3:W-:Y:S01]  /*1afb0*/  STL.64 [R1+0x1458], R14 ;  /* 0x0014580e01007387 */ /* 0x0007e20000100a00 */
[-C--:B-1----:R-:W-:Y:S02]  /*1afc0*/  LEA R20, P0, R17, R3.reuse, 0x1 ;  /* 0x0000000311147211 */ /* 0x082fe400078008ff */
[-C--:B--2---:R-:W-:Y:S02]  /*1afd0*/  LEA R18, P1, R9, R3.reuse, 0x1 ;  /* 0x0000000309127211 */ /* 0x084fe400078208ff */
[-C--:B------:R-:W-:Y:S02]  /*1afe0*/  LEA.HI.X.SX32 R21, R17, R2.reuse, 0x1, P0 ;  /* 0x0000000211157211 */ /* 0x080fe400000f0eff */
[-C--:B---3--:R-:W-:Y:S02]  /*1aff0*/  LEA R14, P2, R13, R3.reuse, 0x1 ;  /* 0x000000030d0e7211 */ /* 0x088fe400078408ff */
[-C--:B------:R-:W-:Y:S02]  /*1b000*/  LEA.HI.X.SX32 R19, R9, R2.reuse, 0x1, P1 ;  /* 0x0000000209137211 */ /* 0x080fe400008f0eff */
[----:B------:R-:W-:Y:S01]  /*1b010*/  LEA.HI.X.SX32 R15, R13, R2, 0x1, P2 ;  /* 0x000000020d0f7211 */ /* 0x000fe200010f0eff */
[----:B------:R-:W-:Y:S01]  /*1b020*/  IMAD R9, R0, 0x2, R8 ;  /* 0x0000000200097824 */ /* 0x000fe200078e0208 */
[----:B------:R-:W-:Y:S01]  /*1b030*/  STL.64 [R1+0x1450], R20 ;  /* 0x0014501401007387 */ /* 0x000fe20000100a00 */
[----:B------:R-:W-:-:S02]  /*1b040*/  LEA R4, P2, R12, R3, 0x1 ;  /* 0x000000030c047211 */ /* 0x000fc400078408ff */
[----:B------:R-:W-:Y:S01]  /*1b050*/  LEA R16, P0, R10, R3, 0x1 ;  /* 0x000000030a107211 */ /* 0x000fe200078008ff */
[----:B------:R-:W-:Y:S01]  /*1b060*/  STL.64 [R1+0x1448], R18 ;  /* 0x0014481201007387 */ /* 0x000fe20000100a00 */
[----:B------:R-:W-:-:S03]  /*1b070*/  LEA.HI.X.SX32 R5, R12, R2, 0x1, P2 ;  /* 0x000000020c057211 */ /* 0x000fc600010f0eff */
[----:B------:R1:W-:Y:S01]  /*1b080*/  STL.64 [R1+0x1440], R14 ;  /* 0x0014400e01007387 */ /* 0x0003e20000100a00 */
[----:B------:R-:W-:Y:S02]  /*1b090*/  LEA R6, R0, R9, 0x1 ;  /* 0x0000000900067211 */ /* 0x000fe400078e08ff */
[----:B------:R-:W-:Y:S01]  /*1b0a0*/  LEA.HI.X.SX32 R17, R10, R2, 0x1, P0 ;  /* 0x000000020a117211 */ /* 0x000fe200000f0eff */
[----:B------:R2:W-:Y:S01]  /*1b0b0*/  STL.64 [R1+0x1428], R4 ;  /* 0x0014280401007387 */ /* 0x0005e20000100a00 */
[----:B-1----:R-:W-:-:S04]  /*1b0c0*/  LEA R14, P1, R11, R3, 0x1 ;  /* 0x000000030b0e7211 */ /* 0x002fc800078208ff */
[----:B------:R-:W-:Y:S01]  /*1b0d0*/  LEA.HI.X.SX32 R15, R11, R2, 0x1, P1 ;  /* 0x000000020b0f7211 */ /* 0x000fe200008f0eff */
[----:B--2---:R-:W-:Y:S01]  /*1b0e0*/  IMAD R5, R0, 0x2, R6 ;  /* 0x0000000200057824 */ /* 0x004fe200078e0206 */
[----:B------:R1:W-:Y:S01]  /*1b0f0*/  STL.64 [R1+0x1438], R16 ;  /* 0x0014381001007387 */ /* 0x0003e20000100a00 */
[----:B------:R-:W-:-:S03]  /*1b100*/  LEA R10, P2, R9, R3, 0x1 ;  /* 0x00000003090a7211 */ /* 0x000fc600078408ff */
[----:B------:R2:W-:Y:S01]  /*1b110*/  STL.64 [R1+0x1430], R14 ;  /* 0x0014300e01007387 */ /* 0x0005e20000100a00 */
[----:B------:R-:W-:Y:S02]  /*1b120*/  LEA R4, R0, R5, 0x1 ;  /* 0x0000000500047211 */ /* 0x000fe400078e08ff */
[CC--:B-1----:R-:W-:Y:S02]  /*1b130*/  LEA R16, P0, R7.reuse, R3.reuse, 0x1 ;  /* 0x0000000307107211 */ /* 0x0c2fe400078008ff */
[CC--:B--2---:R-:W-:Y:S02]  /*1b140*/  LEA R14, P1, R8.reuse, R3.reuse, 0x1 ;  /* 0x00000003080e7211 */ /* 0x0c4fe400078208ff */
[-C--:B------:R-:W-:Y:S02]  /*1b150*/  LEA.HI.X.SX32 R17, R7, R2.reuse, 0x1, P0 ;  /* 0x0000000207117211 */ /* 0x080fe400000f0eff */
[-C--:B------:R-:W-:Y:S01]  /*1b160*/  LEA.HI.X.SX32 R15, R8, R2.reuse, 0x1, P1 ;  /* 0x00000002080f7211 */ /* 0x080fe200008f0eff */
[----:B------:R-:W-:Y:S01]  /*1b170*/  IMAD R0, R0, 0x2, R4 ;  /* 0x0000000200007824 */ /* 0x000fe200078e0204 */
[----:B------:R-:W-:Y:S01]  /*1b180*/  LEA.HI.X.SX32 R11, R9, R2, 0x1, P2 ;  /* 0x00000002090b7211 */ /* 0x000fe200010f0eff */
[----:B------:R1:W-:Y:S01]  /*1b190*/  STL.64 [R1+0x1420], R16 ;  /* 0x0014201001007387 */ /* 0x0003e20000100a00 */
[----:B------:R-:W-:-:S03]  /*1b1a0*/  LEA R12, P2, R4, R3, 0x1 ;  /* 0x00000003040c7211 */ /* 0x000fc600078408ff */
[----:B------:R2:W-:Y:S04]  /*1b1b0*/  STL.64 [R1+0x1418], R14 ;  /* 0x0014180e01007387 */ /* 0x0005e80000100a00 */
[----:B------:R3:W-:Y:S01]  /*1b1c0*/  STL.64 [R1+0x1410], R10 ;  /* 0x0014100a01007387 */ /* 0x0007e20000100a00 */
[CC--:B-1----:R-:W-:Y:S02]  /*1b1d0*/  LEA R16, P0, R6.reuse, R3.reuse, 0x1 ;  /* 0x0000000306107211 */ /* 0x0c2fe400078008ff */
[-C--:B--2---:R-:W-:Y:S02]  /*1b1e0*/  LEA R14, P1, R5, R3.reuse, 0x1 ;  /* 0x00000003050e7211 */ /* 0x084fe400078208ff */
[----:B------:R-:W-:Y:S02]  /*1b1f0*/  LEA.HI.X.SX32 R17, R6, R2, 0x1, P0 ;  /* 0x0000000206117211 */ /* 0x000fe400000f0eff */
[----:B---3--:R-:W-:-:S02]  /*1b200*/  LEA R10, P3, R0, R3, 0x1 ;  /* 0x00000003000a7211 */ /* 0x008fc400078608ff */
[-C--:B------:R-:W-:Y:S02]  /*1b210*/  LEA.HI.X.SX32 R15, R5, R2.reuse, 0x1, P1 ;  /* 0x00000002050f7211 */ /* 0x080fe400008f0eff */
[-C--:B------:R-:W-:Y:S01]  /*1b220*/  LEA.HI.X.SX32 R13, R4, R2.reuse, 0x1, P2 ;  /* 0x00000002040d7211 */ /* 0x080fe200010f0eff */
[----:B------:R-:W-:Y:S01]  /*1b230*/  IMAD.MOV.U32 R4, RZ, RZ, 0x3f800000 ;  /* 0x3f800000ff047424 */ /* 0x000fe200078e00ff */
[----:B------:R-:W-:Y:S01]  /*1b240*/  LEA.HI.X.SX32 R11, R0, R2, 0x1, P3 ;  /* 0x00000002000b7211 */ /* 0x000fe200018f0eff */
[----:B------:R-:W-:Y:S04]  /*1b250*/  STL.64 [R1+0x1408], R16 ;  /* 0x0014081001007387 */ /* 0x000fe80000100a00 */
[----:B------:R-:W-:Y:S04]  /*1b260*/  STL.64 [R1+0x1400], R14 ;  /* 0x0014000e01007387 */ /* 0x000fe80000100a00 */
[----:B------:R-:W-:Y:S04]  /*1b270*/  STL.64 [R1+0x13f8], R12 ;  /* 0x0013f80c01007387 */ /* 0x000fe80000100a00 */
[----:B------:R-:W-:Y:S04]  /*1b280*/  STL.64 [R1+0x13f0], R10 ;  /* 0x0013f00a01007387 */ /* 0x000fe80000100a00 */
[----:B------:R1:W-:Y:S04]  /*1b290*/  STL [R1+0x130c], R4 ;  /* 0x00130c0401007387 */ /* 0x0003e80000100800 */
[----:B------:R-:W-:Y:S01]  /*1b2a0*/  STL [R1+0x630], RZ ;  /* 0x000630ff01007387 */ /* 0x000fe20000100800 */
[----:B-1----:R-:W-:-:S05]  /*1b2b0*/  MOV R4, 0xff800000 ;  /* 0xff80000000047802 */ /* 0x002fca0000000f00 */
[----:B------:R-:W-:Y:S04]  /*1b2c0*/  STL [R1+0x390], R4 ;  /* 0x0003900401007387 */ /* 0x000fe80000100800 */
[----:B------:R-:W-:Y:S04]  /*1b2d0*/  STL [R1+0x638], RZ ;  /* 0x000638ff01007387 */ /* 0x000fe80000100800 */
[----:B------:R-:W-:Y:S04]  /*1b2e0*/  STL [R1+0x394], R4 ;  /* 0x0003940401007387 */ /* 0x000fe80000100800 */
        /* <DEDUP_REMOVED lines=29> */
[----:B------:R1:W-:Y:S02]  /*1b4c0*/  STL [R1+0x41c], R4 ;  /* 0x00041c0401007387 */ /* 0x0003e40000100800 */
[----:B-1----:R-:W-:-:S05]  /*1b4d0*/  IMAD.MOV.U32 R4, RZ, RZ, 0x3f800000 ;  /* 0x3f800000ff047424 */ /* 0x002fca00078e00ff */
        /* <DEDUP_REMOVED lines=30> */
[----:B------:R-:W-:Y:S04]  /*1b6c0*/  STL [R1+0x670], RZ ;  /* 0x000670ff01007387 */ /* 0x000fe80000100800 */
[----:B------:R1:W-:Y:S04]  /*1b6d0*/  STL [R1+0x13ec], R4 ;  /* 0x0013ec0401007387 */ /* 0x0003e80000100800 */
[----:B------:R-:W-:Y:S04]  /*1b6e0*/  STL [R1+0x674], RZ ;  /* 0x000674ff01007387 */ /* 0x000fe80000100800 */
        /* <DEDUP_REMOVED lines=376> */
[----:B------:R-:W2:Y:S04]  /*1ce70*/  S2R R25, SR_TID.X ;  /* 0x0000000000197919 */ /* 0x000ea80000002100 */
[----:B------:R-:W-:Y:S04]  /*1ce80*/  STL [R1+0xf38], RZ ;  /* 0x000f38ff01007387 */ /* 0x000fe80000100800 */
[----:B------:R-:W-:Y:S04]  /*1ce90*/  STL [R1+0xf3c], RZ ;  /* 0x000f3cff01007387 */ /* 0x000fe80000100800 */
[----:B------:R-:W-:Y:S04]  /*1cea0*/  STL [R1+0xf20], RZ ;  /* 0x000f20ff01007387 */ /* 0x000fe80000100800 */
[----:B------:R-:W3:Y:S04]  /*1ceb0*/  S2R R24, SR_CTAID.X ;  /* 0x0000000000187919 */ /* 0x000ee80000002500 */
        /* <DEDUP_REMOVED lines=17> */
[----:B------:R-:W-:Y:S01]  /*1cfd0*/  STL [R1+0xfe8], RZ ;  /* 0x000fe8ff01007387 */ /* 0x000fe20000100800 */
[----:B--2---:R-:W-:-:S03]  /*1cfe0*/  LOP3.LUT R26, R25, 0x1c, RZ, 0xc0, !PT ;  /* 0x0000001c191a7812 */ /* 0x004fc600078ec0ff */
[----:B------:R-:W-:Y:S04]  /*1cff0*/  STL [R1+0xfec], RZ ;  /* 0x000fecff01007387 */ /* 0x000fe80000100800 */
[----:B------:R-:W-:Y:S04]  /*1d000*/  STL [R1+0xfd0], RZ ;  /* 0x000fd0ff01007387 */ /* 0x000fe80000100800 */
[----:B------:R-:W-:Y:S01]  /*1d010*/  STL [R1+0xfd4], RZ ;  /* 0x000fd4ff01007387 */ /* 0x000fe20000100800 */
[----:B---3--:R-:W-:-:S03]  /*1d020*/  SHF.L.U32 R3, R24, 0x8, RZ ;  /* 0x0000000818037819 */ /* 0x008fc600000006ff */
[----:B------:R-:W-:Y:S01]  /*1d030*/  STL [R1+0xfd8], RZ ;  /* 0x000fd8ff01007387 */ /* 0x000fe20000100800 */
[----:B------:R-:W-:-:S03]  /*1d040*/  LEA.HI R0, R26, 0xc8, RZ, 0x1e ;  /* 0x000000c81a007811 */ /* 0x000fc600078ff0ff */
[----:B------:R-:W-:Y:S04]  /*1d050*/  STL [R1+0xfdc], RZ ;  /* 0x000fdcff01007387 */ /* 0x000fe80000100800 */
[----:B------:R-:W-:Y:S04]  /*1d060*/  STL [R1+0xfc0], RZ ;  /* 0x000fc0ff01007387 */ /* 0x000fe80000100800 */
[----:B------:R-:W-:Y:S01]  /*1d070*/  STL [R1+0xfc4], RZ ;  /* 0x000fc4ff01007387 */ /* 0x000fe20000100800 */
[----:B------:R-:W-:-:S03]  /*1d080*/  LEA.HI R2, R26, R3, RZ, 0x1e ;  /* 0x000000031a027211 */ /* 0x000fc600078ff0ff */
[----:B------:R-:W-:Y:S01]  /*1d090*/  STL [R1+0xfc8], RZ ;  /* 0x000fc8ff01007387 */ /* 0x000fe20000100800 */
[----:B------:R-:W-:-:S03]  /*1d0a0*/  IADD3 R3, R3, R0, RZ ;  /* 0x0000000003037210 */ /* 0x000fc60007ffe0ff */
        /* <DEDUP_REMOVED lines=14> */
[----:B------:R-:W-:Y:S04]  /*1d190*/  STL [R1+0x1080], RZ ;  /* 0x001080ff01007387 */ /* 0x000fe80000100800 */
[----:B-1----:R-:W1:Y:S04]  /*1d1a0*/  S2R R4, SR_CTAID.X ;  /* 0x0000000000047919 */ /* 0x002e680000002500 */
        /* <DEDUP_REMOVED lines=20> */
[----:B------:R-:W-:-:S03]  /*1d2f0*/  IMAD.SHL.U32 R0, R0, 0x20, RZ ;  /* 0x0000002000007824 */ /* 0x000fc600078e00ff */
[----:B------:R-:W-:Y:S01]  /*1d300*/  STL [R1+0x1030], RZ ;  /* 0x001030ff01007387 */ /* 0x000fe20000100800 */
[----:B------:R-:W-:-:S03]  /*1d310*/  LEA.HI R3, R3, 0xc0, RZ, 0x1e ;  /* 0x000000c003037811 */ /* 0x000fc600078ff0ff */
[----:B------:R-:W-:Y:S01]  /*1d320*/  STL [R1+0x1034], RZ ;  /* 0x001034ff01007387 */ /* 0x000fe20000100800 */
[----:B-1----:R-:W-:-:S03]  /*1d330*/  SHF.L.U32 R0, R4, 0x8, RZ ;  /* 0x0000000804007819 */ /* 0x002fc600000006ff */
[----:B------:R-:W-:Y:S04]  /*1d340*/  STL [R1+0x1038], RZ ;  /* 0x001038ff01007387 */ /* 0x000fe80000100800 */
[----:B------:R-:W-:Y:S04]  /*1d350*/  STL [R1+0x103c], RZ ;  /* 0x00103cff01007387 */ /* 0x000fe80000100800 */
[----:B------:R-:W-:Y:S04]  /*1d360*/  STL [R1+0x1020], RZ ;  /* 0x001020ff01007387 */ /* 0x000fe80000100800 */
[----:B------:R-:W-:Y:S01]  /*1d370*/  STL [R1+0x1024], RZ ;  /* 0x001024ff01007387 */ /* 0x000fe20000100800 */
[----:B------:R-:W-:-:S03]  /*1d380*/  IMAD.IADD R4, R0, 0x1, R3 ;  /* 0x0000000100047824 */ /* 0x000fc600078e0203 */
        /* <DEDUP_REMOVED lines=10> */
[----:B------:R-:W1:Y:S04]  /*1d430*/  S2R R4, SR_TID.X ;  /* 0x0000000000047919 */ /* 0x000e680000002100 */
        /* <DEDUP_REMOVED lines=20> */
[----:B-1----:R-:W-:-:S03]  /*1d580*/  LOP3.LUT R4, R4, 0x1c, RZ, 0xc0, !PT ;  /* 0x0000001c04047812 */ /* 0x002fc600078ec0ff */
[----:B------:R-:W-:Y:S04]  /*1d590*/  STL [R1+0x1160], RZ ;  /* 0x001160ff01007387 */ /* 0x000fe80000100800 */
[----:B------:R-:W-:Y:S04]  /*1d5a0*/  STL [R1+0x1164], RZ ;  /* 0x001164ff01007387 */ /* 0x000fe80000100800 */
[----:B------:R-:W-:Y:S04]  /*1d5b0*/  STL [R1+0x1168], RZ ;  /* 0x001168ff01007387 */ /* 0x000fe80000100800 */
[----:B------:R-:W-:Y:S01]  /*1d5c0*/  STL [R1+0x116c], RZ ;  /* 0x00116cff01007387 */ /* 0x000fe20000100800 */
[----:B------:R-:W-:-:S03]  /*1d5d0*/  LEA.HI R4, R4, 0xb8, RZ, 0x1e ;  /* 0x000000b804047811 */ /* 0x000fc600078ff0ff */
[----:B------:R-:W-:Y:S04]  /*1d5e0*/  STL [R1+0x1150], RZ ;  /* 0x001150ff01007387 */ /* 0x000fe80000100800 */
[----:B------:R-:W-:Y:S01]  /*1d5f0*/  STL [R1+0x1154], RZ ;  /* 0x001154ff01007387 */ /* 0x000fe20000100800 */
[----:B------:R-:W-:-:S03]  /*1d600*/  LEA.HI R5, R26, 0xb0, RZ, 0x1e ;  /* 0x000000b01a057811 */ /* 0x000fc600078ff0ff */
[----:B------:R-:W-:Y:S01]  /*1d610*/  STL [R1+0x1158], RZ ;  /* 0x001158ff01007387 */ /* 0x000fe20000100800 */
[----:B------:R-:W-:-:S03]  /*1d620*/  LEA.HI R6, R26, 0xa8, RZ, 0x1e ;  /* 0x000000a81a067811 */ /* 0x000fc600078ff0ff */
[----:B------:R-:W-:Y:S01]  /*1d630*/  STL [R1+0x115c], RZ ;  /* 0x00115cff01007387 */ /* 0x000fe20000100800 */
[----:B------:R-:W-:-:S03]  /*1d640*/  LEA.HI R7, R26, 0xa0, RZ, 0x1e ;  /* 0x000000a01a077811 */ /* 0x000fc600078ff0ff */
[----:B------:R-:W-:Y:S01]  /*1d650*/  STL [R1+0x1140], RZ ;  /* 0x001140ff01007387 */ /* 0x000fe20000100800 */
[----:B------:R-:W-:-:S03]  /*1d660*/  SHF.L.U32 R3, R3, 0x5, RZ ;  /* 0x0000000503037819 */ /* 0x000fc600000006ff */
[----:B------:R-:W-:Y:S01]  /*1d670*/  STL [R1+0x1144], RZ ;  /* 0x001144ff01007387 */ /* 0x000fe20000100800 */
[----:B------:R-:W-:Y:S01]  /*1d680*/  LEA.HI R8, R26, 0x98, RZ, 0x1e ;  /* 0x000000981a087811 */ /* 0x000fe200078ff0ff */
[----:B------:R-:W-:Y:S02]  /*1d690*/  IMAD.IADD R3, R0, 0x1, R4 ;  /* 0x0000000100037824 */ /* 0x000fe400078e0204 */
[----:B------:R-:W-:Y:S01]  /*1d6a0*/  STL [R1+0x1148], RZ ;  /* 0x001148ff01007387 */ /* 0x000fe20000100800 */
[----:B------:R-:W-:-:S03]  /*1d6b0*/  SHF.L.U32 R3, R4, 0x5, RZ ;  /* 0x0000000504037819 */ /* 0x000fc600000006ff */
[----:B------:R-:W-:Y:S01]  /*1d6c0*/  STL [R1+0x114c], RZ ;  /* 0x00114cff01007387 */ /* 0x000fe20000100800 */
[----:B------:R-:W-:Y:S01]  /*1d6d0*/  LEA.HI R9, R26, 0x90, RZ, 0x1e ;  /* 0x000000901a097811 */ /* 0x000fe200078ff0ff */
[----:B------:R-:W-:Y:S02]  /*1d6e0*/  IMAD.IADD R4, R0, 0x1, R5 ;  /* 0x0000000100047824 */ /* 0x000fe400078e0205 */
[----:B------:R-:W-:Y:S01]  /*1d6f0*/  STL [R1+0x1130], RZ ;  /* 0x001130ff01007387 */ /* 0x000fe20000100800 */
[----:B------:R-:W-:Y:S01]  /*1d700*/  LEA.HI R11, R26, 0x80, RZ, 0x1e ;  /* 0x000000801a0b7811 */ /* 0x000fe200078ff0ff */
[----:B------:R-:W-:Y:S02]  /*1d710*/  IMAD.IADD R4, R0, 0x1, R6 ;  /* 0x0000000100047824 */ /* 0x000fe400078e0206 */
[----:B------:R-:W-:Y:S01]  /*1d720*/  STL [R1+0x1134], RZ ;  /* 0x001134ff01007387 */ /* 0x000fe20000100800 */
[----:B------:R-:W-:Y:S01]  /*1d730*/  LEA.HI R13, R26, 0x70, RZ, 0x1e ;  /* 0x000000701a0d7811 */ /* 0x000fe200078ff0ff */
[----:B------:R-:W-:-:S02]  /*1d740*/  IMAD.IADD R4, R0, 0x1, R7 ;  /* 0x0000000100047824 */ /* 0x000fc400078e0207 */
[----:B------:R-:W-:Y:S01]  /*1d750*/  STL [R1+0x1138], RZ ;  /* 0x001138ff01007387 */ /* 0x000fe20000100800 */
[----:B------:R-:W-:Y:S01]  /*1d760*/  LEA.HI R10, R26, 0x88, RZ, 0x1e ;  /* 0x000000881a0a7811 */ /* 0x000fe200078ff0ff */
[----:B------:R-:W-:Y:S01]  /*1d770*/  IMAD.IADD R4, R0, 0x1, R8 ;  /* 0x0000000100047824 */ /* 0x000fe200078e0208 */
[C---:B------:R-:W-:Y:S01]  /*1d780*/  LEA.HI R12, R26.reuse, 0x78, RZ, 0x1e ;  /* 0x000000781a0c7811 */ /* 0x040fe200078ff0ff */
[----:B------:R-:W-:Y:S01]  /*1d790*/  STL [R1+0x113c], RZ ;  /* 0x00113cff01007387 */ /* 0x000fe20000100800 */
[C---:B------:R-:W-:Y:S02]  /*1d7a0*/  LEA.HI R14, R26.reuse, 0x68, RZ, 0x1e ;  /* 0x000000681a0e7811 */ /* 0x040fe400078ff0ff */
[----:B------:R-:W-:Y:S01]  /*1d7b0*/  SHF.L.U32 R3, R5, 0x5, RZ ;  /* 0x0000000505037819 */ /* 0x000fe200000006ff */
[----:B------:R-:W-:Y:S01]  /*1d7c0*/  STL [R1+0x1120], RZ ;  /* 0x001120ff01007387 */ /* 0x000fe20000100800 */
[----:B------:R-:W-:Y:S02]  /*1d7d0*/  LEA.HI R16, R26, 0x58, RZ, 0x1e ;  /* 0x000000581a107811 */ /* 0x000fe400078ff0ff */
[----:B------:R-:W-:Y:S01]  /*1d7e0*/  SHF.L.U32 R5, R6, 0x5, RZ ;  /* 0x0000000506057819 */ /* 0x000fe200000006ff */
[----:B------:R-:W-:Y:S01]  /*1d7f0*/  STL [R1+0x1124], RZ ;  /* 0x001124ff01007387 */ /* 0x000fe20000100800 */
[----:B------:R-:W-:-:S02]  /*1d800*/  LEA.HI R15, R26, 0x60, RZ, 0x1e ;  /* 0x000000601a0f7811 */ /* 0x000fc400078ff0ff */
[----:B------:R-:W-:Y:S01]  /*1d810*/  LEA.HI R17, R26, 0x50, RZ, 0x1e ;  /* 0x000000501a117811 */ /* 0x000fe200078ff0ff */
[----:B------:R-:W-:Y:S01]  /*1d820*/  STL [R1+0x1128], RZ ;  /* 0x001128ff01007387 */ /* 0x000fe20000100800 */
[----:B------:R-:W-:Y:S01]  /*1d830*/  SHF.L.U32 R5, R7, 0x5, RZ ;  /* 0x0000000507057819 */ /* 0x000fe200000006ff */
[----:B------:R-:W-:Y:S01]  /*1d840*/  IMAD.IADD R5, R0, 0x1, R9 ;  /* 0x0000000100057824 */ /* 0x000fe200078e0209 */
[----:B------:R-:W-:Y:S01]  /*1d850*/  SHF.L.U32 R4, R9, 0x5, RZ ;  /* 0x0000000509047819 */ /* 0x000fe200000006ff */
[----:B------:R-:W-:Y:S01]  /*1d860*/  STL [R1+0x112c], RZ ;  /* 0x00112cff01007387 */ /* 0x000fe20000100800 */
[----:B------:R-:W-:Y:S01]  /*1d870*/  LEA.HI R19, R26, 0x40, RZ, 0x1e ;  /* 0x000000401a137811 */ /* 0x000fe200078ff0ff */
[----:B------:R-:W-:Y:S01]  /*1d880*/  IMAD.IADD R4, R0, 0x1, R11 ;  /* 0x0000000100047824 */ /* 0x000fe200078e020b */
[C---:B------:R-:W-:Y:S01]  /*1d890*/  LEA.HI R18, R26.reuse, 0x48, RZ, 0x1e ;  /* 0x000000481a127811 */ /* 0x040fe200078ff0ff */
[----:B------:R-:W-:Y:S01]  /*1d8a0*/  STL [R1+0x1110], RZ ;  /* 0x001110ff01007387 */ /* 0x000fe20000100800 */
[----:B------:R-:W-:Y:S01]  /*1d8b0*/  LEA.HI R20, R26, 0x38, RZ, 0x1e ;  /* 0x000000381a147811 */ /* 0x000fe200078ff0ff */
[----:B------:R-:W-:Y:S01]  /*1d8c0*/  IMAD.IADD R4, R0, 0x1, R13 ;  /* 0x0000000100047824 */ /* 0x000fe200078e020d */
[----:B------:R-:W-:Y:S01]  /*1d8d0*/  SHF.L.U32 R5, R10, 0x5, RZ ;  /* 0x000000050a057819 */ /* 0x000fe200000006ff */
[----:B------:R-:W-:Y:S01]  /*1d8e0*/  STL [R1+0x1114], RZ ;  /* 0x001114ff01007387 */ /* 0x000fe20000100800 */
[----:B------:R-:W-:Y:S01]  /*1d8f0*/  LEA.HI R21, R26, 0x30, RZ, 0x1e ;  /* 0x000000301a157811 */ /* 0x000fe200078ff0ff */
[----:B------:R-:W-:Y:S01]  /*1d900*/  IMAD.IADD R5, R0, 0x1, R12 ;  /* 0x0000000100057824 */ /* 0x000fe200078e020c */
[----:B------:R-:W-:Y:S01]  /*1d910*/  LEA.HI R22, R26, 0x28, RZ, 0x1e ;  /* 0x000000281a167811 */ /* 0x000fe200078ff0ff */
[C---:B------:R-:W-:Y:S01]  /*1d920*/  IMAD.IADD R4, R0.reuse, 0x1, R14 ;  /* 0x0000000100047824 */ /* 0x040fe200078e020e */
[----:B------:R-:W-:Y:S01]  /*1d930*/  STL [R1+0x1118], RZ ;  /* 0x001118ff01007387 */ /* 0x000fe20000100800 */
[----:B------:R-:W-:Y:S01]  /*1d940*/  SHF.L.U32 R5, R13, 0x5, RZ ;  /* 0x000000050d057819 */ /* 0x000fe200000006ff */
[----:B------:R-:W-:Y:S01]  /*1d950*/  IMAD.IADD R4, R0, 0x1, R16 ;  /* 0x0000000100047824 */ /* 0x000fe200078e0210 */
[C---:B------:R-:W-:Y:S01]  /*1d960*/  LOP3.LUT R28, R25.reuse, 0x3, RZ, 0xc0, !PT ;  /* 0x00000003191c7812 */ /* 0x040fe200078ec0ff */
[----:B------:R-:W-:Y:S01]  /*1d970*/  STL [R1+0x111c], RZ ;  /* 0x00111cff01007387 */ /* 0x000fe20000100800 */
[----:B------:R-:W-:Y:S01]  /*1d980*/  LEA.HI R24, R26, 0x18, RZ, 0x1e ;  /* 0x000000181a187811 */ /* 0x000fe200078ff0ff */
[C---:B------:R-:W-:Y:S01]  /*1d990*/  IMAD.IADD R5, R0.reuse, 0x1, R15 ;  /* 0x0000000100057824 */ /* 0x040fe200078e020f */
[----:B------:R-:W-:Y:S01]  /*1d9a0*/  LOP3.LUT R27, R25, 0xff, RZ, 0xc0, !PT ;  /* 0x000000ff191b7812 */ /* 0x000fe200078ec0ff */
        /* <DEDUP_REMOVED lines=8> */
[C---:B------:R-:W-:Y:S01]  /*1da30*/  IMAD.IADD R5, R0.reuse, 0x1, R18 ;  /* 0x0000000100057824 */ /* 0x040fe200078e0212 */
[----:B------:R-:W-:Y:S01]  /*1da40*/  MOV R2, c[0x0][0x1a4] ;  /* 0x0000690000027a02 */ /* 0x000fe20000000f00 */
[----:B------:R-:W-:Y:S01]  /*1da50*/  IMAD.IADD R4, R0, 0x1, R20 ;  /* 0x0000000100047824 */ /* 0x000fe200078e0214 */
[----:B------:R-:W-:Y:S01]  /*1da60*/  STL [R1+0x1198], RZ ;  /* 0x001198ff01007387 */ /* 0x000fe20000100800 */
[----:B------:R-:W-:Y:S01]  /*1da70*/  SHF.L.U32 R5, R20, 0x5, RZ ;  /* 0x0000000514057819 */ /* 0x000fe200000006ff */
[----:B------:R-:W-:Y:S01]  /*1da80*/  IMAD.IADD R4, R0, 0x1, R21 ;  /* 0x0000000100047824 */ /* 0x000fe200078e0215 */
[----:B------:R-:W-:Y:S01]  /*1da90*/  SHF.L.U32 R4, R22, 0x5, RZ ;  /* 0x0000000516047819 */ /* 0x000fe200000006ff */
[----:B------:R-:W-:Y:S01]  /*1daa0*/  STL [R1+0x119c], RZ ;  /* 0x00119cff01007387 */ /* 0x000fe20000100800 */
[C---:B------:R-:W-:Y:S01]  /*1dab0*/  IMAD.IADD R5, R0.reuse, 0x1, R22 ;  /* 0x0000000100057824 */ /* 0x040fe200078e0216 */
[----:B------:R-:W-:Y:S01]  /*1dac0*/  SHF.L.U32 R5, R23, 0x5, RZ ;  /* 0x0000000517057819 */ /* 0x000fe200000006ff */
[C---:B------:R-:W-:Y:S01]  /*1dad0*/  IMAD.IADD R4, R0.reuse, 0x1, R24 ;  /* 0x0000000100047824 */ /* 0x040fe200078e0218 */
[----:B------:R-:W-:Y:S01]  /*1dae0*/  STL [R1+0x1180], RZ ;  /* 0x001180ff01007387 */ /* 0x000fe20000100800 */
[C---:B------:R-:W-:Y:S01]  /*1daf0*/  IMAD.IADD R5, R0.reuse, 0x1, R25 ;  /* 0x0000000100057824 */ /* 0x040fe200078e0219 */
[----:B------:R-:W-:Y:S01]  /*1db00*/  SHF.L.U32 R4, R25, 0x5, RZ ;  /* 0x0000000519047819 */ /* 0x000fe200000006ff */
[----:B------:R-:W-:Y:S01]  /*1db10*/  IMAD.IADD R5, R0, 0x1, R26 ;  /* 0x0000000100057824 */ /* 0x000fe200078e021a */
[----:B------:R-:W-:Y:S01]  /*1db20*/  STL [R1+0x1184], RZ ;  /* 0x001184ff01007387 */ /* 0x000fe20000100800 */
[----:B------:R-:W-:Y:S01]  /*1db30*/  SHF.L.U32 R4, R26, 0x5, RZ ;  /* 0x000000051a047819 */ /* 0x000fe200000006ff */
[----:B------:R-:W-:-:S02]  /*1db40*/  IMAD R4, R2, 0x3, RZ ;  /* 0x0000000302047824 */ /* 0x000fc400078e02ff */
[----:B------:R-:W-:Y:S01]  /*1db50*/  STL [R1+0x1188], RZ ;  /* 0x001188ff01007387 */ /* 0x000fe20000100800 */
[----:B------:R-:W-:-:S03]  /*1db60*/  IMAD.SHL.U32 R5, R2, 0x4, RZ ;  /* 0x0000000402057824 */ /* 0x000fc600078e00ff */
[----:B------:R-:W-:Y:S04]  /*1db70*/  STL [R1+0x118c], RZ ;  /* 0x00118cff01007387 */ /* 0x000fe80000100800 */
[----:B------:R-:W-:Y:S01]  /*1db80*/  STL [R1+0x1100], RZ ;  /* 0x001100ff01007387 */ /* 0x000fe20000100800 */
[----:B------:R-:W-:-:S03]  /*1db90*/  SHF.L.U32 R6, R8, 0x5, RZ ;  /* 0x0000000508067819 */ /* 0x000fc600000006ff */
[----:B------:R-:W-:Y:S01]  /*1dba0*/  STL [R1+0x1104], RZ ;  /* 0x001104ff01007387 */ /* 0x000fe20000100800 */
[----:B------:R-:W-:-:S03]  /*1dbb0*/  IMAD.IADD R6, R0, 0x1, R10 ;  /* 0x0000000100067824 */ /* 0x000fc600078e020a */
[----:B------:R-:W-:Y:S04]  /*1dbc0*/  STL [R1+0x1108], RZ ;  /* 0x001108ff01007387 */ /* 0x000fe80000100800 */
[----:B------:R-:W-:Y:S04]  /*1dbd0*/  STL [R1+0x110c], RZ ;  /* 0x00110cff01007387 */ /* 0x000fe80000100800 */
[----:B------:R1:W-:Y:S04]  /*1dbe0*/  STL.64 [R1+0x2450], R4 ;  /* 0x0024500401007387 */ /* 0x0003e80000100a00 */
[----:B------:R-:W2:Y:S04]  /*1dbf0*/  S2R R10, SR_TID.X ;  /* 0x00000000000a7919 */ /* 0x000ea80000002100 */
[----:B-1----:R-:W1:Y:S04]  /*1dc00*/  S2R R5, SR_CTAID.X ;  /* 0x0000000000057919 */ /* 0x002e680000002500 */
[----:B------:R-:W3:Y:S01]  /*1dc10*/  S2R R29, SR_TID.X ;  /* 0x00000000001d7919 */ /* 0x000ee20000002100 */
[----:B--2---:R-:W-:Y:S01]  /*1dc20*/  LOP3.LUT R10, R10, 0x1c, RZ, 0xc0, !PT ;  /* 0x0000001c0a0a7812 */ /* 0x004fe200078ec0ff */
[----:B-1----:R-:W-:-:S05]  /*1dc30*/  IMAD.SHL.U32 R5, R5, 0x100, RZ ;  /* 0x0000010005057824 */ /* 0x002fca00078e00ff */
[----:B------:R-:W-:Y:S02]  /*1dc40*/  LEA.HI R10, R10, R5, RZ, 0x1e ;  /* 0x000000050a0a7211 */ /* 0x000fe400078ff0ff */
[----:B------:R-:W1:Y:S01]  /*1dc50*/  S2R R5, SR_TID.X ;  /* 0x0000000000057919 */ /* 0x000e620000002100 */
[C---:B------:R-:W-:Y:S01]  /*1dc60*/  ISETP.NE.U32.AND P6, PT, R28.reuse, RZ, PT ;  /* 0x000000ff1c00720c */ /* 0x040fe20003fc5070 */
[----:B------:R-:W-:Y:S01]  /*1dc70*/  IMAD.SHL.U32 R28, R28, 0x2, RZ ;  /* 0x000000021c1c7824 */ /* 0x000fe200078e00ff */
[C---:B---3--:R-:W-:Y:S02]  /*1dc80*/  LOP3.LUT P5, RZ, R29.reuse, 0x7, RZ, 0xc0, !PT ;  /* 0x000000071dff7812 */ /* 0x048fe400078ac0ff */
[----:B------:R-:W-:Y:S02]  /*1dc90*/  LOP3.LUT R29, R29, 0xe0, RZ, 0xc0, !PT ;  /* 0x000000e01d1d7812 */ /* 0x000fe400078ec0ff */
[----:B------:R-:W-:Y:S01]  /*1dca0*/  SHF.L.U32 R6, R21, 0x5, RZ ;  /* 0x0000000515067819 */ /* 0x000fe200000006ff */
[----:B------:R-:W-:Y:S01]  /*1dcb0*/  IMAD.IADD R6, R0, 0x1, R23 ;  /* 0x0000000100067824 */ /* 0x000fe200078e0217 */
[----:B------:R-:W-:Y:S01]  /*1dcc0*/  SHF.L.U32 R6, R24, 0x5, RZ ;  /* 0x0000000518067819 */ /* 0x000fe200000006ff */
[C---:B------:R-:W-:Y:S01]  /*1dcd0*/  IMAD R7, R2.reuse, 0x6, RZ ;  /* 0x0000000602077824 */ /* 0x040fe200078e02ff */
[----:B------:R-:W-:Y:S01]  /*1dce0*/  LEA.HI R6, R29, R28, RZ, 0x1e ;  /* 0x0000001c1d067211 */ /* 0x000fe200078ff0ff */
[----:B------:R-:W-:Y:S01]  /*1dcf0*/  IMAD R6, R2, 0x5, RZ ;  /* 0x0000000502067824 */ /* 0x000fe200078e02ff */
[----:B------:R-:W-:-:S04]  /*1dd00*/  IADD3 R4, R10, 0xf0, RZ ;  /* 0x000000f00a047810 */ /* 0x000fc80007ffe0ff */
[----:B------:R2:W-:Y:S01]  /*1dd10*/  STL.64 [R1+0x2448], R6 ;  /* 0x0024480601007387 */ /* 0x0005e20000100a00 */
[----:B------:R-:W-:Y:S02]  /*1dd20*/  SHF.R.U32.HI R27, RZ, 0x3, R27 ;  /* 0x00000003ff1b7819 */ /* 0x000fe4000001161b */
[----:B-1----:R-:W-:Y:S02]  /*1dd30*/  LOP3.LUT R4, R5, 0x1c, RZ, 0xc0, !PT ;  /* 0x0000001c05047812 */ /* 0x002fe400078ec0ff */
[C---:B--2---:R-:W-:Y:S02]  /*1dd40*/  IADD3 R6, R10.reuse, 0xf8, RZ ;  /* 0x000000f80a067810 */ /* 0x044fe40007ffe0ff */
[C---:B------:R-:W-:Y:S02]  /*1dd50*/  IADD3 R7, R10.reuse, 0xe8, RZ ;  /* 0x000000e80a077810 */ /* 0x040fe40007ffe0ff */
[C---:B------:R-:W-:Y:S02]  /*1dd60*/  IADD3 R6, R10.reuse, 0xe0, RZ ;  /* 0x000000e00a067810 */ /* 0x040fe40007ffe0ff */
[----:B------:R-:W-:-:S02]  /*1dd70*/  IADD3 R7, R10, 0xd8, RZ ;  /* 0x000000d80a077810 */ /* 0x000fc40007ffe0ff */
[----:B------:R-:W-:Y:S02]  /*1dd80*/  IADD3 R6, R10, 0xd0, RZ ;  /* 0x000000d00a067810 */ /* 0x000fe40007ffe0ff */
[C---:B------:R-:W-:Y:S02]  /*1dd90*/  SHF.L.U32 R10, R4.reuse, 0x3, RZ ;  /* 0x00000003040a7819 */ /* 0x040fe400000006ff */
[----:B------:R-:W-:Y:S02]  /*1dda0*/  LEA.HI R4, R4, 0x8, RZ, 0x1e ;  /* 0x0000000804047811 */ /* 0x000fe400078ff0ff */
[----:B------:R-:W-:Y:S01]  /*1ddb0*/  LOP3.LUT R0, R27, 0x1c, RZ, 0xc0, !PT ;  /* 0x0000001c1b007812 */ /* 0x000fe200078ec0ff */
[----:B------:R-:W-:Y:S02]  /*1ddc0*/  IMAD R8, R2, 0x7, RZ ;  /* 0x0000000702087824 */ /* 0x000fe400078e02ff */
[----:B------:R-:W-:Y:S01]  /*1ddd0*/  IMAD.SHL.U32 R4, R4, 0x20, RZ ;  /* 0x0000002004047824 */ /* 0x000fe200078e00ff */
[----:B------:R-:W-:-:S02]  /*1dde0*/  SHF.L.U32 R9, R2, 0x3, RZ ;  /* 0x0000000302097819 */ /* 0x000fc400000006ff */
[----:B------:R-:W-:Y:S01]  /*1ddf0*/  LOP3.LUT R5, R5, 0x1c, RZ, 0xc0, !PT ;  /* 0x0000001c05057812 */ /* 0x000fe200078ec0ff */
[----:B------:R-:W-:Y:S01]  /*1de00*/  IMAD.IADD R6, R0, 0x1, R4 ;  /* 0x0000000100067824 */ /* 0x000fe200078e0204 */
[----:B------:R-:W-:Y:S01]  /*1de10*/  IADD3 R7, R10, R0, RZ ;  /* 0x000000000a077210 */ /* 0x000fe20007ffe0ff */
[----:B------:R-:W-:Y:S01]  /*1de20*/  STL.64 [R1+0x2440], R8 ;  /* 0x0024400801007387 */ /* 0x000fe20000100a00 */
[----:B------:R-:W-:-:S03]  /*1de30*/  LEA.HI R4, R5, 0x20, RZ, 0x1e ;  /* 0x0000002005047811 */ /* 0x000fc600078ff0ff */
[----:B------:R-:W2:Y:S01]  /*1de40*/  LDL R10, [R1+0xcc0] ;  /* 0x000cc000010a7983 */ /* 0x000ea20000100800 */
[----:B------:R-:W-:-:S03]  /*1de50*/  LEA.HI R7, R5, 0x18, RZ, 0x1e ;  /* 0x0000001805077811 */ /* 0x000fc600078ff0ff */
[----:B------:R1:W-:Y:S02]  /*1de60*/  STL [R1+0x13e8], R6 ;  /* 0x0013e80601007387 */ /* 0x0003e40000100800 */
[----:B-1----:R-:W-:Y:S02]  /*1de70*/  LEA.HI R6, R5, 0x10, RZ, 0x1e ;  /* 0x0000001005067811 */ /* 0x002fe400078ff0ff */
[----:B------:R-:W1:Y:S01]  /*1de80*/  S2R R5, SR_TID.X ;  /* 0x0000000000057919 */ /* 0x000e620000002100 */
[----:B------:R-:W-:Y:S01]  /*1de90*/  IMAD.SHL.U32 R7, R7, 0x20, RZ ;  /* 0x0000002007077824 */ /* 0x000fe200078e00ff */
[----:B------:R-:W-:Y:S02]  /*1dea0*/  SHF.L.U32 R6, R6, 0x5, RZ ;  /* 0x0000000506067819 */ /* 0x000fe400000006ff */
[----:B------:R-:W-:Y:S02]  /*1deb0*/  SHF.L.U32 R4, R4, 0x5, RZ ;  /* 0x0000000504047819 */ /* 0x000fe400000006ff */
[C---:B------:R-:W-:Y:S01]  /*1dec0*/  IADD3 R7, R0.reuse, R7, RZ ;  /* 0x0000000700077210 */ /* 0x040fe20007ffe0ff */
[----:B------:R-:W-:-:S02]  /*1ded0*/  IMAD.IADD R8, R0, 0x1, R6 ;  /* 0x0000000100087824 */ /* 0x000fc400078e0206 */
[----:B------:R-:W-:-:S03]  /*1dee0*/  IMAD.IADD R6, R0, 0x1, R4 ;  /* 0x0000000100067824 */ /* 0x000fc600078e0204 */
[----:B------:R-:W-:Y:S04]  /*1def0*/  STL [R1+0x13e4], R8 ;  /* 0x0013e40801007387 */ /* 0x000fe80000100800 */
[----:B------:R3:W-:Y:S01]  /*1df00*/  STL [R1+0x13e0], R7 ;  /* 0x0013e00701007387 */ /* 0x0007e20000100800 */
[----:B-1----:R-:W-:-:S04]  /*1df10*/  LOP3.LUT R5, R5, 0x1c, RZ, 0xc0, !PT ;  /* 0x0000001c05057812 */ /* 0x002fc800078ec0ff */
[C---:B------:R-:W-:Y:S02]  /*1df20*/  LEA.HI R4, R5.reuse, 0x30, RZ, 0x1e ;  /* 0x0000003005047811 */ /* 0x040fe400078ff0ff */
[----:B---3--:R-:W-:-:S03]  /*1df30*/  LEA.HI R7, R5, 0x28, RZ, 0x1e ;  /* 0x0000002805077811 */ /* 0x008fc600078ff0ff */
[----:B------:R-:W-:Y:S01]  /*1df40*/  IMAD.SHL.U32 R4, R4, 0x20, RZ ;  /* 0x0000002004047824 */ /* 0x000fe200078e00ff */
[----:B------:R-:W-:Y:S01]  /*1df50*/  SHF.L.U32 R7, R7, 0x5, RZ ;  /* 0x0000000507077819 */ /* 0x000fe200000006ff */
[----:B------:R1:W-:Y:S01]  /*1df60*/  STL [R1+0x13dc], R6 ;  /* 0x0013dc0601007387 */ /* 0x0003e20000100800 */
[----:B------:R-:W-:Y:S02]  /*1df70*/  SHF.L.U32 R13, R19, 0x5, RZ ;  /* 0x00000005130d7819 */ /* 0x000fe400000006ff */
[----:B------:R-:W-:Y:S01]  /*1df80*/  SHF.L.U32 R11, R11, 0x5, RZ ;  /* 0x000000050b0b7819 */ /* 0x000fe200000006ff */
[----:B------:R-:W3:Y:S01]  /*1df90*/  LDL.64 R8, [R1+0xcd8] ;  /* 0x000cd80001087983 */ /* 0x000ee20000100a00 */
[C---:B-1----:R-:W-:Y:S01]  /*1dfa0*/  IMAD.IADD R6, R0.reuse, 0x1, R7 ;  /* 0x0000000100067824 */ /* 0x042fe200078e0207 */
[C---:B------:R-:W-:Y:S02]  /*1dfb0*/  IADD3 R7, R0.reuse, R4, RZ ;  /* 0x0000000400077210 */ /* 0x040fe40007ffe0ff */
[----:B------:R-:W1:Y:S01]  /*1dfc0*/  S2R R4, SR_TID.X ;  /* 0x0000000000047919 */ /* 0x000e620000002100 */
[----:B------:R-:W-:-:S03]  /*1dfd0*/  IADD3 R7, R0, R13, RZ ;  /* 0x0000000d00077210 */ /* 0x000fc60007ffe0ff */
[----:B------:R-:W4:Y:S01]  /*1dfe0*/  S2R R13, SR_TID.X ;  /* 0x00000000000d7919 */ /* 0x000f220000002100 */
[----:B-1----:R-:W-:-:S04]  /*1dff0*/  LOP3.LUT R4, R4, 0x1c, RZ, 0xc0, !PT ;  /* 0x0000001c04047812 */ /* 0x002fc800078ec0ff */
[----:B------:R-:W-:Y:S02]  /*1e000*/  LEA.HI R4, R4, 0x58, RZ, 0x1e ;  /* 0x0000005804047811 */ /* 0x000fe400078ff0ff */
[----:B----4-:R-:W-:-:S03]  /*1e010*/  LOP3.LUT R13, R13, 0x1c, RZ, 0xc0, !PT ;  /* 0x0000001c0d0d7812 */ /* 0x010fc600078ec0ff */
[----:B------:R-:W-:-:S04]  /*1e020*/  IMAD.SHL.U32 R4, R4, 0x20, RZ ;  /* 0x0000002004047824 */ /* 0x000fc800078e00ff */
[----:B------:R-:W-:Y:S01]  /*1e030*/  IMAD.IADD R4, R0, 0x1, R4 ;  /* 0x0000000100047824 */ /* 0x000fe200078e0204 */
[----:B------:R-:W-:Y:S02]  /*1e040*/  LEA.HI R4, R13, 0x70, RZ, 0x1e ;  /* 0x000000700d047811 */ /* 0x000fe400078ff0ff */
[----:B------:R-:W1:Y:S02]  /*1e050*/  S2R R13, SR_TID.X ;  /* 0x00000000000d7919 */ /* 0x000e640000002100 */
[----:B------:R-:W-:Y:S02]  /*1e060*/  SHF.L.U32 R4, R4, 0x5, RZ ;  /* 0x0000000504047819 */ /* 0x000fe400000006ff */
[----:B------:R-:W-:-:S03]  /*1e070*/  SHF.L.U32 R12, R12, 0x5, RZ ;  /* 0x000000050c0c7819 */ /* 0x000fc600000006ff */
[C---:B------:R-:W-:Y:S01]  /*1e080*/  IMAD.IADD R4, R0.reuse, 0x1, R4 ;  /* 0x0000000100047824 */ /* 0x040fe200078e0204 */
[C---:B------:R-:W-:Y:S01]  /*1e090*/  IADD3 R12, R0.reuse, R12, RZ ;  /* 0x0000000c000c7210 */ /* 0x040fe20007ffe0ff */
[----:B------:R-:W-:Y:S01]  /*1e0a0*/  IMAD.IADD R4, R0, 0x1, R11 ;  /* 0x0000000100047824 */ /* 0x000fe200078e020b */
[----:B-1----:R-:W-:-:S04]  /*1e0b0*/  LOP3.LUT R13, R13, 0x1c, RZ, 0xc0, !PT ;  /* 0x0000001c0d0d7812 */ /* 0x002fc800078ec0ff */
[C---:B------:R-:W-:Y:S02]  /*1e0c0*/  LEA.HI R11, R13.reuse, 0x98, RZ, 0x1e ;  /* 0x000000980d0b7811 */ /* 0x040fe400078ff0ff */
[C---:B------:R-:W-:Y:S02]  /*1e0d0*/  LEA.HI R12, R13.reuse, 0x90, RZ, 0x1e ;  /* 0x000000900d0c7811 */ /* 0x040fe400078ff0ff */
[----:B------:R-:W-:Y:S02]  /*1e0e0*/  LEA.HI R4, R13, 0x88, RZ, 0x1e ;  /* 0x000000880d047811 */ /* 0x000fe400078ff0ff */
[----:B------:R-:W1:Y:S01]  /*1e0f0*/  S2R R13, SR_TID.X ;  /* 0x00000000000d7919 */ /* 0x000e620000002100 */
[----:B------:R-:W-:Y:S01]  /*1e100*/  IMAD.SHL.U32 R12, R12, 0x20, RZ ;  /* 0x000000200c0c7824 */ /* 0x000fe200078e00ff */
[----:B------:R-:W-:Y:S02]  /*1e110*/  SHF.L.U32 R4, R4, 0x5, RZ ;  /* 0x0000000504047819 */ /* 0x000fe400000006ff */
[----:B------:R-:W-:-:S02]  /*1e120*/  SHF.L.U32 R11, R11, 0x5, RZ ;  /* 0x000000050b0b7819 */ /* 0x000fc400000006ff */
[C---:B------:R-:W-:Y:S01]  /*1e130*/  IADD3 R12, R0.reuse, R12, RZ ;  /* 0x0000000c000c7210 */ /* 0x040fe20007ffe0ff */
[C---:B------:R-:W-:Y:S02]  /*1e140*/  IMAD.IADD R4, R0.reuse, 0x1, R4 ;  /* 0x0000000100047824 */ /* 0x040fe400078e0204 */
[----:B------:R-:W-:-:S03]  /*1e150*/  IMAD.IADD R4, R0, 0x1, R11 ;  /* 0x0000000100047824 */ /* 0x000fc600078e020b */
[----:B------:R-:W4:Y:S01]  /*1e160*/  S2R R12, SR_TID.X ;  /* 0x00000000000c7919 */ /* 0x000f220000002100 */
[----:B-1----:R-:W-:-:S04]  /*1e170*/  LOP3.LUT R13, R13, 0x1c, RZ, 0xc0, !PT ;  /* 0x0000001c0d0d7812 */ /* 0x002fc800078ec0ff */
[C---:B------:R-:W-:Y:S02]  /*1e180*/  LEA.HI R11, R13.reuse, 0xa0, RZ, 0x1e ;  /* 0x000000a00d0b7811 */ /* 0x040fe400078ff0ff */
[----:B------:R-:W-:Y:S02]  /*1e190*/  LEA.HI R13, R13, 0xa8, RZ, 0x1e ;  /* 0x000000a80d0d7811 */ /* 0x000fe400078ff0ff */
[----:B------:R-:W-:-:S03]  /*1e1a0*/  SHF.L.U32 R11, R11, 0x5, RZ ;  /* 0x000000050b0b7819 */ /* 0x000fc600000006ff */
[----:B------:R-:W-:Y:S01]  /*1e1b0*/  IMAD.SHL.U32 R13, R13, 0x20, RZ ;  /* 0x000000200d0d7824 */ /* 0x000fe200078e00ff */
[C---:B------:R-:W-:Y:S02]  /*1e1c0*/  IADD3 R4, R0.reuse, R11, RZ ;  /* 0x0000000b00047210 */ /* 0x040fe40007ffe0ff */
[----:B------:R-:W1:Y:S01]  /*1e1d0*/  S2R R11, SR_TID.X ;  /* 0x00000000000b7919 */ /* 0x000e620000002100 */
[C---:B------:R-:W-:Y:S02]  /*1e1e0*/  IMAD.IADD R4, R0.reuse, 0x1, R13 ;  /* 0x0000000100047824 */ /* 0x040fe400078e020d */
[----:B------:R-:W-:Y:S02]  /*1e1f0*/  IMAD.IADD R13, R0, 0x1, R3 ;  /* 0x00000001000d7824 */ /* 0x000fe400078e0203 */
[----:B------:R-:W5:Y:S01]  /*1e200*/  S2R R3, SR_TID.X ;  /* 0x0000000000037919 */ /* 0x000f620000002100 */
[----:B----4-:R-:W-:-:S04]  /*1e210*/  LOP3.LUT R12, R12, 0x1c, RZ, 0xc0, !PT ;  /* 0x0000001c0c0c7812 */ /* 0x010fc800078ec0ff */
[----:B------:R-:W-:-:S04]  /*1e220*/  LEA.HI R12, R12, 0xb8, RZ, 0x1e ;  /* 0x000000b80c0c7811 */ /* 0x000fc800078ff0ff */
[----:B------:R-:W-:-:S04]  /*1e230*/  SHF.L.U32 R12, R12, 0x5, RZ ;  /* 0x000000050c0c7819 */ /* 0x000fc800000006ff */
[----:B------:R-:W-:Y:S02]  /*1e240*/  IADD3 R4, R0, R12, RZ ;  /* 0x0000000c00047210 */ /* 0x000fe40007ffe0ff */
[----:B-1----:R-:W-:Y:S02]  /*1e250*/  LOP3.LUT R11, R11, 0x1c, RZ, 0xc0, !PT ;  /* 0x0000001c0b0b7812 */ /* 0x002fe400078ec0ff */
[----:B------:R-:W-:Y:S02]  /*1e260*/  LEA.HI R5, R5, 0x38, RZ, 0x1e ;  /* 0x0000003805057811 */ /* 0x000fe400078ff0ff */
[----:B-----5:R-:W-:Y:S02]  /*1e270*/  LOP3.LUT R12, R3, 0x1c, RZ, 0xc0, !PT ;  /* 0x0000001c030c7812 */ /* 0x020fe400078ec0ff */
[----:B------:R-:W-:Y:S02]  /*1e280*/  LEA.HI R13, R11, 0xc0, RZ, 0x1e ;  /* 0x000000c00b0d7811 */ /* 0x000fe400078ff0ff */
[----:B------:R-:W-:-:S02]  /*1e290*/  LEA.HI R4, R12, 0xc8, RZ, 0x1e ;  /* 0x000000c80c047811 */ /* 0x000fc400078ff0ff */
[----:B------:R-:W-:Y:S01]  /*1e2a0*/  SHF.L.U32 R15, R15, 0x5, RZ ;  /* 0x000000050f0f7819 */ /* 0x000fe200000006ff */
[----:B------:R-:W-:Y:S01]  /*1e2b0*/  IMAD.SHL.U32 R13, R13, 0x20, RZ ;  /* 0x000000200d0d7824 */ /* 0x000fe200078e00ff */
[----:B------:R-:W-:Y:S02]  /*1e2c0*/  SHF.L.U32 R16, R17, 0x5, RZ ;  /* 0x0000000511107819 */ /* 0x000fe400000006ff */
[----:B------:R-:W-:Y:S01]  /*1e2d0*/  SHF.L.U32 R5, R5, 0x5, RZ ;  /* 0x0000000505057819 */ /* 0x000fe200000006ff */
[----:B------:R-:W-:Y:S01]  /*1e2e0*/  IMAD.SHL.U32 R4, R4, 0x20, RZ ;  /* 0x0000002004047824 */ /* 0x000fe200078e00ff */
[----:B------:R-:W-:Y:S02]  /*1e2f0*/  SHF.L.U32 R14, R14, 0x5, RZ ;  /* 0x000000050e0e7819 */ /* 0x000fe400000006ff */
[----:B------:R-:W-:Y:S01]  /*1e300*/  SHF.L.U32 R17, R18, 0x5, RZ ;  /* 0x0000000512117819 */ /* 0x000fe200000006ff */
[C---:B------:R-:W-:Y:S01]  /*1e310*/  IMAD.IADD R6, R0.reuse, 0x1, R5 ;  /* 0x0000000100067824 */ /* 0x040fe200078e0205 */
[C---:B------:R-:W-:Y:S01]  /*1e320*/  IADD3 R16, R0.reuse, R16, RZ ;  /* 0x0000001000107210 */ /* 0x040fe20007ffe0ff */
[C---:B------:R-:W-:Y:S01]  /*1e330*/  IMAD.IADD R15, R0.reuse, 0x1, R15 ;  /* 0x00000001000f7824 */ /* 0x040fe200078e020f */
[C---:B------:R-:W-:Y:S01]  /*1e340*/  IADD3 R17, R0.reuse, R17, RZ ;  /* 0x0000001100117210 */ /* 0x040fe20007ffe0ff */
[----:B------:R-:W4:Y:S01]  /*1e350*/  LDL R5, [R1+0xcec] ;  /* 0x000cec0001057983 */ /* 0x000f220000100800 */
[----:B------:R-:W-:-:S02]  /*1e360*/  IADD3 R14, R0, R14, RZ ;  /* 0x0000000e000e7210 */ /* 0x000fc40007ffe0ff */
[C---:B------:R-:W-:Y:S01]  /*1e370*/  IADD3 R13, R0.reuse, R13, RZ ;  /* 0x0000000d000d7210 */ /* 0x040fe20007ffe0ff */
[----:B------:R-:W-:Y:S01]  /*1e380*/  IMAD.IADD R0, R0, 0x1, R4 ;  /* 0x0000000100007824 */ /* 0x000fe200078e0204 */
[----:B------:R-:W5:Y:S05]  /*1e390*/  LDL.64 R6, [R1+0xcd0] ;  /* 0x000cd00001067983 */ /* 0x000f6a0000100a00 */
[----:B------:R-:W3:Y:S04]  /*1e3a0*/  LDL R0, [R1+0xcf0] ;  /* 0x000cf00001007983 */ /* 0x000ee80000100800 */
[----:B------:R-:W1:Y:S02]  /*1e3b0*/  S2R R11, SR_TID.X ;  /* 0x00000000000b7919 */ /* 0x000e640000002100 */
[----:B-1----:R-:W-:-:S02]  /*1e3c0*/  LOP3.LUT R13, R11, 0x7, RZ, 0xc0, !PT ;  /* 0x000000070b0d7812 */ /* 0x002fc400078ec0ff */
[----:B------:R-:W-:Y:S02]  /*1e3d0*/  SHF.L.U32 R12, R11, 0x8, RZ ;  /* 0x000000080b0c7819 */ /* 0x000fe400000006ff */
[----:B------:R-:W-:-:S04]  /*1e3e0*/  SHF.L.U32 R13, R13, 0x4, RZ ;  /* 0x000000040d0d7819 */ /* 0x000fc800000006ff */
[----:B------:R-:W-:Y:S02]  /*1e3f0*/  LOP3.LUT R13, R13, 0xf00, R12, 0xf8, !PT ;  /* 0x00000f000d0d7812 */ /* 0x000fe400078ef80c */
[----:B------:R-:W-:Y:S02]  /*1e400*/  LOP3.LUT R12, R11, 0x7, RZ, 0xc0, !PT ;  /* 0x000000070b0c7812 */ /* 0x000fe400078ec0ff */
[----:B------:R-:W-:Y:S02]  /*1e410*/  LOP3.LUT R4, R13, 0x10, R3, 0x78, !PT ;  /* 0x000000100d047812 */ /* 0x000fe400078e7803 */
[----:B------:R-:W-:Y:S01]  /*1e420*/  LOP3.LUT R11, R11, 0x10, RZ, 0xc0, !PT ;  /* 0x000000100b0b7812 */ /* 0x000fe200078ec0ff */
[----:B------:R-:W-:Y:S01]  /*1e430*/  IMAD R12, R12, 0x210, RZ ;  /* 0x000002100c0c7824 */ /* 0x000fe200078e02ff */
[----:B------:R-:W-:-:S03]  /*1e440*/  SHF.L.U32 R3, R3, 0x1, RZ ;  /* 0x0000000103037819 */ /* 0x000fc600000006ff */
[----:B------:R-:W-:Y:S01]  /*1e450*/  IMAD.SHL.U32 R11, R11, 0x100, RZ ;  /* 0x000001000b0b7824 */ /* 0x000fe200078e00ff */
[----:B------:R-:W-:-:S04]  /*1e460*/  LOP3.LUT R3, R12, 0x10, R3, 0x78, !PT ;  /* 0x000000100c037812 */ /* 0x000fc800078e7803 */
[----:B------:R-:W-:Y:S02]  /*1e470*/  LOP3.LUT R3, R3, R11, RZ, 0xfc, !PT ;  /* 0x0000000b03037212 */ /* 0x000fe400078efcff */
[----:B--2---:R-:W-:-:S05]  /*1e480*/  LOP3.LUT R13, R10, 0x20, RZ, 0x3c, !PT ;  /* 0x000000200a0d7812 */ /* 0x004fca00078e3cff */
[----:B------:R1:W-:Y:S01]  /*1e490*/  STL [R1+0x12a4], R13 ;  /* 0x0012a40d01007387 */ /* 0x0003e20000100800 */
[C---:B------:R-:W-:Y:S02]  /*1e4a0*/  LOP3.LUT R11, R10.reuse, 0x40, RZ, 0x3c, !PT ;  /* 0x000000400a0b7812 */ /* 0x040fe400078e3cff */
[----:B------:R-:W-:Y:S02]  /*1e4b0*/  LOP3.LUT R10, R10, 0x60, RZ, 0x3c, !PT ;  /* 0x000000600a0a7812 */ /* 0x000fe400078e3cff */
[C---:B------:R-:W-:Y:S02]  /*1e4c0*/  LOP3.LUT R10, R3.reuse, 0x20, RZ, 0x3c, !PT ;  /* 0x00000020030a7812 */ /* 0x040fe400078e3cff */
[C---:B------:R-:W-:Y:S02]  /*1e4d0*/  LOP3.LUT R10, R3.reuse, 0x40, RZ, 0x3c, !PT ;  /* 0x00000040030a7812 */ /* 0x040fe400078e3cff */
[----:B------:R-:W-:Y:S01]  /*1e4e0*/  LOP3.LUT R3, R3, 0x60, RZ, 0x3c, !PT ;  /* 0x0000006003037812 */ /* 0x000fe200078e3cff */
[----:B------:R-:W-:-:S02]  /*1e4f0*/  IMAD.SHL.U32 R3, R2, 0x2, RZ ;  /* 0x0000000202037824 */ /* 0x000fc400078e00ff */
[C---:B------:R-:W-:Y:S02]  /*1e500*/  IMAD R18, R2.reuse, 0x11, RZ ;  /* 0x0000001102127824 */ /* 0x040fe400078e02ff */
[C---:B------:R-:W-:Y:S02]  /*1e510*/  IMAD R19, R2.reuse, 0x12, RZ ;  /* 0x0000001202137824 */ /* 0x040fe400078e02ff */
[C---:B------:R-:W-:Y:S02]  /*1e520*/  IMAD R20, R2.reuse, 0x13, RZ ;  /* 0x0000001302147824 */ /* 0x040fe400078e02ff */
[C---:B------:R-:W-:Y:S02]  /*1e530*/  IMAD R21, R2.reuse, 0x14, RZ ;  /* 0x0000001402157824 */ /* 0x040fe400078e02ff */
[C---:B------:R-:W-:Y:S02]  /*1e540*/  IMAD R22, R2.reuse, 0x15, RZ ;  /* 0x0000001502167824 */ /* 0x040fe400078e02ff */
[----:B------:R-:W-:-:S02]  /*1e550*/  IMAD R23, R2, 0x16, RZ ;  /* 0x0000001602177824 */ /* 0x000fc400078e02ff */
[C---:B------:R-:W-:Y:S02]  /*1e560*/  IMAD R24, R2.reuse, 0x17, RZ ;  /* 0x0000001702187824 */ /* 0x040fe400078e02ff */
[C---:B------:R-:W-:Y:S02]  /*1e570*/  IMAD R25, R2.reuse, 0x18, RZ ;  /* 0x0000001802197824 */ /* 0x040fe400078e02ff */
[C---:B------:R-:W-:Y:S02]  /*1e580*/  IMAD R26, R2.reuse, 0x19, RZ ;  /* 0x00000019021a7824 */ /* 0x040fe400078e02ff */
[C---:B------:R-:W-:Y:S02]  /*1e590*/  IMAD R27, R2.reuse, 0x1a, RZ ;  /* 0x0000001a021b7824 */ /* 0x040fe400078e02ff */
[C---:B------:R-:W-:Y:S02]  /*1e5a0*/  IMAD R28, R2.reuse, 0x1b, RZ ;  /* 0x0000001b021c7824 */ /* 0x040fe400078e02ff */
[----:B------:R-:W-:-:S02]  /*1e5b0*/  IMAD R29, R2, 0x1c, RZ ;  /* 0x0000001c021d7824 */ /* 0x000fc400078e02ff */
[C---:B------:R-:W-:Y:S02]  /*1e5c0*/  IMAD.SHL.U32 R17, R2.reuse, 0x10, RZ ;  /* 0x0000001002117824 */ /* 0x040fe400078e00ff */
[C---:B------:R-:W-:Y:S02]  /*1e5d0*/  IMAD R16, R2.reuse, 0xf, RZ ;  /* 0x0000000f02107824 */ /* 0x040fe400078e02ff */
[C---:B------:R-:W-:Y:S02]  /*1e5e0*/  IMAD R15, R2.reuse, 0xe, RZ ;  /* 0x0000000e020f7824 */ /* 0x040fe400078e02ff */
[C---:B------:R-:W-:Y:S02]  /*1e5f0*/  IMAD R14, R2.reuse, 0xd, RZ ;  /* 0x0000000d020e7824 */ /* 0x040fe400078e02ff */
[C---:B-1----:R-:W-:Y:S02]  /*1e600*/  IMAD R13, R2.reuse, 0xc, RZ ;  /* 0x0000000c020d7824 */ /* 0x042fe400078e02ff */
[----:B------:R-:W-:-:S02]  /*1e610*/  IMAD R12, R2, 0xb, RZ ;  /* 0x0000000b020c7824 */ /* 0x000fc400078e02ff */
[C---:B------:R-:W-:Y:S02]  /*1e620*/  IMAD R11, R2.reuse, 0xa, RZ ;  /* 0x0000000a020b7824 */ /* 0x040fe400078e02ff */
[----:B------:R-:W-:Y:S01]  /*1e630*/  IMAD R10, R2, 0x9, RZ ;  /* 0x00000009020a7824 */ /* 0x000fe200078e02ff */
[----:B---3--:R-:W-:-:S05]  /*1e640*/  LOP3.LUT R0, R0, 0x40, RZ, 0x3c, !PT ;  /* 0x0000004000007812 */ /* 0x008fca00078e3cff */
[----:B------:R1:W-:Y:S02]  /*1e650*/  STL [R1+0x1c24], R0 ;  /* 0x001c240001007387 */ /* 0x0003e40000100800 */
[C---:B-1----:R-:W-:Y:S02]  /*1e660*/  LOP3.LUT R0, R4.reuse, 0x20, RZ, 0x3c, !PT ;  /* 0x0000002004007812 */ /* 0x042fe400078e3cff */
[C---:B------:R-:W-:Y:S02]  /*1e670*/  LOP3.LUT R0, R4.reuse, 0x40, RZ, 0x3c, !PT ;  /* 0x0000004004007812 */ /* 0x040fe400078e3cff */
[----:B------:R-:W-:Y:S02]  /*1e680*/  LOP3.LUT R4, R4, 0x60, RZ, 0x3c, !PT ;  /* 0x0000006004047812 */ /* 0x000fe400078e3cff */
[----:B----4-:R-:W-:Y:S01]  /*1e690*/  LOP3.LUT R0, R5, 0x40, RZ, 0x3c, !PT ;  /* 0x0000004005007812 */ /* 0x010fe200078e3cff */
[----:B------:R-:W-:-:S05]  /*1e6a0*/  IMAD.WIDE R4, R2, 0x2, R8 ;  /* 0x0000000202047825 */ /* 0x000fca00078e0208 */
[----:B------:R5:W-:Y:S04]  /*1e6b0*/  STL.64 [R1+0x2418], R4 ;  /* 0x0024180401007387 */ /* 0x000be80000100a00 */
[----:B------:R-:W-:Y:S01]  /*1e6c0*/  STL [R1+0x1c20], R0 ;  /* 0x001c200001007387 */ /* 0x000fe20000100800 */
[----:B-----5:R-:W-:-:S05]  /*1e6d0*/  IMAD.WIDE R4, R2, 0x2, R6 ;  /* 0x0000000202047825 */ /* 0x020fca00078e0206 */
[----:B------:R1:W-:Y:S01]  /*1e6e0*/  STL.64 [R1+0x2410], R4 ;  /* 0x0024100401007387 */ /* 0x0003e20000100a00 */
[----:B------:R-:W-:-:S04]  /*1e6f0*/  IMAD.WIDE R6, R3, 0x2, R6 ;  /* 0x0000000203067825 */ /* 0x000fc800078e0206 */
[----:B-1----:R-:W-:-:S05]  /*1e700*/  IMAD.WIDE R4, R3, 0x2, R8 ;  /* 0x0000000203047825 */ /* 0x002fca00078e0208 */
[----:B------:R1:W-:Y:S04]  /*1e710*/  STL.64 [R1+0x2408], R4 ;  /* 0x0024080401007387 */ /* 0x0003e80000100a00 */
[----:B-1----:R-:W2:Y:S04]  /*1e720*/  LDL.LU.64 R4, [R1+0x2450] ;  /* 0x0024500001047983 */ /* 0x002ea80000300a00 */
[----:B------:R-:W3:Y:S04]  /*1e730*/  LDL.64 R2, [R1+0xcd0] ;  /* 0x000cd00001027983 */ /* 0x000ee80000100a00 */
[----:B------:R2:W-:Y:S02]  /*1e740*/  STL.64 [R1+0x2400], R6 ;  /* 0x0024000601007387 */ /* 0x0005e40000100a00 */
[----:B--2---:R-:W-:-:S05]  /*1e750*/  IMAD.WIDE R6, R4, 0x2, R8 ;  /* 0x0000000204067825 */ /* 0x004fca00078e0208 */
[----:B------:R3:W-:Y:S01]  /*1e760*/  STL.64 [R1+0x23f8], R6 ;  /* 0x0023f80601007387 */ /* 0x0007e20000100a00 */
[----:B------:R-:W-:-:S04]  /*1e770*/  IMAD.WIDE R8, R5, 0x2, R8 ;  /* 0x0000000205087825 */ /* 0x000fc800078e0208 */
[----:B---3--:R-:W-:-:S05]  /*1e780*/  IMAD.WIDE R6, R4, 0x2, R2 ;  /* 0x0000000204067825 */ /* 0x008fca00078e0202 */
[----:B------:R1:W-:Y:S04]  /*1e790*/  STL.64 [R1+0x23f0], R6 ;  /* 0x0023f00601007387 */ /* 0x0003e80000100a00 */
[----:B-1----:R-:W2:Y:S04]  /*1e7a0*/  LDL.LU.64 R6, [R1+0x2448] ;  /* 0x0024480001067983 */ /* 0x002ea80000300a00 */
[----:B------:R1:W-:Y:S02]  /*1e7b0*/  STL.64 [R1+0x23e8], R8 ;  /* 0x0023e80801007387 */ /* 0x0003e40000100a00 */
[----:B-1----:R-:W-:-:S02]  /*1e7c0*/  IMAD.WIDE R8, R5, 0x2, R2 ;  /* 0x0000000205087825 */ /* 0x002fc400078e0202 */
[----:B------:R-:W2:Y:S04]  /*1e7d0*/  LDL.64 R4, [R1+0xcd8] ;  /* 0x000cd80001047983 */ /* 0x000ea80000100a00 */
[----:B------:R2:W-:Y:S02]  /*1e7e0*/  STL.64 [R1+0x23e0], R8 ;  /* 0x0023e00801007387 */ /* 0x0005e40000100a00 */
[----:B--2---:R-:W-:-:S05]  /*1e7f0*/  IMAD.WIDE R8, R6, 0x2, R4 ;  /* 0x0000000206087825 */ /* 0x004fca00078e0204 */
[----:B------:R1:W-:Y:S02]  /*1e800*/  STL.64 [R1+0x23d8], R8 ;  /* 0x0023d80801007387 */ /* 0x0003e40000100a00 */
[----:B-1----:R-:W-:-:S05]  /*1e810*/  IMAD.WIDE R8, R6, 0x2, R2 ;  /* 0x0000000206087825 */ /* 0x002fca00078e0202 */
[----:B------:R1:W-:Y:S02]  /*1e820*/  STL.64 [R1+0x23d0], R8 ;  /* 0x0023d00801007387 */ /* 0x0003e40000100a00 */
[----:B-1----:R-:W-:-:S05]  /*1e830*/  IMAD.WIDE R8, R7, 0x2, R4 ;  /* 0x0000000207087825 */ /* 0x002fca00078e0204 */
[----:B------:R1:W-:Y:S04]  /*1e840*/  STL.64 [R1+0x23c8], R8 ;  /* 0x0023c80801007387 */ /* 0x0003e80000100a00 */
[----:B-1----:R-:W2:Y:S01]  /*1e850*/  LDL.LU.64 R8, [R1+0x2440] ;  /* 0x0024400001087983 */ /* 0x002ea20000300a00 */
[----:B------:R-:W-:-:S05]  /*1e860*/  IMAD.WIDE R6, R7, 0x2, R2 ;  /* 0x0000000207067825 */ /* 0x000fca00078e0202 */
[----:B------:R2:W-:Y:S01]  /*1e870*/  STL.64 [R1+0x23c0], R6 ;  /* 0x0023c00601007387 */ /* 0x0005e20000100a00 */
[----:B------:R-:W-:-:S04]  /*1e880*/  IMAD.MOV.U32 R0, RZ, RZ, c[0x0][0x1a4] ;  /* 0x00006900ff007624 */ /* 0x000fc800078e00ff */
[----:B------:R-:W-:Y:S02]  /*1e890*/  IMAD R0, R0, 0x1e, RZ ;  /* 0x0000001e00007824 */ /* 0x000fe400078e02ff */
[----:B--2---:R-:W-:-:S05]  /*1e8a0*/  IMAD.WIDE R6, R8, 0x2, R4 ;  /* 0x0000000208067825 */ /* 0x004fca00078e0204 */
[----:B------:R1:W-:Y:S02]  /*1e8b0*/  STL.64 [R1+0x23b8], R6 ;  /* 0x0023b80601007387 */ /* 0x0003e40000100a00 */
[----:B-1----:R-:W-:-:S05]  /*1e8c0*/  IMAD.WIDE R6, R8, 0x2, R2 ;  /* 0x0000000208067825 */ /* 0x002fca00078e0202 */
[----:B------:R1:W-:Y:S02]  /*1e8d0*/  STL.64 [R1+0x23b0], R6 ;  /* 0x0023b00601007387 */ /* 0x0003e40000100a00 */
[----:B-1----:R-:W-:-:S04]  /*1e8e0*/  IMAD.WIDE R6, R9, 0x2, R4 ;  /* 0x0000000209067825 */ /* 0x002fc800078e0204 */
[----:B------:R-:W-:Y:S01]  /*1e8f0*/  IMAD.WIDE R8, R9, 0x2, R2 ;  /* 0x0000000209087825 */ /* 0x000fe200078e0202 */
[----:B------:R1:W-:Y:S04]  /*1e900*/  STL.64 [R1+0x23a8], R6 ;  /* 0x0023a80601007387 */ /* 0x0003e80000100a00 */
[----:B------:R2:W-:Y:S01]  /*1e910*/  STL.64 [R1+0x23a0], R8 ;  /* 0x0023a00801007387 */ /* 0x0005e20000100a00 */
[----:B-1----:R-:W-:-:S04]  /*1e920*/  IMAD.WIDE R6, R10, 0x2, R4 ;  /* 0x000000020a067825 */ /* 0x002fc800078e0204 */
[----:B--2---:R-:W-:Y:S01]  /*1e930*/  IMAD.WIDE R8, R10, 0x2, R2 ;  /* 0x000000020a087825 */ /* 0x004fe200078e0202 */
[----:B------:R1:W-:Y:S04]  /*1e940*/  STL.64 [R1+0x2398], R6 ;  /* 0x0023980601007387 */ /* 0x0003e80000100a00 */
[----:B------:R2:W-:Y:S01]  /*1e950*/  STL.64 [R1+0x2390], R8 ;  /* 0x0023900801007387 */ /* 0x0005e20000100a00 */
[----:B-1----:R-:W-:-:S04]  /*1e960*/  IMAD.WIDE R6, R11, 0x2, R4 ;  /* 0x000000020b067825 */ /* 0x002fc800078e0204 */
[--C-:B--2---:R-:W-:Y:S01]  /*1e970*/  IMAD.WIDE R8, R11, 0x2, R2.reuse ;  /* 0x000000020b087825 */ /* 0x104fe200078e0202 */
[----:B------:R1:W-:Y:S03]  /*1e980*/  STL.64 [R1+0x2388], R6 ;  /* 0x0023880601007387 */ /* 0x0003e60000100a00 */
[C---:B------:R-:W-:Y:S01]  /*1e990*/  IMAD.WIDE R10, R12.reuse, 0x2, R2 ;  /* 0x000000020c0a7825 */ /* 0x040fe200078e0202 */
[----:B------:R2:W-:Y:S03]  /*1e9a0*/  STL.64 [R1+0x2380], R8 ;  /* 0x0023800801007387 */ /* 0x0005e60000100a00 */
[----:B-1----:R-:W-:-:S04]  /*1e9b0*/  IMAD.WIDE R6, R12, 0x2, R4 ;  /* 0x000000020c067825 */ /* 0x002fc800078e0204 */
[C---:B--2---:R-:W-:Y:S01]  /*1e9c0*/  IMAD.WIDE R8, R13.reuse, 0x2, R4 ;  /* 0x000000020d087825 */ /* 0x044fe200078e0204 */
[----:B------:R1:W-:Y:S04]  /*1e9d0*/  STL.64 [R1+0x2378], R6 ;  /* 0x0023780601007387 */ /* 0x0003e80000100a00 */
[----:B------:R2:W-:Y:S04]  /*1e9e0*/  STL.64 [R1+0x2370], R10 ;  /* 0x0023700a01007387 */ /* 0x0005e80000100a00 */
[----:B------:R3:W-:Y:S01]  /*1e9f0*/  STL.64 [R1+0x2368], R8 ;  /* 0x0023680801007387 */ /* 0x0007e20000100a00 */
[----:B-1----:R-:W-:-:S04]  /*1ea00*/  IMAD.WIDE R6, R13, 0x2, R2 ;  /* 0x000000020d067825 */ /* 0x002fc800078e0202 */
[C---:B--2---:R-:W-:Y:S01]  /*1ea10*/  IMAD.WIDE R10, R14.reuse, 0x2, R4 ;  /* 0x000000020e0a7825 */ /* 0x044fe200078e0204 */
[----:B------:R1:W-:Y:S03]  /*1ea20*/  STL.64 [R1+0x2360], R6 ;  /* 0x0023600601007387 */ /* 0x0003e60000100a00 */
[----:B---3--:R-:W-:Y:S01]  /*1ea30*/  IMAD.WIDE R8, R14, 0x2, R2 ;  /* 0x000000020e087825 */ /* 0x008fe200078e0202 */
[----:B------:R2:W-:Y:S04]  /*1ea40*/  STL.64 [R1+0x2358], R10 ;  /* 0x0023580a01007387 */ /* 0x0005e80000100a00 */
[----:B------:R3:W-:Y:S01]  /*1ea50*/  STL.64 [R1+0x2350], R8 ;  /* 0x0023500801007387 */ /* 0x0007e20000100a00 */
[----:B-1----:R-:W-:-:S04]  /*1ea60*/  IMAD.WIDE R6, R15, 0x2, R4 ;  /* 0x000000020f067825 */ /* 0x002fc800078e0204 */
[----:B--2---:R-:W-:Y:S01]  /*1ea70*/  IMAD.WIDE R10, R15, 0x2, R2 ;  /* 0x000000020f0a7825 */ /* 0x004fe200078e0202 */
[----:B------:R1:W-:Y:S03]  /*1ea80*/  STL.64 [R1+0x2348], R6 ;  /* 0x0023480601007387 */ /* 0x0003e60000100a00 */
[C---:B---3--:R-:W-:Y:S01]  /*1ea90*/  IMAD.WIDE R8, R16.reuse, 0x2, R4 ;  /* 0x0000000210087825 */ /* 0x048fe200078e0204 */
        /* <DEDUP_REMOVED lines=47> */
[--C-:B---3--:R-:W-:Y:S01]  /*1ed90*/  IMAD.WIDE R8, R28, 0x2, R4.reuse ;  /* 0x000000021c087825 */ /* 0x108fe200078e0204 */
[----:B------:R-:W-:Y:S04]  /*1eda0*/  STL.64 [R1+0x2280], R10 ;  /* 0x0022800a01007387 */ /* 0x000fe80000100a00 */
[----:B------:R2:W-:Y:S01]  /*1edb0*/  STL.64 [R1+0x2278], R8 ;  /* 0x0022780801007387 */ /* 0x0005e20000100a00 */
[----:B-1----:R-:W-:Y:S01]  /*1edc0*/  MOV R7, c[0x0][0x1a4] ;  /* 0x0000690000077a02 */ /* 0x002fe20000000f00 */
[----:B------:R-:W-:-:S04]  /*1edd0*/  IMAD.WIDE R12, R29, 0x2, R4 ;  /* 0x000000021d0c7825 */ /* 0x000fc800078e0204 */
[----:B------:R-:W-:Y:S02]  /*1ede0*/  IMAD R7, R7, 0x1d, RZ ;  /* 0x0000001d07077824 */ /* 0x000fe400078e02ff */
[----:B--2---:R-:W-:-:S04]  /*1edf0*/  IMAD.WIDE R8, R28, 0x2, R2 ;  /* 0x000000021c087825 */ /* 0x004fc800078e0202 */
[----:B------:R-:W-:Y:S01]  /*1ee00*/  IMAD.WIDE R10, R29, 0x2, R2 ;  /* 0x000000021d0a7825 */ /* 0x000fe200078e0202 */
[----:B------:R1:W-:Y:S01]  /*1ee10*/  STL.64 [R1+0x2270], R8 ;  /* 0x0022700801007387 */ /* 0x0003e20000100a00 */
[----:B------:R-:W-:-:S03]  /*1ee20*/  MOV R6, c[0x0][0x1a4] ;  /* 0x0000690000067a02 */ /* 0x000fc60000000f00 */
[----:B------:R2:W-:Y:S04]  /*1ee30*/  STL.64 [R1+0x2268], R12 ;  /* 0x0022680c01007387 */ /* 0x0005e80000100a00 */
[----:B------:R3:W-:Y:S01]  /*1ee40*/  STL.64 [R1+0x2260], R10 ;  /* 0x0022600a01007387 */ /* 0x0007e20000100a00 */
[----:B-1----:R-:W-:-:S05]  /*1ee50*/  IMAD.WIDE R8, R7, 0x2, R4 ;  /* 0x0000000207087825 */ /* 0x002fca00078e0204 */
[----:B------:R1:W-:Y:S01]  /*1ee60*/  STL.64 [R1+0x2258], R8 ;  /* 0x0022580801007387 */ /* 0x0003e20000100a00 */
[----:B------:R-:W-:Y:S02]  /*1ee70*/  IMAD R6, R6, 0x1f, RZ ;  /* 0x0000001f06067824 */ /* 0x000fe400078e02ff */
[----:B--2---:R-:W-:-:S04]  /*1ee80*/  IMAD.WIDE R12, R0, 0x2, R4 ;  /* 0x00000002000c7825 */ /* 0x004fc800078e0204 */
[----:B---3--:R-:W-:-:S04]  /*1ee90*/  IMAD.WIDE R10, R0, 0x2, R2 ;  /* 0x00000002000a7825 */ /* 0x008fc800078e0202 */
[----:B-1----:R-:W-:-:S04]  /*1eea0*/  IMAD.WIDE R8, R7, 0x2, R2 ;  /* 0x0000000207087825 */ /* 0x002fc800078e0202 */
[----:B------:R-:W-:Y:S01]  /*1eeb0*/  IMAD.MOV.U32 R0, RZ, RZ, c[0x0][0x1a4] ;  /* 0x00006900ff007624 */ /* 0x000fe200078e00ff */
[----:B------:R1:W-:Y:S01]  /*1eec0*/  STL.64 [R1+0x2250], R8 ;  /* 0x0022500801007387 */ /* 0x0003e20000100a00 */
[----:B------:R-:W-:-:S03]  /*1eed0*/  IMAD.MOV.U32 R7, RZ, RZ, c[0x0][0x1a4] ;  /* 0x00006900ff077624 */ /* 0x000fc600078e00ff */
[----:B------:R2:W-:Y:S01]  /*1eee0*/  STL.64 [R1+0x2248], R12 ;  /* 0x0022480c01007387 */ /* 0x0005e20000100a00 */
[----:B------:R-:W-:-:S03]  /*1eef0*/  SHF.L.U32 R0, R0, 0x5, RZ ;  /* 0x0000000500007819 */ /* 0x000fc600000006ff */
[----:B------:R3:W-:Y:S01]  /*1ef00*/  STL.64 [R1+0x2240], R10 ;  /* 0x0022400a01007387 */ /* 0x0007e20000100a00 */
[----:B-1----:R-:W-:-:S05]  /*1ef10*/  IMAD.WIDE R8, R6, 0x2, R4 ;  /* 0x0000000206087825 */ /* 0x002fca00078e0204 */
[----:B------:R1:W-:Y:S01]  /*1ef20*/  STL.64 [R1+0x2238], R8 ;  /* 0x0022380801007387 */ /* 0x0003e20000100a00 */
[----:B------:R-:W-:Y:S02]  /*1ef30*/  IMAD R7, R7, 0x21, RZ ;  /* 0x0000002107077824 */ /* 0x000fe400078e02ff */
[----:B--2---:R-:W-:-:S04]  /*1ef40*/  IMAD.WIDE R12, R0, 0x2, R4 ;  /* 0x00000002000c7825 */ /* 0x004fc800078e0204 */
[----:B---3--:R-:W-:-:S04]  /*1ef50*/  IMAD.WIDE R10, R0, 0x2, R2 ;  /* 0x00000002000a7825 */ /* 0x008fc800078e0202 */
[----:B-1----:R-:W-:Y:S01]  /*1ef60*/  IMAD.WIDE R8, R6, 0x2, R2 ;  /* 0x0000000206087825 */ /* 0x002fe200078e0202 */
[----:B------:R-:W-:-:S04]  /*1ef70*/  MOV R0, c[0x0][0x1a4] ;  /* 0x0000690000007a02 */ /* 0x000fc80000000f00 */
[----:B------:R1:W-:Y:S01]  /*1ef80*/  STL.64 [R1+0x2230], R8 ;  /* 0x0022300801007387 */ /* 0x0003e20000100a00 */
[----:B------:R-:W-:-:S03]  /*1ef90*/  IMAD.MOV.U32 R6, RZ, RZ, c[0x0][0x1a4] ;  /* 0x00006900ff067624 */ /* 0x000fc600078e00ff */
[----:B------:R2:W-:Y:S01]  /*1efa0*/  STL.64 [R1+0x2228], R12 ;  /* 0x0022280c01007387 */ /* 0x0005e20000100a00 */
[----:B------:R-:W-:-:S03]  /*1efb0*/  IMAD R0, R0, 0x22, RZ ;  /* 0x0000002200007824 */ /* 0x000fc600078e02ff */
        /* <DEDUP_REMOVED lines=177> */
[----:B------:R-:W-:-:S03]  /*1fad0*/  MOV R7, c[0x0][0x1a4] ;  /* 0x0000690000077a02 */ /* 0x000fc60000000f00 */
[----:B------:R2:W-:Y:S01]  /*1fae0*/  STL.64 [R1+0x2048], R12 ;  /* 0x0020480c01007387 */ /* 0x0005e20000100a00 */
[----:B------:R-:W-:-:S03]  /*1faf0*/  IMAD.SHL.U32 R0, R0, 0x40, RZ ;  /* 0x0000004000007824 */ /* 0x000fc600078e00ff */
        /* <DEDUP_REMOVED lines=367> */
[----:B------:R-:W-:-:S03]  /*211f0*/  MOV R0, c[0x0][0x1a4] ;  /* 0x0000690000007a02 */ /* 0x000fc60000000f00 */
[----:B------:R-:W-:Y:S01]  /*21200*/  IMAD.MOV.U32 R6, RZ, RZ, c[0x0][0x1a4] ;  /* 0x00006900ff067624 */ /* 0x000fe200078e00ff */
[----:B------:R1:W-:Y:S01]  /*21210*/  STL.64 [R1+0x1c70], R8 ;  /* 0x001c700801007387 */ /* 0x0003e20000100a00 */
[----:B------:R-:W-:Y:S02]  /*21220*/  IMAD R0, R0, 0x7f, RZ ;  /* 0x0000007f00007824 */ /* 0x000fe400078e02ff */
[----:B------:R-:W-:Y:S01]  /*21230*/  IMAD R6, R6, 0x7e, RZ ;  /* 0x0000007e06067824 */ /* 0x000fe200078e02ff */
[----:B------:R-:W-:Y:S04]  /*21240*/  STL.64 [R1+0x1c68], R12 ;  /* 0x001c680c01007387 */ /* 0x000fe80000100a00 */
[----:B------:R2:W-:Y:S01]  /*21250*/  STL.64 [R1+0x1c60], R10 ;  /* 0x001c600a01007387 */ /* 0x0005e20000100a00 */
[----:B-1----:R-:W-:-:S05]  /*21260*/  IMAD.WIDE R8, R7, 0x2, R4 ;  /* 0x0000000207087825 */ /* 0x002fca00078e0204 */
[----:B------:R1:W-:Y:S01]  /*21270*/  STL.64 [R1+0x1c58], R8 ;  /* 0x001c580801007387 */ /* 0x0003e20000100a00 */
[----:B--2---:R-:W-:-:S05]  /*21280*/  IMAD.WIDE R10, R7, 0x2, R2 ;  /* 0x00000002070a7825 */ /* 0x004fca00078e0202 */
[----:B------:R0:W-:Y:S01]  /*21290*/  STL.64 [R1+0x1c50], R10 ;  /* 0x001c500a01007387 */ /* 0x0001e20000100a00 */
[----:B-1----:R-:W-:-:S04]  /*212a0*/  IMAD.WIDE R8, R6, 0x2, R4 ;  /* 0x0000000206087825 */ /* 0x002fc800078e0204 */
[----:B------:R-:W-:Y:S01]  /*212b0*/  IMAD.WIDE R6, R6, 0x2, R2 ;  /* 0x0000000206067825 */ /* 0x000fe200078e0202 */
[----:B------:R0:W-:Y:S03]  /*212c0*/  STL.64 [R1+0x1c48], R8 ;  /* 0x001c480801007387 */ /* 0x0001e60000100a00 */
[C---:B------:R-:W-:Y:S01]  /*212d0*/  IMAD.WIDE R4, R0.reuse, 0x2, R4 ;  /* 0x0000000200047825 */ /* 0x040fe200078e0204 */
[----:B------:R0:W-:Y:S03]  /*212e0*/  STL.64 [R1+0x1c40], R6 ;  /* 0x001c400601007387 */ /* 0x0001e60000100a00 */
[----:B------:R-:W-:Y:S01]  /*212f0*/  IMAD.WIDE R2, R0, 0x2, R2 ;  /* 0x0000000200027825 */ /* 0x000fe200078e0202 */
[----:B------:R0:W-:Y:S04]  /*21300*/  STL.64 [R1+0x1c38], R4 ;  /* 0x001c380401007387 */ /* 0x0001e80000100a00 */
[----:B------:R0:W-:Y:S01]  /*21310*/  STL.64 [R1+0x1c30], R2 ;  /* 0x001c300201007387 */ /* 0x0001e20000100a00 */
[----:B------:R-:W-:-:S02]  /*21320*/  UMOV UR4, URZ ;  /* 0x0000003f00047c82 */ /* 0x000fc40008000000 */
[----:B------:R-:W-:Y:S02]  /*21330*/  UMOV UR5, URZ ;  /* 0x0000003f00057c82 */ /* 0x000fe40008000000 */
.L_x_67:
[----:B0-----:R-:W2:Y:S04]  /*21340*/  LDL.64 R8, [R1+0xcd0] ;  /* 0x000cd00001087983 */ /* 0x001ea80000100a00 */
[----:B------:R-:W2:Y:S04]  /*21350*/  LDL R0, [R1+0x630] ;  /* 0x0006300001007983 */ /* 0x000ea80000100800 */
[----:B------:R-:W3:Y:S04]  /*21360*/  LDL.64 R6, [R1+0x2418] ;  /* 0x0024180001067983 */ /* 0x000ee80000100a00 */
[----:B------:R-:W4:Y:S04]  /*21370*/  LDL.64 R4, [R1+0x2410] ;  /* 0x0024100001047983 */ /* 0x000f280000100a00 */
        /* <DEDUP_REMOVED lines=8> */
[----:B------:R-:W4:Y:S01]  /*21400*/  LDL.64 R14, [R1+0x23c8] ;  /* 0x0023c800010e7983 */ /* 0x000f220000100a00 */
[----:B--2---:R-:W-:-:S05]  /*21410*/  IMAD.WIDE R8, R0, 0x2, R8 ;  /* 0x0000000200087825 */ /* 0x004fca00078e0208 */
[----:B------:R0:W2:Y:S01]  /*21420*/  LDG.E.U16 R29, [R8.64] ;  /* 0x00000006081d7981 */ /* 0x0000a2000c1e1500 */
[----:B---3--:R-:W-:-:S04]  /*21430*/  IMAD.WIDE R6, R0, 0x2, R6 ;  /* 0x0000000200067825 */ /* 0x008fc800078e0206 */
[C---:B----4-:R-:W-:Y:S01]  /*21440*/  IMAD.WIDE R4, R0.reuse, 0x2, R4 ;  /* 0x0000000200047825 */ /* 0x050fe200078e0204 */
[----:B------:R1:W3:Y:S03]  /*21450*/  LDG.E.U16 R28, [R6.64] ;  /* 0x00000006061c7981 */ /* 0x0002e6000c1e1500 */
[C---:B------:R-:W-:Y:S01]  /*21460*/  IMAD.WIDE R2, R0.reuse, 0x2, R2 ;  /* 0x0000000200027825 */ /* 0x040fe200078e0202 */
[----:B------:R4:W3:Y:S03]  /*21470*/  LDG.E.U16 R26, [R4.64] ;  /* 0x00000006041a7981 */ /* 0x0008e6000c1e1500 */
[C---:B------:R-:W-:Y:S01]  /*21480*/  IMAD.WIDE R10, R0.reuse, 0x2, R10 ;  /* 0x00000002000a7825 */ /* 0x040fe200078e020a */
[----:B------:R1:W3:Y:S03]  /*21490*/  LDG.E.U16 R27, [R2.64] ;  /* 0x00000006021b7981 */ /* 0x0002e6000c1e1500 */
[----:B0-----:R-:W-:-:S02]  /*214a0*/  IMAD.WIDE R8, R0, 0x2, R22 ;  /* 0x0000000200087825 */ /* 0x001fc400078e0216 */
[----:B------:R-:W3:Y:S02]  /*214b0*/  LDL.64 R22, [R1+0x23c0] ;  /* 0x0023c00001167983 */ /* 0x000ee40000100a00 */
[C---:B----4-:R-:W-:Y:S02]  /*214c0*/  IMAD.WIDE R4, R0.reuse, 0x2, R20 ;  /* 0x0000000200047825 */ /* 0x050fe400078e0214 */
[----:B------:R0:W4:Y:S02]  /*214d0*/  LDG.E.U16 R21, [R10.64] ;  /* 0x000000060a157981 */ /* 0x000124000c1e1500 */
[C---:B-1----:R-:W-:Y:S02]  /*214e0*/  IMAD.WIDE R6, R0.reuse, 0x2, R12 ;  /* 0x0000000200067825 */ /* 0x042fe400078e020c */
[----:B------:R-:W4:Y:S04]  /*214f0*/  LDL.64 R12, [R1+0x23b8] ;  /* 0x0023b800010c7983 */ /* 0x000f280000100a00 */
[----:B--2---:R1:W-:Y:S04]  /*21500*/  STL [R1+0x38c], R29 ;  /* 0x00038c1d01007387 */ /* 0x0043e80000100800 */
[----:B-1----:R1:W2:Y:S01]  /*21510*/  LDG.E.U16 R29, [R8.64] ;  /* 0x00000006081d7981 */ /* 0x0022a2000c1e1500 */
[----:B------:R-:W-:-:S03]  /*21520*/  IMAD.WIDE R2, R0, 0x2, R18 ;  /* 0x0000000200027825 */ /* 0x000fc600078e0212 */
[----:B---3--:R3:W-:Y:S01]  /*21530*/  STL [R1+0x388], R28 ;  /* 0x0003881c01007387 */ /* 0x0087e20000100800 */
[----:B0-----:R-:W-:-:S03]  /*21540*/  IMAD.WIDE R10, R0, 0x2, R16 ;  /* 0x00000002000a7825 */ /* 0x001fc600078e0210 */
[----:B------:R0:W-:Y:S04]  /*21550*/  STL [R1+0x384], R26 ;  /* 0x0003841a01007387 */ /* 0x0001e80000100800 */
[----:B------:R-:W2:Y:S04]  /*21560*/  LDL.64 R18, [R1+0x23b0] ;  /* 0x0023b00001127983 */ /* 0x000ea80000100a00 */
[----:B---3--:R3:W2:Y:S01]  /*21570*/  LDG.E.U16 R28, [R6.64] ;  /* 0x00000006061c7981 */ /* 0x0086a2000c1e1500 */
[----:B-1----:R-:W-:-:S03]  /*21580*/  IMAD.WIDE R8, R0, 0x2, R24 ;  /* 0x0000000200087825 */ /* 0x002fc600078e0218 */
[----:B0-----:R0:W2:Y:S04]  /*21590*/  LDG.E.U16 R26, [R4.64] ;  /* 0x00000006041a7981 */ /* 0x0010a8000c1e1500 */
[----:B------:R1:W-:Y:S04]  /*215a0*/  STL [R1+0x380], R27 ;  /* 0x0003801b01007387 */ /* 0x0003e80000100800 */
[----:B----4-:R4:W-:Y:S01]  /*215b0*/  STL [R1+0x37c], R21 ;  /* 0x00037c1501007387 */ /* 0x0109e20000100800 */
[----:B0-----:R-:W-:-:S03]  /*215c0*/  IMAD.WIDE R4, R0, 0x2, R22 ;  /* 0x0000000200047825 */ /* 0x001fc600078e0216 */
[----:B------:R-:W2:Y:S04]  /*215d0*/  LDL.64 R24, [R1+0x2398] ;  /* 0x0023980001187983 */ /* 0x000ea80000100a00 */
[----:B-1----:R0:W2:Y:S04]  /*215e0*/  LDG.E.U16 R27, [R2.64] ;  /* 0x00000006021b7981 */ /* 0x0020a8000c1e1500 */
[----:B----4-:R-:W4:Y:S04]  /*215f0*/  LDL.64 R20, [R1+0x23a8] ;  /* 0x0023a80001147983 */ /* 0x010f280000100a00 */
[----:B------:R1:W4:Y:S01]  /*21600*/  LDG.E.U16 R23, [R10.64] ;  /* 0x000000060a177981 */ /* 0x000322000c1e1500 */
[----:B---3--:R-:W-:-:S03]  /*21610*/  IMAD.WIDE R6, R0, 0x2, R14 ;  /* 0x0000000200067825 */ /* 0x008fc600078e020e */
[----:B------:R-:W3:Y:S04]  /*21620*/  LDL.64 R16, [R1+0x23a0] ;  /* 0x0023a00001107983 */ /* 0x000ee80000100a00 */
[----:B------:R-:W3:Y:S04]  /*21630*/  LDL.64 R14, [R1+0x2390] ;  /* 0x00239000010e7983 */ /* 0x000ee80000100a00 */
[----:B--2---:R2:W-:Y:S04]  /*21640*/  STL [R1+0x378], R29 ;  /* 0x0003781d01007387 */ /* 0x0045e80000100800 */
[----:B--2---:R4:W2:Y:S01]  /*21650*/  LDG.E.U16 R29, [R8.64] ;  /* 0x00000006081d7981 */ /* 0x0048a2000c1e1500 */
[----:B0-----:R-:W-:-:S04]  /*21660*/  IMAD.WIDE R2, R0, 0x2, R12 ;  /* 0x0000000200027825 */ /* 0x001fc800078e020c */
[C---:B-1----:R-:W-:Y:S01]  /*21670*/  IMAD.WIDE R10, R0.reuse, 0x2, R18 ;  /* 0x00000002000a7825 */ /* 0x042fe200078e0212 */
[----:B------:R0:W-:Y:S04]  /*21680*/  STL [R1+0x374], R28 ;  /* 0x0003741c01007387 */ /* 0x0001e80000100800 */
[----:B------:R1:W-:Y:S04]  /*21690*/  STL [R1+0x370], R26 ;  /* 0x0003701a01007387 */ /* 0x0003e80000100800 */
[----:B------:R-:W2:Y:S04]  /*216a0*/  LDL.64 R12, [R1+0x2388] ;  /* 0x00238800010c7983 */ /* 0x000ea80000100a00 */
[----:B0-----:R3:W2:Y:S04]  /*216b0*/  LDG.E.U16 R28, [R6.64] ;  /* 0x00000006061c7981 */ /* 0x0016a8000c1e1500 */
[----:B-1----:R0:W2:Y:S04]  /*216c0*/  LDG.E.U16 R26, [R4.64] ;  /* 0x00000006041a7981 */ /* 0x0020a8000c1e1500 */
[----:B------:R1:W-:Y:S01]  /*216d0*/  STL [R1+0x36c], R27 ;  /* 0x00036c1b01007387 */ /* 0x0003e20000100800 */
[----:B----4-:R-:W-:-:S03]  /*216e0*/  IMAD.WIDE R8, R0, 0x2, R20 ;  /* 0x0000000200087825 */ /* 0x010fc600078e0214 */
[----:B------:R4:W-:Y:S01]  /*216f0*/  STL [R1+0x368], R23 ;  /* 0x0003681701007387 */ /* 0x0009e20000100800 */
[----:B0-----:R-:W-:-:S03]  /*21700*/  IMAD.WIDE R4, R0, 0x2, R24 ;  /* 0x0000000200047825 */ /* 0x001fc600078e0218 */
[----:B-1----:R0:W2:Y:S04]  /*21710*/  LDG.E.U16 R27, [R2.64] ;  /* 0x00000006021b7981 */ /* 0x0020a8000c1e1500 */
[----:B------:R-:W2:Y:S04]  /*21720*/  LDL.64 R20, [R1+0x2370] ;  /* 0x0023700001147983 */ /* 0x000ea80000100a00 */
        /* <DEDUP_REMOVED lines=15> */
[----:B0-----:R-:W-:-:S03]  /*21820*/  IMAD.WIDE R4, R0, 0x2, R20 ;  /* 0x0000000200047825 */ /* 0x001fc600078e0214 */
[----:B------:R0:W2:Y:S01]  /*21830*/  LDG.E.U16 R21, [R10.64] ;  /* 0x000000060a157981 */ /* 0x0000a2000c1e1500 */
[----:B----4-:R-:W-:-:S03]  /*21840*/  IMAD.WIDE R8, R0, 0x2, R22 ;  /* 0x0000000200087825 */ /* 0x010fc600078e0216 */
[----:B-1----:R1:W4:Y:S04]  /*21850*/  LDG.E.U16 R27, [R2.64] ;  /* 0x00000006021b7981 */ /* 0x002328000c1e1500 */
[----:B------:R0:W-:Y:S04]  /*21860*/  STL [R1+0x354], R25 ;  /* 0x0003541901007387 */ /* 0x0001e80000100800 */
[----:B------:R-:W4:Y:S01]  /*21870*/  LDL.64 R22, [R1+0x2348] ;  /* 0x0023480001167983 */ /* 0x000f220000100a00 */
[----:B---3--:R-:W-:-:S03]  /*21880*/  IMAD.WIDE R6, R0, 0x2, R18 ;  /* 0x0000000200067825 */ /* 0x008fc600078e0212 */
[----:B------:R-:W3:Y:S04]  /*21890*/  LDL.64 R12, [R1+0x2350] ;  /* 0x00235000010c7983 */ /* 0x000ee80000100a00 */
[----:B0-----:R-:W3:Y:S04]  /*218a0*/  LDL.64 R24, [R1+0x2358] ;  /* 0x0023580001187983 */ /* 0x001ee80000100a00 */
[----:B------:R-:W3:Y:S04]  /*218b0*/  LDL.64 R18, [R1+0x2340] ;  /* 0x0023400001127983 */ /* 0x000ee80000100a00 */
[----:B--2---:R0:W-:Y:S04]  /*218c0*/  STL [R1+0x350], R29 ;  /* 0x0003501d01007387 */ /* 0x0041e80000100800 */
[----:B0-----:R3:W2:Y:S01]  /*218d0*/  LDG.E.U16 R29, [R8.64] ;  /* 0x00000006081d7981 */ /* 0x0016a2000c1e1500 */
[----:B-1----:R-:W-:-:S04]  /*218e0*/  IMAD.WIDE R2, R0, 0x2, R16 ;  /* 0x0000000200027825 */ /* 0x002fc800078e0210 */
[C---:B------:R-:W-:Y:S01]  /*218f0*/  IMAD.WIDE R10, R0.reuse, 0x2, R14 ;  /* 0x00000002000a7825 */ /* 0x040fe200078e020e */
[----:B------:R0:W-:Y:S04]  /*21900*/  STL [R1+0x34c], R28 ;  /* 0x00034c1c01007387 */ /* 0x0001e80000100800 */
[----:B------:R1:W-:Y:S04]  /*21910*/  STL [R1+0x348], R26 ;  /* 0x0003481a01007387 */ /* 0x0003e80000100800 */
[----:B------:R-:W2:Y:S04]  /*21920*/  LDL.64 R16, [R1+0x2338] ;  /* 0x0023380001107983 */ /* 0x000ea80000100a00 */
[----:B0-----:R0:W2:Y:S04]  /*21930*/  LDG.E.U16 R28, [R6.64] ;  /* 0x00000006061c7981 */ /* 0x0010a8000c1e1500 */
[----:B-1----:R1:W2:Y:S04]  /*21940*/  LDG.E.U16 R26, [R4.64] ;  /* 0x00000006041a7981 */ /* 0x0022a8000c1e1500 */
[----:B----4-:R4:W-:Y:S04]  /*21950*/  STL [R1+0x344], R27 ;  /* 0x0003441b01007387 */ /* 0x0109e80000100800 */
[----:B------:R0:W-:Y:S01]  /*21960*/  STL [R1+0x340], R21 ;  /* 0x0003401501007387 */ /* 0x0001e20000100800 */
[----:B-1----:R-:W-:-:S03]  /*21970*/  IMAD.WIDE R4, R0, 0x2, R22 ;  /* 0x0000000200047825 */ /* 0x002fc600078e0216 */
[----:B------:R-:W2:Y:S04]  /*21980*/  LDL.64 R14, [R1+0x2328] ;  /* 0x00232800010e7983 */ /* 0x000ea80000100a00 */
[----:B----4-:R1:W4:Y:S01]  /*21990*/  LDG.E.U16 R27, [R2.64] ;  /* 0x00000006021b7981 */ /* 0x010322000c1e1500 */
[----:B---3--:R-:W-:-:S03]  /*219a0*/  IMAD.WIDE R8, R0, 0x2, R24 ;  /* 0x0000000200087825 */ /* 0x008fc600078e0218 */
[----:B0-----:R-:W3:Y:S04]  /*219b0*/  LDL.64 R20, [R1+0x2330] ;  /* 0x0023300001147983 */ /* 0x001ee80000100a00 */
[----:B------:R-:W3:Y:S04]  /*219c0*/  LDL.64 R24, [R1+0x2320] ;  /* 0x0023200001187983 */ /* 0x000ee80000100a00 */
[----:B------:R0:W3:Y:S01]  /*219d0*/  LDG.E.U16 R23, [R10.64] ;  /* 0x000000060a177981 */ /* 0x0000e2000c1e1500 */
[----:B------:R-:W-:-:S03]  /*219e0*/  IMAD.WIDE R6, R0, 0x2, R12 ;  /* 0x0000000200067825 */ /* 0x000fc600078e020c */
[----:B------:R-:W3:Y:S04]  /*219f0*/  LDL.64 R12, [R1+0x2318] ;  /* 0x00231800010c7983 */ /* 0x000ee80000100a00 */
[----:B--2---:R2:W-:Y:S04]  /*21a00*/  STL [R1+0x33c], R29 ;  /* 0x00033c1d01007387 */ /* 0x0045e80000100800 */
[----:B--2---:R3:W2:Y:S01]  /*21a10*/  LDG.E.U16 R29, [R8.64] ;  /* 0x00000006081d7981 */ /* 0x0046a2000c1e1500 */
[----:B-1----:R-:W-:-:S04]  /*21a20*/  IMAD.WIDE R2, R0, 0x2, R18 ;  /* 0x0000000200027825 */ /* 0x002fc800078e0212 */
[C---:B0-----:R-:W-:Y:S01]  /*21a30*/  IMAD.WIDE R10, R0.reuse, 0x2, R16 ;  /* 0x00000002000a7825 */ /* 0x041fe200078e0210 */
[----:B------:R0:W-:Y:S04]  /*21a40*/  STL [R1+0x338], R28 ;  /* 0x0003381c01007387 */ /* 0x0001e80000100800 */
[----:B------:R1:W-:Y:S04]  /*21a50*/  STL [R1+0x334], R26 ;  /* 0x0003341a01007387 */ /* 0x0003e80000100800 */
[----:B------:R-:W2:Y:S04]  /*21a60*/  LDL.64 R18, [R1+0x2310] ;  /* 0x0023100001127983 */ /* 0x000ea80000100a00 */
[----:B0-----:R0:W2:Y:S04]  /*21a70*/  LDG.E.U16 R28, [R6.64] ;  /* 0x00000006061c7981 */ /* 0x0010a8000c1e1500 */
[----:B-1----:R1:W2:Y:S04]  /*21a80*/  LDG.E.U16 R26, [R4.64] ;  /* 0x00000006041a7981 */ /* 0x0022a8000c1e1500 */
[----:B----4-:R4:W-:Y:S01]  /*21a90*/  STL [R1+0x330], R27 ;  /* 0x0003301b01007387 */ /* 0x0109e20000100800 */
[----:B---3--:R-:W-:-:S04]  /*21aa0*/  IMAD.WIDE R8, R0, 0x2, R20 ;  /* 0x0000000200087825 */ /* 0x008fc800078e0214 */
[C---:B-1----:R-:W-:Y:S01]  /*21ab0*/  IMAD.WIDE R4, R0.reuse, 0x2, R24 ;  /* 0x0000000200047825 */ /* 0x042fe200078e0218 */
[----:B----4-:R1:W3:Y:S04]  /*21ac0*/  LDG.E.U16 R27, [R2.64] ;  /* 0x00000006021b7981 */ /* 0x0102e8000c1e1500 */
[----:B------:R4:W-:Y:S04]  /*21ad0*/  STL [R1+0x32c], R23 ;  /* 0x00032c1701007387 */ /* 0x0009e80000100800 */
[----:B------:R-:W3:Y:S04]  /*21ae0*/  LDL.64 R20, [R1+0x22f8] ;  /* 0x0022f80001147983 */ /* 0x000ee80000100a00 */
[----:B------:R1:W3:Y:S04]  /*21af0*/  LDG.E.U16 R25, [R10.64] ;  /* 0x000000060a197981 */ /* 0x0002e8000c1e1500 */
[----:B----4-:R-:W4:Y:S01]  /*21b00*/  LDL.64 R22, [R1+0x2308] ;  /* 0x0023080001167983 */ /* 0x010f220000100a00 */
[----:B0-----:R-:W-:-:S03]  /*21b10*/  IMAD.WIDE R6, R0, 0x2, R14 ;  /* 0x0000000200067825 */ /* 0x001fc600078e020e */
[----:B------:R-:W4:Y:S04]  /*21b20*/  LDL.64 R16, [R1+0x2300] ;  /* 0x0023000001107983 */ /* 0x000f280000100a00 */
[----:B------:R-:W4:Y:S04]  /*21b30*/  LDL.64 R14, [R1+0x22f0] ;  /* 0x0022f000010e7983 */ /* 0x000f280000100a00 */
        /* <DEDUP_REMOVED lines=9> */
[----:B---3--:R3:W-:Y:S01]  /*21bd0*/  STL [R1+0x31c], R27 ;  /* 0x00031c1b01007387 */ /* 0x0087e20000100800 */
[----:B-1----:R-:W-:-:S03]  /*21be0*/  IMAD.WIDE R4, R0, 0x2, R20 ;  /* 0x0000000200047825 */ /* 0x002fc600078e0214 */
[----:B------:R1:W2:Y:S04]  /*21bf0*/  LDG.E.U16 R21, [R10.64] ;  /* 0x000000060a157981 */ /* 0x0002a8000c1e1500 */
[----:B---3--:R3:W2:Y:S01]  /*21c00*/  LDG.E.U16 R27, [R2.64] ;  /* 0x00000006021b7981 */ /* 0x0086a2000c1e1500 */
[----:B----4-:R-:W-:-:S03]  /*21c10*/  IMAD.WIDE R8, R0, 0x2, R22 ;  /* 0x0000000200087825 */ /* 0x010fc600078e0216 */
[----:B------:R4:W-:Y:S04]  /*21c20*/  STL [R1+0x318], R25 ;  /* 0x0003181901007387 */ /* 0x0009e80000100800 */
[----:B------:R-:W2:Y:S01]  /*21c30*/  LDL.64 R22, [R1+0x22d0] ;  /* 0x0022d00001167983 */ /* 0x000ea20000100a00 */
[----:B0-----:R-:W-:-:S03]  /*21c40*/  IMAD.WIDE R6, R0, 0x2, R16 ;  /* 0x0000000200067825 */ /* 0x001fc600078e0210 */
[----:B------:R-:W2:Y:S04]  /*21c50*/  LDL.64 R18, [R1+0x22d8] ;  /* 0x0022d80001127983 */ /* 0x000ea80000100a00 */
[----:B----4-:R-:W4:Y:S04]  /*21c60*/  LDL.64 R24, [R1+0x22e0] ;  /* 0x0022e00001187983 */ /* 0x010f280000100a00 */
[----:B------:R-:W4:Y:S04]  /*21c70*/  LDL.64 R16, [R1+0x22c8] ;  /* 0x0022c80001107983 */ /* 0x000f280000100a00 */
[----:B--2---:R0:W-:Y:S04]  /*21c80*/  STL [R1+0x314], R29 ;  /* 0x0003141d01007387 */ /* 0x0041e80000100800 */
[----:B0-----:R4:W2:Y:S01]  /*21c90*/  LDG.E.U16 R29, [R8.64] ;  /* 0x00000006081d7981 */ /* 0x0018a2000c1e1500 */
[----:B---3--:R-:W-:-:S04]  /*21ca0*/  IMAD.WIDE R2, R0, 0x2, R14 ;  /* 0x0000000200027825 */ /* 0x008fc800078e020e */
[C---:B-1----:R-:W-:Y:S01]  /*21cb0*/  IMAD.WIDE R10, R0.reuse, 0x2, R12 ;  /* 0x00000002000a7825 */ /* 0x042fe200078e020c */
[----:B------:R0:W-:Y:S04]  /*21cc0*/  STL [R1+0x310], R28 ;  /* 0x0003101c01007387 */ /* 0x0001e80000100800 */
[----:B------:R1:W-:Y:S04]  /*21cd0*/  STL [R1+0x30c], R26 ;  /* 0x00030c1a01007387 */ /* 0x0003e80000100800 */
[----:B------:R-:W3:Y:S04]  /*21ce0*/  LDL.64 R14, [R1+0x22c0] ;  /* 0x0022c000010e7983 */ /* 0x000ee80000100a00 */
[----:B0-----:R0:W3:Y:S04]  /*21cf0*/  LDG.E.U16 R28, [R6.64] ;  /* 0x00000006061c7981 */ /* 0x0010e8000c1e1500 */
[----:B-1----:R1:W3:Y:S04]  /*21d00*/  LDG.E.U16 R26, [R4.64] ;  /* 0x00000006041a7981 */ /* 0x0022e8000c1e1500 */
[----:B------:R0:W-:Y:S04]  /*21d10*/  STL [R1+0x308], R27 ;  /* 0x0003081b01007387 */ /* 0x0001e80000100800 */
[----:B------:R4:W-:Y:S01]  /*21d20*/  STL [R1+0x304], R21 ;  /* 0x0003041501007387 */ /* 0x0009e20000100800 */
[----:B-1----:R-:W-:-:S03]  /*21d30*/  IMAD.WIDE R4, R0, 0x2, R22 ;  /* 0x0000000200047825 */ /* 0x002fc600078e0216 */
[----:B------:R-:W3:Y:S04]  /*21d40*/  LDL.64 R12, [R1+0x22b0] ;  /* 0x0022b000010c7983 */ /* 0x000ee80000100a00 */
[----:B0-----:R0:W3:Y:S01]  /*21d50*/  LDG.E.U16 R27, [R2.64] ;  /* 0x00000006021b7981 */ /* 0x0010e2000c1e1500 */
[----:B----4-:R-:W-:-:S03]  /*21d60*/  IMAD.WIDE R8, R0, 0x2, R24 ;  /* 0x0000000200087825 */ /* 0x010fc600078e0218 */
[----:B------:R-:W4:Y:S04]  /*21d70*/  LDL.64 R20, [R1+0x22b8] ;  /* 0x0022b80001147983 */ /* 0x000f280000100a00 */
[----:B------:R-:W4:Y:S04]  /*21d80*/  LDL.64 R24, [R1+0x22a8] ;  /* 0x0022a80001187983 */ /* 0x000f280000100a00 */
[----:B------:R3:W4:Y:S01]  /*21d90*/  LDG.E.U16 R23, [R10.64] ;  /* 0x000000060a177981 */ /* 0x000722000c1e1500 */
[----:B------:R-:W-:-:S03]  /*21da0*/  IMAD.WIDE R6, R0, 0x2, R18 ;  /* 0x0000000200067825 */ /* 0x000fc600078e0212 */
[----:B------:R-:W4:Y:S04]  /*21db0*/  LDL.64 R18, [R1+0x22a0] ;  /* 0x0022a00001127983 */ /* 0x000f280000100a00 */
[----:B--2---:R1:W-:Y:S04]  /*21dc0*/  STL [R1+0x300], R29 ;  /* 0x0003001d01007387 */ /* 0x0043e80000100800 */
[----:B-1----:R4:W2:Y:S01]  /*21dd0*/  LDG.E.U16 R29, [R8.64] ;  /* 0x00000006081d7981 */ /* 0x0028a2000c1e1500 */
[----:B0-----:R-:W-:-:S04]  /*21de0*/  IMAD.WIDE R2, R0, 0x2, R16 ;  /* 0x0000000200027825 */ /* 0x001fc800078e0210 */
[C---:B---3--:R-:W-:Y:S01]  /*21df0*/  IMAD.WIDE R10, R0.reuse, 0x2, R14 ;  /* 0x00000002000a7825 */ /* 0x048fe200078e020e */
[----:B------:R0:W-:Y:S04]  /*21e00*/  STL [R1+0x2fc], R28 ;  /* 0x0002fc1c01007387 */ /* 0x0001e80000100800 */
[----:B------:R1:W-:Y:S04]  /*21e10*/  STL [R1+0x2f8], R26 ;  /* 0x0002f81a01007387 */ /* 0x0003e80000100800 */
[----:B------:R-:W3:Y:S04]  /*21e20*/  LDL.64 R16, [R1+0x2298] ;  /* 0x0022980001107983 */ /* 0x000ee80000100a00 */
[----:B0-----:R0:W3:Y:S04]  /*21e30*/  LDG.E.U16 R28, [R6.64] ;  /* 0x00000006061c7981 */ /* 0x0010e8000c1e1500 */
[----:B-1----:R1:W3:Y:S04]  /*21e40*/  LDG.E.U16 R26, [R4.64] ;  /* 0x00000006041a7981 */ /* 0x0022e8000c1e1500 */
[----:B------:R0:W-:Y:S01]  /*21e50*/  STL [R1+0x2f4], R27 ;  /* 0x0002f41b01007387 */ /* 0x0001e20000100800 */
[----:B----4-:R-:W-:-:S04]  /*21e60*/  IMAD.WIDE R8, R0, 0x2, R20 ;  /* 0x0000000200087825 */ /* 0x010fc800078e0214 */
[C---:B-1----:R-:W-:Y:S01]  /*21e70*/  IMAD.WIDE R4, R0.reuse, 0x2, R24 ;  /* 0x0000000200047825 */ /* 0x042fe200078e0218 */
[----:B0-----:R0:W4:Y:S04]  /*21e80*/  LDG.E.U16 R27, [R2.64] ;  /* 0x00000006021b7981 */ /* 0x001128000c1e1500 */
[----:B------:R1:W-:Y:S04]  /*21e90*/  STL [R1+0x2f0], R23 ;  /* 0x0002f01701007387 */ /* 0x0003e80000100800 */
[----:B------:R-:W4:Y:S04]  /*21ea0*/  LDL.64 R20, [R1+0x2280] ;  /* 0x0022800001147983 */ /* 0x000f280000100a00 */
[----:B------:R3:W4:Y:S04]  /*21eb0*/  LDG.E.U16 R25, [R10.64] ;  /* 0x000000060a197981 */ /* 0x000728000c1e1500 */
[----:B-1----:R-:W4:Y:S01]  /*21ec0*/  LDL.64 R22, [R1+0x2290] ;  /* 0x0022900001167983 */ /* 0x002f220000100a00 */
[----:B------:R-:W-:-:S03]  /*21ed0*/  IMAD.WIDE R6, R0, 0x2, R12 ;  /* 0x0000000200067825 */ /* 0x000fc600078e020c */
[----:B------:R-:W4:Y:S04]  /*21ee0*/  LDL.64 R14, [R1+0x2288] ;  /* 0x00228800010e7983 */ /* 0x000f280000100a00 */
[----:B------:R-:W4:Y:S04]  /*21ef0*/  LDL.64 R12, [R1+0x2278] ;  /* 0x00227800010c7983 */ /* 0x000f280000100a00 */
[----:B--2---:R1:W-:Y:S04]  /*21f00*/  STL [R1+0x2ec], R29 ;  /* 0x0002ec1d01007387 */ /* 0x0043e80000100800 */
[----:B-1----:R1:W2:Y:S01]  /*21f10*/  LDG.E.U16 R29, [R8.64] ;  /* 0x00000006081d7981 */ /* 0x0022a2000c1e1500 */
[----:B0-----:R-:W-:-:S04]  /*21f20*/  IMAD.WIDE R2, R0, 0x2, R18 ;  /* 0x0000000200027825 */ /* 0x001fc800078e0212 */
[C---:B---3--:R-:W-:Y:S01]  /*21f30*/  IMAD.WIDE R10, R0.reuse, 0x2, R16 ;  /* 0x00000002000a7825 */ /* 0x048fe200078e0210 */
[----:B------:R0:W-:Y:S04]  /*21f40*/  STL [R1+0x2e8], R28 ;  /* 0x0002e81c01007387 */ /* 0x0001e80000100800 */
[----:B------:R3:W-:Y:S04]  /*21f50*/  STL [R1+0x2e4], R26 ;  /* 0x0002e41a01007387 */ /* 0x0007e80000100800 */
[----:B------:R-:W2:Y:S04]  /*21f60*/  LDL.64 R18, [R1+0x2270] ;  /* 0x0022700001127983 */ /* 0x000ea80000100a00 */
[----:B0-----:R0:W2:Y:S04]  /*21f70*/  LDG.E.U16 R28, [R6.64] ;  /* 0x00000006061c7981 */ /* 0x0010a8000c1e1500 */
[----:B---3--:R3:W2:Y:S04]  /*21f80*/  LDG.E.U16 R26, [R4.64] ;  /* 0x00000006041a7981 */ /* 0x0086a8000c1e1500 */
[----:B----4-:R4:W-:Y:S01]  /*21f90*/  STL [R1+0x2e0], R27 ;  /* 0x0002e01b01007387 */ /* 0x0109e20000100800 */
[----:B---3--:R-:W-:-:S03]  /*21fa0*/  IMAD.WIDE R4, R0, 0x2, R20 ;  /* 0x0000000200047825 */ /* 0x008fc600078e0214 */
[----:B----4-:R3:W4:Y:S04]  /*21fb0*/  LDG.E.U16 R27, [R2.64] ;  /* 0x00000006021b7981 */ /* 0x010728000c1e1500 */
[----:B------:R0:W-:Y:S01]  /*21fc0*/  STL [R1+0x2dc], R25 ;  /* 0x0002dc1901007387 */ /* 0x0001e20000100800 */
[----:B-1----:R-:W-:-:S03]  /*21fd0*/  IMAD.WIDE R8, R0, 0x2, R22 ;  /* 0x0000000200087825 */ /* 0x002fc600078e0216 */
[----:B------:R-:W4:Y:S04]  /*21fe0*/  LDL.64 R22, [R1+0x2258] ;  /* 0x0022580001167983 */ /* 0x000f280000100a00 */
[----:B------:R1:W4:Y:S04]  /*21ff0*/  LDG.E.U16 R21, [R10.64] ;  /* 0x000000060a157981 */ /* 0x000328000c1e1500 */
[----:B0-----:R-:W4:Y:S01]  /*22000*/  LDL.64 R24, [R1+0x2268] ;  /* 0x0022680001187983 */ /* 0x001f220000100a00 */
[----:B------:R-:W-:-:S03]  /*22010*/  IMAD.WIDE R6, R0, 0x2, R14 ;  /* 0x0000000200067825 */ /* 0x000fc600078e020e */
[----:B------:R-:W4:Y:S04]  /*22020*/  LDL.64 R16, [R1+0x2260] ;  /* 0x0022600001107983 */ /* 0x000f280000100a00 */
[----:B------:R-:W4:Y:S04]  /*22030*/  LDL.64 R14, [R1+0x2250] ;  /* 0x00225000010e7983 */ /* 0x000f280000100a00 */
[----:B--2---:R0:W-:Y:S04]  /*22040*/  STL [R1+0x2d8], R29 ;  /* 0x0002d81d01007387 */ /* 0x0041e80000100800 */
[----:B0-----:R0:W2:Y:S01]  /*22050*/  LDG.E.U16 R29, [R8.64] ;  /* 0x00000006081d7981 */ /* 0x0010a2000c1e1500 */
[----:B---3--:R-:W-:-:S04]  /*22060*/  IMAD.WIDE R2, R0, 0x2, R12 ;  /* 0x0000000200027825 */ /* 0x008fc800078e020c */
[C---:B-1----:R-:W-:Y:S01]  /*22070*/  IMAD.WIDE R10, R0.reuse, 0x2, R18 ;  /* 0x00000002000a7825 */ /* 0x042fe200078e0212 */
[----:B------:R1:W-:Y:S04]  /*22080*/  STL [R1+0x2d4], R28 ;  /* 0x0002d41c01007387 */ /* 0x0003e80000100800 */
[----:B------:R3:W-:Y:S04]  /*22090*/  STL [R1+0x2d0], R26 ;  /* 0x0002d01a01007387 */ /* 0x0007e80000100800 */
[----:B------:R-:W2:Y:S04]  /*220a0*/  LDL.64 R12, [R1+0x2248] ;  /* 0x00224800010c7983 */ /* 0x000ea80000100a00 */
[----:B-1----:R1:W2:Y:S04]  /*220b0*/  LDG.E.U16 R28, [R6.64] ;  /* 0x00000006061c7981 */ /* 0x0022a8000c1e1500 */
[----:B---3--:R3:W2:Y:S04]  /*220c0*/  LDG.E.U16 R26, [R4.64] ;  /* 0x00000006041a7981 */ /* 0x0086a8000c1e1500 */
[----:B----4-:R4:W-:Y:S01]  /*220d0*/  STL [R1+0x2cc], R27 ;  /* 0x0002cc1b01007387 */ /* 0x0109e20000100800 */
[----:B---3--:R-:W-:-:S03]  /*220e0*/  IMAD.WIDE R4, R0, 0x2, R22 ;  /* 0x0000000200047825 */ /* 0x008fc600078e0216 */
[----:B------:R3:W2:Y:S04]  /*220f0*/  LDG.E.U16 R23, [R10.64] ;  /* 0x000000060a177981 */ /* 0x0006a8000c1e1500 */
[----:B----4-:R4:W2:Y:S01]  /*22100*/  LDG.E.U16 R27, [R2.64] ;  /* 0x00000006021b7981 */ /* 0x0108a2000c1e1500 */
[----:B0-----:R-:W-:-:S03]  /*22110*/  IMAD.WIDE R8, R0, 0x2, R24 ;  /* 0x0000000200087825 */ /* 0x001fc600078e0218 */
[----:B------:R0:W-:Y:S04]  /*22120*/  STL [R1+0x2c8], R21 ;  /* 0x0002c81501007387 */ /* 0x0001e80000100800 */
[----:B------:R-:W2:Y:S04]  /*22130*/  LDL.64 R18, [R1+0x2238] ;  /* 0x0022380001127983 */ /* 0x000ea80000100a00 */
[----:B------:R-:W2:Y:S01]  /*22140*/  LDL.64 R24, [R1+0x2230] ;  /* 0x0022300001187983 */ /* 0x000ea20000100a00 */
[----:B-1----:R-:W-:-:S03]  /*22150*/  IMAD.WIDE R6, R0, 0x2, R16 ;  /* 0x0000000200067825 */ /* 0x002fc600078e0210 */
[----:B0-----:R-:W2:Y:S04]  /*22160*/  LDL.64 R20, [R1+0x2240] ;  /* 0x0022400001147983 */ /* 0x001ea80000100a00 */
[----:B------:R-:W2:Y:S04]  /*22170*/  LDL.64 R16, [R1+0x2228] ;  /* 0x0022280001107983 */ /* 0x000ea80000100a00 */
[----:B--2---:R0:W-:Y:S04]  /*22180*/  STL [R1+0x2c4], R29 ;  /* 0x0002c41d01007387 */ /* 0x0041e80000100800 */
[----:B0-----:R0:W2:Y:S01]  /*22190*/  LDG.E.U16 R29, [R8.64] ;  /* 0x00000006081d7981 */ /* 0x0010a2000c1e1500 */
[----:B----4-:R-:W-:-:S04]  /*221a0*/  IMAD.WIDE R2, R0, 0x2, R14 ;  /* 0x0000000200027825 */ /* 0x010fc800078e020e */
[C---:B---3--:R-:W-:Y:S01]  /*221b0*/  IMAD.WIDE R10, R0.reuse, 0x2, R12 ;  /* 0x00000002000a7825 */ /* 0x048fe200078e020c */
[----:B------:R1:W-:Y:S04]  /*221c0*/  STL [R1+0x2c0], R28 ;  /* 0x0002c01c01007387 */ /* 0x0003e80000100800 */
[----:B------:R3:W-:Y:S04]  /*221d0*/  STL [R1+0x2bc], R26 ;  /* 0x0002bc1a01007387 */ /* 0x0007e80000100800 */
[----:B------:R-:W4:Y:S04]  /*221e0*/  LDL.64 R14, [R1+0x2220] ;  /* 0x00222000010e7983 */ /* 0x000f280000100a00 */
[----:B-1----:R1:W4:Y:S04]  /*221f0*/  LDG.E.U16 R28, [R6.64] ;  /* 0x00000006061c7981 */ /* 0x002328000c1e1500 */
[----:B---3--:R3:W4:Y:S04]  /*22200*/  LDG.E.U16 R26, [R4.64] ;  /* 0x00000006041a7981 */ /* 0x008728000c1e1500 */
[----:B------:R0:W-:Y:S04]  /*22210*/  STL [R1+0x2b8], R27 ;  /* 0x0002b81b01007387 */ /* 0x0001e80000100800 */
[----:B------:R0:W-:Y:S01]  /*22220*/  STL [R1+0x2b4], R23 ;  /* 0x0002b41701007387 */ /* 0x0001e20000100800 */
[----:B-1----:R-:W-:-:S03]  /*22230*/  IMAD.WIDE R6, R0, 0x2, R18 ;  /* 0x0000000200067825 */ /* 0x002fc600078e0212 */
[----:B------:R-:W4:Y:S01]  /*22240*/  LDL.64 R12, [R1+0x2210] ;  /* 0x00221000010c7983 */ /* 0x000f220000100a00 */
[----:B---3--:R-:W-:-:S03]  /*22250*/  IMAD.WIDE R4, R0, 0x2, R24 ;  /* 0x0000000200047825 */ /* 0x008fc600078e0218 */
[----:B0-----:R0:W3:Y:S04]  /*22260*/  LDG.E.U16 R27, [R2.64] ;  /* 0x00000006021b7981 */ /* 0x0010e8000c1e1500 */
[----:B------:R-:W3:Y:S04]  /*22270*/  LDL.64 R22, [R1+0x2218] ;  /* 0x0022180001167983 */ /* 0x000ee80000100a00 */
[----:B------:R-:W3:Y:S04]  /*22280*/  LDL.64 R18, [R1+0x2200] ;  /* 0x0022000001127983 */ /* 0x000ee80000100a00 */
[----:B------:R4:W3:Y:S01]  /*22290*/  LDG.E.U16 R25, [R10.64] ;  /* 0x000000060a197981 */ /* 0x0008e2000c1e1500 */
[----:B------:R-:W-:-:S03]  /*222a0*/  IMAD.WIDE R8, R0, 0x2, R20 ;  /* 0x0000000200087825 */ /* 0x000fc600078e0214 */
[----:B------:R-:W3:Y:S04]  /*222b0*/  LDL.64 R20, [R1+0x2208] ;  /* 0x0022080001147983 */ /* 0x000ee80000100a00 */
[----:B--2---:R1:W-:Y:S04]  /*222c0*/  STL [R1+0x2b0], R29 ;  /* 0x0002b01d01007387 */ /* 0x0043e80000100800 */
[----:B-1----:R1:W2:Y:S01]  /*222d0*/  LDG.E.U16 R29, [R8.64] ;  /* 0x00000006081d7981 */ /* 0x0022a2000c1e1500 */
[----:B0-----:R-:W-:-:S04]  /*222e0*/  IMAD.WIDE R2, R0, 0x2, R16 ;  /* 0x0000000200027825 */ /* 0x001fc800078e0210 */
[C---:B----4-:R-:W-:Y:S01]  /*222f0*/  IMAD.WIDE R10, R0.reuse, 0x2, R14 ;  /* 0x00000002000a7825 */ /* 0x050fe200078e020e */
[----:B------:R0:W-:Y:S04]  /*22300*/  STL [R1+0x2ac], R28 ;  /* 0x0002ac1c01007387 */ /* 0x0001e80000100800 */
[----:B------:R4:W-:Y:S04]  /*22310*/  STL [R1+0x2a8], R26 ;  /* 0x0002a81a01007387 */ /* 0x0009e80000100800 */
[----:B------:R-:W2:Y:S04]  /*22320*/  LDL.64 R16, [R1+0x21f8] ;  /* 0x0021f80001107983 */ /* 0x000ea80000100a00 */
[----:B0-----:R0:W2:Y:S04]  /*22330*/  LDG.E.U16 R28, [R6.64] ;  /* 0x00000006061c7981 */ /* 0x0010a8000c1e1500 */
[----:B----4-:R4:W2:Y:S04]  /*22340*/  LDG.E.U16 R26, [R4.64] ;  /* 0x00000006041a7981 */ /* 0x0108a8000c1e1500 */
[----:B---3--:R3:W-:Y:S01]  /*22350*/  STL [R1+0x2a4], R27 ;  /* 0x0002a41b01007387 */ /* 0x0087e20000100800 */
[----:B-1----:R-:W-:-:S03]  /*22360*/  IMAD.WIDE R8, R0, 0x2, R22 ;  /* 0x0000000200087825 */ /* 0x002fc600078e0216 */
[----:B---3--:R1:W3:Y:S04]  /*22370*/  LDG.E.U16 R27, [R2.64] ;  /* 0x00000006021b7981 */ /* 0x0082e8000c1e1500 */
[----:B------:R0:W-:Y:S04]  /*22380*/  STL [R1+0x2a0], R25 ;  /* 0x0002a01901007387 */ /* 0x0001e80000100800 */
[----:B------:R-:W3:Y:S01]  /*22390*/  LDL.64 R22, [R1+0x21e0] ;  /* 0x0021e00001167983 */ /* 0x000ee20000100a00 */
[----:B-1----:R-:W-:-:S03]  /*223a0*/  IMAD.WIDE R2, R0, 0x2, R18 ;  /* 0x0000000200027825 */ /* 0x002fc600078e0212 */
[----:B------:R1:W3:Y:S04]  /*223b0*/  LDG.E.U16 R19, [R10.64] ;  /* 0x000000060a137981 */ /* 0x0002e8000c1e1500 */
[----:B0-----:R-:W3:Y:S01]  /*223c0*/  LDL.64 R24, [R1+0x21f0] ;  /* 0x0021f00001187983 */ /* 0x001ee20000100a00 */
[----:B------:R-:W-:-:S03]  /*223d0*/  IMAD.WIDE R6, R0, 0x2, R12 ;  /* 0x0000000200067825 */ /* 0x000fc600078e020c */
[----:B------:R-:W3:Y:S04]  /*223e0*/  LDL.64 R14, [R1+0x21e8] ;  /* 0x0021e800010e7983 */ /* 0x000ee80000100a00 */
[----:B------:R-:W3:Y:S04]  /*223f0*/  LDL.64 R12, [R1+0x21d8] ;  /* 0x0021d800010c7983 */ /* 0x000ee80000100a00 */
[----:B--2---:R0:W-:Y:S04]  /*22400*/  STL [R1+0x29c], R29 ;  /* 0x00029c1d01007387 */ /* 0x0041e80000100800 */
[----:B0-----:R0:W2:Y:S01]  /*22410*/  LDG.E.U16 R29, [R8.64] ;  /* 0x00000006081d7981 */ /* 0x0010a2000c1e1500 */
[----:B----4-:R-:W-:-:S04]  /*22420*/  IMAD.WIDE R4, R0, 0x2, R20 ;  /* 0x0000000200047825 */ /* 0x010fc800078e0214 */
[C---:B-1----:R-:W-:Y:S01]  /*22430*/  IMAD.WIDE R10, R0.reuse, 0x2, R16 ;  /* 0x00000002000a7825 */ /* 0x042fe200078e0210 */
[----:B------:R1:W-:Y:S04]  /*22440*/  STL [R1+0x298], R28 ;  /* 0x0002981c01007387 */ /* 0x0003e80000100800 */
[----:B------:R4:W-:Y:S04]  /*22450*/  STL [R1+0x294], R26 ;  /* 0x0002941a01007387 */ /* 0x0009e80000100800 */
[----:B------:R-:W2:Y:S04]  /*22460*/  LDL.64 R20, [R1+0x21d0] ;  /* 0x0021d00001147983 */ /* 0x000ea80000100a00 */
[----:B-1----:R1:W2:Y:S04]  /*22470*/  LDG.E.U16 R28, [R6.64] ;  /* 0x00000006061c7981 */ /* 0x0022a8000c1e1500 */
[----:B----4-:R4:W2:Y:S04]  /*22480*/  LDG.E.U16 R26, [R4.64] ;  /* 0x00000006041a7981 */ /* 0x0108a8000c1e1500 */
[----:B---3--:R3:W-:Y:S01]  /*22490*/  STL [R1+0x290], R27 ;  /* 0x0002901b01007387 */ /* 0x0087e20000100800 */
[----:B----4-:R-:W-:-:S03]  /*224a0*/  IMAD.WIDE R4, R0, 0x2, R22 ;  /* 0x0000000200047825 */ /* 0x010fc600078e0216 */
[----:B------:R4:W2:Y:S04]  /*224b0*/  LDG.E.U16 R23, [R10.64] ;  /* 0x000000060a177981 */ /* 0x0008a8000c1e1500 */
[----:B---3--:R3:W2:Y:S01]  /*224c0*/  LDG.E.U16 R27, [R2.64] ;  /* 0x00000006021b7981 */ /* 0x0086a2000c1e1500 */
[----:B0-----:R-:W-:-:S03]  /*224d0*/  IMAD.WIDE R8, R0, 0x2, R24 ;  /* 0x0000000200087825 */ /* 0x001fc600078e0218 */
[----:B------:R0:W-:Y:S04]  /*224e0*/  STL [R1+0x28c], R19 ;  /* 0x00028c1301007387 */ /* 0x0001e80000100800 */
[----:B------:R-:W2:Y:S01]  /*224f0*/  LDL.64 R24, [R1+0x21b8] ;  /* 0x0021b80001187983 */ /* 0x000ea20000100a00 */
[----:B-1----:R-:W-:-:S03]  /*22500*/  IMAD.WIDE R6, R0, 0x2, R14 ;  /* 0x0000000200067825 */ /* 0x002fc600078e020e */
[----:B------:R-:W2:Y:S04]  /*22510*/  LDL.64 R16, [R1+0x21c0] ;  /* 0x0021c00001107983 */ /* 0x000ea80000100a00 */
[----:B0-----:R-:W2:Y:S04]  /*22520*/  LDL.64 R18, [R1+0x21c8] ;  /* 0x0021c80001127983 */ /* 0x001ea80000100a00 */
[----:B------:R-:W2:Y:S04]  /*22530*/  LDL.64 R14, [R1+0x21b0] ;  /* 0x0021b000010e7983 */ /* 0x000ea80000100a00 */
[----:B--2---:R0:W-:Y:S04]  /*22540*/  STL [R1+0x288], R29 ;  /* 0x0002881d01007387 */ /* 0x0041e80000100800 */
[----:B0-----:R0:W2:Y:S01]  /*22550*/  LDG.E.U16 R29, [R8.64] ;  /* 0x00000006081d7981 */ /* 0x0010a2000c1e1500 */
[----:B---3--:R-:W-:-:S04]  /*22560*/  IMAD.WIDE R2, R0, 0x2, R12 ;  /* 0x0000000200027825 */ /* 0x008fc800078e020c */
[C---:B----4-:R-:W-:Y:S01]  /*22570*/  IMAD.WIDE R10, R0.reuse, 0x2, R20 ;  /* 0x00000002000a7825 */ /* 0x050fe200078e0214 */
[----:B------:R1:W-:Y:S04]  /*22580*/  STL [R1+0x284], R28 ;  /* 0x0002841c01007387 */ /* 0x0003e80000100800 */
[----:B------:R3:W-:Y:S04]  /*22590*/  STL [R1+0x280], R26 ;  /* 0x0002801a01007387 */ /* 0x0007e80000100800 */
[----:B------:R-:W4:Y:S04]  /*225a0*/  LDL.64 R12, [R1+0x21a8] ;  /* 0x0021a800010c7983 */ /* 0x000f280000100a00 */
[----:B-1----:R1:W4:Y:S04]  /*225b0*/  LDG.E.U16 R28, [R6.64] ;  /* 0x00000006061c7981 */ /* 0x002328000c1e1500 */
[----:B---3--:R3:W4:Y:S04]  /*225c0*/  LDG.E.U16 R26, [R4.64] ;  /* 0x00000006041a7981 */ /* 0x008728000c1e1500 */
[----:B------:R0:W-:Y:S04]  /*225d0*/  STL [R1+0x27c], R27 ;  /* 0x00027c1b01007387 */ /* 0x0001e80000100800 */
[----:B------:R1:W-:Y:S01]  /*225e0*/  STL [R1+0x278], R23 ;  /* 0x0002781701007387 */ /* 0x0003e20000100800 */
[----:B---3--:R-:W-:-:S03]  /*225f0*/  IMAD.WIDE R4, R0, 0x2, R24 ;  /* 0x0000000200047825 */ /* 0x008fc600078e0218 */
[----:B------:R-:W3:Y:S04]  /*22600*/  LDL.64 R20, [R1+0x2198] ;  /* 0x0021980001147983 */ /* 0x000ee80000100a00 */
[----:B0-----:R0:W3:Y:S01]  /*22610*/  LDG.E.U16 R27, [R2.64] ;  /* 0x00000006021b7981 */ /* 0x0010e2000c1e1500 */
[----:B------:R-:W-:-:S03]  /*22620*/  IMAD.WIDE R8, R0, 0x2, R18 ;  /* 0x0000000200087825 */ /* 0x000fc600078e0212 */
[----:B------:R4:W3:Y:S04]  /*22630*/  LDG.E.U16 R25, [R10.64] ;  /* 0x000000060a197981 */ /* 0x0008e8000c1e1500 */
[----:B------:R-:W3:Y:S01]  /*22640*/  LDL.64 R18, [R1+0x2190] ;  /* 0x0021900001127983 */ /* 0x000ee20000100a00 */
[----:B-1----:R-:W-:-:S03]  /*22650*/  IMAD.WIDE R6, R0, 0x2, R16 ;  /* 0x0000000200067825 */ /* 0x002fc600078e0210 */
[----:B------:R-:W3:Y:S04]  /*22660*/  LDL.64 R22, [R1+0x21a0] ;  /* 0x0021a00001167983 */ /* 0x000ee80000100a00 */
        /* <DEDUP_REMOVED lines=11> */
[----:B0-----:R-:W-:-:S03]  /*22720*/  IMAD.WIDE R6, R0, 0x2, R20 ;  /* 0x0000000200067825 */ /* 0x001fc600078e0214 */
[----:B------:R0:W-:Y:S01]  /*22730*/  STL [R1+0x264], R25 ;  /* 0x0002641901007387 */ /* 0x0001e20000100800 */
[----:B----4-:R-:W-:-:S03]  /*22740*/  IMAD.WIDE R4, R0, 0x2, R18 ;  /* 0x0000000200047825 */ /* 0x010fc600078e0212 */
[----:B------:R-:W4:Y:S04]  /*22750*/  LDL.64 R20, [R1+0x2160] ;  /* 0x0021600001147983 */ /* 0x000f280000100a00 */
[----:B---3--:R3:W4:Y:S04]  /*22760*/  LDG.E.U16 R27, [R2.64] ;  /* 0x00000006021b7981 */ /* 0x008728000c1e1500 */
[----:B0-----:R-:W4:Y:S04]  /*22770*/  LDL.64 R24, [R1+0x2178] ;  /* 0x0021780001187983 */ /* 0x001f280000100a00 */
[----:B------:R0:W4:Y:S01]  /*22780*/  LDG.E.U16 R19, [R10.64] ;  /* 0x000000060a137981 */ /* 0x000122000c1e1500 */
[----:B-1----:R-:W-:-:S03]  /*22790*/  IMAD.WIDE R8, R0, 0x2, R22 ;  /* 0x0000000200087825 */ /* 0x002fc600078e0216 */
[----:B------:R-:W4:Y:S04]  /*227a0*/  LDL.64 R12, [R1+0x2170] ;  /* 0x00217000010c7983 */ /* 0x000f280000100a00 */
[----:B------:R-:W4:Y:S04]  /*227b0*/  LDL.64 R22, [R1+0x2168] ;  /* 0x0021680001167983 */ /* 0x000f280000100a00 */
[----:B--2---:R1:W-:Y:S04]  /*227c0*/  STL [R1+0x260], R29 ;  /* 0x0002601d01007387 */ /* 0x0043e80000100800 */
[----:B-1----:R1:W2:Y:S01]  /*227d0*/  LDG.E.U16 R29, [R8.64] ;  /* 0x00000006081d7981 */ /* 0x0022a2000c1e1500 */
[----:B---3--:R-:W-:-:S04]  /*227e0*/  IMAD.WIDE R2, R0, 0x2, R16 ;  /* 0x0000000200027825 */ /* 0x008fc800078e0210 */
[C---:B0-----:R-:W-:Y:S01]  /*227f0*/  IMAD.WIDE R10, R0.reuse, 0x2, R14 ;  /* 0x00000002000a7825 */ /* 0x041fe200078e020e */
[----:B------:R0:W-:Y:S04]  /*22800*/  STL [R1+0x25c], R28 ;  /* 0x00025c1c01007387 */ /* 0x0001e80000100800 */
[----:B------:R3:W-:Y:S04]  /*22810*/  STL [R1+0x258], R26 ;  /* 0x0002581a01007387 */ /* 0x0007e80000100800 */
[----:B------:R-:W2:Y:S04]  /*22820*/  LDL.64 R16, [R1+0x2158] ;  /* 0x0021580001107983 */ /* 0x000ea80000100a00 */
[----:B0-----:R0:W2:Y:S04]  /*22830*/  LDG.E.U16 R28, [R6.64] ;  /* 0x00000006061c7981 */ /* 0x0010a8000c1e1500 */
[----:B---3--:R3:W2:Y:S04]  /*22840*/  LDG.E.U16 R26, [R4.64] ;  /* 0x00000006041a7981 */ /* 0x0086a8000c1e1500 */
[----:B----4-:R4:W-:Y:S01]  /*22850*/  STL [R1+0x254], R27 ;  /* 0x0002541b01007387 */ /* 0x0109e20000100800 */
[----:B-1----:R-:W-:-:S03]  /*22860*/  IMAD.WIDE R8, R0, 0x2, R24 ;  /* 0x0000000200087825 */ /* 0x002fc600078e0218 */
[----:B------:R1:W-:Y:S04]  /*22870*/  STL [R1+0x250], R19 ;  /* 0x0002501301007387 */ /* 0x0003e80000100800 */
[----:B----4-:R4:W2:Y:S04]  /*22880*/  LDG.E.U16 R27, [R2.64] ;  /* 0x00000006021b7981 */ /* 0x0108a8000c1e1500 */
[----:B------:R-:W2:Y:S04]  /*22890*/  LDL.64 R24, [R1+0x2140] ;  /* 0x0021400001187983 */ /* 0x000ea80000100a00 */
[----:B-1----:R-:W2:Y:S01]  /*228a0*/  LDL.64 R18, [R1+0x2150] ;  /* 0x0021500001127983 */ /* 0x002ea20000100a00 */
[----:B----4-:R-:W-:-:S03]  /*228b0*/  IMAD.WIDE R2, R0, 0x2, R20 ;  /* 0x0000000200027825 */ /* 0x010fc600078e0214 */
[----:B------:R1:W4:Y:S01]  /*228c0*/  LDG.E.U16 R21, [R10.64] ;  /* 0x000000060a157981 */ /* 0x000322000c1e1500 */
[----:B0-----:R-:W-:-:S03]  /*228d0*/  IMAD.WIDE R6, R0, 0x2, R12 ;  /* 0x0000000200067825 */ /* 0x001fc600078e020c */
        /* <DEDUP_REMOVED lines=11> */
[----:B------:R1:W-:Y:S01]  /*22990*/  STL [R1+0x240], R27 ;  /* 0x0002401b01007387 */ /* 0x0003e20000100800 */
[----:B---3--:R-:W-:-:S03]  /*229a0*/  IMAD.WIDE R4, R0, 0x2, R24 ;  /* 0x0000000200047825 */ /* 0x008fc600078e0218 */
[----:B------:R3:W2:Y:S01]  /*229b0*/  LDG.E.U16 R25, [R10.64] ;  /* 0x000000060a197981 */ /* 0x0006a2000c1e1500 */
[----:B0-----:R-:W-:-:S03]  /*229c0*/  IMAD.WIDE R8, R0, 0x2, R18 ;  /* 0x0000000200087825 */ /* 0x001fc600078e0212 */
[----:B-1----:R0:W2:Y:S04]  /*229d0*/  LDG.E.U16 R27, [R2.64] ;  /* 0x00000006021b7981 */ /* 0x0020a8000c1e1500 */
[----:B----4-:R1:W-:Y:S04]  /*229e0*/  STL [R1+0x23c], R21 ;  /* 0x00023c1501007387 */ /* 0x0103e80000100800 */
[----:B------:R-:W4:Y:S01]  /*229f0*/  LDL.64 R18, [R1+0x2118] ;  /* 0x0021180001127983 */ /* 0x000f220000100a00 */
[----:B------:R-:W-:-:S03]  /*22a00*/  IMAD.WIDE R6, R0, 0x2, R14 ;  /* 0x0000000200067825 */ /* 0x000fc600078e020e */
[----:B------:R-:W4:Y:S04]  /*22a10*/  LDL.64 R16, [R1+0x2120] ;  /* 0x0021200001107983 */ /* 0x000f280000100a00 */
[----:B-1----:R-:W4:Y:S04]  /*22a20*/  LDL.64 R20, [R1+0x2128] ;  /* 0x0021280001147983 */ /* 0x002f280000100a00 */
        /* <DEDUP_REMOVED lines=9> */
[----:B---3--:R4:W3:Y:S04]  /*22ac0*/  LDG.E.U16 R26, [R4.64] ;  /* 0x00000006041a7981 */ /* 0x0088e8000c1e1500 */
[----:B------:R0:W-:Y:S04]  /*22ad0*/  STL [R1+0x22c], R27 ;  /* 0x00022c1b01007387 */ /* 0x0001e80000100800 */
[----:B------:R1:W-:Y:S01]  /*22ae0*/  STL [R1+0x228], R25 ;  /* 0x0002281901007387 */ /* 0x0003e20000100800 */
[----:B----4-:R-:W-:-:S03]  /*22af0*/  IMAD.WIDE R4, R0, 0x2, R18 ;  /* 0x0000000200047825 */ /* 0x010fc600078e0212 */
[----:B------:R-:W4:Y:S04]  /*22b00*/  LDL.64 R22, [R1+0x20f8] ;  /* 0x0020f80001167983 */ /* 0x000f280000100a00 */
[----:B0-----:R0:W4:Y:S01]  /*22b10*/  LDG.E.U16 R27, [R2.64] ;  /* 0x00000006021b7981 */ /* 0x001122000c1e1500 */
[----:B-1----:R-:W-:-:S03]  /*22b20*/  IMAD.WIDE R8, R0, 0x2, R20 ;  /* 0x0000000200087825 */ /* 0x002fc600078e0214 */
[----:B------:R1:W4:Y:S04]  /*22b30*/  LDG.E.U16 R19, [R10.64] ;  /* 0x000000060a137981 */ /* 0x000328000c1e1500 */
[----:B------:R-:W4:Y:S01]  /*22b40*/  LDL.64 R20, [R1+0x20f0] ;  /* 0x0020f00001147983 */ /* 0x000f220000100a00 */
[----:B------:R-:W-:-:S03]  /*22b50*/  IMAD.WIDE R6, R0, 0x2, R16 ;  /* 0x0000000200067825 */ /* 0x000fc600078e0210 */
[----:B------:R-:W4:Y:S04]  /*22b60*/  LDL.64 R24, [R1+0x2100] ;  /* 0x0021000001187983 */ /* 0x000f280000100a00 */
[----:B------:R-:W4:Y:S04]  /*22b70*/  LDL.64 R16, [R1+0x20e8] ;  /* 0x0020e80001107983 */ /* 0x000f280000100a00 */
[----:B--2---:R2:W-:Y:S04]  /*22b80*/  STL [R1+0x224], R29 ;  /* 0x0002241d01007387 */ /* 0x0045e80000100800 */
[----:B--2---:R3:W2:Y:S01]  /*22b90*/  LDG.E.U16 R29, [R8.64] ;  /* 0x00000006081d7981 */ /* 0x0046a2000c1e1500 */
[----:B0-----:R-:W-:-:S04]  /*22ba0*/  IMAD.WIDE R2, R0, 0x2, R14 ;  /* 0x0000000200027825 */ /* 0x001fc800078e020e */
[C---:B-1----:R-:W-:Y:S01]  /*22bb0*/  IMAD.WIDE R10, R0.reuse, 0x2, R12 ;  /* 0x00000002000a7825 */ /* 0x042fe200078e020c */
[----:B------:R0:W-:Y:S04]  /*22bc0*/  STL [R1+0x220], R28 ;  /* 0x0002201c01007387 */ /* 0x0001e80000100800 */
[----:B---3--:R1:W-:Y:S04]  /*22bd0*/  STL [R1+0x21c], R26 ;  /* 0x00021c1a01007387 */ /* 0x0083e80000100800 */
[----:B------:R-:W3:Y:S04]  /*22be0*/  LDL.64 R14, [R1+0x20e0] ;  /* 0x0020e000010e7983 */ /* 0x000ee80000100a00 */
[----:B0-----:R0:W3:Y:S04]  /*22bf0*/  LDG.E.U16 R28, [R6.64] ;  /* 0x00000006061c7981 */ /* 0x0010e8000c1e1500 */
[----:B-1----:R1:W3:Y:S04]  /*22c00*/  LDG.E.U16 R26, [R4.64] ;  /* 0x00000006041a7981 */ /* 0x0022e8000c1e1500 */
[----:B----4-:R4:W-:Y:S01]  /*22c10*/  STL [R1+0x218], R27 ;  /* 0x0002181b01007387 */ /* 0x0109e20000100800 */
[----:B0-----:R-:W-:-:S03]  /*22c20*/  IMAD.WIDE R6, R0, 0x2, R22 ;  /* 0x0000000200067825 */ /* 0x001fc600078e0216 */
[----:B------:R0:W-:Y:S01]  /*22c30*/  STL [R1+0x214], R19 ;  /* 0x0002141301007387 */ /* 0x0001e20000100800 */
[----:B-1----:R-:W-:-:S03]  /*22c40*/  IMAD.WIDE R4, R0, 0x2, R20 ;  /* 0x0000000200047825 */ /* 0x002fc600078e0214 */
[----:B------:R-:W3:Y:S04]  /*22c50*/  LDL.64 R12, [R1+0x20d0] ;  /* 0x0020d000010c7983 */ /* 0x000ee80000100a00 */
[----:B----4-:R1:W4:Y:S04]  /*22c60*/  LDG.E.U16 R27, [R2.64] ;  /* 0x00000006021b7981 */ /* 0x010328000c1e1500 */
[----:B------:R3:W4:Y:S01]  /*22c70*/  LDG.E.U16 R21, [R10.64] ;  /* 0x000000060a157981 */ /* 0x000722000c1e1500 */
[----:B------:R-:W-:-:S03]  /*22c80*/  IMAD.WIDE R8, R0, 0x2, R24 ;  /* 0x0000000200087825 */ /* 0x000fc600078e0218 */
[----:B0-----:R-:W4:Y:S04]  /*22c90*/  LDL.64 R18, [R1+0x20d8] ;  /* 0x0020d80001127983 */ /* 0x001f280000100a00 */
[----:B------:R-:W4:Y:S04]  /*22ca0*/  LDL.64 R22, [R1+0x20c0] ;  /* 0x0020c00001167983 */ /* 0x000f280000100a00 */
[----:B------:R-:W4:Y:S04]  /*22cb0*/  LDL.64 R24, [R1+0x20c8] ;  /* 0x0020c80001187983 */ /* 0x000f280000100a00 */
[----:B--2---:R0:W-:Y:S04]  /*22cc0*/  STL [R1+0x210], R29 ;  /* 0x0002101d01007387 */ /* 0x0041e80000100800 */
[----:B0-----:R0:W2:Y:S01]  /*22cd0*/  LDG.E.U16 R29, [R8.64] ;  /* 0x00000006081d7981 */ /* 0x0010a2000c1e1500 */
[----:B-1----:R-:W-:-:S04]  /*22ce0*/  IMAD.WIDE R2, R0, 0x2, R16 ;  /* 0x0000000200027825 */ /* 0x002fc800078e0210 */
[C---:B---3--:R-:W-:Y:S01]  /*22cf0*/  IMAD.WIDE R10, R0.reuse, 0x2, R14 ;  /* 0x00000002000a7825 */ /* 0x048fe200078e020e */
[----:B------:R1:W-:Y:S04]  /*22d00*/  STL [R1+0x20c], R28 ;  /* 0x00020c1c01007387 */ /* 0x0003e80000100800 */
[----:B------:R-:W3:Y:S04]  /*22d10*/  LDL.64 R16, [R1+0x20b8] ;  /* 0x0020b80001107983 */ /* 0x000ee80000100a00 */
[----:B------:R0:W-:Y:S04]  /*22d20*/  STL [R1+0x208], R26 ;  /* 0x0002081a01007387 */ /* 0x0001e80000100800 */
[----:B-1----:R1:W3:Y:S04]  /*22d30*/  LDG.E.U16 R28, [R6.64] ;  /* 0x00000006061c7981 */ /* 0x0022e8000c1e1500 */
[----:B0-----:R0:W3:Y:S04]  /*22d40*/  LDG.E.U16 R26, [R4.64] ;  /* 0x00000006041a7981 */ /* 0x0010e8000c1e1500 */
[----:B----4-:R4:W-:Y:S01]  /*22d50*/  STL [R1+0x204], R27 ;  /* 0x0002041b01007387 */ /* 0x0109e20000100800 */
[----:B-1----:R-:W-:-:S03]  /*22d60*/  IMAD.WIDE R6, R0, 0x2, R12 ;  /* 0x0000000200067825 */ /* 0x002fc600078e020c */
[----:B------:R1:W-:Y:S04]  /*22d70*/  STL [R1+0x200], R21 ;  /* 0x0002001501007387 */ /* 0x0003e80000100800 */
[----:B------:R-:W3:Y:S01]  /*22d80*/  LDL.64 R14, [R1+0x20a8] ;  /* 0x0020a800010e7983 */ /* 0x000ee20000100a00 */
[----:B------:R-:W-:-:S03]  /*22d90*/  IMAD.WIDE R8, R0, 0x2, R18 ;  /* 0x0000000200087825 */ /* 0x000fc600078e0212 */
[----:B----4-:R4:W3:Y:S04]  /*22da0*/  LDG.E.U16 R27, [R2.64] ;  /* 0x00000006021b7981 */ /* 0x0108e8000c1e1500 */
[----:B-1----:R-:W3:Y:S01]  /*22db0*/  LDL.64 R20, [R1+0x20b0] ;  /* 0x0020b00001147983 */ /* 0x002ee20000100a00 */
[----:B0-----:R-:W-:-:S03]  /*22dc0*/  IMAD.WIDE R4, R0, 0x2, R24 ;  /* 0x0000000200047825 */ /* 0x001fc600078e0218 */
[----:B------:R-:W3:Y:S01]  /*22dd0*/  LDL.64 R18, [R1+0x20a0] ;  /* 0x0020a00001127983 */ /* 0x000ee20000100a00 */
[----:B----4-:R-:W-:-:S03]  /*22de0*/  IMAD.WIDE R2, R0, 0x2, R22 ;  /* 0x0000000200027825 */ /* 0x010fc600078e0216 */
[----:B------:R3:W2:Y:S04]  /*22df0*/  LDG.E.U16 R23, [R10.64] ;  /* 0x000000060a177981 */ /* 0x0006a8000c1e1500 */
[----:B------:R0:W2:Y:S04]  /*22e00*/  LDG.E.U16 R25, [R6.64] ;  /* 0x0000000606197981 */ /* 0x0000a8000c1e1500 */
[----:B------:R-:W2:Y:S04]  /*22e10*/  LDL.64 R12, [R1+0x2098] ;  /* 0x00209800010c7983 */ /* 0x000ea80000100a00 */
[----:B------:R1:W2:Y:S04]  /*22e20*/  LDG.E.U16 R24, [R8.64] ;  /* 0x0000000608187981 */ /* 0x0002a8000c1e1500 */
[----:B--2---:R2:W-:Y:S04]  /*22e30*/  STL [R1+0x1fc], R29 ;  /* 0x0001fc1d01007387 */ /* 0x0045e80000100800 */
[----:B--2---:R2:W4:Y:S01]  /*22e40*/  LDG.E.U16 R29, [R4.64] ;  /* 0x00000006041d7981 */ /* 0x004522000c1e1500 */
[----:B---3--:R-:W-:-:S06]  /*22e50*/  IMAD.WIDE R10, R0, 0x2, R16 ;  /* 0x00000002000a7825 */ /* 0x008fcc00078e0210 */
[----:B------:R-:W3:Y:S04]  /*22e60*/  LDG.E.U16 R11, [R10.64] ;  /* 0x000000060a0b7981 */ /* 0x000ee8000c1e1500 */
[----:B------:R0:W-:Y:S04]  /*22e70*/  STL [R1+0x1f8], R28 ;  /* 0x0001f81c01007387 */ /* 0x0001e80000100800 */
[----:B0-----:R0:W3:Y:S01]  /*22e80*/  LDG.E.U16 R28, [R2.64] ;  /* 0x00000006021c7981 */ /* 0x0010e2000c1e1500 */
[----:B------:R-:W-:-:S03]  /*22e90*/  IMAD.WIDE R6, R0, 0x2, R14 ;  /* 0x0000000200067825 */ /* 0x000fc600078e020e */
[----:B------:R-:W-:Y:S01]  /*22ea0*/  STL [R1+0x1f0], R27 ;  /* 0x0001f01b01007387 */ /* 0x000fe20000100800 */
[----:B-1----:R-:W-:-:S03]  /*22eb0*/  IMAD.WIDE R8, R0, 0x2, R20 ;  /* 0x0000000200087825 */ /* 0x002fc600078e0214 */
[----:B------:R1:W-:Y:S01]  /*22ec0*/  STL [R1+0x1f4], R26 ;  /* 0x0001f41a01007387 */ /* 0x0003e20000100800 */
[----:B--2---:R-:W-:-:S03]  /*22ed0*/  IMAD.WIDE R4, R0, 0x2, R18 ;  /* 0x0000000200047825 */ /* 0x004fc600078e0212 */
[----:B------:R-:W2:Y:S04]  /*22ee0*/  LDG.E.U16 R7, [R6.64] ;  /* 0x0000000606077981 */ /* 0x000ea8000c1e1500 */
[----:B------:R-:W2:Y:S04]  /*22ef0*/  LDG.E.U16 R9, [R8.64] ;  /* 0x0000000608097981 */ /* 0x000ea8000c1e1500 */
[----:B-1----:R-:W2:Y:S04]  /*22f00*/  LDL.64 R26, [R1+0x2090] ;  /* 0x00209000011a7983 */ /* 0x002ea80000100a00 */
[----:B------:R1:W-:Y:S04]  /*22f10*/  STL [R1+0x1ec], R23 ;  /* 0x0001ec1701007387 */ /* 0x0003e80000100800 */
[----:B------:R-:W2:Y:S04]  /*22f20*/  LDL.64 R16, [R1+0x2080] ;  /* 0x0020800001107983 */ /* 0x000ea80000100a00 */
[----:B-1----:R-:W2:Y:S04]  /*22f30*/  LDL.64 R22, [R1+0x2088] ;  /* 0x0020880001167983 */ /* 0x002ea80000100a00 */
[----:B------:R-:W-:Y:S04]  /*22f40*/  STL [R1+0x1e4], R25 ;  /* 0x0001e41901007387 */ /* 0x000fe80000100800 */
[----:B------:R1:W-:Y:S04]  /*22f50*/  STL [R1+0x1e8], R24 ;  /* 0x0001e81801007387 */ /* 0x0003e80000100800 */
[----:B------:R-:W2:Y:S04]  /*22f60*/  LDL.64 R14, [R1+0x2070] ;  /* 0x00207000010e7983 */ /* 0x000ea80000100a00 */
[----:B-1----:R-:W2:Y:S04]  /*22f70*/  LDL.64 R24, [R1+0x2078] ;  /* 0x0020780001187983 */ /* 0x002ea80000100a00 */
[----:B----4-:R1:W-:Y:S01]  /*22f80*/  STL [R1+0x1e0], R29 ;  /* 0x0001e01d01007387 */ /* 0x0103e20000100800 */
[----:B0-----:R-:W-:-:S03]  /*22f90*/  IMAD.WIDE R2, R0, 0x2, R12 ;  /* 0x0000000200027825 */ /* 0x001fc600078e020c */
[----:B------:R-:W4:Y:S04]  /*22fa0*/  LDL.64 R20, [R1+0x2068] ;  /* 0x0020680001147983 */ /* 0x000f280000100a00 */
[----:B------:R-:W4:Y:S04]  /*22fb0*/  LDL.64 R18, [R1+0x2060] ;  /* 0x0020600001127983 */ /* 0x000f280000100a00 */
[----:B-1----:R-:W4:Y:S04]  /*22fc0*/  LDG.E.U16 R29, [R4.64] ;  /* 0x00000006041d7981 */ /* 0x002f28000c1e1500 */
[----:B------:R-:W4:Y:S04]  /*22fd0*/  LDL.64 R12, [R1+0x2058] ;  /* 0x00205800010c7983 */ /* 0x000f280000100a00 */
[----:B---3--:R0:W-:Y:S04]  /*22fe0*/  STL [R1+0x1dc], R28 ;  /* 0x0001dc1c01007387 */ /* 0x0081e80000100800 */
[----:B------:R1:W-:Y:S04]  /*22ff0*/  STL [R1+0x1d8], R11 ;  /* 0x0001d80b01007387 */ /* 0x0003e80000100800 */
[----:B0-----:R0:W2:Y:S04]  /*23000*/  LDG.E.U16 R28, [R2.64] ;  /* 0x00000006021c7981 */ /* 0x0010a8000c1e1500 */
[----:B--2---:R-:W-:Y:S01]  /*23010*/  STL [R1+0x1d4], R9 ;  /* 0x0001d40901007387 */ /* 0x004fe20000100800 */
[----:B-1----:R-:W-:-:S03]  /*23020*/  IMAD.WIDE R10, R0, 0x2, R26 ;  /* 0x00000002000a7825 */ /* 0x002fc600078e021a */
[----:B------:R1:W-:Y:S02]  /*23030*/  STL [R1+0x1d0], R7 ;  /* 0x0001d00701007387 */ /* 0x0003e40000100800 */
[C---:B-1----:R-:W-:Y:S02]  /*23040*/  IMAD.WIDE R6, R0.reuse, 0x2, R16 ;  /* 0x0000000200067825 */ /* 0x042fe400078e0210 */
[----:B------:R-:W2:Y:S02]  /*23050*/  LDL.64 R16, [R1+0x2048] ;  /* 0x0020480001107983 */ /* 0x000ea40000100a00 */
[C---:B------:R-:W-:Y:S02]  /*23060*/  IMAD.WIDE R8, R0.reuse, 0x2, R22 ;  /* 0x0000000200087825 */ /* 0x040fe400078e0216 */
[----:B------:R-:W2:Y:S04]  /*23070*/  LDL.64 R22, [R1+0x2050] ;  /* 0x0020500001167983 */ /* 0x000ea80000100a00 */
[----:B------:R1:W2:Y:S04]  /*23080*/  LDG.E.U16 R27, [R6.64] ;  /* 0x00000006061b7981 */ /* 0x0002a8000c1e1500 */
[----:B------:R0:W2:Y:S04]  /*23090*/  LDG.E.U16 R26, [R8.64] ;  /* 0x00000006081a7981 */ /* 0x0000a8000c1e1500 */
[----:B----4-:R4:W-:Y:S04]  /*230a0*/  STL [R1+0x1cc], R29 ;  /* 0x0001cc1d01007387 */ /* 0x0109e80000100800 */
[----:B----4-:R4:W3:Y:S01]  /*230b0*/  LDG.E.U16 R29, [R10.64] ;  /* 0x000000060a1d7981 */ /* 0x0108e2000c1e1500 */
[----:B0-----:R-:W-:-:S03]  /*230c0*/  IMAD.WIDE R2, R0, 0x2, R14 ;  /* 0x0000000200027825 */ /* 0x001fc600078e020e */
[----:B------:R-:W3:Y:S01]  /*230d0*/  LDL.64 R14, [R1+0x2040] ;  /* 0x00204000010e7983 */ /* 0x000ee20000100a00 */
[----:B------:R-:W-:-:S03]  /*230e0*/  IMAD.WIDE R4, R0, 0x2, R24 ;  /* 0x0000000200047825 */ /* 0x000fc600078e0218 */
[----:B------:R2:W3:Y:S01]  /*230f0*/  LDG.E.U16 R25, [R2.64] ;  /* 0x0000000602197981 */ /* 0x0004e2000c1e1500 */
[----:B------:R-:W-:-:S03]  /*23100*/  IMAD.WIDE R8, R0, 0x2, R18 ;  /* 0x0000000200087825 */ /* 0x000fc600078e0212 */
[----:B------:R0:W3:Y:S01]  /*23110*/  LDG.E.U16 R24, [R4.64] ;  /* 0x0000000604187981 */ /* 0x0000e2000c1e1500 */
[----:B----4-:R-:W-:-:S03]  /*23120*/  IMAD.WIDE R10, R0, 0x2, R20 ;  /* 0x00000002000a7825 */ /* 0x010fc600078e0214 */
[----:B------:R-:W4:Y:S01]  /*23130*/  LDG.E.U16 R9, [R8.64] ;  /* 0x0000000608097981 */ /* 0x000f22000c1e1500 */
[----:B-1----:R-:W-:-:S06]  /*23140*/  IMAD.WIDE R6, R0, 0x2, R12 ;  /* 0x0000000200067825 */ /* 0x002fcc00078e020c */
[----:B------:R-:W4:Y:S01]  /*23150*/  LDG.E.U16 R7, [R6.64] ;  /* 0x0000000606077981 */ /* 0x000f22000c1e1500 */
[----:B--2---:R-:W-:-:S03]  /*23160*/  IMAD.WIDE R2, R0, 0x2, R16 ;  /* 0x0000000200027825 */ /* 0x004fc600078e0210 */
[----:B------:R1:W2:Y:S01]  /*23170*/  LDG.E.U16 R17, [R10.64] ;  /* 0x000000060a117981 */ /* 0x0002a2000c1e1500 */
[----:B0-----:R-:W-:-:S03]  /*23180*/  IMAD.WIDE R4, R0, 0x2, R22 ;  /* 0x0000000200047825 */ /* 0x001fc600078e0216 */
[----:B------:R-:W4:Y:S04]  /*23190*/  LDG.E.U16 R3, [R2.64] ;  /* 0x0000000602037981 */ /* 0x000f28000c1e1500 */
[----:B------:R-:W4:Y:S04]  /*231a0*/  LDG.E.U16 R5, [R4.64] ;  /* 0x0000000604057981 */ /* 0x000f28000c1e1500 */
[----:B---3--:R-:W-:Y:S04]  /*231b0*/  STL [R1+0x1c4], R29 ;  /* 0x0001c41d01007387 */ /* 0x008fe80000100800 */
[----:B------:R0:W-:Y:S04]  /*231c0*/  STL [R1+0x1c8], R28 ;  /* 0x0001c81c01007387 */ /* 0x0001e80000100800 */
[----:B------:R-:W3:Y:S04]  /*231d0*/  LDL.64 R20, [R1+0x2030] ;  /* 0x0020300001147983 */ /* 0x000ee80000100a00 */
[----:B------:R-:W3:Y:S04]  /*231e0*/  LDL.64 R12, [R1+0x2020] ;  /* 0x00202000010c7983 */ /* 0x000ee80000100a00 */
[----:B0-----:R-:W3:Y:S04]  /*231f0*/  LDL.64 R28, [R1+0x2038] ;  /* 0x00203800011c7983 */ /* 0x001ee80000100a00 */
[----:B------:R-:W3:Y:S04]  /*23200*/  LDL.64 R18, [R1+0x2028] ;  /* 0x0020280001127983 */ /* 0x000ee80000100a00 */
[----:B------:R-:W-:Y:S04]  /*23210*/  STL [R1+0x1bc], R27 ;  /* 0x0001bc1b01007387 */ /* 0x000fe80000100800 */
[----:B------:R0:W-:Y:S01]  /*23220*/  STL [R1+0x1c0], R26 ;  /* 0x0001c01a01007387 */ /* 0x0001e20000100800 */
[----:B-1----:R-:W-:-:S06]  /*23230*/  IMAD.WIDE R10, R0, 0x2, R14 ;  /* 0x00000002000a7825 */ /* 0x002fcc00078e020e */
[----:B------:R-:W3:Y:S04]  /*23240*/  LDG.E.U16 R11, [R10.64] ;  /* 0x000000060a0b7981 */ /* 0x000ee8000c1e1500 */
[----:B0-----:R-:W3:Y:S04]  /*23250*/  LDL.64 R26, [R1+0x2018] ;  /* 0x00201800011a7983 */ /* 0x001ee80000100a00 */
[----:B------:R-:W-:Y:S04]  /*23260*/  STL [R1+0x1b4], R25 ;  /* 0x0001b41901007387 */ /* 0x000fe80000100800 */
[----:B------:R0:W-:Y:S04]  /*23270*/  STL [R1+0x1b8], R24 ;  /* 0x0001b81801007387 */ /* 0x0001e80000100800 */
[----:B------:R-:W3:Y:S04]  /*23280*/  LDL.64 R22, [R1+0x2008] ;  /* 0x0020080001167983 */ /* 0x000ee80000100a00 */
[----:B0-----:R-:W3:Y:S04]  /*23290*/  LDL.64 R24, [R1+0x2010] ;  /* 0x0020100001187983 */ /* 0x001ee80000100a00 */
[----:B--2---:R0:W-:Y:S04]  /*232a0*/  STL [R1+0x1b0], R17 ;  /* 0x0001b01101007387 */ /* 0x0041e80000100800 */
[----:B------:R-:W2:Y:S04]  /*232b0*/  LDL.64 R14, [R1+0x1ff8] ;  /* 0x001ff800010e7983 */ /* 0x000ea80000100a00 */
[----:B0-----:R-:W2:Y:S04]  /*232c0*/  LDL.64 R16, [R1+0x2000] ;  /* 0x0020000001107983 */ /* 0x001ea80000100a00 */
[----:B----4-:R-:W-:Y:S04]  /*232d0*/  STL [R1+0x1ac], R9 ;  /* 0x0001ac0901007387 */ /* 0x010fe80000100800 */
[----:B------:R3:W-:Y:S04]  /*232e0*/  STL [R1+0x1a8], R7 ;  /* 0x0001a80701007387 */ /* 0x0007e80000100800 */
[----:B------:R-:W-:Y:S04]  /*232f0*/  STL [R1+0x1a4], R5 ;  /* 0x0001a40501007387 */ /* 0x000fe80000100800 */
[----:B------:R0:W-:Y:S01]  /*23300*/  STL [R1+0x1a0], R3 ;  /* 0x0001a00301007387 */ /* 0x0001e20000100800 */
[----:B---3--:R-:W-:-:S03]  /*23310*/  IMAD.WIDE R6, R0, 0x2, R20 ;  /* 0x0000000200067825 */ /* 0x008fc600078e0214 */
[----:B------:R-:W3:Y:S04]  /*23320*/  LDL.64 R20, [R1+0x1fe8] ;  /* 0x001fe80001147983 */ /* 0x000ee80000100a00 */
[----:B------:R-:W4:Y:S01]  /*23330*/  LDG.E.U16 R7, [R6.64] ;  /* 0x0000000606077981 */ /* 0x000f22000c1e1500 */
[----:B------:R-:W-:-:S06]  /*23340*/  IMAD.WIDE R8, R0, 0x2, R28 ;  /* 0x0000000200087825 */ /* 0x000fcc00078e021c */
[----:B------:R-:W3:Y:S01]  /*23350*/  LDG.E.U16 R9, [R8.64] ;  /* 0x0000000608097981 */ /* 0x000ee2000c1e1500 */
[----:B0-----:R-:W-:-:S03]  /*23360*/  IMAD.WIDE R2, R0, 0x2, R12 ;  /* 0x0000000200027825 */ /* 0x001fc600078e020c */
[----:B------:R-:W4:Y:S01]  /*23370*/  LDL.64 R12, [R1+0x1ff0] ;  /* 0x001ff000010c7983 */ /* 0x000f220000100a00 */
[----:B------:R-:W-:-:S03]  /*23380*/  IMAD.WIDE R4, R0, 0x2, R18 ;  /* 0x0000000200047825 */ /* 0x000fc600078e0212 */
[----:B------:R-:W4:Y:S04]  /*23390*/  LDL.64 R18, [R1+0x1fe0] ;  /* 0x001fe00001127983 */ /* 0x000f280000100a00 */
[----:B------:R0:W4:Y:S04]  /*233a0*/  LDG.E.U16 R29, [R4.64] ;  /* 0x00000006041d7981 */ /* 0x000128000c1e1500 */
[----:B------:R1:W-:Y:S04]  /*233b0*/  STL [R1+0x19c], R11 ;  /* 0x00019c0b01007387 */ /* 0x0003e80000100800 */
[----:B------:R2:W4:Y:S01]  /*233c0*/  LDG.E.U16 R28, [R2.64] ;  /* 0x00000006021c7981 */ /* 0x000522000c1e1500 */
[----:B-1----:R-:W-:-:S05]  /*233d0*/  IMAD.WIDE R10, R0, 0x2, R26 ;  /* 0x00000002000a7825 */ /* 0x002fca00078e021a */
[----:B------:R1:W4:Y:S01]  /*233e0*/  LDG.E.U16 R26, [R10.64] ;  /* 0x000000060a1a7981 */ /* 0x000322000c1e1500 */
[----:B--2---:R-:W-:-:S04]  /*233f0*/  IMAD.WIDE R2, R0, 0x2, R14 ;  /* 0x0000000200027825 */ /* 0x004fc800078e020e */
[C---:B0-----:R-:W-:Y:S01]  /*23400*/  IMAD.WIDE R4, R0.reuse, 0x2, R16 ;  /* 0x0000000200047825 */ /* 0x041fe200078e0210 */
[----:B---3--:R0:W-:Y:S04]  /*23410*/  STL [R1+0x198], R9 ;  /* 0x0001980901007387 */ /* 0x0081e80000100800 */
[----:B----4-:R2:W-:Y:S04]  /*23420*/  STL [R1+0x194], R7 ;  /* 0x0001940701007387 */ /* 0x0105e80000100800 */
[----:B------:R-:W3:Y:S01]  /*23430*/  LDL.64 R16, [R1+0x1fd8] ;  /* 0x001fd80001107983 */ /* 0x000ee20000100a00 */
[----:B0-----:R-:W-:-:S03]  /*23440*/  IMAD.WIDE R8, R0, 0x2, R24 ;  /* 0x0000000200087825 */ /* 0x001fc600078e0218 */
[----:B------:R-:W4:Y:S04]  /*23450*/  LDL.64 R14, [R1+0x1fd0] ;  /* 0x001fd000010e7983 */ /* 0x000f280000100a00 */
[----:B------:R0:W4:Y:S01]  /*23460*/  LDG.E.U16 R25, [R8.64] ;  /* 0x0000000608197981 */ /* 0x000122000c1e1500 */
[----:B--2---:R-:W-:-:S03]  /*23470*/  IMAD.WIDE R6, R0, 0x2, R22 ;  /* 0x0000000200067825 */ /* 0x004fc600078e0216 */
[----:B-1----:R-:W2:Y:S04]  /*23480*/  LDL.64 R10, [R1+0x1fb8] ;  /* 0x001fb800010a7983 */ /* 0x002ea80000100a00 */
[----:B------:R1:W2:Y:S04]  /*23490*/  LDG.E.U16 R24, [R6.64] ;  /* 0x0000000606187981 */ /* 0x0002a8000c1e1500 */
[----:B0-----:R-:W2:Y:S04]  /*234a0*/  LDL.64 R8, [R1+0x1fc8] ;  /* 0x001fc80001087983 */ /* 0x001ea80000100a00 */
[----:B------:R0:W2:Y:S01]  /*234b0*/  LDG.E.U16 R23, [R4.64] ;  /* 0x0000000604177981 */ /* 0x0000a2000c1e1500 */
[----:B-1----:R-:W-:-:S03]  /*234c0*/  IMAD.WIDE R6, R0, 0x2, R12 ;  /* 0x0000000200067825 */ /* 0x002fc600078e020c */
[----:B------:R-:W2:Y:S04]  /*234d0*/  LDL.64 R12, [R1+0x1fc0] ;  /* 0x001fc000010c7983 */ /* 0x000ea80000100a00 */
[----:B------:R1:W-:Y:S04]  /*234e0*/  STL [R1+0x190], R29 ;  /* 0x0001901d01007387 */ /* 0x0003e80000100800 */
[----:B------:R0:W2:Y:S04]  /*234f0*/  LDG.E.U16 R22, [R2.64] ;  /* 0x0000000602167981 */ /* 0x0000a8000c1e1500 */
[----:B-1----:R1:W2:Y:S04]  /*23500*/  LDG.E.U16 R29, [R6.64] ;  /* 0x00000006061d7981 */ /* 0x0022a8000c1e1500 */
[----:B-1----:R-:W2:Y:S01]  /*23510*/  LDL.64 R6, [R1+0x1fb0] ;  /* 0x001fb00001067983 */ /* 0x002ea20000100a00 */
[----:B0-----:R-:W-:-:S04]  /*23520*/  IMAD.WIDE R4, R0, 0x2, R20 ;  /* 0x0000000200047825 */ /* 0x001fc800078e0214 */
[C---:B------:R-:W-:Y:S02]  /*23530*/  IMAD.WIDE R2, R0.reuse, 0x2, R18 ;  /* 0x0000000200027825 */ /* 0x040fe400078e0212 */
[----:B------:R3:W2:Y:S04]  /*23540*/  LDG.E.U16 R18, [R4.64] ;  /* 0x0000000604127981 */ /* 0x0006a8000c1e1500 */
[----:B------:R4:W2:Y:S01]  /*23550*/  LDG.E.U16 R21, [R2.64] ;  /* 0x0000000602157981 */ /* 0x0008a2000c1e1500 */
[----:B---3--:R-:W-:-:S03]  /*23560*/  IMAD.WIDE R4, R0, 0x2, R16 ;  /* 0x0000000200047825 */ /* 0x008fc600078e0210 */
[----:B------:R-:W3:Y:S01]  /*23570*/  LDL.64 R16, [R1+0x1fa8] ;  /* 0x001fa80001107983 */ /* 0x000ee20000100a00 */
[----:B----4-:R-:W-:-:S03]  /*23580*/  IMAD.WIDE R2, R0, 0x2, R14 ;  /* 0x0000000200027825 */ /* 0x010fc600078e020e */
[----:B------:R0:W-:Y:S04]  /*23590*/  STL [R1+0x18c], R28 ;  /* 0x00018c1c01007387 */ /* 0x0001e80000100800 */
[----:B------:R-:W4:Y:S04]  /*235a0*/  LDL.64 R14, [R1+0x1fa0] ;  /* 0x001fa000010e7983 */ /* 0x000f280000100a00 */
[----:B------:R2:W4:Y:S04]  /*235b0*/  LDG.E.U16 R27, [R2.64] ;  /* 0x00000006021b7981 */ /* 0x000528000c1e1500 */
[----:B0-----:R0:W4:Y:S01]  /*235c0*/  LDG.E.U16 R28, [R4.64] ;  /* 0x00000006041c7981 */ /* 0x001122000c1e1500 */
[----:B--2---:R-:W-:-:S03]  /*235d0*/  IMAD.WIDE R2, R0, 0x2, R8 ;  /* 0x0000000200027825 */ /* 0x004fc600078e0208 */
[----:B------:R-:W2:Y:S04]  /*235e0*/  LDL.64 R8, [R1+0x1f98] ;  /* 0x001f980001087983 */ /* 0x000ea80000100a00 */
[----:B------:R1:W-:Y:S04]  /*235f0*/  STL [R1+0x188], R26 ;  /* 0x0001881a01007387 */ /* 0x0003e80000100800 */
[----:B-1----:R1:W2:Y:S02]  /*23600*/  LDG.E.U16 R26, [R2.64] ;  /* 0x00000006021a7981 */ /* 0x0022a4000c1e1500 */
[----:B-1----:R-:W-:-:S02]  /*23610*/  IMAD.WIDE R2, R0, 0x2, R12 ;  /* 0x0000000200027825 */ /* 0x002fc400078e020c */
        /* <DEDUP_REMOVED lines=10> */
[----:B0-----:R-:W2:Y:S04]  /*236c0*/  LDL.64 R4, [R1+0x1f78] ;  /* 0x001f780001047983 */ /* 0x001ea80000100a00 */
[----:B-1----:R3:W2:Y:S04]  /*236d0*/  LDG.E.U16 R23, [R2.64] ;  /* 0x0000000602177981 */ /* 0x0026a8000c1e1500 */
[----:B------:R0:W-:Y:S01]  /*236e0*/  STL [R1+0x178], R22 ;  /* 0x0001781601007387 */ /* 0x0001e20000100800 */
[----:B---3--:R-:W-:-:S05]  /*236f0*/  IMAD.WIDE R2, R0, 0x2, R16 ;  /* 0x0000000200027825 */ /* 0x008fca00078e0210 */
[----:B------:R4:W3:Y:S02]  /*23700*/  LDG.E.U16 R20, [R2.64] ;  /* 0x0000000602147981 */ /* 0x0008e4000c1e1500 */
[C---:B----4-:R-:W-:Y:S02]  /*23710*/  IMAD.WIDE R2, R0.reuse, 0x2, R14 ;  /* 0x0000000200027825 */ /* 0x050fe400078e020e */
[----:B------:R-:W4:Y:S04]  /*23720*/  LDL.64 R14, [R1+0x1f70] ;  /* 0x001f7000010e7983 */ /* 0x000f280000100a00 */
[----:B0-----:R2:W3:Y:S02]  /*23730*/  LDG.E.U16 R22, [R2.64] ;  /* 0x0000000602167981 */ /* 0x0014e4000c1e1500 */
[----:B--2---:R-:W-:-:S02]  /*23740*/  IMAD.WIDE R2, R0, 0x2, R8 ;  /* 0x0000000200027825 */ /* 0x004fc400078e0208 */
[----:B------:R-:W2:Y:S04]  /*23750*/  LDL.64 R8, [R1+0x1f68] ;  /* 0x001f680001087983 */ /* 0x000ea80000100a00 */
[----:B------:R0:W3:Y:S04]  /*23760*/  LDG.E.U16 R19, [R2.64] ;  /* 0x0000000602137981 */ /* 0x0000e8000c1e1500 */
[----:B------:R-:W-:Y:S04]  /*23770*/  STL [R1+0x174], R29 ;  /* 0x0001741d01007387 */ /* 0x000fe80000100800 */
[----:B------:R1:W-:Y:S01]  /*23780*/  STL [R1+0x170], R18 ;  /* 0x0001701201007387 */ /* 0x0003e20000100800 */
[----:B0-----:R-:W-:-:S03]  /*23790*/  IMAD.WIDE R2, R0, 0x2, R12 ;  /* 0x0000000200027825 */ /* 0x001fc600078e020c */
[----:B------:R-:W3:Y:S04]  /*237a0*/  LDL.64 R12, [R1+0x1f60] ;  /* 0x001f6000010c7983 */ /* 0x000ee80000100a00 */
[----:B-1----:R0:W3:Y:S04]  /*237b0*/  LDG.E.U16 R18, [R2.64] ;  /* 0x0000000602127981 */ /* 0x0020e8000c1e1500 */
[----:B------:R1:W-:Y:S01]  /*237c0*/  STL [R1+0x16c], R21 ;  /* 0x00016c1501007387 */ /* 0x0003e20000100800 */
[----:B0-----:R-:W-:-:S03]  /*237d0*/  IMAD.WIDE R2, R0, 0x2, R10 ;  /* 0x0000000200027825 */ /* 0x001fc600078e020a */
[----:B------:R-:W3:Y:S04]  /*237e0*/  LDL.64 R10, [R1+0x1f58] ;  /* 0x001f5800010a7983 */ /* 0x000ee80000100a00 */
[----:B-1----:R0:W3:Y:S04]  /*237f0*/  LDG.E.U16 R21, [R2.64] ;  /* 0x0000000602157981 */ /* 0x0020e8000c1e1500 */
[----:B------:R-:W-:Y:S01]  /*23800*/  STL [R1+0x168], R28 ;  /* 0x0001681c01007387 */ /* 0x000fe20000100800 */
[----:B0-----:R-:W-:-:S03]  /*23810*/  IMAD.WIDE R2, R0, 0x2, R6 ;  /* 0x0000000200027825 */ /* 0x001fc600078e0206 */
[----:B------:R-:W3:Y:S04]  /*23820*/  LDL.64 R6, [R1+0x1f50] ;  /* 0x001f500001067983 */ /* 0x000ee80000100a00 */
[----:B------:R0:W3:Y:S04]  /*23830*/  LDG.E.U16 R17, [R2.64] ;  /* 0x0000000602117981 */ /* 0x0000e8000c1e1500 */
[----:B------:R-:W-:Y:S01]  /*23840*/  STL [R1+0x164], R27 ;  /* 0x0001641b01007387 */ /* 0x000fe20000100800 */
[----:B0-----:R-:W-:-:S03]  /*23850*/  IMAD.WIDE R2, R0, 0x2, R4 ;  /* 0x0000000200027825 */ /* 0x001fc600078e0204 */
[----:B------:R-:W3:Y:S04]  /*23860*/  LDL.64 R4, [R1+0x1f48] ;  /* 0x001f480001047983 */ /* 0x000ee80000100a00 */
[----:B------:R4:W3:Y:S04]  /*23870*/  LDG.E.U16 R16, [R2.64] ;  /* 0x0000000602107981 */ /* 0x0008e8000c1e1500 */
[----:B------:R0:W-:Y:S01]  /*23880*/  STL [R1+0x160], R26 ;  /* 0x0001601a01007387 */ /* 0x0001e20000100800 */
[----:B----4-:R-:W-:-:S03]  /*23890*/  IMAD.WIDE R2, R0, 0x2, R14 ;  /* 0x0000000200027825 */ /* 0x010fc600078e020e */
[----:B------:R-:W4:Y:S04]  /*238a0*/  LDL.64 R14, [R1+0x1f40] ;  /* 0x001f4000010e7983 */ /* 0x000f280000100a00 */
[----:B0-----:R2:W4:Y:S04]  /*238b0*/  LDG.E.U16 R26, [R2.64] ;  /* 0x00000006021a7981 */ /* 0x001528000c1e1500 */
[----:B------:R0:W-:Y:S01]  /*238c0*/  STL [R1+0x15c], R25 ;  /* 0x00015c1901007387 */ /* 0x0001e20000100800 */
[----:B--2---:R-:W-:-:S03]  /*238d0*/  IMAD.WIDE R2, R0, 0x2, R8 ;  /* 0x0000000200027825 */ /* 0x004fc600078e0208 */
[----:B------:R-:W2:Y:S04]  /*238e0*/  LDL.64 R8, [R1+0x1f38] ;  /* 0x001f380001087983 */ /* 0x000ea80000100a00 */
[----:B0-----:R3:W2:Y:S04]  /*238f0*/  LDG.E.U16 R25, [R2.64] ;  /* 0x0000000602197981 */ /* 0x0016a8000c1e1500 */
[----:B------:R0:W-:Y:S01]  /*23900*/  STL [R1+0x158], R24 ;  /* 0x0001581801007387 */ /* 0x0001e20000100800 */
[----:B---3--:R-:W-:-:S03]  /*23910*/  IMAD.WIDE R2, R0, 0x2, R12 ;  /* 0x0000000200027825 */ /* 0x008fc600078e020c */
[----:B------:R-:W3:Y:S04]  /*23920*/  LDL.64 R12, [R1+0x1f30] ;  /* 0x001f3000010c7983 */ /* 0x000ee80000100a00 */
[----:B0-----:R0:W3:Y:S04]  /*23930*/  LDG.E.U16 R24, [R2.64] ;  /* 0x0000000602187981 */ /* 0x0010e8000c1e1500 */
        /* <DEDUP_REMOVED lines=164> */
[----:B------:R-:W-:Y:S01]  /*24380*/  STL [R1+0xb0], R26 ;  /* 0x0000b01a01007387 */ /* 0x000fe20000100800 */
[----:B---3--:R-:W-:-:S03]  /*24390*/  IMAD.WIDE R2, R0, 0x2, R12 ;  /* 0x0000000200027825 */ /* 0x008fc600078e020c */
[----:B------:R-:W3:Y:S04]  /*243a0*/  LDL.64 R12, [R1+0x1de0] ;  /* 0x001de000010c7983 */ /* 0x000ee80000100a00 */
[----:B------:R0:W3:Y:S04]  /*243b0*/  LDG.E.U16 R28, [R2.64] ;  /* 0x00000006021c7981 */ /* 0x0000e8000c1e1500 */
[----:B------:R-:W-:Y:S01]  /*243c0*/  STL [R1+0xac], R25 ;  /* 0x0000ac1901007387 */ /* 0x000fe20000100800 */
[----:B0-----:R-:W-:-:S03]  /*243d0*/  IMAD.WIDE R2, R0, 0x2, R10 ;  /* 0x0000000200027825 */ /* 0x001fc600078e020a */
[----:B------:R-:W3:Y:S04]  /*243e0*/  LDL.64 R10, [R1+0x1dd8] ;  /* 0x001dd800010a7983 */ /* 0x000ee80000100a00 */
[----:B------:R0:W3:Y:S04]  /*243f0*/  LDG.E.U16 R27, [R2.64] ;  /* 0x00000006021b7981 */ /* 0x0000e8000c1e1500 */
        /* <DEDUP_REMOVED lines=32> */
[----:B------:R0:W-:Y:S04]  /*24600*/  STL [R1+0x88], R16 ;  /* 0x0000881001007387 */ /* 0x0001e80000100800 */
[----:B0-----:R-:W3:Y:S04]  /*24610*/  LDL.64 R16, [R1+0x1d90] ;  /* 0x001d900001107983 */ /* 0x001ee80000100a00 */
[----:B------:R0:W-:Y:S01]  /*24620*/  STL [R1+0x84], R28 ;  /* 0x0000841c01007387 */ /* 0x0001e20000100800 */
[----:B----4-:R-:W-:-:S05]  /*24630*/  IMAD.WIDE R2, R0, 0x2, R14 ;  /* 0x0000000200027825 */ /* 0x010fca00078e020e */
[----:B------:R2:W4:Y:S02]  /*24640*/  LDG.E.U16 R21, [R2.64] ;  /* 0x0000000602157981 */ /* 0x000524000c1e1500 */
[C---:B--2---:R-:W-:Y:S02]  /*24650*/  IMAD.WIDE R2, R0.reuse, 0x2, R8 ;  /* 0x0000000200027825 */ /* 0x044fe400078e0208 */
[----:B------:R-:W2:Y:S04]  /*24660*/  LDL.64 R8, [R1+0x1d88] ;  /* 0x001d880001087983 */ /* 0x000ea80000100a00 */
[----:B------:R1:W-:Y:S04]  /*24670*/  STL [R1+0x80], R27 ;  /* 0x0000801b01007387 */ /* 0x0003e80000100800 */
[----:B------:R-:W4:Y:S04]  /*24680*/  LDL.64 R14, [R1+0xcd8] ;  /* 0x000cd800010e7983 */ /* 0x000f280000100a00 */
[----:B------:R3:W4:Y:S04]  /*24690*/  LDG.E.U16 R29, [R2.64] ;  /* 0x00000006021d7981 */ /* 0x000728000c1e1500 */
[----:B------:R0:W-:Y:S01]  /*246a0*/  STL [R1+0x7c], R24 ;  /* 0x00007c1801007387 */ /* 0x0001e20000100800 */
[----:B---3--:R-:W-:-:S03]  /*246b0*/  IMAD.WIDE R2, R0, 0x2, R12 ;  /* 0x0000000200027825 */ /* 0x008fc600078e020c */
[----:B------:R-:W3:Y:S04]  /*246c0*/  LDL.64 R12, [R1+0x1d80] ;  /* 0x001d8000010c7983 */ /* 0x000ee80000100a00 */
[----:B0-----:R0:W3:Y:S04]  /*246d0*/  LDG.E.U16 R28, [R2.64] ;  /* 0x00000006021c7981 */ /* 0x0010e8000c1e1500 */
[----:B------:R-:W-:Y:S01]  /*246e0*/  STL [R1+0x78], R23 ;  /* 0x0000781701007387 */ /* 0x000fe20000100800 */
[----:B0-----:R-:W-:-:S03]  /*246f0*/  IMAD.WIDE R2, R0, 0x2, R10 ;  /* 0x0000000200027825 */ /* 0x001fc600078e020a */
[----:B------:R-:W3:Y:S04]  /*24700*/  LDL.64 R10, [R1+0x1d28] ;  /* 0x001d2800010a7983 */ /* 0x000ee80000100a00 */
[----:B-1----:R0:W3:Y:S04]  /*24710*/  LDG.E.U16 R27, [R2.64] ;  /* 0x00000006021b7981 */ /* 0x0020e8000c1e1500 */
[----:B------:R1:W-:Y:S01]  /*24720*/  STL [R1+0x74], R20 ;  /* 0x0000741401007387 */ /* 0x0003e20000100800 */
[----:B0-----:R-:W-:-:S03]  /*24730*/  IMAD.WIDE R2, R0, 0x2, R6 ;  /* 0x0000000200027825 */ /* 0x001fc600078e0206 */
[----:B------:R-:W3:Y:S04]  /*24740*/  LDL.64 R6, [R1+0x1d20] ;  /* 0x001d200001067983 */ /* 0x000ee80000100a00 */
[----:B------:R0:W3:Y:S04]  /*24750*/  LDG.E.U16 R24, [R2.64] ;  /* 0x0000000602187981 */ /* 0x0000e8000c1e1500 */
[----:B------:R1:W-:Y:S01]  /*24760*/  STL [R1+0x70], R22 ;  /* 0x0000701601007387 */ /* 0x0003e20000100800 */
[----:B0-----:R-:W-:-:S03]  /*24770*/  IMAD.WIDE R2, R0, 0x2, R4 ;  /* 0x0000000200027825 */ /* 0x001fc600078e0204 */
[----:B------:R-:W3:Y:S04]  /*24780*/  LDL.64 R4, [R1+0x1ca8] ;  /* 0x001ca80001047983 */ /* 0x000ee80000100a00 */
[----:B-1----:R0:W3:Y:S02]  /*24790*/  LDG.E.U16 R20, [R2.64] ;  /* 0x0000000602147981 */ /* 0x0020e4000c1e1500 */
[----:B0-----:R-:W-:-:S05]  /*247a0*/  IMAD.WIDE R2, R0, 0x2, R16 ;  /* 0x0000000200027825 */ /* 0x001fca00078e0210 */
[----:B------:R2:W3:Y:S04]  /*247b0*/  LDG.E.U16 R23, [R2.64] ;  /* 0x0000000602177981 */ /* 0x0004e8000c1e1500 */
[----:B------:R-:W-:Y:S01]  /*247c0*/  STL [R1+0x6c], R19 ;  /* 0x00006c1301007387 */ /* 0x000fe20000100800 */
[----:B--2---:R-:W-:-:S03]  /*247d0*/  IMAD.WIDE R2, R0, 0x2, R8 ;  /* 0x0000000200027825 */ /* 0x004fc600078e0208 */
[----:B------:R-:W2:Y:S04]  /*247e0*/  LDL.64 R8, [R1+0x1ca0] ;  /* 0x001ca00001087983 */ /* 0x000ea80000100a00 */
[----:B------:R4:W2:Y:S04]  /*247f0*/  LDG.E.U16 R22, [R2.64] ;  /* 0x0000000602167981 */ /* 0x0008a8000c1e1500 */
[----:B------:R0:W-:Y:S01]  /*24800*/  STL [R1+0x68], R18 ;  /* 0x0000681201007387 */ /* 0x0001e20000100800 */
[----:B----4-:R-:W-:-:S03]  /*24810*/  IMAD.WIDE R2, R0, 0x2, R14 ;  /* 0x0000000200027825 */ /* 0x010fc600078e020e */
[----:B0-----:R-:W4:Y:S04]  /*24820*/  LDL.64 R18, [R1+0x1d78] ;  /* 0x001d780001127983 */ /* 0x001f280000100a00 */
[----:B------:R0:W-:Y:S04]  /*24830*/  STL [R1+0x60], R26 ;  /* 0x0000601a01007387 */ /* 0x0001e80000100800 */
[----:B------:R-:W2:Y:S04]  /*24840*/  LDL.64 R16, [R1+0x1d70] ;  /* 0x001d700001107983 */ /* 0x000ea80000100a00 */
[----:B0-----:R3:W2:Y:S04]  /*24850*/  LDG.E.U16 R26, [R2.64] ;  /* 0x00000006021a7981 */ /* 0x0016a8000c1e1500 */
[----:B------:R0:W-:Y:S04]  /*24860*/  STL [R1+0x5c], R25 ;  /* 0x00005c1901007387 */ /* 0x0001e80000100800 */
[----:B------:R-:W2:Y:S01]  /*24870*/  LDL.64 R14, [R1+0x1d18] ;  /* 0x001d1800010e7983 */ /* 0x000ea20000100a00 */
[----:B---3--:R-:W-:-:S05]  /*24880*/  IMAD.WIDE R2, R0, 0x2, R12 ;  /* 0x0000000200027825 */ /* 0x008fca00078e020c */
[----:B0-----:R0:W3:Y:S04]  /*24890*/  LDG.E.U16 R25, [R2.64] ;  /* 0x0000000602197981 */ /* 0x0010e8000c1e1500 */
[----:B------:R1:W-:Y:S01]  /*248a0*/  STL [R1+0x58], R21 ;  /* 0x0000581501007387 */ /* 0x0003e20000100800 */
[----:B0-----:R-:W-:-:S05]  /*248b0*/  IMAD.WIDE R2, R0, 0x2, R10 ;  /* 0x0000000200027825 */ /* 0x001fca00078e020a */
[----:B-1----:R0:W2:Y:S02]  /*248c0*/  LDG.E.U16 R21, [R2.64] ;  /* 0x0000000602157981 */ /* 0x0020a4000c1e1500 */
[----:B0-----:R-:W-:-:S05]  /*248d0*/  IMAD.WIDE R2, R0, 0x2, R6 ;  /* 0x0000000200027825 */ /* 0x001fca00078e0206 */
[----:B------:R0:W2:Y:S02]  /*248e0*/  LDG.E.U16 R13, [R2.64] ;  /* 0x00000006020d7981 */ /* 0x0000a4000c1e1500 */
[----:B0-----:R-:W-:-:S05]  /*248f0*/  IMAD.WIDE R2, R0, 0x2, R4 ;  /* 0x0000000200027825 */ /* 0x001fca00078e0204 */
[----:B------:R-:W2:Y:S04]  /*24900*/  LDG.E.U16 R12, [R2.64] ;  /* 0x00000006020c7981 */ /* 0x000ea8000c1e1500 */
[----:B------:R-:W-:Y:S04]  /*24910*/  STL [R1+0x54], R29 ;  /* 0x0000541d01007387 */ /* 0x000fe80000100800 */
[----:B------:R-:W3:Y:S04]  /*24920*/  LDL.64 R4, [R1+0x1d10] ;  /* 0x001d100001047983 */ /* 0x000ee80000100a00 */
[----:B------:R-:W3:Y:S04]  /*24930*/  LDL.64 R6, [R1+0x1c98] ;  /* 0x001c980001067983 */ /* 0x000ee80000100a00 */
[----:B------:R-:W-:Y:S04]  /*24940*/  STL [R1+0x50], R28 ;  /* 0x0000501c01007387 */ /* 0x000fe80000100800 */
[----:B--2---:R0:W-:Y:S04]  /*24950*/  STL [R1+0x7394], R12 ;  /* 0x0073940c01007387 */ /* 0x0041e80000100800 */
[----:B0-----:R-:W2:Y:S04]  /*24960*/  LDL R12, [R1+0x630] ;  /* 0x00063000010c7983 */ /* 0x001ea80000100800 */
[----:B------:R-:W-:Y:S01]  /*24970*/  STL [R1+0x4c], R27 ;  /* 0x00004c1b01007387 */ /* 0x000fe20000100800 */
[----:B--2---:R-:W-:-:S03]  /*24980*/  IMAD.WIDE R2, R12, 0x2, R8 ;  /* 0x000000020c027825 */ /* 0x004fc600078e0208 */
[----:B------:R-:W2:Y:S04]  /*24990*/  LDL.64 R8, [R1+0x1c90] ;  /* 0x001c900001087983 */ /* 0x000ea80000100a00 */
[----:B------:R4:W2:Y:S02]  /*249a0*/  LDG.E.U16 R11, [R2.64] ;  /* 0x00000006020b7981 */ /* 0x0008a4000c1e1500 */
[C---:B----4-:R-:W-:Y:S02]  /*249b0*/  IMAD.WIDE R2, R12.reuse, 0x2, R18 ;  /* 0x000000020c027825 */ /* 0x050fe400078e0212 */
[----:B--2---:R-:W-:Y:S04]  /*249c0*/  STL [R1+0x7398], R11 ;  /* 0x0073980b01007387 */ /* 0x004fe80000100800 */
[----:B------:R0:W-:Y:S04]  /*249d0*/  STL [R1+0x48], R24 ;  /* 0x0000481801007387 */ /* 0x0001e80000100800 */
[----:B------:R-:W2:Y:S04]  /*249e0*/  LDL.64 R18, [R1+0x1d68] ;  /* 0x001d680001127983 */ /* 0x000ea80000100a00 */
[----:B0-----:R0:W4:Y:S04]  /*249f0*/  LDG.E.U16 R24, [R2.64] ;  /* 0x0000000602187981 */ /* 0x001128000c1e1500 */
[----:B------:R1:W-:Y:S01]  /*24a00*/  STL [R1+0x44], R20 ;  /* 0x0000441401007387 */ /* 0x0003e20000100800 */
[----:B0-----:R-:W-:-:S03]  /*24a10*/  IMAD.WIDE R2, R12, 0x2, R16 ;  /* 0x000000020c027825 */ /* 0x001fc600078e0210 */
[----:B------:R-:W4:Y:S04]  /*24a20*/  LDL.64 R16, [R1+0x1d08] ;  /* 0x001d080001107983 */ /* 0x000f280000100a00 */
[----:B-1----:R0:W4:Y:S04]  /*24a30*/  LDG.E.U16 R20, [R2.64] ;  /* 0x0000000602147981 */ /* 0x002128000c1e1500 */
[----:B------:R1:W-:Y:S01]  /*24a40*/  STL [R1+0x40], R23 ;  /* 0x0000401701007387 */ /* 0x0003e20000100800 */
[----:B0-----:R-:W-:-:S03]  /*24a50*/  IMAD.WIDE R2, R12, 0x2, R14 ;  /* 0x000000020c027825 */ /* 0x001fc600078e020e */
[----:B------:R-:W4:Y:S04]  /*24a60*/  LDL.64 R14, [R1+0x1d00] ;  /* 0x001d0000010e7983 */ /* 0x000f280000100a00 */
[----:B-1----:R3:W4:Y:S04]  /*24a70*/  LDG.E.U16 R23, [R2.64] ;  /* 0x0000000602177981 */ /* 0x002728000c1e1500 */
[----:B------:R0:W-:Y:S01]  /*24a80*/  STL [R1+0x3c], R22 ;  /* 0x00003c1601007387 */ /* 0x0001e20000100800 */
[----:B---3--:R-:W-:-:S03]  /*24a90*/  IMAD.WIDE R2, R12, 0x2, R4 ;  /* 0x000000020c027825 */ /* 0x008fc600078e0204 */
[----:B------:R-:W3:Y:S04]  /*24aa0*/  LDL.64 R4, [R1+0x1c88] ;  /* 0x001c880001047983 */ /* 0x000ee80000100a00 */
[----:B0-----:R0:W3:Y:S02]  /*24ab0*/  LDG.E.U16 R22, [R2.64] ;  /* 0x0000000602167981 */ /* 0x0010e4000c1e1500 */
[----:B0-----:R-:W-:-:S05]  /*24ac0*/  IMAD.WIDE R2, R12, 0x2, R6 ;  /* 0x000000020c027825 */ /* 0x001fca00078e0206 */
[----:B------:R0:W3:Y:S02]  /*24ad0*/  LDG.E.U16 R10, [R2.64] ;  /* 0x00000006020a7981 */ /* 0x0000e4000c1e1500 */
[----:B0-----:R-:W-:-:S05]  /*24ae0*/  IMAD.WIDE R2, R12, 0x2, R8 ;  /* 0x000000020c027825 */ /* 0x001fca00078e0208 */
[----:B------:R2:W4:Y:S04]  /*24af0*/  LDG.E.U16 R9, [R2.64] ;  /* 0x0000000602097981 */ /* 0x000528000c1e1500 */
[----:B------:R-:W-:Y:S04]  /*24b00*/  STL [R1+0x64], R26 ;  /* 0x0000641a01007387 */ /* 0x000fe80000100800 */
[----:B------:R-:W4:Y:S04]  /*24b10*/  LDL.64 R6, [R1+0x1c80] ;  /* 0x001c800001067983 */ /* 0x000f280000100a00 */
[----:B------:R-:W-:Y:S01]  /*24b20*/  STL [R1+0x38], R25 ;  /* 0x0000381901007387 */ /* 0x000fe20000100800 */
[----:B--2---:R-:W-:-:S03]  /*24b30*/  IMAD.WIDE R2, R12, 0x2, R18 ;  /* 0x000000020c027825 */ /* 0x004fc600078e0212 */
[----:B---3--:R0:W-:Y:S04]  /*24b40*/  STL [R1+0x7380], R10 ;  /* 0x0073800a01007387 */ /* 0x0081e80000100800 */
[----:B0-----:R-:W2:Y:S04]  /*24b50*/  LDL.64 R10, [R1+0x1d60] ;  /* 0x001d6000010a7983 */ /* 0x001ea80000100a00 */
[----:B------:R-:W-:Y:S04]  /*24b60*/  STL [R1+0x28], R21 ;  /* 0x0000281501007387 */ /* 0x000fe80000100800 */
[----:B----4-:R-:W-:Y:S04]  /*24b70*/  STL [R1+0x7384], R9 ;  /* 0x0073840901007387 */ /* 0x010fe80000100800 */
[----:B------:R0:W-:Y:S04]  /*24b80*/  STL [R1+0x24], R13 ;  /* 0x0000240d01007387 */ /* 0x0001e80000100800 */
[----:B------:R-:W3:Y:S04]  /*24b90*/  LDL.64 R18, [R1+0x1cf8] ;  /* 0x001cf80001127983 */ /* 0x000ee80000100a00 */
[----:B0-----:R0:W4:Y:S02]  /*24ba0*/  LDG.E.U16 R13, [R2.64] ;  /* 0x00000006020d7981 */ /* 0x001124000c1e1500 */
[----:B0-----:R-:W-:-:S02]  /*24bb0*/  IMAD.WIDE R2, R12, 0x2, R16 ;  /* 0x000000020c027825 */ /* 0x001fc400078e0210 */
[----:B------:R-:W3:Y:S04]  /*24bc0*/  LDL.64 R16, [R1+0x1cf0] ;  /* 0x001cf00001107983 */ /* 0x000ee80000100a00 */
[----:B------:R0:W3:Y:S02]  /*24bd0*/  LDG.E.U16 R0, [R2.64] ;  /* 0x0000000602007981 */ /* 0x0000e4000c1e1500 */
[C---:B0-----:R-:W-:Y:S02]  /*24be0*/  IMAD.WIDE R2, R12.reuse, 0x2, R14 ;  /* 0x000000020c027825 */ /* 0x041fe400078e020e */
[----:B------:R-:W3:Y:S04]  /*24bf0*/  LDL.64 R14, [R1+0x1c78] ;  /* 0x001c7800010e7983 */ /* 0x000ee80000100a00 */
[----:B------:R0:W3:Y:S02]  /*24c00*/  LDG.E.U16 R21, [R2.64] ;  /* 0x0000000602157981 */ /* 0x0000e4000c1e1500 */
[----:B0-----:R-:W-:-:S02]  /*24c10*/  IMAD.WIDE R2, R12, 0x2, R4 ;  /* 0x000000020c027825 */ /* 0x001fc400078e0204 */
[----:B------:R-:W3:Y:S04]  /*24c20*/  LDL.64 R4, [R1+0x1c70] ;  /* 0x001c700001047983 */ /* 0x000ee80000100a00 */
[----:B------:R0:W3:Y:S02]  /*24c30*/  LDG.E.U16 R8, [R2.64] ;  /* 0x0000000602087981 */ /* 0x0000e4000c1e1500 */
[----:B0-----:R-:W-:-:S05]  /*24c40*/  IMAD.WIDE R2, R12, 0x2, R6 ;  /* 0x000000020c027825 */ /* 0x001fca00078e0206 */
[----:B------:R2:W4:Y:S02]  /*24c50*/  LDG.E.U16 R7, [R2.64] ;  /* 0x0000000602077981 */ /* 0x000524000c1e1500 */
[C---:B--2---:R-:W-:Y:S02]  /*24c60*/  IMAD.WIDE R2, R12.reuse, 0x2, R10 ;  /* 0x000000020c027825 */ /* 0x044fe400078e020a */
[----:B---3--:R-:W-:Y:S04]  /*24c70*/  STL [R1+0x7370], R8 ;  /* 0x0073700801007387 */ /* 0x008fe80000100800 */
[----:B------:R-:W-:Y:S04]  /*24c80*/  STL [R1+0x34], R24 ;  /* 0x0000341801007387 */ /* 0x000fe80000100800 */
[----:B----4-:R-:W-:Y:S04]  /*24c90*/  STL [R1+0x7374], R7 ;  /* 0x0073740701007387 */ /* 0x010fe80000100800 */
[----:B------:R0:W-:Y:S04]  /*24ca0*/  STL [R1+0x30], R20 ;  /* 0x0000301401007387 */ /* 0x0001e80000100800 */
[----:B------:R-:W2:Y:S04]  /*24cb0*/  LDL.64 R10, [R1+0x1d58] ;  /* 0x001d5800010a7983 */ /* 0x000ea80000100a00 */
[----:B0-----:R0:W3:Y:S04]  /*24cc0*/  LDG.E.U16 R20, [R2.64] ;  /* 0x0000000602147981 */ /* 0x0010e8000c1e1500 */
[----:B------:R-:W-:Y:S04]  /*24cd0*/  STL [R1+0x1c], R23 ;  /* 0x00001c1701007387 */ /* 0x000fe80000100800 */
[----:B------:R-:W4:Y:S01]  /*24ce0*/  LDL.64 R8, [R1+0x1ce8] ;  /* 0x001ce80001087983 */ /* 0x000f220000100a00 */
[----:B0-----:R-:W-:-:S03]  /*24cf0*/  IMAD.WIDE R2, R12, 0x2, R18 ;  /* 0x000000020c027825 */ /* 0x001fc600078e0212 */
[----:B------:R-:W2:Y:S04]  /*24d00*/  LDL.64 R18, [R1+0x1d50] ;  /* 0x001d500001127983 */ /* 0x000ea80000100a00 */
[----:B------:R0:W-:Y:S04]  /*24d10*/  STL [R1+0x18], R22 ;  /* 0x0000181601007387 */ /* 0x0001e80000100800 */
[----:B0-----:R0:W2:Y:S02]  /*24d20*/  LDG.E.U16 R22, [R2.64] ;  /* 0x0000000602167981 */ /* 0x0010a4000c1e1500 */
[----:B0-----:R-:W-:-:S05]  /*24d30*/  IMAD.WIDE R2, R12, 0x2, R16 ;  /* 0x000000020c027825 */ /* 0x001fca00078e0210 */
[----:B------:R0:W2:Y:S02]  /*24d40*/  LDG.E.U16 R28, [R2.64] ;  /* 0x00000006021c7981 */ /* 0x0000a4000c1e1500 */
[----:B0-----:R-:W-:-:S05]  /*24d50*/  IMAD.WIDE R2, R12, 0x2, R14 ;  /* 0x000000020c027825 */ /* 0x001fca00078e020e */
[----:B------:R0:W3:Y:S02]  /*24d60*/  LDG.E.U16 R6, [R2.64] ;  /* 0x0000000602067981 */ /* 0x0000e4000c1e1500 */
[----:B0-----:R-:W-:-:S05]  /*24d70*/  IMAD.WIDE R2, R12, 0x2, R4 ;  /* 0x000000020c027825 */ /* 0x001fca00078e0204 */
[----:B------:R0:W4:Y:S04]  /*24d80*/  LDG.E.U16 R5, [R2.64] ;  /* 0x0000000602057981 */ /* 0x000128000c1e1500 */
[----:B--2---:R-:W-:Y:S04]  /*24d90*/  STL [R1+0x7358], R28 ;  /* 0x0073581c01007387 */ /* 0x004fe80000100800 */
[----:B------:R-:W2:Y:S04]  /*24da0*/  LDL.64 R16, [R1+0x1ce0] ;  /* 0x001ce00001107983 */ /* 0x000ea80000100a00 */
[----:B---3--:R-:W-:Y:S04]  /*24db0*/  STL [R1+0x735c], R6 ;  /* 0x00735c0601007387 */ /* 0x008fe80000100800 */
[----:B------:R-:W3:Y:S01]  /*24dc0*/  LDL.64 R14, [R1+0x1c68] ;  /* 0x001c6800010e7983 */ /* 0x000ee20000100a00 */
[----:B0-----:R-:W-:-:S03]  /*24dd0*/  IMAD.WIDE R2, R12, 0x2, R10 ;  /* 0x000000020c027825 */ /* 0x001fc600078e020a */
[----:B------:R0:W-:Y:S04]  /*24de0*/  STL [R1+0x2c], R13 ;  /* 0x00002c0d01007387 */ /* 0x0001e80000100800 */
[----:B----4-:R-:W-:Y:S04]  /*24df0*/  STL [R1+0x7360], R5 ;  /* 0x0073600501007387 */ /* 0x010fe80000100800 */
[----:B0-----:R0:W4:Y:S04]  /*24e00*/  LDG.E.U16 R13, [R2.64] ;  /* 0x00000006020d7981 */ /* 0x001128000c1e1500 */
[----:B------:R-:W4:Y:S01]  /*24e10*/  LDL.64 R10, [R1+0x1c60] ;  /* 0x001c6000010a7983 */ /* 0x000f220000100a00 */
[----:B0-----:R-:W-:-:S03]  /*24e20*/  IMAD.WIDE R2, R12, 0x2, R18 ;  /* 0x000000020c027825 */ /* 0x001fc600078e0212 */
[----:B------:R0:W-:Y:S04]  /*24e30*/  STL [R1+0x14], R0 ;  /* 0x0000140001007387 */ /* 0x0001e80000100800 */
[----:B0-----:R0:W4:Y:S02]  /*24e40*/  LDG.E.U16 R0, [R2.64] ;  /* 0x0000000602007981 */ /* 0x001124000c1e1500 */
[----:B0-----:R-:W-:-:S05]  /*24e50*/  IMAD.WIDE R2, R12, 0x2, R8 ;  /* 0x000000020c027825 */ /* 0x001fca00078e0208 */
[----:B------:R2:W4:Y:S04]  /*24e60*/  LDG.E.U16 R26, [R2.64] ;  /* 0x00000006021a7981 */ /* 0x000528000c1e1500 */
[----:B------:R-:W-:Y:S04]  /*24e70*/  STL [R1+0x10], R21 ;  /* 0x0000101501007387 */ /* 0x000fe80000100800 */
[----:B------:R-:W4:Y:S04]  /*24e80*/  LDL.64 R8, [R1+0x1d48] ;  /* 0x001d480001087983 */ /* 0x000f280000100a00 */
[----:B------:R-:W4:Y:S01]  /*24e90*/  LDL.64 R18, [R1+0x1cd8] ;  /* 0x001cd80001127983 */ /* 0x000f220000100a00 */
[----:B--2---:R-:W-:-:S05]  /*24ea0*/  IMAD.WIDE R2, R12, 0x2, R16 ;  /* 0x000000020c027825 */ /* 0x004fca00078e0210 */
[----:B------:R3:W2:Y:S02]  /*24eb0*/  LDG.E.U16 R24, [R2.64] ;  /* 0x0000000602187981 */ /* 0x0006a4000c1e1500 */
[----:B---3--:R-:W-:-:S05]  /*24ec0*/  IMAD.WIDE R2, R12, 0x2, R14 ;  /* 0x000000020c027825 */ /* 0x008fca00078e020e */
[----:B------:R4:W3:Y:S02]  /*24ed0*/  LDG.E.U16 R4, [R2.64] ;  /* 0x0000000602047981 */ /* 0x0008e4000c1e1500 */
[----:B----4-:R-:W-:-:S06]  /*24ee0*/  IMAD.WIDE R2, R12, 0x2, R10 ;  /* 0x000000020c027825 */ /* 0x010fcc00078e020a */
[----:B------:R-:W4:Y:S04]  /*24ef0*/  LDG.E.U16 R3, [R2.64] ;  /* 0x0000000602037981 */ /* 0x000f28000c1e1500 */
[----:B------:R-:W-:Y:S04]  /*24f00*/  STL [R1+0x7340], R26 ;  /* 0x0073401a01007387 */ /* 0x000fe80000100800 */
[----:B------:R-:W4:Y:S01]  /*24f10*/  LDL.64 R6, [R1+0x1cd0] ;  /* 0x001cd00001067983 */ /* 0x000f220000100a00 */
[----:B------:R-:W-:-:S03]  /*24f20*/  IMAD.WIDE R14, R12, 0x2, R8 ;  /* 0x000000020c0e7825 */ /* 0x000fc600078e0208 */
[----:B--2---:R0:W-:Y:S04]  /*24f30*/  STL [R1+0x7344], R24 ;  /* 0x0073441801007387 */ /* 0x0041e80000100800 */
[----:B------:R1:W-:Y:S04]  /*24f40*/  STL [R1+0x20], R20 ;  /* 0x0000201401007387 */ /* 0x0003e80000100800 */
[----:B0-----:R0:W2:Y:S04]  /*24f50*/  LDG.E.U16 R24, [R14.64] ;  /* 0x000000060e187981 */ /* 0x0010a8000c1e1500 */
[----:B-1----:R-:W2:Y:S01]  /*24f60*/  LDL.64 R20, [R1+0x1c58] ;  /* 0x001c580001147983 */ /* 0x002ea20000100a00 */
[----:B0-----:R-:W-:-:S03]  /*24f70*/  IMAD.WIDE R14, R12, 0x2, R18 ;  /* 0x000000020c0e7825 */ /* 0x001fc600078e0212 */
[----:B---3--:R-:W-:Y:S04]  /*24f80*/  STL [R1+0x7348], R4 ;  /* 0x0073480401007387 */ /* 0x008fe80000100800 */
[----:B------:R0:W-:Y:S04]  /*24f90*/  STL [R1+0x4], R22 ;  /* 0x0000041601007387 */ /* 0x0001e80000100800 */
[----:B------:R-:W3:Y:S04]  /*24fa0*/  LDL.64 R16, [R1+0x1c50] ;  /* 0x001c500001107983 */ /* 0x000ee80000100a00 */
[----:B------:R-:W2:Y:S04]  /*24fb0*/  LDL.64 R10, [R1+0x1d40] ;  /* 0x001d4000010a7983 */ /* 0x000ea80000100a00 */
[----:B0-----:R0:W2:Y:S04]  /*24fc0*/  LDG.E.U16 R22, [R14.64] ;  /* 0x000000060e167981 */ /* 0x0010a8000c1e1500 */
[----:B----4-:R-:W-:Y:S04]  /*24fd0*/  STL [R1+0x734c], R3 ;  /* 0x00734c0301007387 */ /* 0x010fe80000100800 */
[----:B------:R-:W4:Y:S01]  /*24fe0*/  LDL.64 R8, [R1+0x1cc8] ;  /* 0x001cc80001087983 */ /* 0x000f220000100a00 */
[----:B0-----:R-:W-:-:S05]  /*24ff0*/  IMAD.WIDE R14, R12, 0x2, R6 ;  /* 0x000000020c0e7825 */ /* 0x001fca00078e0206 */
[----:B------:R0:W4:Y:S04]  /*25000*/  LDG.E.U16 R18, [R14.64] ;  /* 0x000000060e127981 */ /* 0x000128000c1e1500 */
[----:B--2---:R-:W-:Y:S04]  /*25010*/  STL [R1+0x7324], R22 ;  /* 0x0073241601007387 */ /* 0x004fe80000100800 */
[----:B------:R-:W2:Y:S01]  /*25020*/  LDL.64 R6, [R1+0x1cc0] ;  /* 0x001cc00001067983 */ /* 0x000ea20000100a00 */
[----:B0-----:R-:W-:-:S03]  /*25030*/  IMAD.WIDE R14, R12, 0x2, R20 ;  /* 0x000000020c0e7825 */ /* 0x001fc600078e0214 */
[----:B------:R-:W2:Y:S04]  /*25040*/  LDL.64 R4, [R1+0x1c48] ;  /* 0x001c480001047983 */ /* 0x000ea80000100a00 */
[----:B------:R3:W2:Y:S04]  /*25050*/  LDG.E.U16 R2, [R14.64] ;  /* 0x000000060e027981 */ /* 0x0006a8000c1e1500 */
[----:B------:R-:W-:Y:S01]  /*25060*/  STL [R1+0xc], R13 ;  /* 0x00000c0d01007387 */ /* 0x000fe20000100800 */
[----:B---3--:R-:W-:-:S03]  /*25070*/  IMAD.WIDE R14, R12, 0x2, R16 ;  /* 0x000000020c0e7825 */ /* 0x008fc600078e0210 */
[----:B----4-:R-:W-:Y:S04]  /*25080*/  STL [R1+0x7328], R18 ;  /* 0x0073281201007387 */ /* 0x010fe80000100800 */
[----:B------:R0:W-:Y:S04]  /*25090*/  STL [R1+0x8], R0 ;  /* 0x0000080001007387 */ /* 0x0001e80000100800 */
[----:B0-----:R0:W3:Y:S02]  /*250a0*/  LDG.E.U16 R0, [R14.64] ;  /* 0x000000060e007981 */ /* 0x0010e4000c1e1500 */
[----:B0-----:R-:W-:-:S05]  /*250b0*/  IMAD.WIDE R14, R12, 0x2, R10 ;  /* 0x000000020c0e7825 */ /* 0x001fca00078e020a */
[----:B------:R0:W4:Y:S02]  /*250c0*/  LDG.E.U16 R20, [R14.64] ;  /* 0x000000060e147981 */ /* 0x000124000c1e1500 */
[----:B0-----:R-:W-:-:S05]  /*250d0*/  IMAD.WIDE R14, R12, 0x2, R8 ;  /* 0x000000020c0e7825 */ /* 0x001fca00078e0208 */
[----:B------:R2:W4:Y:S02]  /*250e0*/  LDG.E.U16 R16, [R14.64] ;  /* 0x000000060e107981 */ /* 0x000524000c1e1500 */
[----:B--2---:R-:W-:-:S05]  /*250f0*/  IMAD.WIDE R14, R12, 0x2, R6 ;  /* 0x000000020c0e7825 */ /* 0x004fca00078e0206 */
[----:B------:R0:W2:Y:S04]  /*25100*/  LDG.E.U16 R13, [R14.64] ;  /* 0x000000060e0d7981 */ /* 0x0000a8000c1e1500 */
[----:B------:R1:W-:Y:S04]  /*25110*/  STL [R1+0x732c], R2 ;  /* 0x00732c0201007387 */ /* 0x0003e80000100800 */
[----:B-1----:R-:W2:Y:S04]  /*25120*/  LDL.64 R2, [R1+0x1c40] ;  /* 0x001c400001027983 */ /* 0x002ea80000100a00 */
[----:B---3--:R-:W-:Y:S04]  /*25130*/  STL [R1+0x7330], R0 ;  /* 0x0073300001007387 */ /* 0x008fe80000100800 */
[----:B------:R-:W3:Y:S04]  /*25140*/  LDL.64 R22, [R1+0x1d38] ;  /* 0x001d380001167983 */ /* 0x000ee80000100a00 */
[----:B----4-:R-:W-:Y:S04]  /*25150*/  STL [R1+0x7308], R20 ;  /* 0x0073081401007387 */ /* 0x010fe80000100800 */
[----:B------:R-:W4:Y:S04]  /*25160*/  LDL.64 R10, [R1+0x1d30] ;  /* 0x001d3000010a7983 */ /* 0x000f280000100a00 */
[----:B------:R-:W-:Y:S04]  /*25170*/  STL [R1+0x730c], R16 ;  /* 0x00730c1001007387 */ /* 0x000fe80000100800 */
[----:B------:R-:W4:Y:S01]  /*25180*/  LDL.64 R8, [R1+0x1cb8] ;  /* 0x001cb80001087983 */ /* 0x000f220000100a00 */
[----:B0-----:R-:W-:-:S05]  /*25190*/  IMAD.WIDE R14, R12, 0x2, R4 ;  /* 0x000000020c0e7825 */ /* 0x001fca00078e0204 */
[----:B------:R0:W4:Y:S04]  /*251a0*/  LDG.E.U16 R17, [R14.64] ;  /* 0x000000060e117981 */ /* 0x000128000c1e1500 */
[----:B--2---:R-:W-:Y:S04]  /*251b0*/  STL [R1+0x7310], R13 ;  /* 0x0073100d01007387 */ /* 0x004fe80000100800 */
[----:B------:R-:W2:Y:S04]  /*251c0*/  LDL.64 R6, [R1+0x1cb0] ;  /* 0x001cb00001067983 */ /* 0x000ea80000100a00 */
[----:B------:R-:W2:Y:S01]  /*251d0*/  LDL.64 R4, [R1+0x1c38] ;  /* 0x001c380001047983 */ /* 0x000ea20000100a00 */
[----:B0-----:R-:W-:-:S05]  /*251e0*/  IMAD.WIDE R14, R12, 0x2, R2 ;  /* 0x000000020c0e7825 */ /* 0x001fca00078e0202 */
[----:B------:R3:W2:Y:S02]  /*251f0*/  LDG.E.U16 R19, [R14.64] ;  /* 0x000000060e137981 */ /* 0x0006a4000c1e1500 */
[----:B---3--:R-:W-:-:S05]  /*25200*/  IMAD.WIDE R14, R12, 0x2, R22 ;  /* 0x000000020c0e7825 */ /* 0x008fca00078e0216 */
[----:B------:R4:W3:Y:S02]  /*25210*/  LDG.E.U16 R21, [R14.64] ;  /* 0x000000060e157981 */ /* 0x0008e4000c1e1500 */
[----:B----4-:R-:W-:-:S05]  /*25220*/  IMAD.WIDE R14, R12, 0x2, R10 ;  /* 0x000000020c0e7825 */ /* 0x010fca00078e020a */
[----:B------:R0:W4:Y:S02]  /*25230*/  LDG.E.U16 R23, [R14.64] ;  /* 0x000000060e177981 */ /* 0x000124000c1e1500 */
[----:B0-----:R-:W-:-:S05]  /*25240*/  IMAD.WIDE R14, R12, 0x2, R8 ;  /* 0x000000020c0e7825 */ /* 0x001fca00078e0208 */
[----:B------:R2:W4:Y:S02]  /*25250*/  LDG.E.U16 R25, [R14.64] ;  /* 0x000000060e197981 */ /* 0x000524000c1e1500 */
[----:B--2---:R-:W-:-:S05]  /*25260*/  IMAD.WIDE R14, R12, 0x2, R6 ;  /* 0x000000020c0e7825 */ /* 0x004fca00078e0206 */
[----:B------:R0:W2:Y:S02]  /*25270*/  LDG.E.U16 R27, [R14.64] ;  /* 0x000000060e1b7981 */ /* 0x0000a4000c1e1500 */
[----:B0-----:R-:W-:-:S05]  /*25280*/  IMAD.WIDE R14, R12, 0x2, R4 ;  /* 0x000000020c0e7825 */ /* 0x001fca00078e0204 */
[----:B------:R-:W2:Y:S04]  /*25290*/  LDG.E.U16 R29, [R14.64] ;  /* 0x000000060e1d7981 */ /* 0x000ea8000c1e1500 */
[----:B------:R-:W0:Y:S04]  /*252a0*/  S2R R22, SR_TID.X ;  /* 0x0000000000167919 */ /* 0x000e280000002100 */
[----:B------:R-:W-:Y:S04]  /*252b0*/  STL [R1], R24 ;  /* 0x0000001801007387 */ /* 0x000fe80000100800 */
[----:B------:R-:W-:Y:S04]  /*252c0*/  STL [R1+0x7314], R17 ;  /* 0x0073141101007387 */ /* 0x000fe80000100800 */
[----:B------:R-:W2:Y:S04]  /*252d0*/  LDL.64 R2, [R1+0x1c30] ;  /* 0x001c300001027983 */ /* 0x000ea80000100a00 */
[----:B------:R-:W-:Y:S04]  /*252e0*/  STL [R1+0x7318], R19 ;  /* 0x0073181301007387 */ /* 0x000fe80000100800 */
[----:B---3--:R-:W-:Y:S04]  /*252f0*/  STL [R1+0x72f4], R21 ;  /* 0x0072f41501007387 */ /* 0x008fe80000100800 */
[----:B----4-:R-:W-:Y:S04]  /*25300*/  STL [R1+0x72f8], R23 ;  /* 0x0072f81701007387 */ /* 0x010fe80000100800 */
[----:B------:R-:W-:Y:S04]  /*25310*/  STL [R1+0x72fc], R25 ;  /* 0x0072fc1901007387 */ /* 0x000fe80000100800 */
[----:B--2---:R-:W-:Y:S04]  /*25320*/  STL [R1+0x7300], R27 ;  /* 0x0073001b01007387 */ /* 0x004fe80000100800 */
[----:B0-----:R-:W-:Y:S04]  /*25330*/  STL [R1+0x7364], R22 ;  /* 0x0073641601007387 */ /* 0x001fe80000100800 */
[----:B------:R-:W-:Y:S04]  /*25340*/  STL [R1+0x7304], R29 ;  /* 0x0073041d01007387 */ /* 0x000fe80000100800 */
[----:B------:R-:W2:Y:S04]  /*25350*/  LDL.LU R11, [R1+0x34c] ;  /* 0x00034c00010b7983 */ /* 0x000ea80000300800 */
[----:B--2---:R0:W-:Y:S04]  /*25360*/  STL [R1+0x739c], R11 ;  /* 0x00739c0b01007387 */ /* 0x0041e80000100800 */
[----:B0-----:R-:W2:Y:S01]  /*25370*/  LDL.LU R11, [R1+0x350] ;  /* 0x00035000010b7983 */ /* 0x001ea20000300800 */
[----:B------:R-:W-:-:S06]  /*25380*/  IMAD.WIDE R14, R12, 0x2, R2 ;  /* 0x000000020c0e7825 */ /* 0x000fcc00078e0202 */
[----:B------:R0:W3:Y:S01]  /*25390*/  LDG.E.U16 R14, [R14.64] ;  /* 0x000000060e0e7981 */ /* 0x0000e2000c1e1500 */
[----:B------:R-:W-:-:S03]  /*253a0*/  LOP3.LUT R20, R22, 0xff, RZ, 0xc0, !PT ;  /* 0x000000ff16147812 */ /* 0x000fc600078ec0ff */
[----:B--2---:R1:W-:Y:S04]  /*253b0*/  STL [R1+0x73a0], R11 ;  /* 0x0073a00b01007387 */ /* 0x0043e80000100800 */
[----:B-1----:R-:W2:Y:S01]  /*253c0*/  LDL.LU R11, [R1+0x38c] ;  /* 0x00038c00010b7983 */ /* 0x002ea20000300800 */
[----:B------:R-:W-:-:S03]  /*253d0*/  IMAD.SHL.U32 R21, R20, 0x2, RZ ;  /* 0x0000000214157824 */ /* 0x000fc600078e00ff */
[----:B------:R-:W-:Y:S06]  /*253e0*/  BAR.SYNC.DEFER_BLOCKING 0x0 ;  /* 0x0000000000007b1d */ /* 0x000fec0000010000 */
[----:B--2---:R1:W-:Y:S04]  /*253f0*/  STL [R1+0x73a4], R11 ;  /* 0x0073a40b01007387 */ /* 0x0043e80000100800 */
[----:B-1----:R-:W2:Y:S04]  /*25400*/  LDL.LU R11, [R1+0x64] ;  /* 0x00006400010b7983 */ /* 0x002ea80000300800 */
        /* <DEDUP_REMOVED lines=24> */
[----:B0-----:R-:W4:Y:S04]  /*25590*/  LDL.LU R15, [R1+0x2d0] ;  /* 0x0002d000010f7983 */ /* 0x001f280000300800 */
[----:B---3--:R0:W-:Y:S04]  /*255a0*/  STL [R1+0x731c], R14 ;  /* 0x00731c0e01007387 */ /* 0x0081e80000100800 */
[----:B0-----:R-:W3:Y:S04]  /*255b0*/  LDL.LU R14, [R1+0x30c] ;  /* 0x00030c00010e7983 */ /* 0x001ee80000300800 */
[----:B--2---:R0:W-:Y:S04]  /*255c0*/  STS.U16 [R21+0x40000], R11 ;  /* 0x0400000b15007388 */ /* 0x0041e80000000400 */
[----:B0-----:R-:W2:Y:S04]  /*255d0*/  LDL.LU R11, [R1+0x73a4] ;  /* 0x0073a400010b7983 */ /* 0x001ea80000300800 */
[----:B--2---:R0:W-:Y:S04]  /*255e0*/  STS.U16 [R21+0x40200], R11 ;  /* 0x0402000b15007388 */ /* 0x0041e80000000400 */
[----:B0-----:R-:W2:Y:S04]  /*255f0*/  LDL.LU R11, [R1+0x73a0] ;  /* 0x0073a000010b7983 */ /* 0x001ea80000300800 */
[----:B--2---:R0:W-:Y:S04]  /*25600*/  STS.U16 [R21+0x42000], R11 ;  /* 0x0420000b15007388 */ /* 0x0041e80000000400 */
[----:B0-----:R-:W2:Y:S04]  /*25610*/  LDL.LU R11, [R1+0x739c] ;  /* 0x00739c00010b7983 */ /* 0x001ea80000300800 */
[----:B--2---:R0:W-:Y:S04]  /*25620*/  STS.U16 [R21+0x42200], R11 ;  /* 0x0422000b15007388 */ /* 0x0041e80000000400 */
[----:B----4-:R1:W-:Y:S04]  /*25630*/  STS.U16 [R21+0x44000], R12 ;  /* 0x0440000c15007388 */ /* 0x0103e80000000400 */
        /* <DEDUP_REMOVED lines=23> */
[----:B0-----:R-:W2:Y:S04]  /*257b0*/  LDL.LU R11, [R1+0x7398] ;  /* 0x00739800010b7983 */ /* 0x001ea80000300800 */
[----:B------:R-:W-:Y:S04]  /*257c0*/  STS.U16 [R21+0x5c000], R8 ;  /* 0x05c0000815007388 */ /* 0x000fe80000000400 */
[----:B-1----:R-:W3:Y:S04]  /*257d0*/  LDL.LU R12, [R1+0x7394] ;  /* 0x00739400010c7983 */ /* 0x002ee80000300800 */
[----:B------:R0:W-:Y:S04]  /*257e0*/  STS.U16 [R21+0x5c200], R9 ;  /* 0x05c2000915007388 */ /* 0x0001e80000000400 */
[----:B0-----:R-:W4:Y:S04]  /*257f0*/  LDL.LU R9, [R1+0x344] ;  /* 0x0003440001097983 */ /* 0x001f280000300800 */
[----:B----4-:R0:W-:Y:S04]  /*25800*/  STL [R1+0x7388], R9 ;  /* 0x0073880901007387 */ /* 0x0101e80000100800 */
[----:B0-----:R-:W4:Y:S04]  /*25810*/  LDL.LU R9, [R1+0x348] ;  /* 0x0003480001097983 */ /* 0x001f280000300800 */
[----:B----4-:R0:W-:Y:S04]  /*25820*/  STL [R1+0x738c], R9 ;  /* 0x00738c0901007387 */ /* 0x0101e80000100800 */
[----:B0-----:R-:W4:Y:S04]  /*25830*/  LDL.LU R9, [R1+0x384] ;  /* 0x0003840001097983 */ /* 0x001f280000300800 */
[----:B------:R-:W0:Y:S02]  /*25840*/  S2R R10, SR_TID.X ;  /* 0x00000000000a7919 */ /* 0x000e240000002100 */
[----:B0-----:R-:W-:-:S02]  /*25850*/  LOP3.LUT R10, R10, 0xff, RZ, 0xc0, !PT ;  /* 0x000000ff0a0a7812 */ /* 0x001fc400078ec0ff */
[----:B----4-:R0:W-:Y:S04]  /*25860*/  STL [R1+0x7390], R9 ;  /* 0x0073900901007387 */ /* 0x0101e80000100800 */
[----:B0-----:R-:W4:Y:S01]  /*25870*/  LDL.LU R9, [R1+0x388] ;  /* 0x0003880001097983 */ /* 0x001f220000300800 */
[----:B------:R-:W-:-:S03]  /*25880*/  SHF.L.U32 R8, R10, 0x1, RZ ;  /* 0x000000010a087819 */ /* 0x000fc600000006ff */
        /* <DEDUP_REMOVED lines=20> */
[----:B---3--:R0:W-:Y:S01]  /*259d0*/  STS.U16 [R21+0x5e000], R12 ;  /* 0x05e0000c15007388 */ /* 0x0081e20000000400 */
[----:B------:R-:W-:-:S03]  /*259e0*/  LOP3.LUT R2, R8, 0x10, RZ, 0x3c, !PT ;  /* 0x0000001008027812 */ /* 0x000fc600078e3cff */
[----:B------:R-:W3:Y:S04]  /*259f0*/  LDL.LU R28, [R1+0x1c] ;  /* 0x00001c00011c7983 */ /* 0x000ee80000300800 */
[----:B------:R-:W3:Y:S01]  /*25a00*/  LDL.LU R7, [R1+0x18] ;  /* 0x0000180001077983 */ /* 0x000ee20000300800 */
[----:B0-----:R-:W-:-:S03]  /*25a10*/  IMAD.SHL.U32 R12, R20, 0x2, RZ ;  /* 0x00000002140c7824 */ /* 0x001fc600078e00ff */
[----:B------:R0:W-:Y:S04]  /*25a20*/  STL [R1+0x7334], R21 ;  /* 0x0073341501007387 */ /* 0x0001e80000100800 */
[----:B--2---:R-:W-:Y:S04]  /*25a30*/  STS.U16 [R12+0x5e200], R11 ;  /* 0x05e2000b0c007388 */ /* 0x004fe80000000400 */
[----:B0-----:R-:W2:Y:S04]  /*25a40*/  LDL.LU R21, [R1+0x288] ;  /* 0x0002880001157983 */ /* 0x001ea80000300800 */
[----:B------:R0:W-:Y:S04]  /*25a50*/  STL [R1+0x7350], R20 ;  /* 0x0073501401007387 */ /* 0x0001e80000100800 */
[----:B0-----:R-:W2:Y:S04]  /*25a60*/  LDL.LU R20, [R1+0x2c4] ;  /* 0x0002c40001147983 */ /* 0x001ea80000300800 */
[----:B------:R-:W2:Y:S04]  /*25a70*/  LDL.LU R11, [R1+0x2c8] ;  /* 0x0002c800010b7983 */ /* 0x000ea80000300800 */
[----:B------:R0:W-:Y:S04]  /*25a80*/  STL [R1+0x7338], R12 ;  /* 0x0073380c01007387 */ /* 0x0001e80000100800 */
[----:B0-----:R-:W2:Y:S04]  /*25a90*/  LDL.LU R12, [R1+0x304] ;  /* 0x00030400010c7983 */ /* 0x001ea80000300800 */
[----:B----4-:R0:W-:Y:S04]  /*25aa0*/  STS.U16 [R2+0x40400], R9 ;  /* 0x0404000902007388 */ /* 0x0101e80000000400 */
[----:B0-----:R-:W4:Y:S04]  /*25ab0*/  LDL.LU R9, [R1+0x7390] ;  /* 0x0073900001097983 */ /* 0x001f280000300800 */
[----:B----4-:R0:W-:Y:S04]  /*25ac0*/  STS.U16 [R2+0x40600], R9 ;  /* 0x0406000902007388 */ /* 0x0101e80000000400 */
[----:B0-----:R-:W4:Y:S04]  /*25ad0*/  LDL.LU R9, [R1+0x738c] ;  /* 0x00738c0001097983 */ /* 0x001f280000300800 */
[----:B----4-:R0:W-:Y:S04]  /*25ae0*/  STS.U16 [R2+0x42400], R9 ;  /* 0x0424000902007388 */ /* 0x0101e80000000400 */
[----:B0-----:R-:W4:Y:S04]  /*25af0*/  LDL.LU R9, [R1+0x7388] ;  /* 0x0073880001097983 */ /* 0x001f280000300800 */
[----:B----4-:R0:W-:Y:S04]  /*25b00*/  STS.U16 [R2+0x42600], R9 ;  /* 0x0426000902007388 */ /* 0x0101e80000000400 */
[----:B------:R1:W-:Y:S04]  /*25b10*/  STS.U16 [R2+0x44400], R10 ;  /* 0x0444000a02007388 */ /* 0x0003e80000000400 */
[----:B--2---:R-:W-:Y:S04]  /*25b20*/  STS.U16 [R2+0x44600], R12 ;  /* 0x0446000c02007388 */ /* 0x004fe80000000400 */
        /* <DEDUP_REMOVED lines=23> */
[----:B---3--:R-:W-:Y:S04]  /*25ca0*/  STS.U16 [R2+0x5c400], R28 ;  /* 0x05c4001c02007388 */ /* 0x008fe80000000400 */
[----:B-1----:R-:W3:Y:S04]  /*25cb0*/  LDL.LU R10, [R1+0x7380] ;  /* 0x00738000010a7983 */ /* 0x002ee80000300800 */
[----:B------:R0:W-:Y:S04]  /*25cc0*/  STS.U16 [R2+0x5c600], R7 ;  /* 0x05c6000702007388 */ /* 0x0001e80000000400 */
[----:B0-----:R-:W4:Y:S04]  /*25cd0*/  LDL.LU R7, [R1+0x340] ;  /* 0x0003400001077983 */ /* 0x001f280000300800 */
[----:B----4-:R0:W-:Y:S04]  /*25ce0*/  STL [R1+0x7378], R7 ;  /* 0x0073780701007387 */ /* 0x0101e80000100800 */
[----:B0-----:R-:W4:Y:S01]  /*25cf0*/  LDL.LU R7, [R1+0x37c] ;  /* 0x00037c0001077983 */ /* 0x001f220000300800 */
[----:B------:R-:W-:-:S03]  /*25d00*/  LOP3.LUT R0, R8, 0x20, RZ, 0x3c, !PT ;  /* 0x0000002008007812 */ /* 0x000fc600078e3cff */
[----:B---3--:R-:W-:Y:S04]  /*25d10*/  STS.U16 [R2+0x5e400], R10 ;  /* 0x05e4000a02007388 */ /* 0x008fe80000000400 */
[----:B--2---:R-:W-:Y:S04]  /*25d20*/  STS.U16 [R2+0x5e600], R9 ;  /* 0x05e6000902007388 */ /* 0x004fe80000000400 */
[----:B----4-:R0:W-:Y:S04]  /*25d30*/  STL [R1+0x737c], R7 ;  /* 0x00737c0701007387 */ /* 0x0101e80000100800 */
[----:B0-----:R-:W2:Y:S04]  /*25d40*/  LDL.LU R7, [R1+0x380] ;  /* 0x0003800001077983 */ /* 0x001ea80000300800 */
[----:B------:R-:W3:Y:S04]  /*25d50*/  LDL.LU R8, [R1+0x33c] ;  /* 0x00033c0001087983 */ /* 0x000ee80000300800 */
[----:B------:R-:W4:Y:S04]  /*25d60*/  LDL.LU R12, [R1+0x2c0] ;  /* 0x0002c000010c7983 */ /* 0x000f280000300800 */
[----:B------:R-:W3:Y:S04]  /*25d70*/  LDL.LU R11, [R1+0x2bc] ;  /* 0x0002bc00010b7983 */ /* 0x000ee80000300800 */
        /* <DEDUP_REMOVED lines=24> */
[----:B--2---:R0:W-:Y:S04]  /*25f00*/  STS.U16 [R0+0x40800], R7 ;  /* 0x0408000700007388 */ /* 0x0041e80000000400 */
[----:B0-----:R-:W2:Y:S04]  /*25f10*/  LDL.LU R7, [R1+0x737c] ;  /* 0x00737c0001077983 */ /* 0x001ea80000300800 */
[----:B--2---:R0:W-:Y:S04]  /*25f20*/  STS.U16 [R0+0x40a00], R7 ;  /* 0x040a000700007388 */ /* 0x0041e80000000400 */
[----:B0-----:R-:W2:Y:S04]  /*25f30*/  LDL.LU R7, [R1+0x7378] ;  /* 0x0073780001077983 */ /* 0x001ea80000300800 */
[----:B--2---:R0:W-:Y:S04]  /*25f40*/  STS.U16 [R0+0x42800], R7 ;  /* 0x0428000700007388 */ /* 0x0041e80000000400 */
[----:B---3--:R-:W-:Y:S04]  /*25f50*/  STS.U16 [R0+0x42a00], R8 ;  /* 0x042a000800007388 */ /* 0x008fe80000000400 */
[----:B------:R-:W-:Y:S04]  /*25f60*/  STS.U16 [R0+0x44800], R9 ;  /* 0x0448000900007388 */ /* 0x000fe80000000400 */
[----:B------:R-:W-:Y:S04]  /*25f70*/  STS.U16 [R0+0x44a00], R10 ;  /* 0x044a000a00007388 */ /* 0x000fe80000000400 */
[----:B----4-:R-:W-:Y:S04]  /*25f80*/  STS.U16 [R0+0x46800], R12 ;  /* 0x0468000c00007388 */ /* 0x010fe80000000400 */
        /* <DEDUP_REMOVED lines=14> */
[----:B0-----:R-:W2:Y:S04]  /*26070*/  LDL.LU R7, [R1+0x7374] ;  /* 0x0073740001077983 */ /* 0x001ea80000300800 */
[----:B-1----:R-:W0:Y:S04]  /*26080*/  S2R R26, SR_TID.X ;  /* 0x00000000001a7919 */ /* 0x002e280000002100 */
[----:B------:R-:W-:Y:S04]  /*26090*/  STS.U16 [R0+0x54a00], R16 ;  /* 0x054a001000007388 */ /* 0x000fe80000000400 */
[----:B------:R-:W-:Y:S04]  /*260a0*/  STS.U16 [R0+0x56800], R2 ;  /* 0x0568000200007388 */ /* 0x000fe80000000400 */
[----:B------:R-:W-:Y:S04]  /*260b0*/  STS.U16 [R0+0x56a00], R18 ;  /* 0x056a001200007388 */ /* 0x000fe80000000400 */
[----:B------:R-:W-:Y:S04]  /*260c0*/  STS.U16 [R0+0x58800], R3 ;  /* 0x0588000300007388 */ /* 0x000fe80000000400 */
[----:B------:R-:W-:Y:S01]  /*260d0*/  STS.U16 [R0+0x58a00], R4 ;  /* 0x058a000400007388 */ /* 0x000fe20000000400 */
[----:B0-----:R-:W-:-:S03]  /*260e0*/  LOP3.LUT R26, R26, 0xff, RZ, 0xc0, !PT ;  /* 0x000000ff1a1a7812 */ /* 0x001fc600078ec0ff */
[----:B------:R-:W-:Y:S01]  /*260f0*/  STS.U16 [R0+0x5a800], R24 ;  /* 0x05a8001800007388 */ /* 0x000fe20000000400 */
[----:B------:R-:W-:-:S03]  /*26100*/  SHF.L.U32 R26, R26, 0x1, RZ ;  /* 0x000000011a1a7819 */ /* 0x000fc600000006ff */
[----:B------:R-:W-:Y:S04]  /*26110*/  STS.U16 [R0+0x5aa00], R5 ;  /* 0x05aa000500007388 */ /* 0x000fe80000000400 */
[----:B------:R-:W-:Y:S04]  /*26120*/  STS.U16 [R0+0x5c800], R6 ;  /* 0x05c8000600007388 */ /* 0x000fe80000000400 */
[----:B------:R0:W-:Y:S04]  /*26130*/  STS.U16 [R0+0x5ca00], R28 ;  /* 0x05ca001c00007388 */ /* 0x0001e80000000400 */
[----:B------:R-:W3:Y:S01]  /*26140*/  LDL.LU R8, [R1+0x7370] ;  /* 0x0073700001087983 */ /* 0x000ee20000300800 */
[----:B0-----:R-:W-:-:S05]  /*26150*/  LOP3.LUT R0, R26, 0x30, RZ, 0x3c, !PT ;  /* 0x000000301a007812 */ /* 0x001fca00078e3cff */
[----:B------:R0:W-:Y:S04]  /*26160*/  STL [R1+0x736c], R0 ;  /* 0x00736c0001007387 */ /* 0x0001e80000100800 */
[----:B------:R-:W4:Y:S01]  /*26170*/  LDL.LU R22, [R1+0x374] ;  /* 0x0003740001167983 */ /* 0x000f220000300800 */
[----:B0-----:R-:W-:-:S03]  /*26180*/  LOP3.LUT R0, R26, 0x20, RZ, 0x3c, !PT ;  /* 0x000000201a007812 */ /* 0x001fc600078e3cff */
[----:B----4-:R0:W-:Y:S04]  /*26190*/  STL [R1+0x7368], R22 ;  /* 0x0073681601007387 */ /* 0x0101e80000100800 */
        /* <DEDUP_REMOVED lines=26> */
[----:B---3--:R0:W-:Y:S04]  /*26340*/  STS.U16 [R0+0x5e800], R8 ;  /* 0x05e8000800007388 */ /* 0x0081e80000000400 */
[----:B--2---:R1:W-:Y:S04]  /*26350*/  STS.U16 [R0+0x5ea00], R7 ;  /* 0x05ea000700007388 */ /* 0x0043e80000000400 */
[----:B0-----:R-:W2:Y:S04]  /*26360*/  LDL.LU R8, [R1+0x2b8] ;  /* 0x0002b80001087983 */ /* 0x001ea80000300800 */
[----:B-1----:R-:W4:Y:S04]  /*26370*/  LDL.LU R0, [R1+0x736c] ;  /* 0x00736c0001007983 */ /* 0x002f280000300800 */
[----:B------:R-:W3:Y:S04]  /*26380*/  LDL.LU R7, [R1+0x2f4] ;  /* 0x0002f40001077983 */ /* 0x000ee80000300800 */
[----:B----4-:R0:W-:Y:S04]  /*26390*/  STS.U16 [R0+0x40c00], R22 ;  /* 0x040c001600007388 */ /* 0x0101e80000000400 */
[----:B0-----:R-:W4:Y:S04]  /*263a0*/  LDL.LU R22, [R1+0x7368] ;  /* 0x0073680001167983 */ /* 0x001f280000300800 */
[----:B----4-:R0:W-:Y:S04]  /*263b0*/  STS.U16 [R0+0x40e00], R22 ;  /* 0x040e001600007388 */ /* 0x0101e80000000400 */
[----:B------:R1:W-:Y:S04]  /*263c0*/  STS.U16 [R0+0x42c00], R5 ;  /* 0x042c000500007388 */ /* 0x0003e80000000400 */
[----:B------:R4:W-:Y:S04]  /*263d0*/  STS.U16 [R0+0x42e00], R6 ;  /* 0x042e000600007388 */ /* 0x0009e80000000400 */
[----:B------:R0:W-:Y:S04]  /*263e0*/  STS.U16 [R0+0x44c00], R28 ;  /* 0x044c001c00007388 */ /* 0x0001e80000000400 */
[----:B---3--:R-:W-:Y:S04]  /*263f0*/  STS.U16 [R0+0x44e00], R7 ;  /* 0x044e000700007388 */ /* 0x008fe80000000400 */
[----:B--2---:R-:W-:Y:S04]  /*26400*/  STS.U16 [R0+0x46c00], R8 ;  /* 0x046c000800007388 */ /* 0x004fe80000000400 */
[----:B------:R-:W-:Y:S04]  /*26410*/  STS.U16 [R0+0x46e00], R9 ;  /* 0x046e000900007388 */ /* 0x000fe80000000400 */
[----:B0-----:R-:W2:Y:S04]  /*26420*/  LDL.LU R22, [R1+0x7364] ;  /* 0x0073640001167983 */ /* 0x001ea80000300800 */
[----:B------:R-:W-:Y:S04]  /*26430*/  STS.U16 [R0+0x48c00], R10 ;  /* 0x048c000a00007388 */ /* 0x000fe80000000400 */
[----:B-1----:R-:W3:Y:S04]  /*26440*/  LDL.LU R5, [R1+0x7360] ;  /* 0x0073600001057983 */ /* 0x002ee80000300800 */
[----:B------:R-:W-:Y:S04]  /*26450*/  STS.U16 [R0+0x48e00], R12 ;  /* 0x048e000c00007388 */ /* 0x000fe80000000400 */
[----:B----4-:R-:W4:Y:S04]  /*26460*/  LDL.LU R6, [R1+0x735c] ;  /* 0x00735c0001067983 */ /* 0x010f280000300800 */
[----:B------:R-:W-:Y:S04]  /*26470*/  STS.U16 [R0+0x4ac00], R11 ;  /* 0x04ac000b00007388 */ /* 0x000fe80000000400 */
[----:B------:R-:W3:Y:S04]  /*26480*/  LDL.LU R28, [R1+0x7358] ;  /* 0x00735800011c7983 */ /* 0x000ee80000300800 */
[----:B------:R0:W-:Y:S04]  /*26490*/  STS.U16 [R0+0x4ae00], R20 ;  /* 0x04ae001400007388 */ /* 0x0001e80000000400 */
        /* <DEDUP_REMOVED lines=17> */
[----:B------:R0:W-:Y:S01]  /*265b0*/  STS.U16 [R0+0x5cc00], R26 ;  /* 0x05cc001a00007388 */ /* 0x0001e20000000400 */
[----:B--2---:R-:W-:-:S05]  /*265c0*/  LOP3.LUT R22, R22, 0xff, RZ, 0xc0, !PT ;  /* 0x000000ff16167812 */ /* 0x004fca00078ec0ff */
[----:B0-----:R-:W-:Y:S01]  /*265d0*/  IMAD.SHL.U32 R0, R22, 0x2, RZ ;  /* 0x0000000216007824 */ /* 0x001fe200078e00ff */
[----:B---3--:R0:W-:Y:S04]  /*265e0*/  STL [R1+0x7354], R20 ;  /* 0x0073541401007387 */ /* 0x0081e80000100800 */
[----:B------:R-:W2:Y:S04]  /*265f0*/  LDL.LU R3, [R1+0x36c] ;  /* 0x00036c0001037983 */ /* 0x000ea80000300800 */
[----:B------:R-:W3:Y:S04]  /*26600*/  LDL.LU R4, [R1+0x330] ;  /* 0x0003300001047983 */ /* 0x000ee80000300800 */
        /* <DEDUP_REMOVED lines=13> */
[----:B0-----:R-:W-:-:S03]  /*266e0*/  LOP3.LUT R20, R0, 0x30, RZ, 0x3c, !PT ;  /* 0x0000003000147812 */ /* 0x001fc600078e3cff */
        /* <DEDUP_REMOVED lines=10> */
[----:B----4-:R1:W-:Y:S04]  /*26790*/  STS.U16 [R20+0x5ec00], R6 ;  /* 0x05ec000614007388 */ /* 0x0103e80000000400 */
[----:B------:R4:W-:Y:S04]  /*267a0*/  STS.U16 [R20+0x5ee00], R5 ;  /* 0x05ee000514007388 */ /* 0x0009e80000000400 */
[----:B0-----:R-:W2:Y:S04]  /*267b0*/  LDL.LU R28, [R1+0x2ac] ;  /* 0x0002ac00011c7983 */ /* 0x001ea80000300800 */
[----:B-1----:R-:W2:Y:S04]  /*267c0*/  LDL.LU R6, [R1+0x2b0] ;  /* 0x0002b00001067983 */ /* 0x002ea80000300800 */
[----:B----4-:R-:W4:Y:S04]  /*267d0*/  LDL.LU R20, [R1+0x7354] ;  /* 0x0073540001147983 */ /* 0x010f280000300800 */
[----:B------:R-:W2:Y:S01]  /*267e0*/  LDL.LU R5, [R1+0x2ec] ;  /* 0x0002ec0001057983 */ /* 0x000ea20000300800 */
[----:B------:R-:W-:-:S05]  /*267f0*/  LOP3.LUT R0, R0, 0x40, RZ, 0x3c, !PT ;  /* 0x0000004000007812 */ /* 0x000fca00078e3cff */
[----:B----4-:R0:W-:Y:S04]  /*26800*/  STS.U16 [R0+0x41000], R20 ;  /* 0x0410001400007388 */ /* 0x0101e80000000400 */
[----:B--2---:R1:W-:Y:S04]  /*26810*/  STS.U16 [R0+0x41200], R3 ;  /* 0x0412000300007388 */ /* 0x0043e80000000400 */
[----:B---3--:R2:W-:Y:S04]  /*26820*/  STS.U16 [R0+0x43000], R4 ;  /* 0x0430000400007388 */ /* 0x0085e80000000400 */
[----:B------:R3:W-:Y:S04]  /*26830*/  STS.U16 [R0+0x43200], R24 ;  /* 0x0432001800007388 */ /* 0x0007e80000000400 */
[----:B------:R2:W-:Y:S04]  /*26840*/  STS.U16 [R0+0x45000], R26 ;  /* 0x0450001a00007388 */ /* 0x0005e80000000400 */
[----:B------:R-:W-:Y:S04]  /*26850*/  STS.U16 [R0+0x45200], R5 ;  /* 0x0452000500007388 */ /* 0x000fe80000000400 */
[----:B------:R-:W-:Y:S04]  /*26860*/  STS.U16 [R0+0x47000], R6 ;  /* 0x0470000600007388 */ /* 0x000fe80000000400 */
[----:B------:R-:W-:Y:S04]  /*26870*/  STS.U16 [R0+0x47200], R28 ;  /* 0x0472001c00007388 */ /* 0x000fe80000000400 */
[----:B0-----:R-:W4:Y:S04]  /*26880*/  LDL.LU R20, [R1+0x7350] ;  /* 0x0073500001147983 */ /* 0x001f280000300800 */
[----:B------:R-:W-:Y:S04]  /*26890*/  STS.U16 [R0+0x49000], R7 ;  /* 0x0490000700007388 */ /* 0x000fe80000000400 */
[----:B-1----:R-:W4:Y:S04]  /*268a0*/  LDL.LU R3, [R1+0x734c] ;  /* 0x00734c0001037983 */ /* 0x002f280000300800 */
[----:B------:R-:W-:Y:S04]  /*268b0*/  STS.U16 [R0+0x49200], R8 ;  /* 0x0492000800007388 */ /* 0x000fe80000000400 */
[----:B--2---:R-:W2:Y:S04]  /*268c0*/  LDL.LU R4, [R1+0x7348] ;  /* 0x0073480001047983 */ /* 0x004ea80000300800 */
[----:B------:R-:W-:Y:S04]  /*268d0*/  STS.U16 [R0+0x4b000], R9 ;  /* 0x04b0000900007388 */ /* 0x000fe80000000400 */
[----:B---3--:R-:W3:Y:S04]  /*268e0*/  LDL.LU R24, [R1+0x7344] ;  /* 0x0073440001187983 */ /* 0x008ee80000300800 */
[----:B------:R-:W-:Y:S04]  /*268f0*/  STS.U16 [R0+0x4b200], R10 ;  /* 0x04b2000a00007388 */ /* 0x000fe80000000400 */
[----:B------:R-:W2:Y:S04]  /*26900*/  LDL.LU R26, [R1+0x7340] ;  /* 0x00734000011a7983 */ /* 0x000ea80000300800 */
[----:B------:R0:W-:Y:S04]  /*26910*/  STS.U16 [R0+0x4d000], R12 ;  /* 0x04d0000c00007388 */ /* 0x0001e80000000400 */
[----:B0-----:R-:W2:Y:S04]  /*26920*/  LDL.LU R12, [R1+0x368] ;  /* 0x00036800010c7983 */ /* 0x001ea80000300800 */
[----:B------:R-:W-:Y:S04]  /*26930*/  STS.U16 [R0+0x4d200], R11 ;  /* 0x04d2000b00007388 */ /* 0x000fe80000000400 */
        /* <DEDUP_REMOVED lines=14> */
[----:B----4-:R-:W-:-:S03]  /*26a20*/  SHF.L.U32 R5, R20, 0x1, RZ ;  /* 0x0000000114057819 */ /* 0x010fc600000006ff */
[----:B--2---:R2:W-:Y:S04]  /*26a30*/  STL [R1+0x733c], R12 ;  /* 0x00733c0c01007387 */ /* 0x0045e80000100800 */
[----:B0-----:R-:W4:Y:S04]  /*26a40*/  LDL.LU R21, [R1+0x364] ;  /* 0x0003640001157983 */ /* 0x001f280000300800 */
[----:B-1----:R-:W4:Y:S04]  /*26a50*/  LDL.LU R0, [R1+0x328] ;  /* 0x0003280001007983 */ /* 0x002f280000300800 */
        /* <DEDUP_REMOVED lines=11> */
[----:B------:R-:W4:Y:S01]  /*26b10*/  LDL.LU R15, [R1+0x128] ;  /* 0x00012800010f7983 */ /* 0x000f220000300800 */
[----:B--2---:R-:W-:-:S03]  /*26b20*/  LOP3.LUT R12, R5, 0x40, RZ, 0x3c, !PT ;  /* 0x00000040050c7812 */ /* 0x004fc600078e3cff */
        /* <DEDUP_REMOVED lines=10> */
[----:B---3--:R1:W-:Y:S04]  /*26bd0*/  STS.U16 [R12+0x5d200], R24 ;  /* 0x05d200180c007388 */ /* 0x0083e80000000400 */
[----:B------:R3:W-:Y:S04]  /*26be0*/  STS.U16 [R12+0x5f000], R4 ;  /* 0x05f000040c007388 */ /* 0x0007e80000000400 */
[----:B0-----:R-:W2:Y:S04]  /*26bf0*/  LDL.LU R26, [R1+0x264] ;  /* 0x00026400011a7983 */ /* 0x001ea80000300800 */
[----:B-1----:R-:W2:Y:S04]  /*26c00*/  LDL.LU R24, [R1+0x268] ;  /* 0x0002680001187983 */ /* 0x002ea80000300800 */
[----:B---3--:R-:W3:Y:S04]  /*26c10*/  LDL.LU R4, [R1+0x2a4] ;  /* 0x0002a40001047983 */ /* 0x008ee80000300800 */
[----:B------:R0:W-:Y:S04]  /*26c20*/  STS.U16 [R12+0x5f200], R3 ;  /* 0x05f200030c007388 */ /* 0x0001e80000000400 */
[----:B0-----:R-:W2:Y:S04]  /*26c30*/  LDL.LU R12, [R1+0x733c] ;  /* 0x00733c00010c7983 */ /* 0x001ea80000300800 */
[----:B------:R-:W3:Y:S01]  /*26c40*/  LDL.LU R3, [R1+0x2a8] ;  /* 0x0002a80001037983 */ /* 0x000ee20000300800 */
[----:B------:R-:W-:-:S05]  /*26c50*/  LOP3.LUT R5, R5, 0x50, RZ, 0x3c, !PT ;  /* 0x0000005005057812 */ /* 0x000fca00078e3cff */
[----:B--2---:R0:W-:Y:S04]  /*26c60*/  STS.U16 [R5+0x41400], R12 ;  /* 0x0414000c05007388 */ /* 0x0041e80000000400 */
[----:B----4-:R1:W-:Y:S04]  /*26c70*/  STS.U16 [R5+0x41600], R21 ;  /* 0x0416001505007388 */ /* 0x0103e80000000400 */
[----:B------:R2:W-:Y:S04]  /*26c80*/  STS.U16 [R5+0x43400], R0 ;  /* 0x0434000005007388 */ /* 0x0005e80000000400 */
[----:B------:R4:W-:Y:S04]  /*26c90*/  STS.U16 [R5+0x43600], R2 ;  /* 0x0436000205007388 */ /* 0x0009e80000000400 */
[----:B------:R0:W-:Y:S04]  /*26ca0*/  STS.U16 [R5+0x45400], R18 ;  /* 0x0454001205007388 */ /* 0x0001e80000000400 */
[----:B------:R0:W-:Y:S04]  /*26cb0*/  STS.U16 [R5+0x45600], R22 ;  /* 0x0456001605007388 */ /* 0x0001e80000000400 */
[----:B---3--:R-:W-:Y:S04]  /*26cc0*/  STS.U16 [R5+0x47400], R3 ;  /* 0x0474000305007388 */ /* 0x008fe80000000400 */
[----:B------:R-:W-:Y:S04]  /*26cd0*/  STS.U16 [R5+0x47600], R4 ;  /* 0x0476000405007388 */ /* 0x000fe80000000400 */
[----:B------:R-:W-:Y:S04]  /*26ce0*/  STS.U16 [R5+0x49400], R24 ;  /* 0x0494001805007388 */ /* 0x000fe80000000400 */
[----:B------:R-:W-:Y:S04]  /*26cf0*/  STS.U16 [R5+0x49600], R26 ;  /* 0x0496001a05007388 */ /* 0x000fe80000000400 */
[----:B------:R-:W-:Y:S04]  /*26d00*/  STS.U16 [R5+0x4b400], R6 ;  /* 0x04b4000605007388 */ /* 0x000fe80000000400 */
[----:B------:R-:W-:Y:S04]  /*26d10*/  STS.U16 [R5+0x4b600], R28 ;  /* 0x04b6001c05007388 */ /* 0x000fe80000000400 */
[----:B0-----:R-:W3:Y:S04]  /*26d20*/  LDL.LU R12, [R1+0x7338] ;  /* 0x00733800010c7983 */ /* 0x001ee80000300800 */
[----:B------:R-:W-:Y:S04]  /*26d30*/  STS.U16 [R5+0x4d400], R7 ;  /* 0x04d4000705007388 */ /* 0x000fe80000000400 */
[----:B-1----:R-:W3:Y:S04]  /*26d40*/  LDL.LU R21, [R1+0x7334] ;  /* 0x0073340001157983 */ /* 0x002ee80000300800 */
[----:B------:R-:W-:Y:S04]  /*26d50*/  STS.U16 [R5+0x4d600], R8 ;  /* 0x04d6000805007388 */ /* 0x000fe80000000400 */
[----:B--2---:R-:W2:Y:S04]  /*26d60*/  LDL.LU R0, [R1+0x7330] ;  /* 0x0073300001007983 */ /* 0x004ea80000300800 */
[----:B------:R-:W-:Y:S04]  /*26d70*/  STS.U16 [R5+0x4f400], R9 ;  /* 0x04f4000905007388 */ /* 0x000fe80000000400 */
[----:B----4-:R-:W4:Y:S04]  /*26d80*/  LDL.LU R2, [R1+0x732c] ;  /* 0x00732c0001027983 */ /* 0x010f280000300800 */
[----:B------:R-:W-:Y:S04]  /*26d90*/  STS.U16 [R5+0x4f600], R10 ;  /* 0x04f6000a05007388 */ /* 0x000fe80000000400 */
[----:B------:R-:W2:Y:S04]  /*26da0*/  LDL.LU R18, [R1+0x7328] ;  /* 0x0073280001127983 */ /* 0x000ea80000300800 */
[----:B------:R-:W-:Y:S04]  /*26db0*/  STS.U16 [R5+0x51400], R11 ;  /* 0x0514000b05007388 */ /* 0x000fe80000000400 */
[----:B------:R-:W2:Y:S04]  /*26dc0*/  LDL.LU R22, [R1+0x7324] ;  /* 0x0073240001167983 */ /* 0x000ea80000300800 */
[----:B------:R0:W-:Y:S04]  /*26dd0*/  STS.U16 [R5+0x51600], R14 ;  /* 0x0516000e05007388 */ /* 0x0001e80000000400 */
[----:B0-----:R-:W2:Y:S04]  /*26de0*/  LDL.LU R14, [R1+0x360] ;  /* 0x00036000010e7983 */ /* 0x001ea80000300800 */
[----:B------:R-:W-:Y:S04]  /*26df0*/  STS.U16 [R5+0x53400], R15 ;  /* 0x0534000f05007388 */ /* 0x000fe80000000400 */
[----:B------:R-:W-:Y:S04]  /*26e00*/  STS.U16 [R5+0x53600], R29 ;  /* 0x0536001d05007388 */ /* 0x000fe80000000400 */
[----:B------:R-:W-:Y:S04]  /*26e10*/  STS.U16 [R5+0x55400], R27 ;  /* 0x0554001b05007388 */ /* 0x000fe80000000400 */
[----:B------:R-:W-:Y:S04]  /*26e20*/  STS.U16 [R5+0x55600], R25 ;  /* 0x0556001905007388 */ /* 0x000fe80000000400 */
[----:B------:R-:W-:Y:S04]  /*26e30*/  STS.U16 [R5+0x57400], R23 ;  /* 0x0574001705007388 */ /* 0x000fe80000000400 */
[----:B------:R0:W-:Y:S04]  /*26e40*/  STS.U16 [R5+0x57600], R19 ;  /* 0x0576001305007388 */ /* 0x0001e80000000400 */
[----:B------:R1:W-:Y:S04]  /*26e50*/  STS.U16 [R5+0x59400], R17 ;  /* 0x0594001105007388 */ /* 0x0003e80000000400 */
[----:B------:R0:W-:Y:S04]  /*26e60*/  STS.U16 [R5+0x59600], R13 ;  /* 0x0596000d05007388 */ /* 0x0001e80000000400 */
[----:B------:R0:W-:Y:S04]  /*26e70*/  STS.U16 [R5+0x5b400], R16 ;  /* 0x05b4001005007388 */ /* 0x0001e80000000400 */
[----:B------:R0:W-:Y:S04]  /*26e80*/  STS.U16 [R5+0x5b600], R20 ;  /* 0x05b6001405007388 */ /* 0x0001e80000000400 */
[----:B--2---:R3:W-:Y:S04]  /*26e90*/  STL [R1+0x7320], R14 ;  /* 0x0073200e01007387 */ /* 0x0047e80000100800 */
[----:B0-----:R-:W2:Y:S04]  /*26ea0*/  LDL.LU R19, [R1+0x35c] ;  /* 0x00035c0001137983 */ /* 0x001ea80000300800 */
[----:B-1----:R-:W2:Y:S04]  /*26eb0*/  LDL.LU R17, [R1+0x320] ;  /* 0x0003200001117983 */ /* 0x002ea80000300800 */
        /* <DEDUP_REMOVED lines=11> */
[----:B---3--:R-:W-:-:S03]  /*26f70*/  LOP3.LUT R14, R21, 0x50, RZ, 0x3c, !PT ;  /* 0x00000050150e7812 */ /* 0x008fc600078e3cff */
        /* <DEDUP_REMOVED lines=8> */
[----:B------:R-:W2:Y:S04]  /*27000*/  LDL.LU R21, [R1] ;  /* 0x0000000001157983 */ /* 0x000ea80000300800 */
[----:B------:R0:W-:Y:S04]  /*27010*/  STS.U16 [R14+0x5d400], R22 ;  /* 0x05d400160e007388 */ /* 0x0001e80000000400 */
[----:B------:R1:W-:Y:S04]  /*27020*/  STS.U16 [R14+0x5d600], R18 ;  /* 0x05d600120e007388 */ /* 0x0003e80000000400 */
[----:B----4-:R4:W-:Y:S04]  /*27030*/  STS.U16 [R14+0x5f400], R2 ;  /* 0x05f400020e007388 */ /* 0x0109e80000000400 */
[----:B0-----:R-:W2:Y:S04]  /*27040*/  LDL.LU R22, [R1+0x25c] ;  /* 0x00025c0001167983 */ /* 0x001ea80000300800 */
[----:B-1----:R-:W2:Y:S04]  /*27050*/  LDL.LU R18, [R1+0x260] ;  /* 0x0002600001127983 */ /* 0x002ea80000300800 */
[----:B----4-:R-:W2:Y:S04]  /*27060*/  LDL.LU R2, [R1+0x29c] ;  /* 0x00029c0001027983 */ /* 0x010ea80000300800 */
[----:B------:R0:W-:Y:S04]  /*27070*/  STS.U16 [R14+0x5f600], R0 ;  /* 0x05f600000e007388 */ /* 0x0001e80000000400 */
[----:B0-----:R-:W2:Y:S04]  /*27080*/  LDL.LU R14, [R1+0x7320] ;  /* 0x00732000010e7983 */ /* 0x001ea80000300800 */
[----:B------:R-:W3:Y:S01]  /*27090*/  LDL.LU R0, [R1+0x2a0] ;  /* 0x0002a00001007983 */ /* 0x000ee20000300800 */
[----:B------:R-:W-:-:S05]  /*270a0*/  LOP3.LUT R29, R12, 0x60, RZ, 0x3c, !PT ;  /* 0x000000600c1d7812 */ /* 0x000fca00078e3cff */
[----:B--2---:R0:W-:Y:S04]  /*270b0*/  STS.U16 [R29+0x41800], R14 ;  /* 0x0418000e1d007388 */ /* 0x0041e80000000400 */
[----:B------:R1:W-:Y:S04]  /*270c0*/  STS.U16 [R29+0x41a00], R19 ;  /* 0x041a00131d007388 */ /* 0x0003e80000000400 */
[----:B------:R2:W-:Y:S04]  /*270d0*/  STS.U16 [R29+0x43800], R17 ;  /* 0x043800111d007388 */ /* 0x0005e80000000400 */
[----:B0-----:R-:W4:Y:S04]  /*270e0*/  LDL.LU R14, [R1+0x731c] ;  /* 0x00731c00010e7983 */ /* 0x001f280000300800 */
[----:B-1----:R-:W4:Y:S04]  /*270f0*/  LDL.LU R19, [R1+0x7318] ;  /* 0x0073180001137983 */ /* 0x002f280000300800 */
[----:B--2---:R-:W2:Y:S04]  /*27100*/  LDL.LU R17, [R1+0x7314] ;  /* 0x0073140001117983 */ /* 0x004ea80000300800 */
[----:B------:R0:W-:Y:S04]  /*27110*/  STS.U16 [R29+0x43a00], R13 ;  /* 0x043a000d1d007388 */ /* 0x0001e80000000400 */
[----:B------:R1:W-:Y:S04]  /*27120*/  STS.U16 [R29+0x45800], R16 ;  /* 0x045800101d007388 */ /* 0x0003e80000000400 */
[----:B------:R3:W-:Y:S04]  /*27130*/  STS.U16 [R29+0x45a00], R20 ;  /* 0x045a00141d007388 */ /* 0x0007e80000000400 */
[----:B0-----:R-:W2:Y:S04]  /*27140*/  LDL.LU R13, [R1+0x7310] ;  /* 0x00731000010d7983 */ /* 0x001ea80000300800 */
[----:B-1----:R-:W2:Y:S04]  /*27150*/  LDL.LU R16, [R1+0x730c] ;  /* 0x00730c0001107983 */ /* 0x002ea80000300800 */
[----:B---3--:R-:W3:Y:S04]  /*27160*/  LDL.LU R20, [R1+0x7308] ;  /* 0x0073080001147983 */ /* 0x008ee80000300800 */
        /* <DEDUP_REMOVED lines=20> */
[----:B0-----:R-:W4:Y:S04]  /*272b0*/  LDL.LU R27, [R1+0x358] ;  /* 0x00035800011b7983 */ /* 0x001f280000300800 */
[----:B-1----:R-:W4:Y:S04]  /*272c0*/  LDL.LU R25, [R1+0x354] ;  /* 0x0003540001197983 */ /* 0x002f280000300800 */
[----:B------:R0:W-:Y:S04]  /*272d0*/  STS.U16 [R29+0x5b800], R21 ;  /* 0x05b800151d007388 */ /* 0x0001e80000000400 */
[----:B------:R-:W4:Y:S04]  /*272e0*/  LDL.LU R23, [R1+0x318] ;  /* 0x0003180001177983 */ /* 0x000f280000300800 */
        /* <DEDUP_REMOVED lines=15> */
[----:B------:R-:W-:-:S03]  /*273e0*/  LOP3.LUT R3, R12, 0x70, RZ, 0x3c, !PT ;  /* 0x000000700c037812 */ /* 0x000fc600078e3cff */
[----:B------:R-:W4:Y:S04]  /*273f0*/  LDL.LU R11, [R1+0x94] ;  /* 0x00009400010b7983 */ /* 0x000f280000300800 */
[----:B------:R-:W4:Y:S04]  /*27400*/  LDL.LU R15, [R1+0x54] ;  /* 0x00005400010f7983 */ /* 0x000f280000300800 */
[----:B---3--:R0:W-:Y:S04]  /*27410*/  STS.U16 [R29+0x5ba00], R20 ;  /* 0x05ba00141d007388 */ /* 0x0081e80000000400 */
[----:B--2---:R1:W-:Y:S04]  /*27420*/  STS.U16 [R29+0x5d800], R16 ;  /* 0x05d800101d007388 */ /* 0x0043e80000000400 */
[----:B------:R2:W-:Y:S04]  /*27430*/  STS.U16 [R29+0x5da00], R13 ;  /* 0x05da000d1d007388 */ /* 0x0005e80000000400 */
[----:B0-----:R-:W3:Y:S04]  /*27440*/  LDL.LU R20, [R1+0x258] ;  /* 0x0002580001147983 */ /* 0x001ee80000300800 */
[----:B-1----:R-:W3:Y:S04]  /*27450*/  LDL.LU R16, [R1+0x294] ;  /* 0x0002940001107983 */ /* 0x002ee80000300800 */
[----:B------:R-:W3:Y:S04]  /*27460*/  LDL.LU R12, [R1+0x50] ;  /* 0x00005000010c7983 */ /* 0x000ee80000300800 */
[----:B--2---:R-:W2:Y:S04]  /*27470*/  LDL.LU R13, [R1+0x298] ;  /* 0x00029800010d7983 */ /* 0x004ea80000300800 */
[----:B------:R0:W-:Y:S04]  /*27480*/  STS.U16 [R29+0x5f800], R17 ;  /* 0x05f800111d007388 */ /* 0x0001e80000000400 */
[----:B----4-:R1:W-:Y:S04]  /*27490*/  STS.U16 [R29+0x5fa00], R19 ;  /* 0x05fa00131d007388 */ /* 0x0103e80000000400 */
[----:B0-----:R-:W4:Y:S04]  /*274a0*/  LDL.LU R17, [R1+0x2d4] ;  /* 0x0002d40001117983 */ /* 0x001f280000300800 */
[----:B-1----:R-:W2:Y:S04]  /*274b0*/  LDL.LU R29, [R1+0x7304] ;  /* 0x00730400011d7983 */ /* 0x002ea80000300800 */
[----:B------:R-:W2:Y:S04]  /*274c0*/  LDL.LU R19, [R1+0x2d8] ;  /* 0x0002d80001137983 */ /* 0x000ea80000300800 */
[----:B------:R0:W-:Y:S04]  /*274d0*/  STS.U16 [R3+0x41c00], R27 ;  /* 0x041c001b03007388 */ /* 0x0001e80000000400 */
[----:B------:R1:W-:Y:S04]  /*274e0*/  STS.U16 [R3+0x41e00], R25 ;  /* 0x041e001903007388 */ /* 0x0003e80000000400 */
[----:B0-----:R-:W3:Y:S04]  /*274f0*/  LDL.LU R27, [R1+0x7300] ;  /* 0x00730000011b7983 */ /* 0x001ee80000300800 */
[----:B-1----:R-:W3:Y:S04]  /*27500*/  LDL.LU R25, [R1+0x72fc] ;  /* 0x0072fc0001197983 */ /* 0x002ee80000300800 */
[----:B------:R0:W-:Y:S04]  /*27510*/  STS.U16 [R3+0x43c00], R23 ;  /* 0x043c001703007388 */ /* 0x0001e80000000400 */
[----:B------:R1:W-:Y:S04]  /*27520*/  STS.U16 [R3+0x43e00], R21 ;  /* 0x043e001503007388 */ /* 0x0003e80000000400 */
[----:B0-----:R-:W3:Y:S04]  /*27530*/  LDL.LU R23, [R1+0x72f8] ;  /* 0x0072f80001177983 */ /* 0x001ee80000300800 */
[----:B-1----:R-:W3:Y:S04]  /*27540*/  LDL.LU R21, [R1+0x72f4] ;  /* 0x0072f40001157983 */ /* 0x002ee80000300800 */
[----:B--2---:R-:W-:Y:S04]  /*27550*/  STS.U16 [R3+0x45c00], R19 ;  /* 0x045c001303007388 */ /* 0x004fe80000000400 */
[----:B----4-:R-:W-:Y:S04]  /*27560*/  STS.U16 [R3+0x45e00], R17 ;  /* 0x045e001103007388 */ /* 0x010fe80000000400 */
[----:B------:R-:W-:Y:S04]  /*27570*/  STS.U16 [R3+0x47c00], R13 ;  /* 0x047c000d03007388 */ /* 0x000fe80000000400 */
        /* <DEDUP_REMOVED lines=12> */
[----:B------:R-:W-:Y:S04]  /*27640*/  STS.U16 [R3+0x53e00], R7 ;  /* 0x053e000703007388 */ /* 0x000fe80000000400 */
[----:B------:R-:W-:Y:S04]  /*27650*/  STS.U16 [R3+0x55c00], R8 ;  /* 0x055c000803007388 */ /* 0x000fe80000000400 */
[----:B------:R-:W-:Y:S04]  /*27660*/  STS.U16 [R3+0x55e00], R9 ;  /* 0x055e000903007388 */ /* 0x000fe80000000400 */
[----:B------:R-:W-:Y:S04]  /*27670*/  STS.U16 [R3+0x57c00], R10 ;  /* 0x057c000a03007388 */ /* 0x000fe80000000400 */
[----:B------:R-:W-:Y:S04]  /*27680*/  STS.U16 [R3+0x57e00], R11 ;  /* 0x057e000b03007388 */ /* 0x000fe80000000400 */
[----:B------:R1:W-:Y:S04]  /*27690*/  STS.U16 [R3+0x59c00], R15 ;  /* 0x059c000f03007388 */ /* 0x0003e80000000400 */
[----:B0-----:R-:W0:Y:S04]  /*276a0*/  S2R R28, SR_TID.X ;  /* 0x00000000001c7919 */ /* 0x001e280000002100 */
[----:B------:R-:W2:Y:S04]  /*276b0*/  LDL R2, [R1+0xcf0] ;  /* 0x000cf00001027983 */ /* 0x000ea80000100800 */
[----:B-1----:R-:W1:Y:S04]  /*276c0*/  S2R R15, SR_TID.X ;  /* 0x00000000000f7919 */ /* 0x002e680000002100 */
[----:B------:R1:W-:Y:S04]  /*276d0*/  STS.U16 [R3+0x59e00], R12 ;  /* 0x059e000c03007388 */ /* 0x0003e80000000400 */
[----:B------:R-:W-:Y:S04]  /*276e0*/  STS.U16 [R3+0x5bc00], R21 ;  /* 0x05bc001503007388 */ /* 0x000fe80000000400 */
[----:B------:R-:W-:Y:S04]  /*276f0*/  STS.U16 [R3+0x5be00], R23 ;  /* 0x05be001703007388 */ /* 0x000fe80000000400 */
[----:B------:R-:W-:Y:S04]  /*27700*/  STS.U16 [R3+0x5dc00], R25 ;  /* 0x05dc001903007388 */ /* 0x000fe80000000400 */
[----:B------:R-:W-:Y:S04]  /*27710*/  STS.U16 [R3+0x5de00], R27 ;  /* 0x05de001b03007388 */ /* 0x000fe80000000400 */
[----:B------:R-:W-:Y:S04]  /*27720*/  STS.U16 [R3+0x5fc00], R29 ;  /* 0x05fc001d03007388 */ /* 0x000fe80000000400 */
[----:B------:R3:W-:Y:S04]  /*27730*/  STS.U16 [R3+0x5fe00], R14 ;  /* 0x05fe000e03007388 */ /* 0x0007e80000000400 */
[----:B------:R-:W-:Y:S01]  /*27740*/  BAR.SYNC.DEFER_BLOCKING 0x0 ;  /* 0x0000000000007b1d */ /* 0x000fe20000010000 */
[----:B-1----:R-:W-:-:S02]  /*27750*/  LOP3.LUT R12, R15, 0x7, RZ, 0xc0, !PT ;  /* 0x000000070f0c7812 */ /* 0x002fc400078ec0ff */
[----:B------:R-:W-:Y:S02]  /*27760*/  LOP3.LUT R15, R15, 0x10, RZ, 0xc0, !PT ;  /* 0x000000100f0f7812 */ /* 0x000fe400078ec0ff */
[----:B0-----:R-:W-:Y:S01]  /*27770*/  SHF.L.U32 R0, R28, 0x1, RZ ;  /* 0x000000011c007819 */ /* 0x001fe200000006ff */
[----:B------:R-:W-:Y:S02]  /*27780*/  IMAD R18, R12, 0x210, RZ ;  /* 0x000002100c127824 */ /* 0x000fe400078e02ff */
[----:B------:R-:W-:-:S03]  /*27790*/  IMAD.SHL.U32 R22, R15, 0x100, RZ ;  /* 0x000001000f167824 */ /* 0x000fc600078e00ff */
[----:B------:R-:W-:-:S04]  /*277a0*/  LOP3.LUT R0, R18, 0x10, R0, 0x78, !PT ;  /* 0x0000001012007812 */ /* 0x000fc800078e7800 */
[----:B------:R-:W-:Y:S01]  /*277b0*/  LOP3.LUT R0, R0, R22, RZ, 0xfc, !PT ;  /* 0x0000001600007212 */ /* 0x000fe200078efcff */
[----:B------:R-:W-:Y:S04]  /*277c0*/  STL [R1+0x72f0], R18 ;  /* 0x0072f01201007387 */ /* 0x000fe80000100800 */
[----:B------:R-:W0:Y:S01]  /*277d0*/  LDSM.16.MT88.4 R16, [R0+0x2000] ;  /* 0x002000000010783b */ /* 0x000e220000004200 */
[----:B---3--:R-:W-:-:S03]  /*277e0*/  SHF.L.U32 R3, R28, 0x1, RZ ;  /* 0x000000011c037819 */ /* 0x008fc600000006ff */
[----:B------:R-:W-:Y:S01]  /*277f0*/  LDSM.16.MT88.4 R24, [R0] ;  /* 0x000000000018783b */ /* 0x000fe20000004200 */
[----:B0-----:R-:W-:-:S03]  /*27800*/  IMAD.MOV.U32 R13, RZ, RZ, R18 ;  /* 0x000000ffff0d7224 */ /* 0x001fc600078e0012 */
[----:B------:R-:W3:Y:S01]  /*27810*/  LDL.LU R18, [R1+0x72f0] ;  /* 0x0072f00001127983 */ /* 0x000ee20000300800 */
[----:B------:R-:W-:Y:S01]  /*27820*/  IMAD.MOV.U32 R15, RZ, RZ, R16 ;  /* 0x000000ffff0f7224 */ /* 0x000fe200078e0010 */
[----:B------:R-:W-:Y:S02]  /*27830*/  MOV R14, R17 ;  /* 0x00000011000e7202 */ /* 0x000fe40000000f00 */
[----:B------:R-:W-:Y:S01]  /*27840*/  MOV R12, R19 ;  /* 0x00000013000c7202 */ /* 0x000fe20000000f00 */
[----:B--2---:R-:W-:Y:S04]  /*27850*/  LDSM.16.M88.4 R8, [R2+0x40000] ;  /* 0x040000000208783b */ /* 0x004fe80000000200 */
[----:B------:R0:W-:Y:S02]  /*27860*/  LDSM.16.M88.4 R4, [R2+0x50000] ;  /* 0x050000000204783b */ /* 0x0001e40000000200 */
[----:B0-----:R-:W-:-:S02]  /*27870*/  IMAD.SHL.U32 R2, R28, 0x2, RZ ;  /* 0x000000021c027824 */ /* 0x001fc400078e00ff */
[----:B------:R-:W-:-:S05]  /*27880*/  IMAD.SHL.U32 R28, R28, 0x2, RZ ;  /* 0x000000021c1c7824 */ /* 0x000fca00078e00ff */
[C---:B---3--:R-:W-:Y:S02]  /*27890*/  LOP3.LUT R28, R18.reuse, 0x10, R28, 0x78, !PT ;  /* 0x00000010121c7812 */ /* 0x048fe400078e781c */
[----:B------:R-:W-:Y:S02]  /*278a0*/  LOP3.LUT R3, R18, 0x10, R3, 0x78, !PT ;  /* 0x0000001012037812 */ /* 0x000fe400078e7803 */
[-C--:B------:R-:W-:Y:S02]  /*278b0*/  LOP3.LUT R28, R28, R22.reuse, RZ, 0xfc, !PT ;  /* 0x000000161c1c7212 */ /* 0x080fe400078efcff */
[----:B------:R-:W-:Y:S02]  /*278c0*/  LOP3.LUT R3, R3, R22, RZ, 0xfc, !PT ;  /* 0x0000001603037212 */ /* 0x000fe400078efcff */
[----:B------:R-:W-:Y:S02]  /*278d0*/  LOP3.LUT R28, R28, 0x20, RZ, 0x3c, !PT ;  /* 0x000000201c1c7812 */ /* 0x000fe400078e3cff */
[----:B------:R-:W-:-:S02]  /*278e0*/  LOP3.LUT R2, R18, 0x10, R2, 0x78, !PT ;  /* 0x0000001012027812 */ /* 0x000fc400078e7802 */
[----:B------:R-:W-:Y:S01]  /*278f0*/  LOP3.LUT R3, R3, 0x40, RZ, 0x3c, !PT ;  /* 0x0000004003037812 */ /* 0x000fe200078e3cff */
[----:B------:R-:W0:Y:S01]  /*27900*/  LDSM.16.MT88.4 R16, [R28] ;  /* 0x000000001c10783b */ /* 0x000e220000004200 */
[----:B------:R-:W-:-:S03]  /*27910*/  LOP3.LUT R2, R2, R22, RZ, 0xfc, !PT ;  /* 0x0000001602027212 */ /* 0x000fc600078efcff */
[----:B------:R-:W1:Y:S01]  /*27920*/  LDSM.16.MT88.4 R20, [R3] ;  /* 0x000000000314783b */ /* 0x000e620000004200 */
[----:B------:R-:W-:-:S03]  /*27930*/  LOP3.LUT R2, R2, 0x60, RZ, 0x3c, !PT ;  /* 0x0000006002027812 */ /* 0x000fc600078e3cff */
[----:B0-----:R-:W-:Y:S04]  /*27940*/  STL.64 [R1+0x72c8], R18 ;  /* 0x0072c81201007387 */ /* 0x001fe80000100a00 */
[----:B------:R-:W-:Y:S04]  /*27950*/  STL.64 [R1+0x72c0], R16 ;  /* 0x0072c01001007387 */ /* 0x000fe80000100a00 */
[----:B-1----:R0:W-:Y:S04]  /*27960*/  STL.64 [R1+0x72b8], R22 ;  /* 0x0072b81601007387 */ /* 0x0021e80000100a00 */
[----:B------:R1:W-:Y:S01]  /*27970*/  STL.64 [R1+0x72b0], R20 ;  /* 0x0072b01401007387 */ /* 0x0003e20000100a00 */
[----:B0-----:R-:W-:Y:S01]  /*27980*/  MOV R22, R13 ;  /* 0x0000000d00167202 */ /* 0x001fe20000000f00 */
[----:B------:R-:W-:Y:S01]  /*27990*/  IMAD.MOV.U32 R23, RZ, RZ, R12 ;  /* 0x000000ffff177224 */ /* 0x000fe200078e000c */
[----:B-1----:R-:W-:Y:S01]  /*279a0*/  MOV R20, R15 ;  /* 0x0000000f00147202 */ /* 0x002fe20000000f00 */
[----:B------:R-:W-:-:S02]  /*279b0*/  IMAD.MOV.U32 R21, RZ, RZ, R14 ;  /* 0x000000ffff157224 */ /* 0x000fc400078e000e */
[----:B------:R-:W-:Y:S01]  /*279c0*/  HMMA.16816.F32.BF16 R12, R24, R8, RZ ;  /* 0x00000008180c723c */ /* 0x000fe200000418ff */
[----:B------:R-:W-:Y:S04]  /*279d0*/  STL.64 [R1+0x72e8], R22 ;  /* 0x0072e81601007387 */ /* 0x000fe80000100a00 */
[----:B------:R-:W-:Y:S04]  /*279e0*/  STL.64 [R1+0x72e0], R20 ;  /* 0x0072e01401007387 */ /* 0x000fe80000100a00 */
[----:B------:R-:W-:Y:S11]  /*279f0*/  LDSM.16.MT88.4 R20, [R0+0x80] ;  /* 0x000080000014783b */ /* 0x000ff60000004200 */
[----:B------:R-:W-:Y:S04]  /*27a00*/  @!UPT UIADD3 URZ, URZ, URZ, URZ ;  /* 0x0000003f3f3ff290 */ /* 0x000fe8000fffe03f */
[----:B------:R-:W-:Y:S01]  /*27a10*/  MOV R19, R12 ;  /* 0x0000000c00137202 */ /* 0x000fe20000000f00 */
[----:B------:R-:W-:Y:S01]  /*27a20*/  IMAD.MOV.U32 R18, RZ, RZ, R13 ;  /* 0x000000ffff127224 */ /* 0x000fe200078e000d */
[----:B------:R-:W-:Y:S01]  /*27a30*/  MOV R17, R14 ;  /* 0x0000000e00117202 */ /* 0x000fe20000000f00 */
[----:B------:R-:W-:Y:S02]  /*27a40*/  IMAD.MOV.U32 R16, RZ, RZ, R15 ;  /* 0x000000ffff107224 */ /* 0x000fe400078e000f */
[----:B------:R-:W0:Y:S04]  /*27a50*/  LDSM.16.MT88.4 R12, [R2] ;  /* 0x00000000020c783b */ /* 0x000e280000004200 */
[----:B0-----:R-:W-:Y:S04]  /*27a60*/  STL.64 [R1+0x72d8], R14 ;  /* 0x0072d80e01007387 */ /* 0x001fe80000100a00 */
[----:B------:R-:W-:Y:S04]  /*27a70*/  STL.64 [R1+0x72d0], R12 ;  /* 0x0072d00c01007387 */ /* 0x000fe80000100a00 */
[----:B------:R-:W-:Y:S04]  /*27a80*/  STL.64 [R1], R20 ;  /* 0x0000001401007387 */ /* 0x000fe80000100a00 */
[----:B------:R-:W-:Y:S04]  /*27a90*/  STL.64 [R1+0x8], R22 ;  /* 0x0000081601007387 */ /* 0x000fe80000100a00 */
[----:B------:R-:W0:Y:S04]  /*27aa0*/  LDSM.16.MT88.4 R20, [R3+0x80] ;  /* 0x000080000314783b */ /* 0x000e280000004200 */
[----:B0-----:R-:W-:Y:S04]  /*27ab0*/  STL.64 [R1+0x40], R20 ;  /* 0x0000401401007387 */ /* 0x001fe80000100a00 */
[----:B------:R0:W-:Y:S04]  /*27ac0*/  STL.64 [R1+0x48], R22 ;  /* 0x0000481601007387 */ /* 0x0001e80000100a00 */
[----:B0-----:R-:W2:Y:S04]  /*27ad0*/  LDL.LU.64 R22, [R1+0x72e8] ;  /* 0x0072e80001167983 */ /* 0x001ea80000300a00 */
[----:B------:R-:W2:Y:S01]  /*27ae0*/  LDL.LU.64 R20, [R1+0x72e0] ;  /* 0x0072e00001147983 */ /* 0x000ea20000300a00 */
[----:B------:R-:W-:Y:S01]  /*27af0*/  MOV R12, R19 ;  /* 0x00000013000c7202 */ /* 0x000fe20000000f00 */
[----:B------:R-:W-:Y:S01]  /*27b00*/  IMAD.MOV.U32 R13, RZ, RZ, R18 ;  /* 0x000000ffff0d7224 */ /* 0x000fe200078e0012 */
[----:B------:R-:W-:Y:S01]  /*27b10*/  MOV R14, R17 ;  /* 0x00000011000e7202 */ /* 0x000fe20000000f00 */
[----:B------:R-:W-:-:S02]  /*27b20*/  IMAD.MOV.U32 R15, RZ, RZ, R16 ;  /* 0x000000ffff0f7224 */ /* 0x000fc400078e0010 */
[----:B------:R-:W-:Y:S01]  /*27b30*/  HMMA.16816.F32.BF16 R16, R24, R4, RZ ;  /* 0x000000041810723c */ /* 0x000fe200000418ff */
[----:B------:R-:W-:Y:S07]  /*27b40*/  LDSM.16.MT88.4 R24, [R28+0x80] ;  /* 0x000080001c18783b */ /* 0x000fee0000004200 */
[C---:B--2---:R-:W-:Y:S11]  /*27b50*/  HMMA.16816.F32.BF16 R12, R20.reuse, R10, R12 ;  /* 0x0000000a140c723c */ /* 0x044ff6000004180c */
[----:B------:R-:W-:Y:S05]  /*27b60*/  @!UPT UIADD3 URZ, URZ, URZ, URZ ;  /* 0x0000003f3f3ff290 */ /* 0x000fea000fffe03f */
[----:B------:R-:W-:Y:S07]  /*27b70*/  HMMA.16816.F32.BF16 R20, R20, R6, R16 ;  /* 0x000000061414723c */ /* 0x000fee0000041810 */
[----:B------:R-:W-:Y:S04]  /*27b80*/  STL.64 [R1+0x1d0], R12 ;  /* 0x0001d00c01007387 */ /* 0x000fe80000100a00 */
[----:B------:R0:W-:Y:S04]  /*27b90*/  STL.64 [R1+0x1d8], R14 ;  /* 0x0001d80e01007387 */ /* 0x0001e80000100a00 */
[----:B0-----:R-:W2:Y:S04]  /*27ba0*/  LDL.LU.64 R14, [R1+0x72d8] ;  /* 0x0072d800010e7983 */ /* 0x001ea80000300a00 */
[----:B------:R-:W2:Y:S04]  /*27bb0*/  LDL.LU.64 R12, [R1+0x72d0] ;  /* 0x0072d000010c7983 */ /* 0x000ea80000300a00 */
[----:B------:R-:W-:Y:S04]  /*27bc0*/  STL [R1+0x7294], R10 ;  /* 0x0072940a01007387 */ /* 0x000fe80000100800 */
[----:B------:R-:W-:Y:S04]  /*27bd0*/  STL [R1+0x7290], R11 ;  /* 0x0072900b01007387 */ /* 0x000fe80000100800 */
[----:B------:R-:W3:Y:S04]  /*27be0*/  LDL.LU.64 R18, [R1+0x72c8] ;  /* 0x0072c80001127983 */ /* 0x000ee80000300a00 */
[----:B------:R-:W3:Y:S04]  /*27bf0*/  LDL.LU.64 R16, [R1+0x72c0] ;  /* 0x0072c00001107983 */ /* 0x000ee80000300a00 */
[----:B------:R-:W-:Y:S04]  /*27c00*/  STL [R1+0x729c], R6 ;  /* 0x00729c0601007387 */ /* 0x000fe80000100800 */
[----:B------:R-:W-:Y:S04]  /*27c10*/  STL [R1+0x7298], R7 ;  /* 0x0072980701007387 */ /* 0x000fe80000100800 */
[----:B------:R-:W-:Y:S04]  /*27c20*/  STL.64 [R1+0x1c0], R20 ;  /* 0x0001c01401007387 */ /* 0x000fe80000100a00 */
[----:B------:R3:W-:Y:S02]  /*27c30*/  STL.64 [R1+0x1c8], R22 ;  /* 0x0001c81601007387 */ /* 0x0007e40000100a00 */
[C---:B---3--:R-:W-:Y:S11]  /*27c40*/  HMMA.16816.F32.BF16 R20, R16.reuse, R8, RZ ;  /* 0x000000081014723c */ /* 0x048ff600000418ff */
[----:B------:R-:W-:Y:S11]  /*27c50*/  @!UPT UIADD3 URZ, URZ, URZ, URZ ;  /* 0x0000003f3f3ff290 */ /* 0x000ff6000fffe03f */
[----:B------:R-:W-:Y:S01]  /*27c60*/  @!UPT UIADD3 URZ, URZ, URZ, URZ ;  /* 0x0000003f3f3ff290 */ /* 0x000fe2000fffe03f */
[----:B------:R-:W-:Y:S04]  /*27c70*/  STL.64 [R1+0x180], R20 ;  /* 0x0001801401007387 */ /* 0x000fe80000100a00 */
[----:B------:R0:W-:Y:S04]  /*27c80*/  STL.64 [R1+0x188], R22 ;  /* 0x0001881601007387 */ /* 0x0001e80000100a00 */
[----:B0-----:R-:W3:Y:S04]  /*27c90*/  LDL.LU.64 R22, [R1+0x72b8] ;  /* 0x0072b80001167983 */ /* 0x001ee80000300a00 */
[----:B------:R-:W3:Y:S01]  /*27ca0*/  LDL.LU.64 R20, [R1+0x72b0] ;  /* 0x0072b00001147983 */ /* 0x000ee20000300a00 */
[----:B------:R-:W-:Y:S11]  /*27cb0*/  HMMA.16816.F32.BF16 R16, R16, R4, RZ ;  /* 0x000000041010723c */ /* 0x000ff600000418ff */
[----:B------:R-:W-:Y:S11]  /*27cc0*/  @!UPT UIADD3 URZ, URZ, URZ, URZ ;  /* 0x0000003f3f3ff290 */ /* 0x000ff6000fffe03f */
[----:B------:R-:W-:Y:S01]  /*27cd0*/  @!UPT UIADD3 URZ, URZ, URZ, URZ ;  /* 0x0000003f3f3ff290 */ /* 0x000fe2000fffe03f */
[----:B------:R-:W-:Y:S04]  /*27ce0*/  STL.64 [R1+0x170], R16 ;  /* 0x0001701001007387 */ /* 0x000fe80000100a00 */
[----:B------:R-:W-:Y:S04]  /*27cf0*/  STL.64 [R1+0x178], R18 ;  /* 0x0001781201007387 */ /* 0x000fe80000100a00 */
[----:B------:R-:W0:Y:S04]  /*27d00*/  LDSM.16.MT88.4 R16, [R2+0x80] ;  /* 0x000080000210783b */ /* 0x000e280000004200 */
[----:B0-----:R-:W-:Y:S04]  /*27d10*/  STL.64 [R1+0x60], R16 ;  /* 0x0000601001007387 */ /* 0x001fe80000100a00 */
[----:B------:R3:W-:Y:S02]  /*27d20*/  STL.64 [R1+0x68], R18 ;  /* 0x0000681201007387 */ /* 0x0007e40000100a00 */
[C---:B---3--:R-:W-:Y:S11]  /*27d30*/  HMMA.16816.F32.BF16 R16, R20.reuse, R8, RZ ;  /* 0x000000081410723c */ /* 0x048ff600000418ff */
[----:B------:R-:W-:Y:S11]  /*27d40*/  @!UPT UIADD3 URZ, URZ, URZ, URZ ;  /* 0x0000003f3f3ff290 */ /* 0x000ff6000fffe03f */
[----:B------:R-:W-:Y:S01]  /*27d50*/  @!UPT UIADD3 URZ, URZ, URZ, URZ ;  /* 0x0000003f3f3ff290 */ /* 0x000fe2000fffe03f */
[----:B------:R-:W-:Y:S04]  /*27d60*/  STL.64 [R1+0x160], R16 ;  /* 0x0001601001007387 */ /* 0x000fe80000100a00 */
[----:B------:R-:W-:Y:S04]  /*27d70*/  STL.64 [R1+0x168], R18 ;  /* 0x0001681201007387 */ /* 0x000fe80000100a00 */
[----:B------:R-:W0:Y:S02]  /*27d80*/  LDSM.16.MT88.4 R16, [R0+0x100] ;  /* 0x000100000010783b */ /* 0x000e240000004200 */
[----:B0-----:R-:W-:Y:S01]  /*27d90*/  MOV R10, R19 ;  /* 0x00000013000a7202 */ /* 0x001fe20000000f00 */
[----:B------:R-:W-:Y:S01]  /*27da0*/  IMAD.MOV.U32 R7, RZ, RZ, R18 ;  /* 0x000000ffff077224 */ /* 0x000fe200078e0012 */
[----:B------:R-:W-:Y:S01]  /*27db0*/  MOV R6, R17 ;  /* 0x0000001100067202 */ /* 0x000fe20000000f00 */
[----:B------:R0:W-:Y:S04]  /*27dc0*/  STL [R1+0x80], R16 ;  /* 0x0000801001007387 */ /* 0x0001e80000100800 */
[----:B------:R-:W-:Y:S04]  /*27dd0*/  STL [R1+0x72a8], R10 ;  /* 0x0072a80a01007387 */ /* 0x000fe80000100800 */
[----:B------:R-:W-:Y:S01]  /*27de0*/  STL [R1+0x72a4], R7 ;  /* 0x0072a40701007387 */ /* 0x000fe20000100800 */
[----:B0-----:R-:W-:Y:S03]  /*27df0*/  HMMA.16816.F32.BF16 R16, R20, R4, RZ ;  /* 0x000000041410723c */ /* 0x001fe600000418ff */
[----:B------:R-:W-:Y:S04]  /*27e00*/  STL [R1+0x72a0], R6 ;  /* 0x0072a00601007387 */ /* 0x000fe80000100800 */
[----:B------:R-:W3:Y:S04]  /*27e10*/  LDL.LU R20, [R1] ;  /* 0x0000000001147983 */ /* 0x000ee80000300800 */
[----:B------:R-:W3:Y:S04]  /*27e20*/  LDL.LU R21, [R1+0x4] ;  /* 0x0000040001157983 */ /* 0x000ee80000300800 */
[----:B------:R-:W3:Y:S04]  /*27e30*/  LDL.LU R22, [R1+0x8] ;  /* 0x0000080001167983 */ /* 0x000ee80000300800 */
[----:B------:R-:W3:Y:S05]  /*27e40*/  LDL.LU R23, [R1+0xc] ;  /* 0x00000c0001177983 */ /* 0x000eea0000300800 */
[----:B------:R-:W-:Y:S01]  /*27e50*/  IMAD.MOV.U32 R11, RZ, RZ, R16 ;  /* 0x000000ffff0b7224 */ /* 0x000fe200078e0010 */
[----:B------:R-:W-:Y:S01]  /*27e60*/  MOV R29, R17 ;  /* 0x00000011001d7202 */ /* 0x000fe20000000f00 */
[----:B------:R-:W-:Y:S01]  /*27e70*/  IMAD.MOV.U32 R28, RZ, RZ, R18 ;  /* 0x000000ffff1c7224 */ /* 0x000fe200078e0012 */
[----:B------:R-:W-:-:S02]  /*27e80*/  MOV R3, R19 ;  /* 0x0000001300037202 */ /* 0x000fc40000000f00 */
[C---:B--2---:R-:W-:Y:S08]  /*27e90*/  HMMA.16816.F32.BF16 R16, R12.reuse, R8, RZ ;  /* 0x000000080c10723c */ /* 0x044ff000000418ff */
[----:B------:R-:W-:Y:S01]  /*27ea0*/  HMMA.16816.F32.BF16 R12, R12, R4, RZ ;  /* 0x000000040c0c723c */ /* 0x000fe200000418ff */
[----:B------:R-:W-:Y:S11]  /*27eb0*/  STL [R1+0x72ac], R11 ;  /* 0x0072ac0b01007387 */ /* 0x000ff60000100800 */
[----:B------:R-:W-:Y:S03]  /*27ec0*/  @!UPT UIADD3 URZ, URZ, URZ, URZ ;  /* 0x0000003f3f3ff290 */ /* 0x000fe6000fffe03f */
[----:B------:R-:W-:Y:S04]  /*27ed0*/  STL.64 [R1+0x140], R16 ;  /* 0x0001401001007387 */ /* 0x000fe80000100a00 */
[----:B------:R0:W-:Y:S04]  /*27ee0*/  STL.64 [R1+0x148], R18 ;  /* 0x0001481201007387 */ /* 0x0001e80000100a00 */
[----:B------:R-:W-:Y:S04]  /*27ef0*/  STL.64 [R1+0x130], R12 ;  /* 0x0001300c01007387 */ /* 0x000fe80000100a00 */
[----:B------:R3:W-:Y:S04]  /*27f00*/  STL.64 [R1+0x138], R14 ;  /* 0x0001380e01007387 */ /* 0x0007e80000100a00 */
[----:B0-----:R-:W0:Y:S04]  /*27f10*/  S2R R19, SR_TID.X ;  /* 0x0000000000137919 */ /* 0x001e280000002100 */
[----:B------:R-:W1:Y:S01]  /*27f20*/  S2R R18, SR_TID.X ;  /* 0x0000000000127919 */ /* 0x000e620000002100 */
[----:B0-----:R-:W-:-:S02]  /*27f30*/  LOP3.LUT R17, R19, 0x7, RZ, 0xc0, !PT ;  /* 0x0000000713117812 */ /* 0x001fc400078ec0ff */
[----:B------:R-:W-:-:S03]  /*27f40*/  LOP3.LUT R19, R19, 0x10, RZ, 0xc0, !PT ;  /* 0x0000001013137812 */ /* 0x000fc600078ec0ff */
[----:B------:R-:W-:Y:S02]  /*27f50*/  IMAD R16, R17, 0x210, RZ ;  /* 0x0000021011107824 */ /* 0x000fe400078e02ff */
[----:B------:R-:W-:Y:S01]  /*27f60*/  IMAD.SHL.U32 R17, R19, 0x100, RZ ;  /* 0x0000010013117824 */ /* 0x000fe200078e00ff */
[C---:B-1----:R-:W-:Y:S01]  /*27f70*/  SHF.L.U32 R19, R18.reuse, 0x1, RZ ;  /* 0x0000000112137819 */ /* 0x042fe200000006ff */
[----:B------:R-:W-:-:S05]  /*27f80*/  IMAD.SHL.U32 R18, R18, 0x2, RZ ;  /* 0x0000000212127824 */ /* 0x000fca00078e00ff */
[----:B------:R-:W-:-:S04]  /*27f90*/  LOP3.LUT R18, R16, 0x10, R18, 0x78, !PT ;  /* 0x0000001010127812 */ /* 0x000fc800078e7812 */
[----:B------:R-:W-:-:S04]  /*27fa0*/  LOP3.LUT R18, R18, R17, RZ, 0xfc, !PT ;  /* 0x0000001112127212 */ /* 0x000fc800078efcff */
[----:B------:R-:W-:Y:S02]  /*27fb0*/  LOP3.LUT R18, R18, 0x20, RZ, 0x3c, !PT ;  /* 0x0000002012127812 */ /* 0x000fe400078e3cff */
[----:B------:R-:W-:-:S04]  /*27fc0*/  LOP3.LUT R19, R16, 0x10, R19, 0x78, !PT ;  /* 0x0000001010137812 */ /* 0x000fc800078e7813 */
[----:B------:R-:W-:-:S04]  /*27fd0*/  LOP3.LUT R19, R19, R17, RZ, 0xfc, !PT ;  /* 0x0000001113137212 */ /* 0x000fc800078efcff */
[----:B------:R-:W-:Y:S01]  /*27fe0*/  LOP3.LUT R19, R19, 0x40, RZ, 0x3c, !PT ;  /* 0x0000004013137812 */ /* 0x000fe200078e3cff */
[C---:B---3--:R-:W-:Y:S11]  /*27ff0*/  HMMA.16816.F32.BF16 R12, R20.reuse, R8, RZ ;  /* 0x00000008140c723c */ /* 0x048ff600000418ff */
[----:B------:R-:W-:Y:S11]  /*28000*/  @!UPT UIADD3 URZ, URZ, URZ, URZ ;  /* 0x0000003f3f3ff290 */ /* 0x000ff6000fffe03f */
[----:B------:R-:W-:Y:S01]  /*28010*/  @!UPT UIADD3 URZ, URZ, URZ, URZ ;  /* 0x0000003f3f3ff290 */ /* 0x000fe2000fffe03f */
[----:B------:R-:W-:Y:S04]  /*28020*/  STL.64 [R1+0x120], R12 ;  /* 0x0001200c01007387 */ /* 0x000fe80000100a00 */
[----:B------:R0:W-:Y:S02]  /*28030*/  STL.64 [R1+0x128], R14 ;  /* 0x0001280e01007387 */ /* 0x0001e40000100a00 */
[----:B0-----:R-:W-:Y:S02]  /*28040*/  HMMA.16816.F32.BF16 R12, R20, R4, RZ ;  /* 0x00000004140c723c */ /* 0x001fe400000418ff */
[----:B------:R-:W0:Y:S11]  /*28050*/  LDSM.16.MT88.4 R20, [R19+0x2000] ;  /* 0x002000001314783b */ /* 0x000e360000004200 */
[----:B------:R-:W-:Y:S10]  /*28060*/  @!UPT UIADD3 URZ, URZ, URZ, URZ ;  /* 0x0000003f3f3ff290 */ /* 0x000ff4000fffe03f */
[----:B------:R-:W-:Y:S04]  /*28070*/  STL.64 [R1+0x110], R12 ;  /* 0x0001100c01007387 */ /* 0x000fe80000100a00 */
[----:B------:R1:W-:Y:S02]  /*28080*/  STL.64 [R1+0x118], R14 ;  /* 0x0001180e01007387 */ /* 0x0003e40000100a00 */
[----:B-1----:R-:W-:Y:S11]  /*28090*/  HMMA.16816.F32.BF16 R12, R24, R8, RZ ;  /* 0x00000008180c723c */ /* 0x002ff600000418ff */
[----:B------:R-:W-:Y:S11]  /*280a0*/  @!UPT UIADD3 URZ, URZ, URZ, URZ ;  /* 0x0000003f3f3ff290 */ /* 0x000ff6000fffe03f */
[----:B------:R-:W-:Y:S01]  /*280b0*/  @!UPT UIADD3 URZ, URZ, URZ, URZ ;  /* 0x0000003f3f3ff290 */ /* 0x000fe2000fffe03f */
[----:B------:R-:W-:Y:S04]  /*280c0*/  STL.64 [R1+0x100], R12 ;  /* 0x0001000c01007387 */ /* 0x000fe80000100a00 */
[----:B------:R-:W-:Y:S04]  /*280d0*/  STL.64 [R1+0x108], R14 ;  /* 0x0001080e01007387 */ /* 0x000fe80000100a00 */
[----:B------:R-:W1:Y:S04]  /*280e0*/  LDSM.16.MT88.4 R12, [R18+0x2000] ;  /* 0x00200000120c783b */ /* 0x000e680000004200 */
[----:B0-----:R-:W-:Y:S01]  /*280f0*/  STL.64 [R1+0x7238], R22 ;  /* 0x0072381601007387 */ /* 0x001fe20000100a00 */
[----:B-1----:R-:W-:Y:S01]  /*28100*/  MOV R11, R12 ;  /* 0x0000000c000b7202 */ /* 0x002fe20000000f00 */
[----:B------:R-:W-:Y:S01]  /*28110*/  IMAD.MOV.U32 R10, RZ, RZ, R13 ;  /* 0x000000ffff0a7224 */ /* 0x000fe200078e000d */
[----:B------:R-:W-:Y:S01]  /*28120*/  MOV R7, R14 ;  /* 0x0000000e00077202 */ /* 0x000fe20000000f00 */
[----:B------:R-:W-:-:S02]  /*28130*/  IMAD.MOV.U32 R6, RZ, RZ, R15 ;  /* 0x000000ffff067224 */ /* 0x000fc400078e000f */
[----:B------:R-:W-:Y:S01]  /*28140*/  HMMA.16816.F32.BF16 R12, R24, R4, RZ ;  /* 0x00000004180c723c */ /* 0x000fe200000418ff */
[----:B------:R-:W0:Y:S04]  /*28150*/  S2R R19, SR_TID.X ;  /* 0x0000000000137919 */ /* 0x000e280000002100 */
[----:B------:R-:W1:Y:S04]  /*28160*/  S2R R17, SR_TID.X ;  /* 0x0000000000117919 */ /* 0x000e680000002100 */
[----:B------:R-:W-:Y:S11]  /*28170*/  LDSM.16.MT88.4 R24, [R0+0x2080] ;  /* 0x002080000018783b */ /* 0x000ff60000004200 */
[----:B------:R-:W-:Y:S03]  /*28180*/  @!UPT UIADD3 URZ, URZ, URZ, URZ ;  /* 0x0000003f3f3ff290 */ /* 0x000fe6000fffe03f */
[----:B------:R-:W-:Y:S04]  /*28190*/  STL.64 [R1+0xf0], R12 ;  /* 0x0000f00c01007387 */ /* 0x000fe80000100a00 */
[----:B------:R-:W-:Y:S04]  /*281a0*/  STL.64 [R1+0xf8], R14 ;  /* 0x0000f80e01007387 */ /* 0x000fe80000100a00 */
[----:B------:R-:W2:Y:S04]  /*281b0*/  LDSM.16.MT88.4 R12, [R2+0x2000] ;  /* 0x00200000020c783b */ /* 0x000ea80000004200 */
[----:B------:R-:W-:Y:S04]  /*281c0*/  STL.64 [R1+0x7230], R20 ;  /* 0x0072301401007387 */ /* 0x000fe80000100a00 */
[----:B--2---:R2:W-:Y:S04]  /*281d0*/  STL [R1+0x722c], R12 ;  /* 0x00722c0c01007387 */ /* 0x0045e80000100800 */
[----:B------:R3:W-:Y:S04]  /*281e0*/  STL [R1+0x7228], R13 ;  /* 0x0072280d01007387 */ /* 0x0007e80000100800 */
[----:B------:R4:W-:Y:S04]  /*281f0*/  STL [R1+0x7224], R14 ;  /* 0x0072240e01007387 */ /* 0x0009e80000100800 */
[----:B------:R0:W-:Y:S04]  /*28200*/  STL [R1+0x7220], R15 ;  /* 0x0072200f01007387 */ /* 0x0001e80000100800 */
[----:B--2---:R-:W2:Y:S04]  /*28210*/  LDL.LU R12, [R1+0x40] ;  /* 0x00004000010c7983 */ /* 0x004ea80000300800 */
[----:B---3--:R-:W2:Y:S04]  /*28220*/  LDL.LU R13, [R1+0x44] ;  /* 0x00004400010d7983 */ /* 0x008ea80000300800 */
[----:B----4-:R-:W2:Y:S04]  /*28230*/  LDL.LU R14, [R1+0x48] ;  /* 0x00004800010e7983 */ /* 0x010ea80000300800 */
[----:B0-----:R-:W2:Y:S01]  /*28240*/  LDL.LU R15, [R1+0x4c] ;  /* 0x00004c00010f7983 */ /* 0x001ea20000300800 */
[----:B------:R-:W-:-:S02]  /*28250*/  LOP3.LUT R18, R19, 0x7, RZ, 0xc0, !PT ;  /* 0x0000000713127812 */ /* 0x000fc400078ec0ff */
[----:B------:R-:W-:Y:S02]  /*28260*/  LOP3.LUT R19, R19, 0x10, RZ, 0xc0, !PT ;  /* 0x0000001013137812 */ /* 0x000fe400078ec0ff */
[----:B-1----:R-:W-:Y:S01]  /*28270*/  SHF.L.U32 R22, R17, 0x1, RZ ;  /* 0x0000000111167819 */ /* 0x002fe200000006ff */
[----:B------:R-:W-:Y:S02]  /*28280*/  IMAD R18, R18, 0x210, RZ ;  /* 0x0000021012127824 */ /* 0x000fe400078e02ff */
[----:B------:R-:W-:-:S03]  /*28290*/  IMAD.SHL.U32 R19, R19, 0x100, RZ ;  /* 0x0000010013137824 */ /* 0x000fc600078e00ff */
[----:B------:R-:W-:Y:S02]  /*282a0*/  LOP3.LUT R22, R18, 0x10, R22, 0x78, !PT ;  /* 0x0000001012167812 */ /* 0x000fe400078e7816 */
[----:B------:R-:W-:Y:S02]  /*282b0*/  SHF.L.U32 R23, R17, 0x1, RZ ;  /* 0x0000000111177819 */ /* 0x000fe400000006ff */
[-C--:B------:R-:W-:Y:S02]  /*282c0*/  LOP3.LUT R22, R22, R19.reuse, RZ, 0xfc, !PT ;  /* 0x0000001316167212 */ /* 0x080fe400078efcff */
[----:B------:R-:W-:Y:S02]  /*282d0*/  LOP3.LUT R23, R18, 0x10, R23, 0x78, !PT ;  /* 0x0000001012177812 */ /* 0x000fe400078e7817 */
[----:B------:R-:W-:Y:S02]  /*282e0*/  LOP3.LUT R22, R22, 0x20, RZ, 0x3c, !PT ;  /* 0x0000002016167812 */ /* 0x000fe400078e3cff */
[----:B------:R-:W-:-:S03]  /*282f0*/  LOP3.LUT R23, R23, R19, RZ, 0xfc, !PT ;  /* 0x0000001317177212 */ /* 0x000fc600078efcff */
[----:B------:R-:W0:Y:S01]  /*28300*/  LDSM.16.MT88.4 R16, [R22+0x2080] ;  /* 0x002080001610783b */ /* 0x000e220000004200 */
[----:B------:R-:W-:-:S03]  /*28310*/  LOP3.LUT R23, R23, 0x40, RZ, 0x3c, !PT ;  /* 0x0000004017177812 */ /* 0x000fc600078e3cff */
[----:B------:R-:W-:Y:S04]  /*28320*/  STL.64 [R1+0x30], R24 ;  /* 0x0000301801007387 */ /* 0x000fe80000100a00 */
[----:B------:R-:W-:Y:S04]  /*28330*/  STL.64 [R1+0x38], R26 ;  /* 0x0000381a01007387 */ /* 0x000fe80000100a00 */
[----:B0-----:R-:W-:Y:S04]  /*28340*/  STL.64 [R1+0x10], R16 ;  /* 0x0000101001007387 */ /* 0x001fe80000100a00 */
[----:B------:R-:W-:Y:S04]  /*28350*/  STL.64 [R1+0x18], R18 ;  /* 0x0000181201007387 */ /* 0x000fe80000100a00 */
[----:B------:R-:W0:Y:S04]  /*28360*/  LDSM.16.MT88.4 R16, [R23+0x2080] ;  /* 0x002080001710783b */ /* 0x000e280000004200 */
[----:B0-----:R-:W-:Y:S01]  /*28370*/  STL.64 [R1+0x71b8], R18 ;  /* 0x0071b81201007387 */ /* 0x001fe20000100a00 */
[C---:B--2---:R-:W-:Y:S11]  /*28380*/  HMMA.16816.F32.BF16 R24, R12.reuse, R8, RZ ;  /* 0x000000080c18723c */ /* 0x044ff600000418ff */
[----:B------:R-:W-:Y:S11]  /*28390*/  @!UPT UIADD3 URZ, URZ, URZ, URZ ;  /* 0x0000003f3f3ff290 */ /* 0x000ff6000fffe03f */
[----:B------:R-:W-:Y:S01]  /*283a0*/  @!UPT UIADD3 URZ, URZ, URZ, URZ ;  /* 0x0000003f3f3ff290 */ /* 0x000fe2000fffe03f */
[----:B------:R-:W-:Y:S04]  /*283b0*/  STL.64 [R1+0xe0], R24 ;  /* 0x0000e01801007387 */ /* 0x000fe80000100a00 */
[----:B------:R-:W-:Y:S04]  /*283c0*/  STL.64 [R1+0xe8], R26 ;  /* 0x0000e81a01007387 */ /* 0x000fe80000100a00 */
[----:B------:R-:W0:Y:S04]  /*283d0*/  LDSM.16.MT88.4 R24, [R2+0x2080] ;  /* 0x002080000218783b */ /* 0x000e280000004200 */
[----:B------:R-:W-:Y:S04]  /*283e0*/  STL.64 [R1+0x71b0], R16 ;  /* 0x0071b01001007387 */ /* 0x000fe80000100a00 */
[----:B------:R-:W-:Y:S04]  /*283f0*/  LDSM.16.MT88.4 R16, [R22+0x100] ;  /* 0x000100001610783b */ /* 0x000fe80000004200 */
[----:B0-----:R-:W-:Y:S04]  /*28400*/  STL.64 [R1+0x7198], R26 ;  /* 0x0071981a01007387 */ /* 0x001fe80000100a00 */
[----:B------:R-:W-:Y:S04]  /*28410*/  STL.64 [R1+0x7190], R24 ;  /* 0x0071901801007387 */ /* 0x000fe80000100a00 */
[----:B------:R-:W0:Y:S04]  /*28420*/  LDSM.16.MT88.4 R24, [R0+0x2100] ;  /* 0x002100000018783b */ /* 0x000e280000004200 */
[----:B0-----:R-:W-:Y:S04]  /*28430*/  STL.64 [R1+0x20], R24 ;  /* 0x0000201801007387 */ /* 0x001fe80000100a00 */
[----:B------:R0:W-:Y:S02]  /*28440*/  STL.64 [R1+0x28], R26 ;  /* 0x0000281a01007387 */ /* 0x0001e40000100a00 */
[----:B0-----:R-:W-:Y:S02]  /*28450*/  HMMA.16816.F32.BF16 R24, R12, R4, RZ ;  /* 0x000000040c18723c */ /* 0x001fe400000418ff */
[----:B------:R-:W0:Y:S11]  /*28460*/  LDSM.16.MT88.4 R12, [R23+0x100] ;  /* 0x00010000170c783b */ /* 0x000e360000004200 */
[----:B------:R-:W-:Y:S10]  /*28470*/  @!UPT UIADD3 URZ, URZ, URZ, URZ ;  /* 0x0000003f3f3ff290 */ /* 0x000ff4000fffe03f */
[----:B------:R-:W-:Y:S04]  /*28480*/  STL.64 [R1+0x71a8], R26 ;  /* 0x0071a81a01007387 */ /* 0x000fe80000100a00 */
[----:B------:R-:W-:Y:S04]  /*28490*/  STL.64 [R1], R16 ;  /* 0x0000001001007387 */ /* 0x000fe80000100a00 */
[----:B------:R-:W-:Y:S04]  /*284a0*/  STL.64 [R1+0x8], R18 ;  /* 0x0000081201007387 */ /* 0x000fe80000100a00 */
[----:B------:R1:W-:Y:S04]  /*284b0*/  STL.64 [R1+0x71a0], R24 ;  /* 0x0071a01801007387 */ /* 0x0003e80000100a00 */
[----:B-1----:R-:W2:Y:S04]  /*284c0*/  LDL.LU R24, [R1+0x160] ;  /* 0x0001600001187983 */ /* 0x002ea80000300800 */
[----:B0-----:R0:W-:Y:S04]  /*284d0*/  STL.64 [R1+0x40], R12 ;  /* 0x0000400c01007387 */ /* 0x0011e80000100a00 */
[----:B------:R1:W-:Y:S04]  /*284e0*/  STL.64 [R1+0x48], R14 ;  /* 0x0000480e01007387 */ /* 0x0003e80000100a00 */
[----:B------:R-:W2:Y:S04]  /*284f0*/  LDL.LU R25, [R1+0x164] ;  /* 0x0001640001197983 */ /* 0x000ea80000300800 */
[----:B------:R-:W3:Y:S04]  /*28500*/  LDL.LU R26, [R1+0x168] ;  /* 0x00016800011a7983 */ /* 0x000ee80000300800 */
[----:B------:R-:W3:Y:S04]  /*28510*/  LDL.LU R27, [R1+0x16c] ;  /* 0x00016c00011b7983 */ /* 0x000ee80000300800 */
[----:B0-----:R-:W4:Y:S04]  /*28520*/  LDL.LU R12, [R1+0x60] ;  /* 0x00006000010c7983 */ /* 0x001f280000300800 */
[----:B------:R-:W4:Y:S01]  /*28530*/  LDL.LU R13, [R1+0x64] ;  /* 0x00006400010d7983 */ /* 0x000f220000300800 */
[----:B------:R-:W-:-:S03]  /*28540*/  IMAD.MOV.U32 R20, RZ, RZ, R11 ;  /* 0x000000ffff147224 */ /* 0x000fc600078e000b */
[----:B-1----:R-:W4:Y:S01]  /*28550*/  LDL.LU R14, [R1+0x68] ;  /* 0x00006800010e7983 */ /* 0x002f220000300800 */
[----:B------:R-:W-:Y:S01]  /*28560*/  IMAD.MOV.U32 R22, RZ, RZ, R7 ;  /* 0x000000ffff167224 */ /* 0x000fe200078e0007 */
[----:B------:R-:W-:Y:S02]  /*28570*/  MOV R23, R6 ;  /* 0x0000000600177202 */ /* 0x000fe40000000f00 */
[----:B------:R-:W4:Y:S01]  /*28580*/  LDL.LU R15, [R1+0x6c] ;  /* 0x00006c00010f7983 */ /* 0x000f220000300800 */
[----:B------:R-:W-:-:S03]  /*28590*/  MOV R21, R10 ;  /* 0x0000000a00157202 */ /* 0x000fc60000000f00 */
[----:B---3--:R-:W-:Y:S04]  /*285a0*/  STL.64 [R1+0x7248], R26 ;  /* 0x0072481a01007387 */ /* 0x008fe80000100a00 */
[----:B--2---:R0:W-:Y:S04]  /*285b0*/  STL.64 [R1+0x7240], R24 ;  /* 0x0072401801007387 */ /* 0x0041e80000100a00 */
[----:B------:R-:W2:Y:S04]  /*285c0*/  LDL.LU R11, [R1+0x72ac] ;  /* 0x0072ac00010b7983 */ /* 0x000ea80000300800 */
[----:B------:R-:W3:Y:S04]  /*285d0*/  LDL.LU R10, [R1+0x72a8] ;  /* 0x0072a800010a7983 */ /* 0x000ee80000300800 */
[----:B------:R-:W2:Y:S04]  /*285e0*/  LDL.LU R7, [R1+0x72a4] ;  /* 0x0072a40001077983 */ /* 0x000ea80000300800 */
[----:B------:R-:W2:Y:S04]  /*285f0*/  LDL.LU R6, [R1+0x72a0] ;  /* 0x0072a00001067983 */ /* 0x000ea80000300800 */
[----:B------:R-:W-:Y:S04]  /*28600*/  STL.64 [R1+0x7268], R22 ;  /* 0x0072681601007387 */ /* 0x000fe80000100a00 */
[----:B------:R-:W-:Y:S04]  /*28610*/  STL.64 [R1+0x7260], R20 ;  /* 0x0072601401007387 */ /* 0x000fe80000100a00 */
[----:B0-----:R-:W2:Y:S04]  /*28620*/  LDL.LU R24, [R1+0x170] ;  /* 0x0001700001187983 */ /* 0x001ea80000300800 */
[----:B------:R-:W2:Y:S04]  /*28630*/  LDL.LU R25, [R1+0x174] ;  /* 0x0001740001197983 */ /* 0x000ea80000300800 */
[----:B------:R-:W2:Y:S04]  /*28640*/  LDL.LU R26, [R1+0x178] ;  /* 0x00017800011a7983 */ /* 0x000ea80000300800 */
[----:B------:R-:W2:Y:S04]  /*28650*/  LDL.LU R27, [R1+0x17c] ;  /* 0x00017c00011b7983 */ /* 0x000ea80000300800 */
[----:B--2---:R-:W-:Y:S04]  /*28660*/  STL.64 [R1+0x7258], R26 ;  /* 0x0072581a01007387 */ /* 0x004fe80000100a00 */
[----:B------:R0:W-:Y:S04]  /*28670*/  STL.64 [R1+0x7250], R24 ;  /* 0x0072501801007387 */ /* 0x0001e80000100a00 */
[----:B0-----:R-:W2:Y:S04]  /*28680*/  LDL.LU R24, [R1+0x180] ;  /* 0x0001800001187983 */ /* 0x001ea80000300800 */
[----:B------:R-:W2:Y:S04]  /*28690*/  LDL.LU R25, [R1+0x184] ;  /* 0x0001840001197983 */ /* 0x000ea80000300800 */
[----:B------:R-:W2:Y:S04]  /*286a0*/  LDL.LU R26, [R1+0x188] ;  /* 0x00018800011a7983 */ /* 0x000ea80000300800 */
[----:B------:R-:W2:Y:S01]  /*286b0*/  LDL.LU R27, [R1+0x18c] ;  /* 0x00018c00011b7983 */ /* 0x000ea20000300800 */
[----:B------:R-:W-:Y:S01]  /*286c0*/  MOV R18, R28 ;  /* 0x0000001c00127202 */ /* 0x000fe20000000f00 */
[----:B------:R-:W-:Y:S01]  /*286d0*/  IMAD.MOV.U32 R19, RZ, RZ, R3 ;  /* 0x000000ffff137224 */ /* 0x000fe200078e0003 */
[----:B------:R-:W-:Y:S01]  /*286e0*/  MOV R16, R11 ;  /* 0x0000000b00107202 */ /* 0x000fe20000000f00 */
[----:B------:R-:W-:Y:S01]  /*286f0*/  IMAD.MOV.U32 R17, RZ, RZ, R29 ;  /* 0x000000ffff117224 */ /* 0x000fe200078e001d */
[C---:B----4-:R-:W-:Y:S01]  /*28700*/  HMMA.16816.F32.BF16 R20, R12.reuse, R8, RZ ;  /* 0x000000080c14723c */ /* 0x050fe200000418ff */
[----:B--2---:R-:W-:Y:S04]  /*28710*/  STL.64 [R1+0x7278], R26 ;  /* 0x0072781a01007387 */ /* 0x004fe80000100a00 */
[----:B------:R0:W-:Y:S04]  /*28720*/  STL.64 [R1+0x7270], R24 ;  /* 0x0072701801007387 */ /* 0x0001e80000100a00 */
[----:B0-----:R-:W2:Y:S01]  /*28730*/  LDL.LU R24, [R1+0x80] ;  /* 0x0000800001187983 */ /* 0x001ea20000300800 */
[----:B------:R-:W-:Y:S01]  /*28740*/  IMAD.MOV.U32 R25, RZ, RZ, R6 ;  /* 0x000000ffff197224 */ /* 0x000fe200078e0006 */
[----:B------:R-:W-:Y:S01]  /*28750*/  MOV R26, R7 ;  /* 0x00000007001a7202 */ /* 0x000fe20000000f00 */
[----:B---3--:R-:W-:Y:S01]  /*28760*/  IMAD.MOV.U32 R27, RZ, RZ, R10 ;  /* 0x000000ffff1b7224 */ /* 0x008fe200078e000a */
[----:B------:R-:W3:Y:S04]  /*28770*/  LDL.LU R6, [R1+0x729c] ;  /* 0x00729c0001067983 */ /* 0x000ee80000300800 */
[----:B------:R-:W3:Y:S04]  /*28780*/  LDL.LU R7, [R1+0x7298] ;  /* 0x0072980001077983 */ /* 0x000ee80000300800 */
[----:B------:R-:W4:Y:S04]  /*28790*/  LDL.LU R10, [R1+0x7294] ;  /* 0x00729400010a7983 */ /* 0x000f280000300800 */
[----:B------:R-:W4:Y:S04]  /*287a0*/  LDL.LU R11, [R1+0x7290] ;  /* 0x00729000010b7983 */ /* 0x000f280000300800 */
[----:B------:R-:W-:Y:S04]  /*287b0*/  STL.64 [R1+0x7288], R18 ;  /* 0x0072881201007387 */ /* 0x000fe80000100a00 */
[----:B------:R0:W-:Y:S02]  /*287c0*/  STL.64 [R1+0x7280], R16 ;  /* 0x0072801001007387 */ /* 0x0001e40000100a00 */
[----:B0-----:R-:W-:Y:S02]  /*287d0*/  HMMA.16816.F32.BF16 R16, R12, R4, RZ ;  /* 0x000000040c10723c */ /* 0x001fe400000418ff */
[----:B------:R-:W-:Y:S04]  /*287e0*/  STL.64 [R1+0xc0], R20 ;  /* 0x0000c01401007387 */ /* 0x000fe80000100a00 */
[----:B------:R0:W-:Y:S04]  /*287f0*/  STL.64 [R1+0xc8], R22 ;  /* 0x0000c81601007387 */ /* 0x0001e80000100a00 */
[----:B0-----:R-:W0:Y:S11]  /*28800*/  S2R R23, SR_TID.X ;  /* 0x0000000000177919 */ /* 0x001e360000002100 */
[----:B------:R-:W-:Y:S03]  /*28810*/  @!UPT UIADD3 URZ, URZ, URZ, URZ ;  /* 0x0000003f3f3ff290 */ /* 0x000fe6000fffe03f */
[----:B------:R-:W-:Y:S01]  /*28820*/  MOV R12, R16 ;  /* 0x00000010000c7202 */ /* 0x000fe20000000f00 */
[----:B------:R-:W-:Y:S01]  /*28830*/  IMAD.MOV.U32 R13, RZ, RZ, R17 ;  /* 0x000000ffff0d7224 */ /* 0x000fe200078e0011 */
[----:B------:R-:W-:Y:S01]  /*28840*/  MOV R14, R18 ;  /* 0x00000012000e7202 */ /* 0x000fe20000000f00 */
[----:B------:R-:W-:Y:S01]  /*28850*/  IMAD.MOV.U32 R15, RZ, RZ, R19 ;  /* 0x000000ffff0f7224 */ /* 0x000fe200078e0013 */
[----:B------:R-:W-:Y:S04]  /*28860*/  STL [R1+0x714c], R8 ;  /* 0x00714c0801007387 */ /* 0x000fe80000100800 */
[----:B------:R-:W-:Y:S01]  /*28870*/  STL [R1+0x7148], R9 ;  /* 0x0071480901007387 */ /* 0x000fe20000100800 */
[C---:B0-----:R-:W-:Y:S02]  /*28880*/  LOP3.LUT R22, R23.reuse, 0x10, RZ, 0xc0, !PT ;  /* 0x0000001017167812 */ /* 0x041fe400078ec0ff */
[----:B------:R-:W-:-:S05]  /*28890*/  LOP3.LUT R23, R23, 0x7, RZ, 0xc0, !PT ;  /* 0x0000000717177812 */ /* 0x000fca00078ec0ff */
[----:B------:R-:W-:Y:S02]  /*288a0*/  IMAD R21, R23, 0x210, RZ ;  /* 0x0000021017157824 */ /* 0x000fe400078e02ff */
[----:B------:R-:W0:Y:S01]  /*288b0*/  S2R R23, SR_TID.X ;  /* 0x0000000000177919 */ /* 0x000e220000002100 */
[----:B------:R-:W-:Y:S01]  /*288c0*/  SHF.L.U32 R22, R22, 0x8, RZ ;  /* 0x0000000816167819 */ /* 0x000fe200000006ff */
[----:B0-----:R-:W-:-:S05]  /*288d0*/  IMAD.SHL.U32 R23, R23, 0x2, RZ ;  /* 0x0000000217177824 */ /* 0x001fca00078e00ff */
[----:B------:R-:W-:-:S04]  /*288e0*/  LOP3.LUT R23, R21, 0x10, R23, 0x78, !PT ;  /* 0x0000001015177812 */ /* 0x000fc800078e7817 */
[----:B------:R-:W-:-:S04]  /*288f0*/  LOP3.LUT R23, R23, R22, RZ, 0xfc, !PT ;  /* 0x0000001617177212 */ /* 0x000fc800078efcff */
[----:B------:R-:W-:-:S06]  /*28900*/  LOP3.LUT R23, R23, 0x20, RZ, 0x3c, !PT ;  /* 0x0000002017177812 */ /* 0x000fcc00078e3cff */
[----:B------:R-:W-:Y:S01]  /*28910*/  LDSM.16.MT88.4 R20, [R23+0x180] ;  /* 0x000180001714783b */ /* 0x000fe20000004200 */
[C---:B--2---:R-:W-:Y:S11]  /*28920*/  HMMA.16816.F32.BF16 R16, R24.reuse, R8, RZ ;  /* 0x000000081810723c */ /* 0x044ff600000418ff */
[----:B------:R-:W-:Y:S11]  /*28930*/  @!UPT UIADD3 URZ, URZ, URZ, URZ ;  /* 0x0000003f3f3ff290 */ /* 0x000ff6000fffe03f */
[----:B------:R-:W-:Y:S01]  /*28940*/  @!UPT UIADD3 URZ, URZ, URZ, URZ ;  /* 0x0000003f3f3ff290 */ /* 0x000fe2000fffe03f */
[----:B------:R-:W-:Y:S04]  /*28950*/  STL.64 [R1+0xa0], R16 ;  /* 0x0000a01001007387 */ /* 0x000fe80000100a00 */
[----:B------:R-:W-:Y:S04]  /*28960*/  STL.64 [R1+0xa8], R18 ;  /* 0x0000a81201007387 */ /* 0x000fe80000100a00 */
[----:B------:R-:W0:Y:S01]  /*28970*/  LDSM.16.MT88.4 R16, [R2+0x100] ;  /* 0x000100000210783b */ /* 0x000e220000004200 */
[----:B------:R-:W-:Y:S01]  /*28980*/  HMMA.16816.F32.BF16 R24, R24, R4, RZ ;  /* 0x000000041818723c */ /* 0x000fe200000418ff */
[----:B0-----:R-:W-:Y:S01]  /*28990*/  MOV R29, R16 ;  /* 0x00000010001d7202 */ /* 0x001fe20000000f00 */
[----:B------:R-:W-:Y:S01]  /*289a0*/  IMAD.MOV.U32 R28, RZ, RZ, R17 ;  /* 0x000000ffff1c7224 */ /* 0x000fe200078e0011 */
[----:B------:R-:W-:Y:S01]  /*289b0*/  MOV R3, R18 ;  /* 0x0000001200037202 */ /* 0x000fe20000000f00 */
[----:B------:R-:W-:-:S02]  /*289c0*/  IMAD.MOV.U32 R2, RZ, RZ, R19 ;  /* 0x000000ffff027224 */ /* 0x000fc400078e0013 */
[----:B------:R-:W0:Y:S04]  /*289d0*/  LDSM.16.MT88.4 R16, [R0+0x180] ;  /* 0x000180000010783b */ /* 0x000e280000004200 */
[----:B------:R1:W-:Y:S04]  /*289e0*/  STL [R1+0x718c], R2 ;  /* 0x00718c0201007387 */ /* 0x0003e80000100800 */
[----:B------:R2:W-:Y:S04]  /*289f0*/  STL [R1+0x7188], R3 ;  /* 0x0071880301007387 */ /* 0x0005e80000100800 */
[----:B------:R3:W-:Y:S04]  /*28a00*/  STL [R1+0x7184], R28 ;  /* 0x0071841c01007387 */ /* 0x0007e80000100800 */
[----:B------:R4:W-:Y:S02]  /*28a10*/  STL [R1+0x7180], R29 ;  /* 0x0071801d01007387 */ /* 0x0009e40000100800 */
[----:B-1----:R-:W-:Y:S01]  /*28a20*/  MOV R2, R24 ;  /* 0x0000001800027202 */ /* 0x002fe20000000f00 */
[----:B--2---:R-:W-:Y:S01]  /*28a30*/  IMAD.MOV.U32 R3, RZ, RZ, R25 ;  /* 0x000000ffff037224 */ /* 0x004fe200078e0019 */
[----:B---3--:R-:W-:Y:S01]  /*28a40*/  MOV R28, R26 ;  /* 0x0000001a001c7202 */ /* 0x008fe20000000f00 */
[----:B----4-:R-:W-:Y:S01]  /*28a50*/  IMAD.MOV.U32 R29, RZ, RZ, R27 ;  /* 0x000000ffff1d7224 */ /* 0x010fe200078e001b */
[----:B0-----:R0:W-:Y:S01]  /*28a60*/  STL.64 [R1+0x78], R18 ;  /* 0x0000781201007387 */ /* 0x0011e20000100a00 */
[----:B------:R-:W-:Y:S01]  /*28a70*/  IMAD.MOV.U32 R8, RZ, RZ, R16 ;  /* 0x000000ffff087224 */ /* 0x000fe200078e0010 */
[----:B------:R-:W-:-:S02]  /*28a80*/  MOV R9, R17 ;  /* 0x0000001100097202 */ /* 0x000fc40000000f00 */
[----:B0-----:R-:W2:Y:S04]  /*28a90*/  LDL.LU.64 R18, [R1+0x7288] ;  /* 0x0072880001127983 */ /* 0x001ea80000300a00 */
[----:B------:R-:W2:Y:S04]  /*28aa0*/  LDL.LU.64 R16, [R1+0x7280] ;  /* 0x0072800001107983 */ /* 0x000ea80000300a00 */
[----:B------:R-:W3:Y:S04]  /*28ab0*/  LDL.LU.64 R26, [R1+0x7278] ;  /* 0x00727800011a7983 */ /* 0x000ee80000300a00 */
[----:B------:R-:W3:Y:S04]  /*28ac0*/  LDL.LU.64 R24, [R1+0x7270] ;  /* 0x0072700001187983 */ /* 0x000ee80000300a00 */
[----:B------:R-:W-:Y:S04]  /*28ad0*/  STL.64 [R1+0x80], R20 ;  /* 0x0000801401007387 */ /* 0x000fe80000100a00 */
[----:B------:R0:W-:Y:S04]  /*28ae0*/  STL.64 [R1+0x88], R22 ;  /* 0x0000881601007387 */ /* 0x0001e80000100a00 */
[----:B0-----:R-:W3:Y:S04]  /*28af0*/  LDL.LU.64 R22, [R1+0x7268] ;  /* 0x0072680001167983 */ /* 0x001ee80000300a00 */
[----:B------:R-:W3:Y:S02]  /*28b00*/  LDL.LU.64 R20, [R1+0x7260] ;  /* 0x0072600001147983 */ /* 0x000ee40000300a00 */
[C---:B---3--:R-:W-:Y:S11]  /*28b10*/  HMMA.16816.F32.BF16 R24, R20.reuse, R10, R24 ;  /* 0x0000000a1418723c */ /* 0x048ff60000041818 */
[----:B------:R-:W-:Y:S11]  /*28b20*/  @!UPT UIADD3 URZ, URZ, URZ, URZ ;  /* 0x0000003f3f3ff290 */ /* 0x000ff6000fffe03f */
[----:B------:R-:W-:Y:S01]  /*28b30*/  @!UPT UIADD3 URZ, URZ, URZ, URZ ;  /* 0x0000003f3f3ff290 */ /* 0x000fe2000fffe03f */
[----:B------:R-:W-:Y:S04]  /*28b40*/  STL.64 [R1+0x1a0], R24 ;  /* 0x0001a01801007387 */ /* 0x000fe80000100a00 */
[----:B------:R0:W-:Y:S04]  /*28b50*/  STL.64 [R1+0x1a8], R26 ;  /* 0x0001a81a01007387 */ /* 0x0001e80000100a00 */
[----:B0-----:R-:W3:Y:S04]  /*28b60*/  LDL.LU.64 R26, [R1+0x7258] ;  /* 0x00725800011a7983 */ /* 0x001ee80000300a00 */
[----:B------:R-:W3:Y:S02]  /*28b70*/  LDL.LU.64 R24, [R1+0x7250] ;  /* 0x0072500001187983 */ /* 0x000ee40000300a00 */
[----:B---3--:R-:W-:Y:S02]  /*28b80*/  HMMA.16816.F32.BF16 R20, R20, R6, R24 ;  /* 0x000000061414723c */ /* 0x008fe40000041818 */
[----:B------:R-:W3:Y:S04]  /*28b90*/  LDL.LU.64 R26, [R1+0x7248] ;  /* 0x00724800011a7983 */ /* 0x000ee80000300a00 */
[----:B------:R-:W3:Y:S11]  /*28ba0*/  LDL.LU.64 R24, [R1+0x7240] ;  /* 0x0072400001187983 */ /* 0x000ef60000300a00 */
[----:B------:R-:W-:Y:S06]  /*28bb0*/  @!UPT UIADD3 URZ, URZ, URZ, URZ ;  /* 0x0000003f3f3ff290 */ /* 0x000fec000fffe03f */
[----:B------:R-:W-:Y:S04]  /*28bc0*/  STL.64 [R1+0x1b0], R20 ;  /* 0x0001b01401007387 */ /* 0x000fe80000100a00 */
[----:B------:R0:W-:Y:S04]  /*28bd0*/  STL.64 [R1+0x1b8], R22 ;  /* 0x0001b81601007387 */ /* 0x0001e80000100a00 */
[----:B0-----:R-:W3:Y:S04]  /*28be0*/  LDL.LU.64 R22, [R1+0x7238] ;  /* 0x0072380001167983 */ /* 0x001ee80000300a00 */
[----:B------:R-:W3:Y:S04]  /*28bf0*/  LDL.LU.64 R20, [R1+0x7230] ;  /* 0x0072300001147983 */ /* 0x000ee80000300a00 */
[----:B------:R-:W-:Y:S01]  /*28c00*/  STL.64 [R1+0x7218], R6 ;  /* 0x0072180601007387 */ /* 0x000fe20000100a00 */
[C---:B---3--:R-:W-:Y:S08]  /*28c10*/  HMMA.16816.F32.BF16 R24, R20.reuse, R10, R24 ;  /* 0x0000000a1418723c */ /* 0x048ff00000041818 */
[----:B--2---:R-:W-:Y:S11]  /*28c20*/  HMMA.16816.F32.BF16 R16, R20, R6, R16 ;  /* 0x000000061410723c */ /* 0x004ff60000041810 */
[----:B------:R-:W-:Y:S04]  /*28c30*/  @!UPT UIADD3 URZ, URZ, URZ, URZ ;  /* 0x0000003f3f3ff290 */ /* 0x000fe8000fffe03f */
[----:B------:R0:W-:Y:S04]  /*28c40*/  STL.64 [R1+0x2d0], R24 ;  /* 0x0002d01801007387 */ /* 0x0001e80000100a00 */
[----:B------:R1:W-:Y:S04]  /*28c50*/  STL.64 [R1+0x2d8], R26 ;  /* 0x0002d81a01007387 */ /* 0x0003e80000100a00 */
[----:B------:R-:W-:Y:S04]  /*28c60*/  STL.64 [R1+0x7210], R4 ;  /* 0x0072100401007387 */ /* 0x000fe80000100a00 */
[----:B------:R2:W-:Y:S04]  /*28c70*/  STL.64 [R1+0x2c0], R16 ;  /* 0x0002c01001007387 */ /* 0x0005e80000100a00 */
[----:B------:R3:W-:Y:S04]  /*28c80*/  STL.64 [R1+0x2c8], R18 ;  /* 0x0002c81201007387 */ /* 0x0007e80000100a00 */
[----:B0-----:R-:W4:Y:S04]  /*28c90*/  LDL.LU R24, [R1+0xe0] ;  /* 0x0000e00001187983 */ /* 0x001f280000300800 */
[----:B------:R-:W4:Y:S04]  /*28ca0*/  LDL.LU R25, [R1+0xe4] ;  /* 0x0000e40001197983 */ /* 0x000f280000300800 */
[----:B-1----:R-:W2:Y:S04]  /*28cb0*/  LDL.LU R26, [R1+0xe8] ;  /* 0x0000e800011a7983 */ /* 0x002ea80000300800 */
[----:B------:R-:W2:Y:S04]  /*28cc0*/  LDL.LU R27, [R1+0xec] ;  /* 0x0000ec00011b7983 */ /* 0x000ea80000300800 */
[----:B--2---:R-:W-:Y:S04]  /*28cd0*/  STL.64 [R1+0x71c8], R26 ;  /* 0x0071c81a01007387 */ /* 0x004fe80000100a00 */
[----:B----4-:R-:W-:Y:S04]  /*28ce0*/  STL.64 [R1+0x71c0], R24 ;  /* 0x0071c01801007387 */ /* 0x010fe80000100a00 */
[----:B------:R-:W2:Y:S04]  /*28cf0*/  LDL.LU R16, [R1+0x10] ;  /* 0x0000100001107983 */ /* 0x000ea80000300800 */
[----:B------:R-:W2:Y:S04]  /*28d00*/  LDL.LU R17, [R1+0x14] ;  /* 0x0000140001117983 */ /* 0x000ea80000300800 */
[----:B---3--:R-:W3:Y:S04]  /*28d10*/  LDL.LU R18, [R1+0x18] ;  /* 0x0000180001127983 */ /* 0x008ee80000300800 */
[----:B------:R-:W3:Y:S04]  /*28d20*/  LDL.LU R19, [R1+0x1c] ;  /* 0x00001c0001137983 */ /* 0x000ee80000300800 */
[----:B---3--:R-:W-:Y:S04]  /*28d30*/  STL.64 [R1+0x71e8], R18 ;  /* 0x0071e81201007387 */ /* 0x008fe80000100a00 */
[----:B--2---:R0:W-:Y:S04]  /*28d40*/  STL.64 [R1+0x71e0], R16 ;  /* 0x0071e01001007387 */ /* 0x0041e80000100a00 */
[----:B0-----:R-:W2:Y:S04]  /*28d50*/  LDL.LU R16, [R1+0x110] ;  /* 0x0001100001107983 */ /* 0x001ea80000300800 */
[----:B------:R-:W2:Y:S04]  /*28d60*/  LDL.LU R17, [R1+0x114] ;  /* 0x0001140001117983 */ /* 0x000ea80000300800 */
[----:B------:R-:W3:Y:S04]  /*28d70*/  LDL.LU R18, [R1+0x118] ;  /* 0x0001180001127983 */ /* 0x000ee80000300800 */
[----:B------:R-:W3:Y:S04]  /*28d80*/  LDL.LU R19, [R1+0x11c] ;  /* 0x00011c0001137983 */ /* 0x000ee80000300800 */
[----:B---3--:R-:W-:Y:S04]  /*28d90*/  STL.64 [R1+0x71f8], R18 ;  /* 0x0071f81201007387 */ /* 0x008fe80000100a00 */
[----:B--2---:R0:W-:Y:S04]  /*28da0*/  STL.64 [R1+0x71f0], R16 ;  /* 0x0071f01001007387 */ /* 0x0041e80000100a00 */
[----:B0-----:R-:W2:Y:S04]  /*28db0*/  LDL.LU R16, [R1+0x120] ;  /* 0x0001200001107983 */ /* 0x001ea80000300800 */
[----:B------:R-:W2:Y:S04]  /*28dc0*/  LDL.LU R17, [R1+0x124] ;  /* 0x0001240001117983 */ /* 0x000ea80000300800 */
[----:B------:R-:W3:Y:S04]  /*28dd0*/  LDL.LU R18, [R1+0x128] ;  /* 0x0001280001127983 */ /* 0x000ee80000300800 */
[----:B------:R-:W3:Y:S04]  /*28de0*/  LDL.LU R19, [R1+0x12c] ;  /* 0x00012c0001137983 */ /* 0x000ee80000300800 */
[----:B------:R-:W4:Y:S04]  /*28df0*/  LDL.LU R4, [R1+0x140] ;  /* 0x0001400001047983 */ /* 0x000f280000300800 */
[----:B------:R-:W4:Y:S04]  /*28e00*/  LDL.LU R5, [R1+0x144] ;  /* 0x0001440001057983 */ /* 0x000f280000300800 */
[----:B------:R-:W4:Y:S04]  /*28e10*/  LDL.LU R6, [R1+0x148] ;  /* 0x0001480001067983 */ /* 0x000f280000300800 */
[----:B------:R-:W4:Y:S04]  /*28e20*/  LDL.LU R7, [R1+0x14c] ;  /* 0x00014c0001077983 */ /* 0x000f280000300800 */
[----:B---3--:R-:W-:Y:S04]  /*28e30*/  STL.64 [R1+0x7208], R18 ;  /* 0x0072081201007387 */ /* 0x008fe80000100a00 */
[----:B--2---:R0:W-:Y:S04]  /*28e40*/  STL.64 [R1+0x7200], R16 ;  /* 0x0072001001007387 */ /* 0x0041e80000100a00 */
[----:B0-----:R-:W2:Y:S04]  /*28e50*/  LDL.LU R16, [R1+0x130] ;  /* 0x0001300001107983 */ /* 0x001ea80000300800 */
[----:B------:R-:W2:Y:S04]  /*28e60*/  LDL.LU R17, [R1+0x134] ;  /* 0x0001340001117983 */ /* 0x000ea80000300800 */
[----:B------:R-:W2:Y:S04]  /*28e70*/  LDL.LU R18, [R1+0x138] ;  /* 0x0001380001127983 */ /* 0x000ea80000300800 */
[----:B------:R-:W2:Y:S04]  /*28e80*/  LDL.LU R19, [R1+0x13c] ;  /* 0x00013c0001137983 */ /* 0x000ea80000300800 */
[----:B------:R-:W3:Y:S04]  /*28e90*/  LDL.LU R24, [R1+0xf0] ;  /* 0x0000f00001187983 */ /* 0x000ee80000300800 */
[----:B------:R-:W3:Y:S04]  /*28ea0*/  LDL.LU R25, [R1+0xf4] ;  /* 0x0000f40001197983 */ /* 0x000ee80000300800 */
[----:B------:R-:W2:Y:S04]  /*28eb0*/  LDL.LU R26, [R1+0xf8] ;  /* 0x0000f800011a7983 */ /* 0x000ea80000300800 */
[----:B------:R-:W2:Y:S04]  /*28ec0*/  LDL.LU R27, [R1+0xfc] ;  /* 0x0000fc00011b7983 */ /* 0x000ea80000300800 */
[----:B--2---:R-:W-:Y:S04]  /*28ed0*/  STL.64 [R1+0x71d8], R26 ;  /* 0x0071d81a01007387 */ /* 0x004fe80000100a00 */
[----:B---3--:R0:W-:Y:S04]  /*28ee0*/  STL.64 [R1+0x71d0], R24 ;  /* 0x0071d01801007387 */ /* 0x0081e80000100a00 */
        /* <DEDUP_REMOVED lines=8> */
[----:B--2---:R0:W-:Y:S04]  /*28f70*/  STL.64 [R1+0x7168], R22 ;  /* 0x0071681601007387 */ /* 0x0041e80000100a00 */
[----:B---3--:R1:W-:Y:S01]  /*28f80*/  STL.64 [R1+0x7160], R20 ;  /* 0x0071601401007387 */ /* 0x0083e20000100a00 */
[----:B0-----:R-:W-:Y:S01]  /*28f90*/  MOV R22, R14 ;  /* 0x0000000e00167202 */ /* 0x001fe20000000f00 */
[----:B------:R-:W-:Y:S01]  /*28fa0*/  IMAD.MOV.U32 R23, RZ, RZ, R15 ;  /* 0x000000ffff177224 */ /* 0x000fe200078e000f */
[----:B-1----:R-:W-:Y:S01]  /*28fb0*/  MOV R20, R12 ;  /* 0x0000000c00147202 */ /* 0x002fe20000000f00 */
[----:B------:R-:W-:Y:S01]  /*28fc0*/  IMAD.MOV.U32 R21, RZ, RZ, R13 ;  /* 0x000000ffff157224 */ /* 0x000fe200078e000d */
[----:B------:R-:W4:Y:S04]  /*28fd0*/  LDL.LU R12, [R1+0x722c] ;  /* 0x00722c00010c7983 */ /* 0x000f280000300800 */
[----:B------:R-:W4:Y:S04]  /*28fe0*/  LDL.LU R13, [R1+0x7228] ;  /* 0x00722800010d7983 */ /* 0x000f280000300800 */
[----:B------:R-:W4:Y:S04]  /*28ff0*/  LDL.LU R14, [R1+0x7224] ;  /* 0x00722400010e7983 */ /* 0x000f280000300800 */
[----:B------:R-:W4:Y:S04]  /*29000*/  LDL.LU R15, [R1+0x7220] ;  /* 0x00722000010f7983 */ /* 0x000f280000300800 */
[----:B------:R-:W-:Y:S04]  /*29010*/  STL.64 [R1+0x7178], R22 ;  /* 0x0071781601007387 */ /* 0x000fe80000100a00 */
[----:B------:R0:W-:Y:S04]  /*29020*/  STL.64 [R1+0x7170], R20 ;  /* 0x0071701401007387 */ /* 0x0001e80000100a00 */
[----:B0-----:R-:W2:Y:S04]  /*29030*/  LDL.LU R20, [R1+0xc0] ;  /* 0x0000c00001147983 */ /* 0x001ea80000300800 */
[----:B------:R-:W2:Y:S04]  /*29040*/  LDL.LU R21, [R1+0xc4] ;  /* 0x0000c40001157983 */ /* 0x000ea80000300800 */
[----:B------:R-:W2:Y:S04]  /*29050*/  LDL.LU R22, [R1+0xc8] ;  /* 0x0000c80001167983 */ /* 0x000ea80000300800 */
[----:B------:R-:W2:Y:S01]  /*29060*/  LDL.LU R23, [R1+0xcc] ;  /* 0x0000cc0001177983 */ /* 0x000ea20000300800 */
[C---:B----4-:R-:W-:Y:S11]  /*29070*/  HMMA.16816.F32.BF16 R4, R12.reuse, R10, R4 ;  /* 0x0000000a0c04723c */ /* 0x050ff60000041804 */
[----:B------:R-:W-:Y:S11]  /*29080*/  @!UPT UIADD3 URZ, URZ, URZ, URZ ;  /* 0x0000003f3f3ff290 */ /* 0x000ff6000fffe03f */
[----:B------:R-:W-:Y:S01]  /*29090*/  @!UPT UIADD3 URZ, URZ, URZ, URZ ;  /* 0x0000003f3f3ff290 */ /* 0x000fe2000fffe03f */
[----:B------:R-:W-:Y:S04]  /*290a0*/  STL.64 [R1+0x2f0], R4 ;  /* 0x0002f00401007387 */ /* 0x000fe80000100a00 */
[----:B------:R0:W-:Y:S04]  /*290b0*/  STL.64 [R1+0x2f8], R6 ;  /* 0x0002f80601007387 */ /* 0x0001e80000100a00 */
[----:B0-----:R-:W3:Y:S04]  /*290c0*/  LDL.LU.64 R6, [R1+0x7218] ;  /* 0x0072180001067983 */ /* 0x001ee80000300a00 */
[----:B------:R-:W4:Y:S01]  /*290d0*/  LDL.LU.64 R4, [R1+0x7210] ;  /* 0x0072100001047983 */ /* 0x000f220000300a00 */
[----:B---3--:R-:W-:Y:S03]  /*290e0*/  HMMA.16816.F32.BF16 R12, R12, R6, R16 ;  /* 0x000000060c0c723c */ /* 0x008fe60000041810 */
[----:B------:R-:W3:Y:S04]  /*290f0*/  LDL.LU.64 R18, [R1+0x7208] ;  /* 0x0072080001127983 */ /* 0x000ee80000300a00 */
[----:B------:R-:W3:Y:S11]  /*29100*/  LDL.LU.64 R16, [R1+0x7200] ;  /* 0x0072000001107983 */ /* 0x000ef60000300a00 */
[----:B------:R-:W-:Y:S05]  /*29110*/  @!UPT UIADD3 URZ, URZ, URZ, URZ ;  /* 0x0000003f3f3ff290 */ /* 0x000fea000fffe03f */
[----:B------:R0:W-:Y:S04]  /*29120*/  STL.64 [R1+0x2e0], R12 ;  /* 0x0002e00c01007387 */ /* 0x0001e80000100a00 */
[----:B------:R1:W-:Y:S04]  /*29130*/  STL.64 [R1+0x2e8], R14 ;  /* 0x0002e80e01007387 */ /* 0x0003e80000100a00 */
[----:B0-----:R-:W3:Y:S04]  /*29140*/  LDL.LU R12, [R1+0x30] ;  /* 0x00003000010c7983 */ /* 0x001ee80000300800 */
[----:B------:R-:W3:Y:S04]  /*29150*/  LDL.LU R13, [R1+0x34] ;  /* 0x00003400010d7983 */ /* 0x000ee80000300800 */
[----:B-1----:R-:W3:Y:S04]  /*29160*/  LDL.LU R14, [R1+0x38] ;  /* 0x00003800010e7983 */ /* 0x002ee80000300800 */
[----:B------:R-:W3:Y:S02]  /*29170*/  LDL.LU R15, [R1+0x3c] ;  /* 0x00003c00010f7983 */ /* 0x000ee40000300800 */
        /* <DEDUP_REMOVED lines=11> */
[----:B------:R0:W-:Y:S04]  /*29230*/  STL.64 [R1+0x140], R12 ;  /* 0x0001400c01007387 */ /* 0x0001e80000100a00 */
[----:B------:R1:W-:Y:S04]  /*29240*/  STL.64 [R1+0x148], R14 ;  /* 0x0001480e01007387 */ /* 0x0003e80000100a00 */
[----:B0-----:R-:W2:Y:S04]  /*29250*/  LDL.LU R12, [R1+0x40] ;  /* 0x00004000010c7983 */ /* 0x001ea80000300800 */
[----:B------:R-:W2:Y:S04]  /*29260*/  LDL.LU R13, [R1+0x44] ;  /* 0x00004400010d7983 */ /* 0x000ea80000300800 */
[----:B-1----:R-:W2:Y:S04]  /*29270*/  LDL.LU R14, [R1+0x48] ;  /* 0x00004800010e7983 */ /* 0x002ea80000300800 */
[----:B------:R-:W2:Y:S01]  /*29280*/  LDL.LU R15, [R1+0x4c] ;  /* 0x00004c00010f7983 */ /* 0x000ea20000300800 */
[C---:B---3--:R-:W-:Y:S03]  /*29290*/  HMMA.16816.F32.BF16 R24, R16.reuse, R10, R24 ;  /* 0x0000000a1018723c */ /* 0x048fe60000041818 */
[----:B--2---:R-:W-:Y:S04]  /*292a0*/  STL.64 [R1+0x7158], R14 ;  /* 0x0071580e01007387 */ /* 0x004fe80000100a00 */
[----:B------:R0:W-:Y:S04]  /*292b0*/  STL.64 [R1+0x7150], R12 ;  /* 0x0071500c01007387 */ /* 0x0001e80000100a00 */
[----:B0-----:R-:W2:Y:S04]  /*292c0*/  LDL.LU R12, [R1+0xa0] ;  /* 0x0000a000010c7983 */ /* 0x001ea80000300800 */
[----:B------:R-:W2:Y:S04]  /*292d0*/  LDL.LU R13, [R1+0xa4] ;  /* 0x0000a400010d7983 */ /* 0x000ea80000300800 */
[----:B------:R-:W2:Y:S04]  /*292e0*/  LDL.LU R14, [R1+0xa8] ;  /* 0x0000a800010e7983 */ /* 0x000ea80000300800 */
[----:B------:R-:W2:Y:S04]  /*292f0*/  LDL.LU R15, [R1+0xac] ;  /* 0x0000ac00010f7983 */ /* 0x000ea80000300800 */
        /* <DEDUP_REMOVED lines=24> */
[----:B------:R1:W-:Y:S01]  /*29480*/  STL.64 [R1+0x288], R18 ;  /* 0x0002881201007387 */ /* 0x0003e20000100a00 */
[----:B0-----:R-:W-:Y:S01]  /*29490*/  MOV R16, R2 ;  /* 0x0000000200107202 */ /* 0x001fe20000000f00 */
[----:B------:R-:W-:Y:S02]  /*294a0*/  IMAD.MOV.U32 R17, RZ, RZ, R3 ;  /* 0x000000ffff117224 */ /* 0x000fe400078e0003 */
[----:B------:R-:W2:Y:S01]  /*294b0*/  LDL.LU R2, [R1+0x718c] ;  /* 0x00718c0001027983 */ /* 0x000ea20000300800 */
[----:B-1----:R-:W-:Y:S01]  /*294c0*/  MOV R18, R28 ;  /* 0x0000001c00127202 */ /* 0x002fe20000000f00 */
[----:B------:R-:W-:-:S02]  /*294d0*/  IMAD.MOV.U32 R19, RZ, RZ, R29 ;  /* 0x000000ffff137224 */ /* 0x000fc400078e001d */
[----:B------:R-:W2:Y:S04]  /*294e0*/  LDL.LU R3, [R1+0x7188] ;  /* 0x0071880001037983 */ /* 0x000ea80000300800 */
[----:B------:R-:W2:Y:S04]  /*294f0*/  LDL.LU R28, [R1+0x7184] ;  /* 0x00718400011c7983 */ /* 0x000ea80000300800 */
[----:B------:R-:W2:Y:S01]  /*29500*/  LDL.LU R29, [R1+0x7180] ;  /* 0x00718000011d7983 */ /* 0x000ea20000300800 */
        /* <DEDUP_REMOVED lines=8> */
[----:B------:R-:W2:Y:S04]  /*29590*/  LDL.LU.64 R22, [R1+0x7168] ;  /* 0x0071680001167983 */ /* 0x000ea80000300a00 */
[----:B------:R-:W2:Y:S11]  /*295a0*/  LDL.LU.64 R20, [R1+0x7160] ;  /* 0x0071600001147983 */ /* 0x000eb60000300a00 */
[----:B------:R-:W-:Y:S06]  /*295b0*/  @!UPT UIADD3 URZ, URZ, URZ, URZ ;  /* 0x0000003f3f3ff290 */ /* 0x000fec000fffe03f */
[----:B------:R0:W-:Y:S04]  /*295c0*/  STL.64 [R1+0x2a0], R24 ;  /* 0x0002a01801007387 */ /* 0x0001e80000100a00 */
[----:B------:R1:W-:Y:S04]  /*295d0*/  STL.64 [R1+0x2a8], R26 ;  /* 0x0002a81a01007387 */ /* 0x0003e80000100a00 */
[----:B0-----:R-:W3:Y:S04]  /*295e0*/  LDL.LU R24, [R1] ;  /* 0x0000000001187983 */ /* 0x001ee80000300800 */
[----:B------:R-:W3:Y:S04]  /*295f0*/  LDL.LU R25, [R1+0x4] ;  /* 0x0000040001197983 */ /* 0x000ee80000300800 */
[----:B-1----:R-:W3:Y:S04]  /*29600*/  LDL.LU R26, [R1+0x8] ;  /* 0x00000800011a7983 */ /* 0x002ee80000300800 */
[----:B------:R-:W3:Y:S01]  /*29610*/  LDL.LU R27, [R1+0xc] ;  /* 0x00000c00011b7983 */ /* 0x000ee20000300800 */
[C---:B--2---:R-:W-:Y:S08]  /*29620*/  HMMA.16816.F32.BF16 R12, R20.reuse, R10, R12 ;  /* 0x0000000a140c723c */ /* 0x044ff0000004180c */
[----:B------:R-:W-:Y:S07]  /*29630*/  HMMA.16816.F32.BF16 R20, R20, R6, R16 ;  /* 0x000000061414723c */ /* 0x000fee0000041810 */
[----:B------:R-:W-:-:S08]  /*29640*/  MOV R16, R8 ;  /* 0x0000000800107202 */ /* 0x000fd00000000f00 */
[----:B------:R-:W-:Y:S04]  /*29650*/  STL.64 [R1+0x130], R12 ;  /* 0x0001300c01007387 */ /* 0x000fe80000100a00 */
[----:B------:R0:W-:Y:S01]  /*29660*/  STL.64 [R1+0x138], R14 ;  /* 0x0001380e01007387 */ /* 0x0001e20000100a00 */
[----:B------:R-:W-:-:S03]  /*29670*/  IMAD.MOV.U32 R17, RZ, RZ, R9 ;  /* 0x000000ffff117224 */ /* 0x000fc600078e0009 */
[----:B0-----:R-:W2:Y:S04]  /*29680*/  LDL.LU.64 R14, [R1+0x7158] ;  /* 0x00715800010e7983 */ /* 0x001ea80000300a00 */
[----:B------:R-:W2:Y:S04]  /*29690*/  LDL.LU.64 R12, [R1+0x7150] ;  /* 0x00715000010c7983 */ /* 0x000ea80000300a00 */
[----:B------:R-:W-:Y:S04]  /*296a0*/  STL [R1+0x70c4], R10 ;  /* 0x0070c40a01007387 */ /* 0x000fe80000100800 */
[----:B------:R-:W-:Y:S04]  /*296b0*/  STL [R1+0x70c0], R11 ;  /* 0x0070c00b01007387 */ /* 0x000fe80000100800 */
[----:B------:R-:W3:Y:S04]  /*296c0*/  LDL.LU R8, [R1+0x714c] ;  /* 0x00714c0001087983 */ /* 0x000ee80000300800 */
[----:B------:R-:W-:Y:S04]  /*296d0*/  STL.64 [R1+0x120], R20 ;  /* 0x0001201401007387 */ /* 0x000fe80000100a00 */
[----:B------:R0:W-:Y:S04]  /*296e0*/  STL.64 [R1+0x128], R22 ;  /* 0x0001281601007387 */ /* 0x0001e80000100a00 */
[----:B------:R-:W3:Y:S04]  /*296f0*/  LDL.LU R9, [R1+0x7148] ;  /* 0x0071480001097983 */ /* 0x000ee80000300800 */
[----:B------:R-:W2:Y:S04]  /*29700*/  LDL.LU R18, [R1+0x78] ;  /* 0x0000780001127983 */ /* 0x000ea80000300800 */
[----:B------:R-:W2:Y:S04]  /*29710*/  LDL.LU R19, [R1+0x7c] ;  /* 0x00007c0001137983 */ /* 0x000ea80000300800 */
[----:B0-----:R-:W0:Y:S04]  /*29720*/  S2R R23, SR_TID.X ;  /* 0x0000000000177919 */ /* 0x001e280000002100 */
[----:B------:R-:W1:Y:S01]  /*29730*/  S2R R22, SR_TID.X ;  /* 0x0000000000167919 */ /* 0x000e620000002100 */
[----:B0-----:R-:W-:-:S02]  /*29740*/  LOP3.LUT R21, R23, 0x7, RZ, 0xc0, !PT ;  /* 0x0000000717157812 */ /* 0x001fc400078ec0ff */
[----:B------:R-:W-:-:S03]  /*29750*/  LOP3.LUT R23, R23, 0x10, RZ, 0xc0, !PT ;  /* 0x0000001017177812 */ /* 0x000fc600078ec0ff */
[----:B------:R-:W-:Y:S02]  /*29760*/  IMAD R20, R21, 0x210, RZ ;  /* 0x0000021015147824 */ /* 0x000fe400078e02ff */
[----:B------:R-:W-:Y:S01]  /*29770*/  IMAD.SHL.U32 R21, R23, 0x100, RZ ;  /* 0x0000010017157824 */ /* 0x000fe200078e00ff */
[----:B-1----:R-:W-:-:S04]  /*29780*/  SHF.L.U32 R23, R22, 0x1, RZ ;  /* 0x0000000116177819 */ /* 0x002fc800000006ff */
[----:B------:R-:W-:-:S04]  /*29790*/  LOP3.LUT R23, R20, 0x10, R23, 0x78, !PT ;  /* 0x0000001014177812 */ /* 0x000fc800078e7817 */
[----:B------:R-:W-:-:S04]  /*297a0*/  LOP3.LUT R23, R23, R21, RZ, 0xfc, !PT ;  /* 0x0000001517177212 */ /* 0x000fc800078efcff */
[----:B------:R-:W-:Y:S01]  /*297b0*/  LOP3.LUT R23, R23, 0x40, RZ, 0x3c, !PT ;  /* 0x0000004017177812 */ /* 0x000fe200078e3cff */
[----:B--2---:R-:W-:Y:S04]  /*297c0*/  STL.64 [R1+0x7140], R18 ;  /* 0x0071401201007387 */ /* 0x004fe80000100a00 */
[----:B------:R3:W-:Y:S02]  /*297d0*/  STL.64 [R1+0x7138], R16 ;  /* 0x0071381001007387 */ /* 0x0007e40000100a00 */
[C---:B---3--:R-:W-:Y:S02]  /*297e0*/  HMMA.16816.F32.BF16 R16, R24.reuse, R8, RZ ;  /* 0x000000081810723c */ /* 0x048fe400000418ff */
[----:B------:R-:W-:Y:S11]  /*297f0*/  STL [R1+0x7118], R7 ;  /* 0x0071180701007387 */ /* 0x000ff60000100800 */
[----:B------:R-:W-:Y:S10]  /*29800*/  @!UPT UIADD3 URZ, URZ, URZ, URZ ;  /* 0x0000003f3f3ff290 */ /* 0x000ff4000fffe03f */
[----:B------:R-:W-:Y:S04]  /*29810*/  STL.64 [R1+0x110], R16 ;  /* 0x0001101001007387 */ /* 0x000fe80000100a00 */
[----:B------:R4:W-:Y:S02]  /*29820*/  STL.64 [R1+0x118], R18 ;  /* 0x0001181201007387 */ /* 0x0009e40000100a00 */
[----:B----4-:R-:W-:Y:S11]  /*29830*/  HMMA.16816.F32.BF16 R16, R24, R4, RZ ;  /* 0x000000041810723c */ /* 0x010ff600000418ff */
[----:B------:R-:W-:Y:S11]  /*29840*/  @!UPT UIADD3 URZ, URZ, URZ, URZ ;  /* 0x0000003f3f3ff290 */ /* 0x000ff6000fffe03f */
[----:B------:R-:W-:Y:S01]  /*29850*/  @!UPT UIADD3 URZ, URZ, URZ, URZ ;  /* 0x0000003f3f3ff290 */ /* 0x000fe2000fffe03f */
[----:B------:R-:W-:Y:S04]  /*29860*/  STL.64 [R1+0x100], R16 ;  /* 0x0001001001007387 */ /* 0x000fe80000100a00 */
[----:B------:R0:W-:Y:S02]  /*29870*/  STL.64 [R1+0x108], R18 ;  /* 0x0001081201007387 */ /* 0x0001e40000100a00 */
[----:B0-----:R-:W-:Y:S11]  /*29880*/  HMMA.16816.F32.BF16 R16, R12, R8, RZ ;  /* 0x000000080c10723c */ /* 0x001ff600000418ff */
[----:B------:R-:W-:Y:S11]  /*29890*/  @!UPT UIADD3 URZ, URZ, URZ, URZ ;  /* 0x0000003f3f3ff290 */ /* 0x000ff6000fffe03f */
[----:B------:R-:W-:Y:S01]  /*298a0*/  @!UPT UIADD3 URZ, URZ, URZ, URZ ;  /* 0x0000003f3f3ff290 */ /* 0x000fe2000fffe03f */
[----:B------:R-:W-:Y:S04]  /*298b0*/  STL.64 [R1+0xf0], R16 ;  /* 0x0000f01001007387 */ /* 0x000fe80000100a00 */
[----:B------:R-:W-:Y:S04]  /*298c0*/  STL.64 [R1+0xf8], R18 ;  /* 0x0000f81201007387 */ /* 0x000fe80000100a00 */
[----:B------:R-:W0:Y:S01]  /*298d0*/  LDSM.16.MT88.4 R16, [R23+0x180] ;  /* 0x000180001710783b */ /* 0x000e220000004200 */
[----:B------:R-:W-:-:S04]  /*298e0*/  SHF.L.U32 R27, R22, 0x1, RZ ;  /* 0x00000001161b7819 */ /* 0x000fc800000006ff */
[----:B------:R-:W-:-:S04]  /*298f0*/  LOP3.LUT R27, R20, 0x10, R27, 0x78, !PT ;  /* 0x00000010141b7812 */ /* 0x000fc800078e781b */
[----:B------:R-:W-:-:S04]  /*29900*/  LOP3.LUT R27, R27, R21, RZ, 0xfc, !PT ;  /* 0x000000151b1b7212 */ /* 0x000fc800078efcff */
[----:B------:R-:W-:Y:S01]  /*29910*/  LOP3.LUT R27, R27, 0x60, RZ, 0x3c, !PT ;  /* 0x000000601b1b7812 */ /* 0x000fe200078e3cff */
[----:B0-----:R-:W-:Y:S01]  /*29920*/  IMAD.MOV.U32 R7, RZ, RZ, R16 ;  /* 0x000000ffff077224 */ /* 0x001fe200078e0010 */
[----:B------:R-:W-:Y:S01]  /*29930*/  MOV R26, R17 ;  /* 0x00000011001a7202 */ /* 0x000fe20000000f00 */
[----:B------:R-:W-:Y:S01]  /*29940*/  IMAD.MOV.U32 R25, RZ, RZ, R18 ;  /* 0x000000ffff197224 */ /* 0x000fe200078e0012 */
[----:B------:R-:W-:Y:S02]  /*29950*/  MOV R24, R19 ;  /* 0x0000001300187202 */ /* 0x000fe40000000f00 */
[----:B------:R-:W-:Y:S01]  /*29960*/  HMMA.16816.F32.BF16 R16, R12, R4, RZ ;  /* 0x000000040c10723c */ /* 0x000fe200000418ff */
[----:B------:R-:W0:Y:S04]  /*29970*/  LDSM.16.MT88.4 R12, [R27+0x180] ;  /* 0x000180001b0c783b */ /* 0x000e280000004200 */
[----:B------:R-:W-:Y:S04]  /*29980*/  STL.64 [R1+0x7130], R22 ;  /* 0x0071301601007387 */ /* 0x000fe80000100a00 */
[----:B------:R1:W-:Y:S04]  /*29990*/  STL.64 [R1+0x7128], R20 ;  /* 0x0071281401007387 */ /* 0x0003e80000100a00 */
[----:B-1----:R-:W2:Y:S04]  /*299a0*/  LDL.LU.64 R20, [R1+0x80] ;  /* 0x0000800001147983 */ /* 0x002ea80000300a00 */
[----:B------:R-:W2:Y:S04]  /*299b0*/  LDL.LU.64 R22, [R1+0x88] ;  /* 0x0000880001167983 */ /* 0x000ea80000300a00 */
[----:B0-----:R0:W-:Y:S04]  /*299c0*/  STL [R1+0x70d4], R12 ;  /* 0x0070d40c01007387 */ /* 0x0011e80000100800 */
[----:B------:R-:W-:Y:S04]  /*299d0*/  STL.64 [R1+0xe0], R16 ;  /* 0x0000e01001007387 */ /* 0x000fe80000100a00 */
[----:B------:R-:W-:Y:S04]  /*299e0*/  STL.64 [R1+0xe8], R18 ;  /* 0x0000e81201007387 */ /* 0x000fe80000100a00 */
[----:B------:R1:W-:Y:S01]  /*299f0*/  STL [R1+0x70d0], R13 ;  /* 0x0070d00d01007387 */ /* 0x0003e20000100800 */
[----:B0-----:R-:W-:-:S03]  /*29a00*/  IMAD.MOV.U32 R12, RZ, RZ, R29 ;  /* 0x000000ffff0c7224 */ /* 0x001fc600078e001d */
[----:B------:R0:W-:Y:S04]  /*29a10*/  STL [R1+0x70cc], R14 ;  /* 0x0070cc0e01007387 */ /* 0x0001e80000100800 */
[----:B------:R3:W-:Y:S01]  /*29a20*/  STL [R1+0x70c8], R15 ;  /* 0x0070c80f01007387 */ /* 0x0007e20000100800 */
[----:B-1----:R-:W-:Y:S01]  /*29a30*/  MOV R13, R28 ;  /* 0x0000001c000d7202 */ /* 0x002fe20000000f00 */
[----:B0-----:R-:W-:Y:S01]  /*29a40*/  IMAD.MOV.U32 R14, RZ, RZ, R3 ;  /* 0x000000ffff0e7224 */ /* 0x001fe200078e0003 */
[----:B---3--:R-:W-:-:S07]  /*29a50*/  MOV R15, R2 ;  /* 0x00000002000f7202 */ /* 0x008fce0000000f00 */
[C---:B------:R-:W-:Y:S11]  /*29a60*/  HMMA.16816.F32.BF16 R16, R12.reuse, R8, RZ ;  /* 0x000000080c10723c */ /* 0x040ff600000418ff */
        /* <DEDUP_REMOVED lines=10> */
[----:B------:R3:W-:Y:S02]  /*29b10*/  STL.64 [R1+0xc8], R14 ;  /* 0x0000c80e01007387 */ /* 0x0007e40000100a00 */
[C---:B---3--:R-:W-:Y:S08]  /*29b20*/  HMMA.16816.F32.BF16 R12, R16.reuse, R8, RZ ;  /* 0x00000008100c723c */ /* 0x048ff000000418ff */
[----:B------:R-:W-:Y:S11]  /*29b30*/  HMMA.16816.F32.BF16 R16, R16, R4, RZ ;  /* 0x000000041010723c */ /* 0x000ff600000418ff */
[----:B------:R-:W-:Y:S05]  /*29b40*/  @!UPT UIADD3 URZ, URZ, URZ, URZ ;  /* 0x0000003f3f3ff290 */ /* 0x000fea000fffe03f */
[----:B------:R-:W-:Y:S01]  /*29b50*/  MOV R2, R15 ;  /* 0x0000000f00027202 */ /* 0x000fe20000000f00 */
[----:B------:R-:W-:Y:S01]  /*29b60*/  IMAD.MOV.U32 R3, RZ, RZ, R14 ;  /* 0x000000ffff037224 */ /* 0x000fe200078e000e */
[----:B------:R-:W-:Y:S01]  /*29b70*/  MOV R28, R13 ;  /* 0x0000000d001c7202 */ /* 0x000fe20000000f00 */
[----:B------:R-:W-:Y:S02]  /*29b80*/  IMAD.MOV.U32 R29, RZ, RZ, R12 ;  /* 0x000000ffff1d7224 */ /* 0x000fe400078e000c */
[----:B------:R-:W-:Y:S03]  /*29b90*/  STL [R1+0x70e4], R2 ;  /* 0x0070e40201007387 */ /* 0x000fe60000100800 */
[----:B------:R-:W-:Y:S01]  /*29ba0*/  MOV R11, R19 ;  /* 0x00000013000b7202 */ /* 0x000fe20000000f00 */
[----:B------:R-:W-:Y:S01]  /*29bb0*/  IMAD.MOV.U32 R10, RZ, RZ, R18 ;  /* 0x000000ffff0a7224 */ /* 0x000fe200078e0012 */
[----:B------:R0:W-:Y:S01]  /*29bc0*/  STL [R1+0x70e0], R3 ;  /* 0x0070e00301007387 */ /* 0x0001e20000100800 */
[----:B------:R-:W-:Y:S01]  /*29bd0*/  MOV R15, R17 ;  /* 0x00000011000f7202 */ /* 0x000fe20000000f00 */
[----:B------:R-:W-:-:S02]  /*29be0*/  IMAD.MOV.U32 R14, RZ, RZ, R16 ;  /* 0x000000ffff0e7224 */ /* 0x000fc400078e0010 */
[----:B------:R-:W-:Y:S04]  /*29bf0*/  STL [R1+0x70dc], R28 ;  /* 0x0070dc1c01007387 */ /* 0x000fe80000100800 */
[----:B------:R-:W-:Y:S01]  /*29c00*/  STL [R1+0x70d8], R29 ;  /* 0x0070d81d01007387 */ /* 0x000fe20000100800 */
[----:B--2---:R-:W-:Y:S03]  /*29c10*/  HMMA.16816.F32.BF16 R16, R20, R8, RZ ;  /* 0x000000081410723c */ /* 0x004fe600000418ff */
[----:B------:R-:W-:Y:S01]  /*29c20*/  STL [R1+0x70f4], R11 ;  /* 0x0070f40b01007387 */ /* 0x000fe20000100800 */
[----:B0-----:R-:W-:Y:S01]  /*29c30*/  IMAD.MOV.U32 R3, RZ, RZ, R22 ;  /* 0x000000ffff037224 */ /* 0x001fe200078e0016 */
[----:B------:R-:W-:-:S02]  /*29c40*/  MOV R2, R23 ;  /* 0x0000001700027202 */ /* 0x000fc40000000f00 */
[----:B------:R-:W-:Y:S04]  /*29c50*/  STL [R1+0x70f0], R10 ;  /* 0x0070f00a01007387 */ /* 0x000fe80000100800 */
[----:B------:R0:W-:Y:S04]  /*29c60*/  STL [R1+0x70ec], R15 ;  /* 0x0070ec0f01007387 */ /* 0x0001e80000100800 */
[----:B------:R1:W-:Y:S04]  /*29c70*/  STL [R1+0x70e8], R14 ;  /* 0x0070e80e01007387 */ /* 0x0003e80000100800 */
[----:B------:R-:W2:Y:S01]  /*29c80*/  LDL.LU.64 R22, [R1+0x7130] ;  /* 0x0071300001167983 */ /* 0x000ea20000300a00 */
[----:B0-----:R-:W-:Y:S01]  /*29c90*/  IMAD.MOV.U32 R15, RZ, RZ, R20 ;  /* 0x000000ffff0f7224 */ /* 0x001fe200078e0014 */
[----:B-1----:R-:W-:-:S02]  /*29ca0*/  MOV R14, R21 ;  /* 0x00000015000e7202 */ /* 0x002fc40000000f00 */
[----:B------:R-:W3:Y:S01]  /*29cb0*/  LDL.LU.64 R20, [R1+0x7128] ;  /* 0x0071280001147983 */ /* 0x000ee20000300a00 */
[----:B------:R-:W-:Y:S01]  /*29cc0*/  IMAD.MOV.U32 R28, RZ, RZ, R16 ;  /* 0x000000ffff1c7224 */ /* 0x000fe200078e0010 */
[----:B------:R-:W-:Y:S01]  /*29cd0*/  MOV R29, R17 ;  /* 0x00000011001d7202 */ /* 0x000fe20000000f00 */
[----:B------:R-:W-:Y:S01]  /*29ce0*/  IMAD.MOV.U32 R12, RZ, RZ, R18 ;  /* 0x000000ffff0c7224 */ /* 0x000fe200078e0012 */
[----:B------:R-:W-:-:S05]  /*29cf0*/  MOV R13, R19 ;  /* 0x00000013000d7202 */ /* 0x000fca0000000f00 */
[----:B------:R-:W-:Y:S04]  /*29d00*/  STL [R1+0x7104], R13 ;  /* 0x0071040d01007387 */ /* 0x000fe80000100800 */
[----:B------:R-:W-:Y:S04]  /*29d10*/  STL [R1+0x7100], R12 ;  /* 0x0071000c01007387 */ /* 0x000fe80000100800 */
[----:B------:R-:W-:Y:S04]  /*29d20*/  STL [R1+0x70fc], R29 ;  /* 0x0070fc1d01007387 */ /* 0x000fe80000100800 */
[----:B------:R-:W-:Y:S01]  /*29d30*/  STL [R1+0x70f8], R28 ;  /* 0x0070f81c01007387 */ /* 0x000fe20000100800 */
[----:B--2---:R-:W-:-:S05]  /*29d40*/  IMAD.SHL.U32 R22, R22, 0x2, RZ ;  /* 0x0000000216167824 */ /* 0x004fca00078e00ff */
[----:B---3--:R-:W-:-:S04]  /*29d50*/  LOP3.LUT R22, R20, 0x10, R22, 0x78, !PT ;  /* 0x0000001014167812 */ /* 0x008fc800078e7816 */
[----:B------:R-:W-:-:S04]  /*29d60*/  LOP3.LUT R22, R22, R21, RZ, 0xfc, !PT ;  /* 0x0000001516167212 */ /* 0x000fc800078efcff */
[----:B------:R-:W-:-:S05]  /*29d70*/  LOP3.LUT R22, R22, 0x20, RZ, 0x3c, !PT ;  /* 0x0000002016167812 */ /* 0x000fca00078e3cff */
[----:B------:R-:W0:Y:S01]  /*29d80*/  LDSM.16.MT88.4 R16, [R22+0x2100] ;  /* 0x002100001610783b */ /* 0x000e220000004200 */
[----:B------:R-:W-:Y:S01]  /*29d90*/  MOV R20, R15 ;  /* 0x0000000f00147202 */ /* 0x000fe20000000f00 */
[----:B------:R-:W-:Y:S01]  /*29da0*/  IMAD.MOV.U32 R21, RZ, RZ, R14 ;  /* 0x000000ffff157224 */ /* 0x000fe200078e000e */
[----:B0-----:R-:W-:Y:S01]  /*29db0*/  MOV R11, R18 ;  /* 0x00000012000b7202 */ /* 0x001fe20000000f00 */
[----:B------:R-:W-:Y:S01]  /*29dc0*/  STL.64 [R1+0x30], R16 ;  /* 0x0000301001007387 */ /* 0x000fe20000100a00 */
[----:B------:R-:W-:-:S03]  /*29dd0*/  IMAD.MOV.U32 R10, RZ, RZ, R19 ;  /* 0x000000ffff0a7224 */ /* 0x000fc600078e0013 */
[----:B------:R-:W0:Y:S04]  /*29de0*/  LDSM.16.MT88.4 R16, [R23+0x2100] ;  /* 0x002100001710783b */ /* 0x000e280000004200 */
[----:B------:R-:W-:Y:S04]  /*29df0*/  STL [R1+0x710c], R10 ;  /* 0x00710c0a01007387 */ /* 0x000fe80000100800 */
[----:B------:R-:W-:Y:S04]  /*29e00*/  STL [R1+0x7108], R11 ;  /* 0x0071080b01007387 */ /* 0x000fe80000100800 */
[----:B------:R1:W-:Y:S04]  /*29e10*/  STL [R1+0x711c], R23 ;  /* 0x00711c1701007387 */ /* 0x0003e80000100800 */
[----:B------:R2:W-:Y:S01]  /*29e20*/  STL [R1+0x7120], R22 ;  /* 0x0071201601007387 */ /* 0x0005e20000100800 */
[----:B-1----:R-:W-:Y:S01]  /*29e30*/  IMAD.MOV.U32 R23, RZ, RZ, R2 ;  /* 0x000000ffff177224 */ /* 0x002fe200078e0002 */
[----:B--2---:R-:W-:-:S07]  /*29e40*/  MOV R22, R3 ;  /* 0x0000000300167202 */ /* 0x004fce0000000f00 */
[----:B------:R-:W-:Y:S01]  /*29e50*/  HMMA.16816.F32.BF16 R20, R20, R4, RZ ;  /* 0x000000041414723c */ /* 0x000fe200000418ff */
[----:B0-----:R-:W-:Y:S01]  /*29e60*/  MOV R13, R16 ;  /* 0x00000010000d7202 */ /* 0x001fe20000000f00 */
[----:B------:R-:W-:Y:S01]  /*29e70*/  IMAD.MOV.U32 R12, RZ, RZ, R17 ;  /* 0x000000ffff0c7224 */ /* 0x000fe200078e0011 */
[----:B------:R-:W-:Y:S01]  /*29e80*/  MOV R29, R18 ;  /* 0x00000012001d7202 */ /* 0x000fe20000000f00 */
[----:B------:R-:W-:Y:S02]  /*29e90*/  IMAD.MOV.U32 R28, RZ, RZ, R19 ;  /* 0x000000ffff1c7224 */ /* 0x000fe400078e0013 */
[----:B------:R-:W0:Y:S11]  /*29ea0*/  LDSM.16.MT88.4 R16, [R27+0x2100] ;  /* 0x002100001b10783b */ /* 0x000e360000004200 */
[----:B------:R-:W-:Y:S07]  /*29eb0*/  @!UPT UIADD3 URZ, URZ, URZ, URZ ;  /* 0x0000003f3f3ff290 */ /* 0x000fee000fffe03f */
[----:B------:R-:W-:Y:S01]  /*29ec0*/  IMAD.MOV.U32 R15, RZ, RZ, R20 ;  /* 0x000000ffff0f7224 */ /* 0x000fe200078e0014 */
[----:B------:R-:W-:Y:S01]  /*29ed0*/  MOV R14, R21 ;  /* 0x00000015000e7202 */ /* 0x000fe20000000f00 */
[----:B------:R-:W-:Y:S01]  /*29ee0*/  IMAD.MOV.U32 R2, RZ, RZ, R22 ;  /* 0x000000ffff027224 */ /* 0x000fe200078e0016 */
[----:B------:R-:W-:Y:S02]  /*29ef0*/  MOV R3, R23 ;  /* 0x0000001700037202 */ /* 0x000fe40000000f00 */
[----:B------:R-:W1:Y:S04]  /*29f00*/  LDSM.16.MT88.4 R20, [R0+0x2180] ;  /* 0x002180000014783b */ /* 0x000e680000004200 */
[----:B------:R2:W-:Y:S04]  /*29f10*/  STL [R1+0x7114], R29 ;  /* 0x0071141d01007387 */ /* 0x0005e80000100800 */
[----:B------:R3:W-:Y:S04]  /*29f20*/  STL [R1+0x7110], R12 ;  /* 0x0071100c01007387 */ /* 0x0007e80000100800 */
[----:B0-----:R-:W-:Y:S04]  /*29f30*/  STL.64 [R1+0x7058], R18 ;  /* 0x0070581201007387 */ /* 0x001fe80000100a00 */
[----:B------:R-:W-:Y:S01]  /*29f40*/  STL.64 [R1+0x7050], R16 ;  /* 0x0070501001007387 */ /* 0x000fe20000100a00 */
[----:B-1----:R-:W-:-:S03]  /*29f50*/  IMAD.MOV.U32 R10, RZ, RZ, R22 ;  /* 0x000000ffff0a7224 */ /* 0x002fc600078e0016 */
[----:B------:R-:W4:Y:S01]  /*29f60*/  LDL.LU R22, [R1+0x7120] ;  /* 0x0071200001167983 */ /* 0x000f220000300800 */
[----:B--2---:R-:W-:Y:S01]  /*29f70*/  IMAD.MOV.U32 R29, RZ, RZ, R20 ;  /* 0x000000ffff1d7224 */ /* 0x004fe200078e0014 */
[----:B---3--:R-:W-:Y:S02]  /*29f80*/  MOV R12, R21 ;  /* 0x00000015000c7202 */ /* 0x008fe40000000f00 */
[----:B------:R-:W-:Y:S02]  /*29f90*/  MOV R11, R23 ;  /* 0x00000017000b7202 */ /* 0x000fe40000000f00 */
[----:B----4-:R-:W0:Y:S02]  /*29fa0*/  LDSM.16.MT88.4 R20, [R22+0x2180] ;  /* 0x002180001614783b */ /* 0x010e240000004200 */
[----:B0-----:R-:W-:Y:S02]  /*29fb0*/  MOV R16, R23 ;  /* 0x0000001700107202 */ /* 0x001fe40000000f00 */
[----:B------:R-:W2:Y:S01]  /*29fc0*/  LDL.LU R23, [R1+0x711c] ;  /* 0x00711c0001177983 */ /* 0x000ea20000300800 */
[----:B------:R-:W-:Y:S01]  /*29fd0*/  MOV R19, R7 ;  /* 0x0000000700137202 */ /* 0x000fe20000000f00 */
[----:B------:R-:W-:Y:S01]  /*29fe0*/  IMAD.MOV.U32 R7, RZ, RZ, R20 ;  /* 0x000000ffff077224 */ /* 0x000fe200078e0014 */
[----:B------:R-:W-:Y:S01]  /*29ff0*/  MOV R18, R21 ;  /* 0x0000001500127202 */ /* 0x000fe20000000f00 */
[----:B------:R-:W-:-:S02]  /*2a000*/  IMAD.MOV.U32 R17, RZ, RZ, R22 ;  /* 0x000000ffff117224 */ /* 0x000fc400078e0016 */
[----:B--2---:R-:W0:Y:S04]  /*2a010*/  LDSM.16.MT88.4 R20, [R23+0x2180] ;  /* 0x002180001714783b */ /* 0x004e280000004200 */
[----:B0-----:R-:W-:Y:S04]  /*2a020*/  STL.64 [R1+0x6fd8], R22 ;  /* 0x006fd81601007387 */ /* 0x001fe80000100a00 */
[----:B------:R0:W-:Y:S02]  /*2a030*/  STL.64 [R1+0x6fd0], R20 ;  /* 0x006fd01401007387 */ /* 0x0001e40000100a00 */
[----:B0-----:R-:W-:-:S02]  /*2a040*/  IMAD.MOV.U32 R20, RZ, RZ, R7 ;  /* 0x000000ffff147224 */ /* 0x001fc400078e0007 */
[----:B------:R-:W2:Y:S01]  /*2a050*/  LDL.LU R7, [R1+0x7118] ;  /* 0x0071180001077983 */ /* 0x000ea20000300800 */
[----:B------:R-:W-:Y:S01]  /*2a060*/  IMAD.MOV.U32 R22, RZ, RZ, R17 ;  /* 0x000000ffff167224 */ /* 0x000fe200078e0011 */
[----:B------:R-:W-:Y:S02]  /*2a070*/  MOV R23, R16 ;  /* 0x0000001000177202 */ /* 0x000fe40000000f00 */
[----:B------:R-:W-:-:S03]  /*2a080*/  MOV R21, R18 ;  /* 0x0000001200157202 */ /* 0x000fc60000000f00 */
[----:B------:R0:W-:Y:S04]  /*2a090*/  STL.64 [R1+0x7008], R22 ;  /* 0x0070081601007387 */ /* 0x0001e80000100a00 */
[----:B------:R1:W-:Y:S01]  /*2a0a0*/  STL.64 [R1+0x7000], R20 ;  /* 0x0070001401007387 */ /* 0x0003e20000100a00 */
[----:B0-----:R-:W-:Y:S01]  /*2a0b0*/  IMAD.MOV.U32 R22, RZ, RZ, R25 ;  /* 0x000000ffff167224 */ /* 0x001fe200078e0019 */
[----:B------:R-:W-:Y:S02]  /*2a0c0*/  MOV R23, R24 ;  /* 0x0000001800177202 */ /* 0x000fe40000000f00 */
[----:B-1----:R-:W-:Y:S02]  /*2a0d0*/  MOV R21, R26 ;  /* 0x0000001a00157202 */ /* 0x002fe40000000f00 */
[----:B------:R-:W0:Y:S01]  /*2a0e0*/  LDSM.16.MT88.4 R24, [R27+0x2180] ;  /* 0x002180001b18783b */ /* 0x000e220000004200 */
[----:B------:R-:W-:-:S02]  /*2a0f0*/  IMAD.MOV.U32 R20, RZ, RZ, R19 ;  /* 0x000000ffff147224 */ /* 0x000fc400078e0013 */
[----:B------:R-:W-:Y:S01]  /*2a100*/  IMAD.MOV.U32 R19, RZ, RZ, R13 ;  /* 0x000000ffff137224 */ /* 0x000fe200078e000d */
[----:B0-----:R-:W-:Y:S04]  /*2a110*/  STL.64 [R1+0x6fb8], R26 ;  /* 0x006fb81a01007387 */ /* 0x001fe80000100a00 */
[----:B------:R0:W-:Y:S02]  /*2a120*/  STL.64 [R1+0x6fb0], R24 ;  /* 0x006fb01801007387 */ /* 0x0001e40000100a00 */
[C---:B0-----:R-:W-:Y:S11]  /*2a130*/  HMMA.16816.F32.BF16 R24, R20.reuse, R8, RZ ;  /* 0x000000081418723c */ /* 0x041ff600000418ff */
[----:B------:R-:W-:Y:S11]  /*2a140*/  @!UPT UIADD3 URZ, URZ, URZ, URZ ;  /* 0x0000003f3f3ff290 */ /* 0x000ff6000fffe03f */
[----:B------:R-:W-:Y:S02]  /*2a150*/  @!UPT UIADD3 URZ, URZ, URZ, URZ ;  /* 0x0000003f3f3ff290 */ /* 0x000fe4000fffe03f */
[----:B------:R-:W-:Y:S01]  /*2a160*/  MOV R13, R24 ;  /* 0x00000018000d7202 */ /* 0x000fe20000000f00 */
[----:B------:R-:W-:Y:S01]  /*2a170*/  IMAD.MOV.U32 R18, RZ, RZ, R25 ;  /* 0x000000ffff127224 */ /* 0x000fe200078e0019 */
[----:B------:R-:W-:Y:S01]  /*2a180*/  MOV R17, R26 ;  /* 0x0000001a00117202 */ /* 0x000fe20000000f00 */
[----:B------:R-:W-:Y:S02]  /*2a190*/  IMAD.MOV.U32 R16, RZ, RZ, R27 ;  /* 0x000000ffff107224 */ /* 0x000fe400078e001b */
[----:B------:R-:W-:Y:S07]  /*2a1a0*/  HMMA.16816.F32.BF16 R24, R20, R4, RZ ;  /* 0x000000041418723c */ /* 0x000fee00000418ff */
[----:B------:R-:W-:Y:S01]  /*2a1b0*/  MOV R20, R29 ;  /* 0x0000001d00147202 */ /* 0x000fe20000000f00 */
[----:B------:R-:W-:Y:S01]  /*2a1c0*/  IMAD.MOV.U32 R23, RZ, RZ, R11 ;  /* 0x000000ffff177224 */ /* 0x000fe200078e000b */
[----:B------:R-:W-:Y:S01]  /*2a1d0*/  MOV R22, R10 ;  /* 0x0000000a00167202 */ /* 0x000fe20000000f00 */
[----:B------:R-:W-:Y:S01]  /*2a1e0*/  IMAD.MOV.U32 R21, RZ, RZ, R12 ;  /* 0x000000ffff157224 */ /* 0x000fe200078e000c */
[----:B--2---:R-:W-:Y:S04]  /*2a1f0*/  STL.64 [R1+0x70b8], R6 ;  /* 0x0070b80601007387 */ /* 0x004fe80000100a00 */
[----:B------:R-:W-:Y:S04]  /*2a200*/  STL.64 [R1+0x70b0], R4 ;  /* 0x0070b00401007387 */ /* 0x000fe80000100a00 */
[----:B------:R-:W2:Y:S04]  /*2a210*/  LDL.LU R29, [R1+0x7114] ;  /* 0x00711400011d7983 */ /* 0x000ea80000300800 */
[----:B------:R-:W3:Y:S04]  /*2a220*/  LDL.LU R12, [R1+0x7110] ;  /* 0x00711000010c7983 */ /* 0x000ee80000300800 */
[----:B------:R-:W4:Y:S04]  /*2a230*/  LDL.LU R10, [R1+0x710c] ;  /* 0x00710c00010a7983 */ /* 0x000f280000300800 */
[----:B------:R-:W2:Y:S04]  /*2a240*/  LDL.LU R11, [R1+0x7108] ;  /* 0x00710800010b7983 */ /* 0x000ea80000300800 */
[----:B------:R-:W-:Y:S04]  /*2a250*/  STL.64 [R1+0x7038], R22 ;  /* 0x0070381601007387 */ /* 0x000fe80000100a00 */
[----:B------:R-:W-:Y:S04]  /*2a260*/  STL.64 [R1+0x7030], R20 ;  /* 0x0070301401007387 */ /* 0x000fe80000100a00 */
[----:B------:R-:W-:Y:S04]  /*2a270*/  STL.64 [R1+0x6fc8], R26 ;  /* 0x006fc81a01007387 */ /* 0x000fe80000100a00 */
[----:B------:R0:W-:Y:S02]  /*2a280*/  STL.64 [R1+0x6fc0], R24 ;  /* 0x006fc01801007387 */ /* 0x0001e40000100a00 */
[----:B0-----:R-:W-:-:S02]  /*2a290*/  MOV R24, R13 ;  /* 0x0000000d00187202 */ /* 0x001fc40000000f00 */
[----:B------:R-:W2:Y:S04]  /*2a2a0*/  LDL.LU R13, [R1+0x7104] ;  /* 0x00710400010d7983 */ /* 0x000ea80000300800 */
[----:B------:R-:W2:Y:S04]  /*2a2b0*/  LDL.LU R20, [R1+0xc0] ;  /* 0x0000c00001147983 */ /* 0x000ea80000300800 */
        /* <DEDUP_REMOVED lines=9> */
[----:B------:R-:W-:Y:S01]  /*2a350*/  IMAD.MOV.U32 R27, RZ, RZ, R16 ;  /* 0x000000ffff1b7224 */ /* 0x000fe200078e0010 */
[----:B------:R-:W-:Y:S01]  /*2a360*/  MOV R16, R19 ;  /* 0x0000001300107202 */ /* 0x000fe20000000f00 */
[----:B------:R-:W-:Y:S01]  /*2a370*/  IMAD.MOV.U32 R25, RZ, RZ, R18 ;  /* 0x000000ffff197224 */ /* 0x000fe200078e0012 */
[----:B------:R-:W-:Y:S01]  /*2a380*/  MOV R26, R17 ;  /* 0x00000011001a7202 */ /* 0x000fe20000000f00 */
[----:B------:R-:W-:Y:S01]  /*2a390*/  IMAD.MOV.U32 R19, RZ, RZ, R28 ;  /* 0x000000ffff137224 */ /* 0x000fe200078e001c */
[----:B------:R-:W-:Y:S01]  /*2a3a0*/  MOV R18, R29 ;  /* 0x0000001d00127202 */ /* 0x000fe20000000f00 */
[----:B---3--:R-:W-:Y:S01]  /*2a3b0*/  IMAD.MOV.U32 R17, RZ, RZ, R12 ;  /* 0x000000ffff117224 */ /* 0x008fe200078e000c */
[----:B--2---:R-:W-:Y:S04]  /*2a3c0*/  STL.64 [R1+0x7068], R22 ;  /* 0x0070681601007387 */ /* 0x004fe80000100a00 */
[----:B------:R0:W-:Y:S04]  /*2a3d0*/  STL.64 [R1+0x7060], R20 ;  /* 0x0070601401007387 */ /* 0x0001e80000100a00 */
[----:B------:R-:W2:Y:S04]  /*2a3e0*/  LDL.LU R12, [R1+0x7100] ;  /* 0x00710000010c7983 */ /* 0x000ea80000300800 */
[----:B------:R-:W3:Y:S04]  /*2a3f0*/  LDL.LU R29, [R1+0x70fc] ;  /* 0x0070fc00011d7983 */ /* 0x000ee80000300800 */
        /* <DEDUP_REMOVED lines=14> */
[----:B----4-:R-:W-:-:S02]  /*2a4e0*/  IMAD.MOV.U32 R19, RZ, RZ, R10 ;  /* 0x000000ffff137224 */ /* 0x010fc400078e000a */
[----:B--2---:R-:W-:Y:S04]  /*2a4f0*/  STL.64 [R1+0x7098], R22 ;  /* 0x0070981601007387 */ /* 0x004fe80000100a00 */
[----:B------:R0:W-:Y:S04]  /*2a500*/  STL.64 [R1+0x7090], R20 ;  /* 0x0070901401007387 */ /* 0x0001e80000100a00 */
[----:B------:R-:W2:Y:S04]  /*2a510*/  LDL.LU R16, [R1+0x30] ;  /* 0x0000300001107983 */ /* 0x000ea80000300800 */
[----:B------:R-:W2:Y:S04]  /*2a520*/  LDL.LU R17, [R1+0x34] ;  /* 0x0000340001117983 */ /* 0x000ea80000300800 */
[----:B------:R-:W4:Y:S04]  /*2a530*/  LDL.LU R11, [R1+0x70f4] ;  /* 0x0070f400010b7983 */ /* 0x000f280000300800 */
[----:B------:R-:W2:Y:S04]  /*2a540*/  LDL.LU R10, [R1+0x70f0] ;  /* 0x0070f000010a7983 */ /* 0x000ea80000300800 */
        /* <DEDUP_REMOVED lines=9> */
[----:B------:R-:W2:Y:S04]  /*2a5e0*/  LDL.LU R23, [R1+0x11c] ;  /* 0x00011c0001177983 */ /* 0x000ea80000300800 */
[----:B------:R-:W-:Y:S04]  /*2a5f0*/  STL.64 [R1+0x6fe8], R26 ;  /* 0x006fe81a01007387 */ /* 0x000fe80000100a00 */
[----:B------:R0:W-:Y:S02]  /*2a600*/  STL.64 [R1+0x6fe0], R24 ;  /* 0x006fe01801007387 */ /* 0x0001e40000100a00 */
[----:B0-----:R-:W-:Y:S01]  /*2a610*/  MOV R24, R15 ;  /* 0x0000000f00187202 */ /* 0x001fe20000000f00 */
[----:B------:R-:W-:Y:S01]  /*2a620*/  IMAD.MOV.U32 R25, RZ, RZ, R14 ;  /* 0x000000ffff197224 */ /* 0x000fe200078e000e */
[----:B------:R-:W2:Y:S04]  /*2a630*/  LDL.LU R15, [R1+0x70ec] ;  /* 0x0070ec00010f7983 */ /* 0x000ea80000300800 */
[----:B------:R-:W2:Y:S01]  /*2a640*/  LDL.LU R14, [R1+0x70e8] ;  /* 0x0070e800010e7983 */ /* 0x000ea20000300800 */
[----:B------:R-:W-:Y:S01]  /*2a650*/  MOV R26, R2 ;  /* 0x00000002001a7202 */ /* 0x000fe20000000f00 */
[----:B------:R-:W-:-:S02]  /*2a660*/  IMAD.MOV.U32 R27, RZ, RZ, R3 ;  /* 0x000000ffff1b7224 */ /* 0x000fc400078e0003 */
[----:B------:R-:W2:Y:S04]  /*2a670*/  LDL.LU R2, [R1+0x70e4] ;  /* 0x0070e40001027983 */ /* 0x000ea80000300800 */
[----:B------:R-:W2:Y:S04]  /*2a680*/  LDL.LU R3, [R1+0x70e0] ;  /* 0x0070e00001037983 */ /* 0x000ea80000300800 */
[----:B------:R0:W-:Y:S04]  /*2a690*/  STL.64 [R1+0x6ff8], R26 ;  /* 0x006ff81a01007387 */ /* 0x0001e80000100a00 */
[----:B------:R1:W-:Y:S01]  /*2a6a0*/  STL.64 [R1+0x6ff0], R24 ;  /* 0x006ff01801007387 */ /* 0x0003e20000100a00 */
[----:B0-----:R-:W-:Y:S01]  /*2a6b0*/  MOV R26, R12 ;  /* 0x0000000c001a7202 */ /* 0x001fe20000000f00 */
[----:B------:R-:W-:Y:S01]  /*2a6c0*/  IMAD.MOV.U32 R27, RZ, RZ, R13 ;  /* 0x000000ffff1b7224 */ /* 0x000fe200078e000d */
[----:B-1----:R-:W-:Y:S01]  /*2a6d0*/  MOV R24, R28 ;  /* 0x0000001c00187202 */ /* 0x002fe20000000f00 */
[----:B---3--:R-:W-:Y:S01]  /*2a6e0*/  IMAD.MOV.U32 R25, RZ, RZ, R29 ;  /* 0x000000ffff197224 */ /* 0x008fe200078e001d */
[----:B------:R-:W3:Y:S04]  /*2a6f0*/  LDL.LU R28, [R1+0x70dc] ;  /* 0x0070dc00011c7983 */ /* 0x000ee80000300800 */
[----:B------:R-:W3:Y:S04]  /*2a700*/  LDL.LU R29, [R1+0x70d8] ;  /* 0x0070d800011d7983 */ /* 0x000ee80000300800 */
[----:B------:R-:W3:Y:S04]  /*2a710*/  LDL.LU R12, [R1+0x70d4] ;  /* 0x0070d400010c7983 */ /* 0x000ee80000300800 */
[----:B------:R-:W3:Y:S04]  /*2a720*/  LDL.LU R13, [R1+0x70d0] ;  /* 0x0070d000010d7983 */ /* 0x000ee80000300800 */
[----:B------:R0:W-:Y:S04]  /*2a730*/  STL.64 [R1+0x7018], R26 ;  /* 0x0070181a01007387 */ /* 0x0001e80000100a00 */
[----:B------:R2:W-:Y:S01]  /*2a740*/  STL.64 [R1+0x7010], R24 ;  /* 0x0070101801007387 */ /* 0x0005e20000100a00 */
[----:B0-----:R-:W-:Y:S01]  /*2a750*/  MOV R26, R10 ;  /* 0x0000000a001a7202 */ /* 0x001fe20000000f00 */
[----:B----4-:R-:W-:-:S02]  /*2a760*/  IMAD.MOV.U32 R27, RZ, RZ, R11 ;  /* 0x000000ffff1b7224 */ /* 0x010fc400078e000b */
[----:B--2---:R-:W-:Y:S01]  /*2a770*/  IMAD.MOV.U32 R25, RZ, RZ, R15 ;  /* 0x000000ffff197224 */ /* 0x004fe200078e000f */
[----:B------:R-:W-:Y:S02]  /*2a780*/  MOV R24, R14 ;  /* 0x0000000e00187202 */ /* 0x000fe40000000f00 */
[----:B------:R-:W3:Y:S04]  /*2a790*/  LDL.LU R14, [R1+0x70cc] ;  /* 0x0070cc00010e7983 */ /* 0x000ee80000300800 */
[----:B------:R-:W3:Y:S04]  /*2a7a0*/  LDL.LU R15, [R1+0x70c8] ;  /* 0x0070c800010f7983 */ /* 0x000ee80000300800 */
[----:B------:R-:W2:Y:S04]  /*2a7b0*/  LDL.LU R10, [R1+0x70c4] ;  /* 0x0070c400010a7983 */ /* 0x000ea80000300800 */
[----:B------:R-:W2:Y:S04]  /*2a7c0*/  LDL.LU R11, [R1+0x70c0] ;  /* 0x0070c000010b7983 */ /* 0x000ea80000300800 */
[----:B------:R0:W-:Y:S04]  /*2a7d0*/  STL.64 [R1+0x7028], R26 ;  /* 0x0070281a01007387 */ /* 0x0001e80000100a00 */
[----:B------:R-:W-:Y:S01]  /*2a7e0*/  STL.64 [R1+0x7020], R24 ;  /* 0x0070201801007387 */ /* 0x000fe20000100a00 */
[----:B0-----:R-:W-:Y:S01]  /*2a7f0*/  MOV R26, R3 ;  /* 0x00000003001a7202 */ /* 0x001fe20000000f00 */
[----:B------:R-:W-:Y:S01]  /*2a800*/  IMAD.MOV.U32 R27, RZ, RZ, R2 ;  /* 0x000000ffff1b7224 */ /* 0x000fe200078e0002 */
[----:B---3--:R-:W-:Y:S08]  /*2a810*/  HMMA.16816.F32.BF16 R4, R12, R8, RZ ;  /* 0x000000080c04723c */ /* 0x008ff000000418ff */
[C---:B--2---:R-:W-:Y:S11]  /*2a820*/  HMMA.16816.F32.BF16 R20, R16.reuse, R10, R20 ;  /* 0x0000000a1014723c */ /* 0x044ff60000041814 */
[----:B------:R-:W-:Y:S05]  /*2a830*/  @!UPT UIADD3 URZ, URZ, URZ, URZ ;  /* 0x0000003f3f3ff290 */ /* 0x000fea000fffe03f */
[----:B------:R-:W-:Y:S01]  /*2a840*/  MOV R3, R6 ;  /* 0x0000000600037202 */ /* 0x000fe20000000f00 */
[----:B------:R-:W-:Y:S01]  /*2a850*/  IMAD.MOV.U32 R2, RZ, RZ, R7 ;  /* 0x000000ffff027224 */ /* 0x000fe200078e0007 */
[----:B------:R-:W-:Y:S01]  /*2a860*/  MOV R9, R4 ;  /* 0x0000000400097202 */ /* 0x000fe20000000f00 */
[----:B------:R-:W-:Y:S01]  /*2a870*/  IMAD.MOV.U32 R8, RZ, RZ, R5 ;  /* 0x000000ffff087224 */ /* 0x000fe200078e0005 */
[----:B------:R-:W2:Y:S04]  /*2a880*/  LDL.LU.64 R6, [R1+0x70b8] ;  /* 0x0070b80001067983 */ /* 0x000ea80000300a00 */
[----:B------:R-:W3:Y:S04]  /*2a890*/  LDL.LU.64 R4, [R1+0x70b0] ;  /* 0x0070b00001047983 */ /* 0x000ee80000300a00 */
[----:B------:R-:W-:Y:S04]  /*2a8a0*/  STL.64 [R1+0x110], R20 ;  /* 0x0001101401007387 */ /* 0x000fe80000100a00 */
[----:B------:R0:W-:Y:S04]  /*2a8b0*/  STL.64 [R1+0x118], R22 ;  /* 0x0001181601007387 */ /* 0x0001e80000100a00 */
[----:B0-----:R-:W2:Y:S04]  /*2a8c0*/  LDL.LU.64 R22, [R1+0x70a8] ;  /* 0x0070a80001167983 */ /* 0x001ea80000300a00 */
[----:B------:R-:W2:Y:S02]  /*2a8d0*/  LDL.LU.64 R20, [R1+0x70a0] ;  /* 0x0070a00001147983 */ /* 0x000ea40000300a00 */
[----:B--2---:R-:W-:Y:S02]  /*2a8e0*/  HMMA.16816.F32.BF16 R16, R16, R6, R20 ;  /* 0x000000061010723c */ /* 0x004fe40000041814 */
[----:B------:R-:W2:Y:S04]  /*2a8f0*/  LDL.LU.64 R22, [R1+0x7098] ;  /* 0x0070980001167983 */ /* 0x000ea80000300a00 */
[----:B------:R-:W2:Y:S11]  /*2a900*/  LDL.LU.64 R20, [R1+0x7090] ;  /* 0x0070900001147983 */ /* 0x000eb60000300a00 */
[----:B------:R-:W-:Y:S06]  /*2a910*/  @!UPT UIADD3 URZ, URZ, URZ, URZ ;  /* 0x0000003f3f3ff290 */ /* 0x000fec000fffe03f */
[----:B------:R-:W-:Y:S04]  /*2a920*/  STL.64 [R1+0x100], R16 ;  /* 0x0001001001007387 */ /* 0x000fe80000100a00 */
[----:B------:R0:W-:Y:S04]  /*2a930*/  STL.64 [R1+0x108], R18 ;  /* 0x0001081201007387 */ /* 0x0001e80000100a00 */
[----:B0-----:R-:W2:Y:S04]  /*2a940*/  LDL.LU.64 R18, [R1+0x7088] ;  /* 0x0070880001127983 */ /* 0x001ea80000300a00 */
[----:B------:R-:W2:Y:S02]  /*2a950*/  LDL.LU.64 R16, [R1+0x7080] ;  /* 0x0070800001107983 */ /* 0x000ea40000300a00 */
[C---:B--2---:R-:W-:Y:S11]  /*2a960*/  HMMA.16816.F32.BF16 R20, R16.reuse, R10, R20 ;  /* 0x0000000a1014723c */ /* 0x044ff60000041814 */
[----:B------:R-:W-:Y:S11]  /*2a970*/  @!UPT UIADD3 URZ, URZ, URZ, URZ ;  /* 0x0000003f3f3ff290 */ /* 0x000ff6000fffe03f */
[----:B------:R-:W-:Y:S01]  /*2a980*/  @!UPT UIADD3 URZ, URZ, URZ, URZ ;  /* 0x0000003f3f3ff290 */ /* 0x000fe2000fffe03f */
        /* <DEDUP_REMOVED lines=18> */
[----:B------:R-:W2:Y:S01]  /*2aab0*/  LDL.LU.64 R20, [R1+0x7040] ;  /* 0x0070400001147983 */ /* 0x000ea20000300a00 */
[----:B------:R-:W-:Y:S01]  /*2aac0*/  MOV R24, R29 ;  /* 0x0000001d00187202 */ /* 0x000fe20000000f00 */
[----:B------:R-:W-:Y:S01]  /*2aad0*/  IMAD.MOV.U32 R25, RZ, RZ, R28 ;  /* 0x000000ffff197224 */ /* 0x000fe200078e001c */
[----:B--2---:R-:W-:Y:S01]  /*2aae0*/  HMMA.16816.F32.BF16 R16, R16, R6, R20 ;  /* 0x000000061010723c */ /* 0x004fe20000041814 */
[----:B------:R-:W2:Y:S04]  /*2aaf0*/  LDL.LU.64 R22, [R1+0x7038] ;  /* 0x0070380001167983 */ /* 0x000ea80000300a00 */
[----:B------:R-:W2:Y:S11]  /*2ab00*/  LDL.LU.64 R20, [R1+0x7030] ;  /* 0x0070300001147983 */ /* 0x000eb60000300a00 */
[----:B------:R-:W-:Y:S07]  /*2ab10*/  @!UPT UIADD3 URZ, URZ, URZ, URZ ;  /* 0x0000003f3f3ff290 */ /* 0x000fee000fffe03f */
[----:B------:R-:W-:Y:S04]  /*2ab20*/  STL.64 [R1+0x260], R16 ;  /* 0x0002601001007387 */ /* 0x000fe80000100a00 */
[----:B------:R-:W-:Y:S01]  /*2ab30*/  STL.64 [R1+0x268], R18 ;  /* 0x0002681201007387 */ /* 0x000fe20000100a00 */
        /* <DEDUP_REMOVED lines=30> */
[----:B--2---:R-:W-:Y:S11]  /*2ad20*/  HMMA.16816.F32.BF16 R24, R20, R10, R24 ;  /* 0x0000000a1418723c */ /* 0x004ff60000041818 */
[----:B------:R-:W-:Y:S11]  /*2ad30*/  @!UPT UIADD3 URZ, URZ, URZ, URZ ;  /* 0x0000003f3f3ff290 */ /* 0x000ff6000fffe03f */
[----:B------:R-:W-:Y:S01]  /*2ad40*/  @!UPT UIADD3 URZ, URZ, URZ, URZ ;  /* 0x0000003f3f3ff290 */ /* 0x000fe2000fffe03f */
[----:B------:R-:W-:Y:S04]  /*2ad50*/  STL.64 [R1+0xb0], R24 ;  /* 0x0000b01801007387 */ /* 0x000fe80000100a00 */
[----:B------:R0:W-:Y:S04]  /*2ad60*/  STL.64 [R1+0xb8], R26 ;  /* 0x0000b81a01007387 */ /* 0x0001e80000100a00 */
[----:B0-----:R-:W2:Y:S04]  /*2ad70*/  LDL.LU.64 R26, [R1+0x6fc8] ;  /* 0x006fc800011a7983 */ /* 0x001ea80000300a00 */
[----:B------:R-:W2:Y:S01]  /*2ad80*/  LDL.LU.64 R24, [R1+0x6fc0] ;  /* 0x006fc00001187983 */ /* 0x000ea20000300a00 */
[----:B---3--:R-:W-:Y:S01]  /*2ad90*/  HMMA.16816.F32.BF16 R12, R12, R4, RZ ;  /* 0x000000040c0c723c */ /* 0x008fe200000418ff */
[----:B------:R-:W-:Y:S01]  /*2ada0*/  MOV R16, R9 ;  /* 0x0000000900107202 */ /* 0x000fe20000000f00 */
[----:B------:R-:W-:Y:S01]  /*2adb0*/  IMAD.MOV.U32 R17, RZ, RZ, R8 ;  /* 0x000000ffff117224 */ /* 0x000fe200078e0008 */
[----:B------:R-:W-:Y:S01]  /*2adc0*/  MOV R18, R3 ;  /* 0x0000000300127202 */ /* 0x000fe20000000f00 */
[----:B------:R-:W-:-:S04]  /*2add0*/  IMAD.MOV.U32 R19, RZ, RZ, R2 ;  /* 0x000000ffff137224 */ /* 0x000fc800078e0002 */
[----:B--2---:R-:W-:Y:S01]  /*2ade0*/  HMMA.16816.F32.BF16 R20, R20, R6, R24 ;  /* 0x000000061414723c */ /* 0x004fe20000041818 */
[----:B------:R-:W2:Y:S04]  /*2adf0*/  LDL.LU.64 R26, [R1+0x6fb8] ;  /* 0x006fb800011a7983 */ /* 0x000ea80000300a00 */
[----:B------:R-:W2:Y:S04]  /*2ae00*/  LDL.LU.64 R24, [R1+0x6fb0] ;  /* 0x006fb00001187983 */ /* 0x000ea80000300a00 */
[----:B------:R-:W3:Y:S11]  /*2ae10*/  LDL R4, [R1+0x1c24] ;  /* 0x001c240001047983 */ /* 0x000ef60000100800 */
[----:B------:R-:W-:Y:S03]  /*2ae20*/  @!UPT UIADD3 URZ, URZ, URZ, URZ ;  /* 0x0000003f3f3ff290 */ /* 0x000fe6000fffe03f */
[----:B------:R-:W-:Y:S04]  /*2ae30*/  STL.64 [R1+0x70], R20 ;  /* 0x0000701401007387 */ /* 0x000fe80000100a00 */
[----:B------:R-:W-:Y:S01]  /*2ae40*/  STL.64 [R1+0x78], R22 ;  /* 0x0000781601007387 */ /* 0x000fe20000100a00 */
[C---:B--2---:R-:W-:Y:S11]  /*2ae50*/  HMMA.16816.F32.BF16 R8, R24.reuse, R10, R16 ;  /* 0x0000000a1808723c */ /* 0x044ff60000041810 */
[----:B------:R-:W-:Y:S11]  /*2ae60*/  @!UPT UIADD3 URZ, URZ, URZ, URZ ;  /* 0x0000003f3f3ff290 */ /* 0x000ff6000fffe03f */
[----:B------:R-:W-:Y:S02]  /*2ae70*/  @!UPT UIADD3 URZ, URZ, URZ, URZ ;  /* 0x0000003f3f3ff290 */ /* 0x000fe4000fffe03f */
[----:B------:R-:W-:Y:S01]  /*2ae80*/  MOV R29, R8 ;  /* 0x00000008001d7202 */ /* 0x000fe20000000f00 */
[----:B------:R-:W-:Y:S01]  /*2ae90*/  IMAD.MOV.U32 R28, RZ, RZ, R9 ;  /* 0x000000ffff1c7224 */ /* 0x000fe200078e0009 */
[----:B------:R-:W-:Y:S01]  /*2aea0*/  MOV R3, R10 ;  /* 0x0000000a00037202 */ /* 0x000fe20000000f00 */
[----:B------:R-:W-:Y:S02]  /*2aeb0*/  IMAD.MOV.U32 R2, RZ, RZ, R11 ;  /* 0x000000ffff027224 */ /* 0x000fe400078e000b */
[----:B------:R-:W0:Y:S01]  /*2aec0*/  LDSM.16.MT88.4 R8, [R0+0x4000] ;  /* 0x004000000008783b */ /* 0x000e220000004200 */
[----:B------:R-:W-:Y:S03]  /*2aed0*/  HMMA.16816.F32.BF16 R12, R24, R6, R12 ;  /* 0x00000006180c723c */ /* 0x000fe6000004180c */
[----:B------:R1:W-:Y:S04]  /*2aee0*/  STL [R1+0x6e94], R2 ;  /* 0x006e940201007387 */ /* 0x0003e80000100800 */
[----:B------:R2:W-:Y:S04]  /*2aef0*/  STL [R1+0x6e90], R3 ;  /* 0x006e900301007387 */ /* 0x0005e80000100800 */
[----:B------:R-:W-:Y:S04]  /*2af00*/  STL [R1+0x6e8c], R28 ;  /* 0x006e8c1c01007387 */ /* 0x000fe80000100800 */
[----:B------:R-:W-:Y:S08]  /*2af10*/  STL [R1+0x6e88], R29 ;  /* 0x006e881d01007387 */ /* 0x000ff00000100800 */
[----:B------:R-:W-:Y:S04]  /*2af20*/  STL.64 [R1+0x50], R12 ;  /* 0x0000500c01007387 */ /* 0x000fe80000100a00 */
[----:B------:R-:W-:Y:S04]  /*2af30*/  STL.64 [R1+0x58], R14 ;  /* 0x0000580e01007387 */ /* 0x000fe80000100a00 */
[----:B------:R-:W-:Y:S01]  /*2af40*/  LDSM.16.MT88.4 R12, [R0+0x4080] ;  /* 0x00408000000c783b */ /* 0x000fe20000004200 */
[----:B0-----:R-:W-:Y:S01]  /*2af50*/  MOV R22, R8 ;  /* 0x0000000800167202 */ /* 0x001fe20000000f00 */
[----:B------:R-:W-:Y:S01]  /*2af60*/  IMAD.MOV.U32 R21, RZ, RZ, R9 ;  /* 0x000000ffff157224 */ /* 0x000fe200078e0009 */
[----:B------:R-:W-:Y:S01]  /*2af70*/  MOV R20, R10 ;  /* 0x0000000a00147202 */ /* 0x000fe20000000f00 */
[----:B-1----:R-:W-:-:S02]  /*2af80*/  IMAD.MOV.U32 R2, RZ, RZ, R11 ;  /* 0x000000ffff027224 */ /* 0x002fc400078e000b */
[----:B---3--:R-:W0:Y:S04]  /*2af90*/  LDSM.16.M88.4 R8, [R4+0x40000] ;  /* 0x040000000408783b */ /* 0x008e280000000200 */
[----:B------:R-:W1:Y:S04]  /*2afa0*/  LDSM.16.M88.4 R4, [R4+0x50000] ;  /* 0x050000000404783b */ /* 0x000e680000000200 */
[----:B------:R-:W3:Y:S04]  /*2afb0*/  S2R R18, SR_TID.X ;  /* 0x0000000000127919 */ /* 0x000ee80000002100 */
[----:B--2---:R-:W2:Y:S04]  /*2afc0*/  S2R R3, SR_TID.X ;  /* 0x0000000000037919 */ /* 0x004ea80000002100 */
[----:B0-----:R-:W-:Y:S04]  /*2afd0*/  STL [R1+0x6d34], R10 ;  /* 0x006d340a01007387 */ /* 0x001fe80000100800 */
[----:B------:R-:W-:Y:S04]  /*2afe0*/  STL [R1+0x6d30], R11 ;  /* 0x006d300b01007387 */ /* 0x000fe80000100800 */
[----:B-1----:R0:W-:Y:S04]  /*2aff0*/  STL.64 [R1+0x6fa8], R6 ;  /* 0x006fa80601007387 */ /* 0x0021e80000100a00 */
[----:B------:R1:W-:Y:S01]  /*2b000*/  STL.64 [R1+0x6fa0], R4 ;  /* 0x006fa00401007387 */ /* 0x0003e20000100a00 */
[----:B0-----:R-:W-:Y:S01]  /*2b010*/  IMAD.MOV.U32 R7, RZ, RZ, R12 ;  /* 0x000000ffff077224 */ /* 0x001fe200078e000c */
[----:B------:R-:W-:Y:S01]  /*2b020*/  MOV R6, R13 ;  /* 0x0000000d00067202 */ /* 0x000fe20000000f00 */
[----:B-1----:R-:W-:Y:S01]  /*2b030*/  IMAD.MOV.U32 R5, RZ, RZ, R14 ;  /* 0x000000ffff057224 */ /* 0x002fe200078e000e */
[----:B------:R-:W-:-:S02]  /*2b040*/  MOV R4, R15 ;  /* 0x0000000f00047202 */ /* 0x000fc40000000f00 */
[----:B------:R-:W0:Y:S01]  /*2b050*/  LDSM.16.MT88.4 R12, [R0+0x4100] ;  /* 0x00410000000c783b */ /* 0x000e220000004200 */
[C---:B---3--:R-:W-:Y:S02]  /*2b060*/  LOP3.LUT R19, R18.reuse, 0x10, RZ, 0xc0, !PT ;  /* 0x0000001012137812 */ /* 0x048fe400078ec0ff */
[----:B------:R-:W-:Y:S01]  /*2b070*/  LOP3.LUT R18, R18, 0x7, RZ, 0xc0, !PT ;  /* 0x0000000712127812 */ /* 0x000fe200078ec0ff */
[----:B--2---:R-:W-:-:S04]  /*2b080*/  IMAD.SHL.U32 R28, R3, 0x2, RZ ;  /* 0x00000002031c7824 */ /* 0x004fc800078e00ff */
[----:B------:R-:W-:Y:S01]  /*2b090*/  IMAD R18, R18, 0x210, RZ ;  /* 0x0000021012127824 */ /* 0x000fe200078e02ff */
[----:B------:R-:W-:-:S04]  /*2b0a0*/  SHF.L.U32 R19, R19, 0x8, RZ ;  /* 0x0000000813137819 */ /* 0x000fc800000006ff */
[----:B------:R-:W-:-:S04]  /*2b0b0*/  LOP3.LUT R28, R18, 0x10, R28, 0x78, !PT ;  /* 0x00000010121c7812 */ /* 0x000fc800078e781c */
[----:B------:R-:W-:-:S04]  /*2b0c0*/  LOP3.LUT R28, R28, R19, RZ, 0xfc, !PT ;  /* 0x000000131c1c7212 */ /* 0x000fc800078efcff */
[----:B------:R-:W-:-:S05]  /*2b0d0*/  LOP3.LUT R28, R28, 0x20, RZ, 0x3c, !PT ;  /* 0x000000201c1c7812 */ /* 0x000fca00078e3cff */
[----:B------:R-:W-:Y:S01]  /*2b0e0*/  LDSM.16.MT88.4 R16, [R28+0x4000] ;  /* 0x004000001c10783b */ /* 0x000fe20000004200 */
[----:B0-----:R-:W-:Y:S01]  /*2b0f0*/  MOV R24, R12 ;  /* 0x0000000c00187202 */ /* 0x001fe20000000f00 */
[----:B------:R-:W-:Y:S01]  /*2b100*/  IMAD.MOV.U32 R23, RZ, RZ, R13 ;  /* 0x000000ffff177224 */ /* 0x000fe200078e000d */
[----:B------:R-:W-:Y:S01]  /*2b110*/  MOV R11, R14 ;  /* 0x0000000e000b7202 */ /* 0x000fe20000000f00 */
[----:B------:R-:W-:Y:S02]  /*2b120*/  IMAD.MOV.U32 R10, RZ, RZ, R15 ;  /* 0x000000ffff0a7224 */ /* 0x000fe400078e000f */
[----:B------:R-:W0:Y:S04]  /*2b130*/  LDSM.16.MT88.4 R12, [R0+0x4180] ;  /* 0x00418000000c783b */ /* 0x000e280000004200 */
[----:B0-----:R-:W-:Y:S04]  /*2b140*/  STL.64 [R1+0x6f28], R14 ;  /* 0x006f280e01007387 */ /* 0x001fe80000100a00 */
[----:B------:R-:W-:Y:S04]  /*2b150*/  STL.64 [R1+0x6f20], R12 ;  /* 0x006f200c01007387 */ /* 0x000fe80000100a00 */
[----:B------:R-:W-:Y:S04]  /*2b160*/  STL [R1+0x6e98], R0 ;  /* 0x006e980001007387 */ /* 0x000fe80000100800 */
[----:B------:R-:W-:Y:S04]  /*2b170*/  STL.64 [R1+0x6f08], R18 ;  /* 0x006f081201007387 */ /* 0x000fe80000100a00 */
[----:B------:R0:W-:Y:S04]  /*2b180*/  STL.64 [R1+0x6f00], R16 ;  /* 0x006f001001007387 */ /* 0x0001e80000100a00 */
        /* <DEDUP_REMOVED lines=9> */
[----:B------:R-:W3:Y:S01]  /*2b220*/  LDL.LU R19, [R1+0x8c] ;  /* 0x00008c0001137983 */ /* 0x000ee20000300800 */
[----:B------:R-:W-:Y:S01]  /*2b230*/  MOV R14, R11 ;  /* 0x0000000b000e7202 */ /* 0x000fe20000000f00 */
[----:B------:R-:W-:Y:S01]  /*2b240*/  IMAD.MOV.U32 R15, RZ, RZ, R10 ;  /* 0x000000ffff0f7224 */ /* 0x000fe200078e000a */
[----:B------:R-:W-:Y:S01]  /*2b250*/  MOV R12, R24 ;  /* 0x00000018000c7202 */ /* 0x000fe20000000f00 */
[----:B------:R-:W-:Y:S01]  /*2b260*/  IMAD.MOV.U32 R13, RZ, RZ, R23 ;  /* 0x000000ffff0d7224 */ /* 0x000fe200078e0017 */
[----:B------:R-:W-:Y:S04]  /*2b270*/  LDSM.16.MT88.4 R24, [R28+0x4100] ;  /* 0x004100001c18783b */ /* 0x000fe80000004200 */
[----:B---3--:R-:W-:Y:S04]  /*2b280*/  STL.64 [R1+0x6f38], R18 ;  /* 0x006f381201007387 */ /* 0x008fe80000100a00 */
[----:B--2---:R0:W-:Y:S04]  /*2b290*/  STL.64 [R1+0x6f30], R16 ;  /* 0x006f301001007387 */ /* 0x0041e80000100a00 */
[----:B------:R1:W-:Y:S04]  /*2b2a0*/  STL.64 [R1+0x6f58], R14 ;  /* 0x006f580e01007387 */ /* 0x0003e80000100a00 */
[----:B------:R2:W-:Y:S04]  /*2b2b0*/  STL.64 [R1+0x6f50], R12 ;  /* 0x006f500c01007387 */ /* 0x0005e80000100a00 */
[----:B0-----:R-:W3:Y:S04]  /*2b2c0*/  LDL.LU R16, [R1+0x120] ;  /* 0x0001200001107983 */ /* 0x001ee80000300800 */
[----:B------:R-:W3:Y:S04]  /*2b2d0*/  LDL.LU R17, [R1+0x124] ;  /* 0x0001240001117983 */ /* 0x000ee80000300800 */
[----:B------:R-:W4:Y:S04]  /*2b2e0*/  LDL.LU R18, [R1+0x128] ;  /* 0x0001280001127983 */ /* 0x000f280000300800 */
[----:B------:R-:W4:Y:S01]  /*2b2f0*/  LDL.LU R19, [R1+0x12c] ;  /* 0x00012c0001137983 */ /* 0x000f220000300800 */
[----:B-1----:R-:W-:Y:S01]  /*2b300*/  MOV R14, R5 ;  /* 0x00000005000e7202 */ /* 0x002fe20000000f00 */
[----:B------:R-:W-:Y:S01]  /*2b310*/  IMAD.MOV.U32 R15, RZ, RZ, R4 ;  /* 0x000000ffff0f7224 */ /* 0x000fe200078e0004 */
[----:B--2---:R-:W-:Y:S01]  /*2b320*/  MOV R12, R7 ;  /* 0x00000007000c7202 */ /* 0x004fe20000000f00 */
[----:B------:R-:W-:-:S03]  /*2b330*/  IMAD.MOV.U32 R13, RZ, RZ, R6 ;  /* 0x000000ffff0d7224 */ /* 0x000fc600078e0006 */
[----:B------:R-:W-:Y:S04]  /*2b340*/  STL.64 [R1+0x6f88], R14 ;  /* 0x006f880e01007387 */ /* 0x000fe80000100a00 */
[----:B------:R-:W-:Y:S04]  /*2b350*/  STL.64 [R1+0x6f80], R12 ;  /* 0x006f800c01007387 */ /* 0x000fe80000100a00 */
[----:B----4-:R-:W-:Y:S04]  /*2b360*/  STL.64 [R1+0x6f48], R18 ;  /* 0x006f481201007387 */ /* 0x010fe80000100a00 */
[----:B---3--:R0:W-:Y:S04]  /*2b370*/  STL.64 [R1+0x6f40], R16 ;  /* 0x006f401001007387 */ /* 0x0081e80000100a00 */
        /* <DEDUP_REMOVED lines=12> */
[----:B------:R-:W-:-:S02]  /*2b440*/  MOV R14, R20 ;  /* 0x00000014000e7202 */ /* 0x000fc40000000f00 */
[----:B------:R-:W0:Y:S04]  /*2b450*/  LDSM.16.MT88.4 R20, [R28+0x4080] ;  /* 0x004080001c14783b */ /* 0x000e280000004200 */
[----:B---3--:R-:W-:Y:S04]  /*2b460*/  STL.64 [R1+0x6f78], R18 ;  /* 0x006f781201007387 */ /* 0x008fe80000100a00 */
[----:B--2---:R1:W-:Y:S04]  /*2b470*/  STL.64 [R1+0x6f70], R16 ;  /* 0x006f701001007387 */ /* 0x0043e80000100a00 */
[----:B-1----:R-:W2:Y:S04]  /*2b480*/  LDL.LU R16, [R1+0x150] ;  /* 0x0001500001107983 */ /* 0x002ea80000300800 */
        /* <DEDUP_REMOVED lines=9> */
[----:B-1----:R-:W2:Y:S04]  /*2b520*/  LDL.LU R16, [R1+0x1c0] ;  /* 0x0001c00001107983 */ /* 0x002ea80000300800 */
[----:B------:R-:W2:Y:S04]  /*2b530*/  LDL.LU R17, [R1+0x1c4] ;  /* 0x0001c40001117983 */ /* 0x000ea80000300800 */
[----:B------:R-:W2:Y:S04]  /*2b540*/  LDL.LU R18, [R1+0x1c8] ;  /* 0x0001c80001127983 */ /* 0x000ea80000300800 */
[----:B------:R-:W2:Y:S04]  /*2b550*/  LDL.LU R19, [R1+0x1cc] ;  /* 0x0001cc0001137983 */ /* 0x000ea80000300800 */
[----:B0-----:R-:W-:Y:S04]  /*2b560*/  STL.64 [R1+0x6ee8], R22 ;  /* 0x006ee81601007387 */ /* 0x001fe80000100a00 */
[----:B------:R0:W-:Y:S04]  /*2b570*/  STL.64 [R1+0x6ee0], R20 ;  /* 0x006ee01401007387 */ /* 0x0001e80000100a00 */
[----:B0-----:R-:W3:Y:S04]  /*2b580*/  LDL.LU R20, [R1+0x1b0] ;  /* 0x0001b00001147983 */ /* 0x001ee80000300800 */
[----:B------:R-:W3:Y:S04]  /*2b590*/  LDL.LU R21, [R1+0x1b4] ;  /* 0x0001b40001157983 */ /* 0x000ee80000300800 */
[----:B------:R-:W2:Y:S04]  /*2b5a0*/  LDL.LU R22, [R1+0x1b8] ;  /* 0x0001b80001167983 */ /* 0x000ea80000300800 */
[----:B------:R-:W2:Y:S01]  /*2b5b0*/  LDL.LU R23, [R1+0x1bc] ;  /* 0x0001bc0001177983 */ /* 0x000ea20000300800 */
[----:B------:R-:W-:-:S03]  /*2b5c0*/  IMAD.MOV.U32 R15, RZ, RZ, R2 ;  /* 0x000000ffff0f7224 */ /* 0x000fc600078e0002 */
[----:B--2---:R-:W-:Y:S04]  /*2b5d0*/  STL.64 [R1+0x6ef8], R22 ;  /* 0x006ef81601007387 */ /* 0x004fe80000100a00 */
[----:B---3--:R0:W-:Y:S04]  /*2b5e0*/  STL.64 [R1+0x6ef0], R20 ;  /* 0x006ef01401007387 */ /* 0x0081e80000100a00 */
[----:B0-----:R-:W2:Y:S04]  /*2b5f0*/  LDL.LU R20, [R1+0x1a0] ;  /* 0x0001a00001147983 */ /* 0x001ea80000300800 */
[----:B------:R-:W2:Y:S04]  /*2b600*/  LDL.LU R21, [R1+0x1a4] ;  /* 0x0001a40001157983 */ /* 0x000ea80000300800 */
[----:B------:R-:W2:Y:S04]  /*2b610*/  LDL.LU R22, [R1+0x1a8] ;  /* 0x0001a80001167983 */ /* 0x000ea80000300800 */
[----:B------:R-:W2:Y:S04]  /*2b620*/  LDL.LU R23, [R1+0x1ac] ;  /* 0x0001ac0001177983 */ /* 0x000ea80000300800 */
[----:B------:R-:W-:Y:S04]  /*2b630*/  STL.64 [R1+0x6ec8], R26 ;  /* 0x006ec81a01007387 */ /* 0x000fe80000100a00 */
[----:B------:R0:W-:Y:S04]  /*2b640*/  STL.64 [R1+0x6ec0], R24 ;  /* 0x006ec01801007387 */ /* 0x0001e80000100a00 */
[----:B0-----:R-:W3:Y:S04]  /*2b650*/  LDL.LU R24, [R1+0x180] ;  /* 0x0001800001187983 */ /* 0x001ee80000300800 */
[----:B------:R-:W3:Y:S04]  /*2b660*/  LDL.LU R25, [R1+0x184] ;  /* 0x0001840001197983 */ /* 0x000ee80000300800 */
[----:B------:R-:W2:Y:S04]  /*2b670*/  LDL.LU R26, [R1+0x188] ;  /* 0x00018800011a7983 */ /* 0x000ea80000300800 */
[----:B------:R-:W2:Y:S01]  /*2b680*/  LDL.LU R27, [R1+0x18c] ;  /* 0x00018c00011b7983 */ /* 0x000ea20000300800 */
[C---:B----4-:R-:W-:Y:S03]  /*2b690*/  HMMA.16816.F32.BF16 R4, R12.reuse, R8, R4 ;  /* 0x000000080c04723c */ /* 0x050fe60000041804 */
        /* <DEDUP_REMOVED lines=8> */
[----:B0-----:R-:W3:Y:S04]  /*2b720*/  LDL.LU.64 R6, [R1+0x6fa8] ;  /* 0x006fa80001067983 */ /* 0x001ee80000300a00 */
[----:B------:R-:W4:Y:S02]  /*2b730*/  LDL.LU.64 R4, [R1+0x6fa0] ;  /* 0x006fa00001047983 */ /* 0x000f240000300a00 */
[----:B----4-:R-:W-:Y:S02]  /*2b740*/  HMMA.16816.F32.BF16 R12, R12, R4, R16 ;  /* 0x000000040c0c723c */ /* 0x010fe40000041810 */
[----:B------:R-:W4:Y:S04]  /*2b750*/  LDL.LU.64 R18, [R1+0x6f98] ;  /* 0x006f980001127983 */ /* 0x000f280000300a00 */
[----:B------:R-:W4:Y:S11]  /*2b760*/  LDL.LU.64 R16, [R1+0x6f90] ;  /* 0x006f900001107983 */ /* 0x000f360000300a00 */
[----:B------:R-:W-:Y:S06]  /*2b770*/  @!UPT UIADD3 URZ, URZ, URZ, URZ ;  /* 0x0000003f3f3ff290 */ /* 0x000fec000fffe03f */
[----:B------:R-:W-:Y:S04]  /*2b780*/  STL.64 [R1+0x240], R12 ;  /* 0x0002400c01007387 */ /* 0x000fe80000100a00 */
[----:B------:R0:W-:Y:S04]  /*2b790*/  STL.64 [R1+0x248], R14 ;  /* 0x0002480e01007387 */ /* 0x0001e80000100a00 */
[----:B0-----:R-:W4:Y:S04]  /*2b7a0*/  LDL.LU.64 R14, [R1+0x6f88] ;  /* 0x006f8800010e7983 */ /* 0x001f280000300a00 */
[----:B------:R-:W4:Y:S02]  /*2b7b0*/  LDL.LU.64 R12, [R1+0x6f80] ;  /* 0x006f8000010c7983 */ /* 0x000f240000300a00 */
[C---:B----4-:R-:W-:Y:S11]  /*2b7c0*/  HMMA.16816.F32.BF16 R16, R12.reuse, R8, R16 ;  /* 0x000000080c10723c */ /* 0x050ff60000041810 */
[----:B------:R-:W-:Y:S11]  /*2b7d0*/  @!UPT UIADD3 URZ, URZ, URZ, URZ ;  /* 0x0000003f3f3ff290 */ /* 0x000ff6000fffe03f */
[----:B------:R-:W-:Y:S01]  /*2b7e0*/  @!UPT UIADD3 URZ, URZ, URZ, URZ ;  /* 0x0000003f3f3ff290 */ /* 0x000fe2000fffe03f */
[----:B------:R-:W-:Y:S04]  /*2b7f0*/  STL.64 [R1+0x230], R16 ;  /* 0x0002301001007387 */ /* 0x000fe80000100a00 */
[----:B------:R0:W-:Y:S04]  /*2b800*/  STL.64 [R1+0x238], R18 ;  /* 0x0002381201007387 */ /* 0x0001e80000100a00 */
[----:B0-----:R-:W4:Y:S04]  /*2b810*/  LDL.LU.64 R18, [R1+0x6f78] ;  /* 0x006f780001127983 */ /* 0x001f280000300a00 */
        /* <DEDUP_REMOVED lines=35> */
[----:B------:R0:W-:Y:S04]  /*2ba50*/  STL.64 [R1+0x170], R12 ;  /* 0x0001700c01007387 */ /* 0x0001e80000100a00 */
[----:B------:R1:W-:Y:S04]  /*2ba60*/  STL.64 [R1+0x178], R14 ;  /* 0x0001780e01007387 */ /* 0x0003e80000100a00 */
[----:B0-----:R-:W2:Y:S04]  /*2ba70*/  LDL.LU R12, [R1+0x100] ;  /* 0x00010000010c7983 */ /* 0x001ea80000300800 */
[----:B------:R-:W2:Y:S04]  /*2ba80*/  LDL.LU R13, [R1+0x104] ;  /* 0x00010400010d7983 */ /* 0x000ea80000300800 */
[----:B-1----:R-:W2:Y:S04]  /*2ba90*/  LDL.LU R14, [R1+0x108] ;  /* 0x00010800010e7983 */ /* 0x002ea80000300800 */
[----:B------:R-:W2:Y:S01]  /*2baa0*/  LDL.LU R15, [R1+0x10c] ;  /* 0x00010c00010f7983 */ /* 0x000ea20000300800 */
        /* <DEDUP_REMOVED lines=8> */
[----:B------:R-:W2:Y:S04]  /*2bb30*/  LDL.LU.64 R22, [R1+0x6ee8] ;  /* 0x006ee80001167983 */ /* 0x000ea80000300a00 */
[----:B------:R-:W2:Y:S11]  /*2bb40*/  LDL.LU.64 R20, [R1+0x6ee0] ;  /* 0x006ee00001147983 */ /* 0x000eb60000300a00 */
[----:B------:R-:W-:Y:S06]  /*2bb50*/  @!UPT UIADD3 URZ, URZ, URZ, URZ ;  /* 0x0000003f3f3ff290 */ /* 0x000fec000fffe03f */
[----:B------:R0:W-:Y:S04]  /*2bb60*/  STL.64 [R1+0x160], R16 ;  /* 0x0001601001007387 */ /* 0x0001e80000100a00 */
[----:B------:R1:W-:Y:S04]  /*2bb70*/  STL.64 [R1+0x168], R18 ;  /* 0x0001681201007387 */ /* 0x0003e80000100a00 */
[----:B0-----:R-:W4:Y:S04]  /*2bb80*/  LDL.LU R16, [R1+0x110] ;  /* 0x0001100001107983 */ /* 0x001f280000300800 */
[----:B------:R-:W4:Y:S04]  /*2bb90*/  LDL.LU R17, [R1+0x114] ;  /* 0x0001140001117983 */ /* 0x000f280000300800 */
[----:B-1----:R-:W4:Y:S04]  /*2bba0*/  LDL.LU R18, [R1+0x118] ;  /* 0x0001180001127983 */ /* 0x002f280000300800 */
[----:B------:R-:W4:Y:S01]  /*2bbb0*/  LDL.LU R19, [R1+0x11c] ;  /* 0x00011c0001137983 */ /* 0x000f220000300800 */
        /* <DEDUP_REMOVED lines=8> */
[----:B------:R-:W4:Y:S04]  /*2bc40*/  LDL.LU.64 R26, [R1+0x6ec8] ;  /* 0x006ec800011a7983 */ /* 0x000f280000300a00 */
[----:B------:R-:W4:Y:S11]  /*2bc50*/  LDL.LU.64 R24, [R1+0x6ec0] ;  /* 0x006ec00001187983 */ /* 0x000f360000300a00 */
[----:B------:R-:W-:Y:S07]  /*2bc60*/  @!UPT UIADD3 URZ, URZ, URZ, URZ ;  /* 0x0000003f3f3ff290 */ /* 0x000fee000fffe03f */
[----:B------:R-:W-:Y:S01]  /*2bc70*/  IMAD.MOV.U32 R11, RZ, RZ, R23 ;  /* 0x000000ffff0b7224 */ /* 0x000fe200078e0017 */
[----:B------:R-:W-:Y:S01]  /*2bc80*/  MOV R10, R22 ;  /* 0x00000016000a7202 */ /* 0x000fe20000000f00 */
[----:B------:R-:W-:Y:S04]  /*2bc90*/  STL.64 [R1+0xa0], R20 ;  /* 0x0000a01401007387 */ /* 0x000fe80000100a00 */
[----:B------:R-:W-:Y:S04]  /*2bca0*/  STL [R1+0x6ea0], R11 ;  /* 0x006ea00b01007387 */ /* 0x000fe80000100800 */
[----:B------:R-:W-:Y:S04]  /*2bcb0*/  STL [R1+0x6e9c], R10 ;  /* 0x006e9c0a01007387 */ /* 0x000fe80000100800 */
[----:B------:R-:W-:Y:S04]  /*2bcc0*/  STL [R1+0x6ea8], R8 ;  /* 0x006ea80801007387 */ /* 0x000fe80000100800 */
[----:B------:R0:W-:Y:S01]  /*2bcd0*/  STL [R1+0x6ea4], R9 ;  /* 0x006ea40901007387 */ /* 0x0001e20000100800 */
[----:B------:R-:W-:-:S02]  /*2bce0*/  LOP3.LUT R2, R3, 0x10, RZ, 0xc0, !PT ;  /* 0x0000001003027812 */ /* 0x000fc400078ec0ff */
[----:B------:R-:W-:-:S05]  /*2bcf0*/  LOP3.LUT R3, R3, 0x7, RZ, 0xc0, !PT ;  /* 0x0000000703037812 */ /* 0x000fca00078ec0ff */
[----:B------:R-:W-:Y:S01]  /*2bd00*/  IMAD R3, R3, 0x210, RZ ;  /* 0x0000021003037824 */ /* 0x000fe200078e02ff */
[----:B------:R-:W-:Y:S01]  /*2bd10*/  SHF.L.U32 R2, R2, 0x8, RZ ;  /* 0x0000000802027819 */ /* 0x000fe200000006ff */
[C---:B----4-:R-:W-:Y:S08]  /*2bd20*/  HMMA.16816.F32.BF16 R16, R24.reuse, R8, R16 ;  /* 0x000000081810723c */ /* 0x050ff00000041810 */
[----:B0-----:R-:W-:Y:S11]  /*2bd30*/  HMMA.16816.F32.BF16 R8, R24, R4, R12 ;  /* 0x000000041808723c */ /* 0x001ff6000004180c */
[----:B------:R-:W-:Y:S04]  /*2bd40*/  @!UPT UIADD3 URZ, URZ, URZ, URZ ;  /* 0x0000003f3f3ff290 */ /* 0x000fe8000fffe03f */
[----:B------:R-:W-:Y:S04]  /*2bd50*/  STL.64 [R1+0x90], R16 ;  /* 0x0000901001007387 */ /* 0x000fe80000100a00 */
[----:B------:R-:W-:Y:S04]  /*2bd60*/  STL.64 [R1+0x98], R18 ;  /* 0x0000981201007387 */ /* 0x000fe80000100a00 */
[----:B---3--:R-:W-:Y:S04]  /*2bd70*/  STL.64 [R1+0x6e80], R6 ;  /* 0x006e800601007387 */ /* 0x008fe80000100a00 */
[----:B------:R-:W-:Y:S04]  /*2bd80*/  STL.64 [R1+0x6e78], R4 ;  /* 0x006e780401007387 */ /* 0x000fe80000100a00 */
[----:B------:R-:W-:Y:S04]  /*2bd90*/  STL.64 [R1+0x60], R8 ;  /* 0x0000600801007387 */ /* 0x000fe80000100a00 */
[----:B------:R-:W-:Y:S04]  /*2bda0*/  STL.64 [R1+0x68], R10 ;  /* 0x0000680a01007387 */ /* 0x000fe80000100a00 */
[----:B------:R0:W1:Y:S04]  /*2bdb0*/  LDSM.16.MT88.4 R8, [R28+0x4180] ;  /* 0x004180001c08783b */ /* 0x0000680000004200 */
[----:B0-----:R-:W0:Y:S02]  /*2bdc0*/  S2R R28, SR_TID.X ;  /* 0x00000000001c7919 */ /* 0x001e240000002100 */
[----:B0-----:R-:W-:-:S05]  /*2bdd0*/  IMAD.SHL.U32 R15, R28, 0x2, RZ ;  /* 0x000000021c0f7824 */ /* 0x001fca00078e00ff */
[----:B------:R-:W-:Y:S01]  /*2bde0*/  LOP3.LUT R15, R3, 0x10, R15, 0x78, !PT ;  /* 0x00000010030f7812 */ /* 0x000fe200078e780f */
[----:B-1----:R-:W-:-:S03]  /*2bdf0*/  IMAD.MOV.U32 R4, RZ, RZ, R11 ;  /* 0x000000ffff047224 */ /* 0x002fc600078e000b */
[----:B------:R-:W-:Y:S01]  /*2be00*/  LOP3.LUT R15, R15, R2, RZ, 0xfc, !PT ;  /* 0x000000020f0f7212 */ /* 0x000fe200078efcff */
[----:B------:R-:W-:Y:S01]  /*2be10*/  IMAD.MOV.U32 R6, RZ, RZ, R9 ;  /* 0x000000ffff067224 */ /* 0x000fe200078e0009 */
[----:B------:R-:W-:Y:S02]  /*2be20*/  MOV R5, R10 ;  /* 0x0000000a00057202 */ /* 0x000fe40000000f00 */
[----:B------:R-:W-:Y:S01]  /*2be30*/  MOV R7, R8 ;  /* 0x0000000800077202 */ /* 0x000fe20000000f00 */
[----:B------:R-:W-:Y:S01]  /*2be40*/  STL [R1+0x6eb8], R4 ;  /* 0x006eb80401007387 */ /* 0x000fe20000100800 */
[----:B------:R-:W-:-:S03]  /*2be50*/  LOP3.LUT R15, R15, 0x40, RZ, 0x3c, !PT ;  /* 0x000000400f0f7812 */ /* 0x000fc600078e3cff */
[----:B------:R-:W-:Y:S04]  /*2be60*/  STL [R1+0x6eb4], R5 ;  /* 0x006eb40501007387 */ /* 0x000fe80000100800 */
[----:B------:R-:W-:Y:S04]  /*2be70*/  STL [R1+0x6eb0], R6 ;  /* 0x006eb00601007387 */ /* 0x000fe80000100800 */
[----:B------:R-:W-:Y:S04]  /*2be80*/  STL [R1+0x6eac], R7 ;  /* 0x006eac0701007387 */ /* 0x000fe80000100800 */
[----:B------:R-:W0:Y:S01]  /*2be90*/  LDSM.16.MT88.4 R4, [R15+0x4080] ;  /* 0x004080000f04783b */ /* 0x000e220000004200 */
[----:B------:R-:W-:-:S03]  /*2bea0*/  SHF.L.U32 R27, R28, 0x1, RZ ;  /* 0x000000011c1b7819 */ /* 0x000fc600000006ff */
[----:B------:R-:W1:Y:S01]  /*2beb0*/  LDSM.16.MT88.4 R8, [R15+0x4000] ;  /* 0x004000000f08783b */ /* 0x000e620000004200 */
[----:B------:R-:W-:-:S04]  /*2bec0*/  LOP3.LUT R27, R3, 0x10, R27, 0x78, !PT ;  /* 0x00000010031b7812 */ /* 0x000fc800078e781b */
[----:B------:R-:W-:Y:S01]  /*2bed0*/  LOP3.LUT R27, R27, R2, RZ, 0xfc, !PT ;  /* 0x000000021b1b7212 */ /* 0x000fe200078efcff */
[----:B0-----:R-:W-:Y:S01]  /*2bee0*/  IMAD.MOV.U32 R0, RZ, RZ, R4 ;  /* 0x000000ffff007224 */ /* 0x001fe200078e0004 */
[----:B------:R-:W-:Y:S01]  /*2bef0*/  MOV R2, R5 ;  /* 0x0000000500027202 */ /* 0x000fe20000000f00 */
[----:B------:R-:W-:Y:S01]  /*2bf00*/  IMAD.MOV.U32 R3, RZ, RZ, R6 ;  /* 0x000000ffff037224 */ /* 0x000fe200078e0006 */
[----:B------:R-:W-:Y:S02]  /*2bf10*/  MOV R28, R7 ;  /* 0x00000007001c7202 */ /* 0x000fe40000000f00 */
[----:B------:R-:W0:Y:S04]  /*2bf20*/  LDSM.16.MT88.4 R4, [R15+0x4100] ;  /* 0x004100000f04783b */ /* 0x000e280000004200 */
[----:B------:R-:W2:Y:S01]  /*2bf30*/  LDSM.16.MT88.4 R12, [R15+0x4180] ;  /* 0x004180000f0c783b */ /* 0x000ea20000004200 */
[----:B------:R-:W-:Y:S01]  /*2bf40*/  LOP3.LUT R27, R27, 0x60, RZ, 0x3c, !PT ;  /* 0x000000601b1b7812 */ /* 0x000fe200078e3cff */
[----:B-1----:R-:W-:Y:S01]  /*2bf50*/  IMAD.MOV.U32 R26, RZ, RZ, R9 ;  /* 0x000000ffff1a7224 */ /* 0x002fe200078e0009 */
[----:B------:R-:W-:Y:S01]  /*2bf60*/  MOV R29, R8 ;  /* 0x00000008001d7202 */ /* 0x000fe20000000f00 */
[----:B------:R-:W-:Y:S01]  /*2bf70*/  IMAD.MOV.U32 R24, RZ, RZ, R11 ;  /* 0x000000ffff187224 */ /* 0x000fe200078e000b */
[----:B------:R-:W-:Y:S01]  /*2bf80*/  MOV R25, R10 ;  /* 0x0000000a00197202 */ /* 0x000fe20000000f00 */
[----:B------:R-:W-:Y:S04]  /*2bf90*/  LDSM.16.MT88.4 R16, [R27+0x4080] ;  /* 0x004080001b10783b */ /* 0x000fe80000004200 */
[----:B------:R-:W-:Y:S01]  /*2bfa0*/  LDSM.16.MT88.4 R20, [R27+0x4100] ;  /* 0x004100001b14783b */ /* 0x000fe20000004200 */
[----:B0-----:R-:W-:Y:S01]  /*2bfb0*/  IMAD.MOV.U32 R8, RZ, RZ, R4 ;  /* 0x000000ffff087224 */ /* 0x001fe200078e0004 */
[----:B------:R-:W-:Y:S01]  /*2bfc0*/  MOV R9, R5 ;  /* 0x0000000500097202 */ /* 0x000fe20000000f00 */
[----:B------:R-:W-:Y:S01]  /*2bfd0*/  IMAD.MOV.U32 R11, RZ, RZ, R6 ;  /* 0x000000ffff0b7224 */ /* 0x000fe200078e0006 */
[----:B------:R-:W-:Y:S01]  /*2bfe0*/  MOV R10, R7 ;  /* 0x00000007000a7202 */ /* 0x000fe20000000f00 */
[----:B--2---:R-:W-:Y:S01]  /*2bff0*/  IMAD.MOV.U32 R4, RZ, RZ, R12 ;  /* 0x000000ffff047224 */ /* 0x004fe200078e000c */
[----:B------:R-:W-:Y:S01]  /*2c000*/  MOV R5, R13 ;  /* 0x0000000d00057202 */ /* 0x000fe20000000f00 */
[----:B------:R-:W-:Y:S01]  /*2c010*/  IMAD.MOV.U32 R6, RZ, RZ, R14 ;  /* 0x000000ffff067224 */ /* 0x000fe200078e000e */
[----:B------:R-:W-:-:S02]  /*2c020*/  MOV R7, R15 ;  /* 0x0000000f00077202 */ /* 0x000fc40000000f00 */
[----:B------:R-:W0:Y:S04]  /*2c030*/  LDSM.16.MT88.4 R12, [R27+0x4000] ;  /* 0x004000001b0c783b */ /* 0x000e280000004200 */
[----:B0-----:R-:W-:Y:S04]  /*2c040*/  STL.64 [R1+0x6da0], R14 ;  /* 0x006da00e01007387 */ /* 0x001fe80000100a00 */
[----:B------:R-:W-:Y:S04]  /*2c050*/  STL.64 [R1+0x6d98], R12 ;  /* 0x006d980c01007387 */ /* 0x000fe80000100a00 */
[----:B------:R-:W-:Y:S04]  /*2c060*/  STL.64 [R1+0x6d80], R18 ;  /* 0x006d801201007387 */ /* 0x000fe80000100a00 */
[----:B------:R-:W-:Y:S04]  /*2c070*/  STL.64 [R1+0x6d78], R16 ;  /* 0x006d781001007387 */ /* 0x000fe80000100a00 */
[----:B------:R-:W-:Y:S04]  /*2c080*/  STL.64 [R1+0x6d60], R22 ;  /* 0x006d601601007387 */ /* 0x000fe80000100a00 */
[----:B------:R0:W-:Y:S04]  /*2c090*/  STL.64 [R1+0x6d58], R20 ;  /* 0x006d581401007387 */ /* 0x0001e80000100a00 */
[----:B0-----:R-:W2:Y:S04]  /*2c0a0*/  LDL.LU R20, [R1+0x2a0] ;  /* 0x0002a00001147983 */ /* 0x001ea80000300800 */
[----:B------:R-:W2:Y:S04]  /*2c0b0*/  LDL.LU R21, [R1+0x2a4] ;  /* 0x0002a40001157983 */ /* 0x000ea80000300800 */
[----:B------:R-:W3:Y:S04]  /*2c0c0*/  LDL.LU R22, [R1+0x2a8] ;  /* 0x0002a80001167983 */ /* 0x000ee80000300800 */
[----:B------:R-:W3:Y:S04]  /*2c0d0*/  LDL.LU R23, [R1+0x2ac] ;  /* 0x0002ac0001177983 */ /* 0x000ee80000300800 */
[----:B------:R-:W4:Y:S04]  /*2c0e0*/  LDL.LU R16, [R1+0x2e0] ;  /* 0x0002e00001107983 */ /* 0x000f280000300800 */
[----:B------:R-:W4:Y:S04]  /*2c0f0*/  LDL.LU R17, [R1+0x2e4] ;  /* 0x0002e40001117983 */ /* 0x000f280000300800 */
[----:B------:R-:W2:Y:S04]  /*2c100*/  LDL.LU R18, [R1+0x2e8] ;  /* 0x0002e80001127983 */ /* 0x000ea80000300800 */
[----:B------:R-:W2:Y:S01]  /*2c110*/  LDL.LU R19, [R1+0x2ec] ;  /* 0x0002ec0001137983 */ /* 0x000ea20000300800 */
[----:B------:R-:W-:Y:S01]  /*2c120*/  IMAD.MOV.U32 R12, RZ, RZ, R4 ;  /* 0x000000ffff0c7224 */ /* 0x000fe200078e0004 */
[----:B------:R-:W-:Y:S01]  /*2c130*/  MOV R15, R7 ;  /* 0x00000007000f7202 */ /* 0x000fe20000000f00 */
[----:B------:R-:W-:Y:S01]  /*2c140*/  IMAD.MOV.U32 R14, RZ, RZ, R6 ;  /* 0x000000ffff0e7224 */ /* 0x000fe200078e0006 */
[----:B------:R-:W3:Y:S01]  /*2c150*/  LDL.LU R4, [R1+0x6eb8] ;  /* 0x006eb80001047983 */ /* 0x000ee20000300800 */
[----:B------:R-:W-:-:S03]  /*2c160*/  MOV R13, R5 ;  /* 0x00000005000d7202 */ /* 0x000fc60000000f00 */
[----:B------:R-:W3:Y:S04]  /*2c170*/  LDL.LU R5, [R1+0x6eb4] ;  /* 0x006eb40001057983 */ /* 0x000ee80000300800 */
[----:B------:R-:W3:Y:S04]  /*2c180*/  LDL.LU R6, [R1+0x6eb0] ;  /* 0x006eb00001067983 */ /* 0x000ee80000300800 */
[----:B------:R-:W3:Y:S04]  /*2c190*/  LDL.LU R7, [R1+0x6eac] ;  /* 0x006eac0001077983 */ /* 0x000ee80000300800 */
[----:B------:R-:W-:Y:S04]  /*2c1a0*/  STL.64 [R1+0x6dd0], R14 ;  /* 0x006dd00e01007387 */ /* 0x000fe80000100a00 */
[----:B------:R-:W-:Y:S04]  /*2c1b0*/  STL.64 [R1+0x6dc8], R12 ;  /* 0x006dc80c01007387 */ /* 0x000fe80000100a00 */
[----:B--2---:R-:W-:Y:S04]  /*2c1c0*/  STL.64 [R1+0x6d90], R18 ;  /* 0x006d901201007387 */ /* 0x004fe80000100a00 */
[----:B----4-:R0:W-:Y:S04]  /*2c1d0*/  STL.64 [R1+0x6d88], R16 ;  /* 0x006d881001007387 */ /* 0x0101e80000100a00 */
[----:B0-----:R-:W2:Y:S04]  /*2c1e0*/  LDL.LU R16, [R1+0x2f0] ;  /* 0x0002f00001107983 */ /* 0x001ea80000300800 */
[----:B------:R-:W2:Y:S04]  /*2c1f0*/  LDL.LU R17, [R1+0x2f4] ;  /* 0x0002f40001117983 */ /* 0x000ea80000300800 */
[----:B------:R-:W4:Y:S04]  /*2c200*/  LDL.LU R18, [R1+0x2f8] ;  /* 0x0002f80001127983 */ /* 0x000f280000300800 */
[----:B------:R-:W4:Y:S01]  /*2c210*/  LDL.LU R19, [R1+0x2fc] ;  /* 0x0002fc0001137983 */ /* 0x000f220000300800 */
[----:B------:R-:W-:Y:S01]  /*2c220*/  IMAD.MOV.U32 R12, RZ, RZ, R8 ;  /* 0x000000ffff0c7224 */ /* 0x000fe200078e0008 */
[----:B------:R-:W-:-:S02]  /*2c230*/  MOV R15, R10 ;  /* 0x0000000a000f7202 */ /* 0x000fc40000000f00 */
[----:B----4-:R-:W-:Y:S04]  /*2c240*/  STL.64 [R1+0x6db0], R18 ;  /* 0x006db01201007387 */ /* 0x010fe80000100a00 */
[----:B--2---:R0:W-:Y:S04]  /*2c250*/  STL.64 [R1+0x6da8], R16 ;  /* 0x006da81001007387 */ /* 0x0041e80000100a00 */
[----:B0-----:R-:W2:Y:S04]  /*2c260*/  LDL.LU R16, [R1+0x70] ;  /* 0x0000700001107983 */ /* 0x001ea80000300800 */
[----:B------:R-:W2:Y:S04]  /*2c270*/  LDL.LU R17, [R1+0x74] ;  /* 0x0000740001117983 */ /* 0x000ea80000300800 */
[----:B------:R-:W4:Y:S04]  /*2c280*/  LDL.LU R18, [R1+0x78] ;  /* 0x0000780001127983 */ /* 0x000f280000300800 */
[----:B------:R-:W4:Y:S01]  /*2c290*/  LDL.LU R19, [R1+0x7c] ;  /* 0x00007c0001137983 */ /* 0x000f220000300800 */
[----:B------:R-:W-:Y:S01]  /*2c2a0*/  IMAD.MOV.U32 R14, RZ, RZ, R11 ;  /* 0x000000ffff0e7224 */ /* 0x000fe200078e000b */
[----:B------:R-:W-:-:S02]  /*2c2b0*/  MOV R13, R9 ;  /* 0x00000009000d7202 */ /* 0x000fc40000000f00 */
[----:B------:R-:W2:Y:S04]  /*2c2c0*/  LDL.LU R8, [R1+0x6ea8] ;  /* 0x006ea80001087983 */ /* 0x000ea80000300800 */
[----:B------:R-:W3:Y:S04]  /*2c2d0*/  LDL.LU R9, [R1+0x6ea4] ;  /* 0x006ea40001097983 */ /* 0x000ee80000300800 */
[----:B------:R-:W3:Y:S04]  /*2c2e0*/  LDL.LU R11, [R1+0x6ea0] ;  /* 0x006ea000010b7983 */ /* 0x000ee80000300800 */
[----:B------:R-:W3:Y:S04]  /*2c2f0*/  LDL.LU R10, [R1+0x6e9c] ;  /* 0x006e9c00010a7983 */ /* 0x000ee80000300800 */
[----:B------:R-:W-:Y:S04]  /*2c300*/  STL.64 [R1+0x6e00], R14 ;  /* 0x006e000e01007387 */ /* 0x000fe80000100a00 */
[----:B------:R-:W-:Y:S04]  /*2c310*/  STL.64 [R1+0x6df8], R12 ;  /* 0x006df80c01007387 */ /* 0x000fe80000100a00 */
[----:B----4-:R-:W-:Y:S04]  /*2c320*/  STL.64 [R1+0x6dc0], R18 ;  /* 0x006dc01201007387 */ /* 0x010fe80000100a00 */
[----:B--2---:R0:W-:Y:S04]  /*2c330*/  STL.64 [R1+0x6db8], R16 ;  /* 0x006db81001007387 */ /* 0x0041e80000100a00 */
[----:B0-----:R-:W2:Y:S04]  /*2c340*/  LDL.LU R16, [R1+0xb0] ;  /* 0x0000b00001107983 */ /* 0x001ea80000300800 */
[----:B------:R-:W2:Y:S04]  /*2c350*/  LDL.LU R17, [R1+0xb4] ;  /* 0x0000b40001117983 */ /* 0x000ea80000300800 */
[----:B------:R-:W4:Y:S04]  /*2c360*/  LDL.LU R18, [R1+0xb8] ;  /* 0x0000b80001127983 */ /* 0x000f280000300800 */
[----:B------:R-:W4:Y:S01]  /*2c370*/  LDL.LU R19, [R1+0xbc] ;  /* 0x0000bc0001137983 */ /* 0x000f220000300800 */
[----:B------:R-:W-:Y:S01]  /*2c380*/  IMAD.MOV.U32 R12, RZ, RZ, R0 ;  /* 0x000000ffff0c7224 */ /* 0x000fe200078e0000 */
[----:B------:R-:W-:Y:S01]  /*2c390*/  MOV R15, R28 ;  /* 0x0000001c000f7202 */ /* 0x000fe20000000f00 */
[----:B------:R-:W-:Y:S01]  /*2c3a0*/  IMAD.MOV.U32 R14, RZ, RZ, R3 ;  /* 0x000000ffff0e7224 */ /* 0x000fe200078e0003 */
[----:B------:R-:W2:Y:S01]  /*2c3b0*/  LDL.LU R0, [R1+0x6e98] ;  /* 0x006e980001007983 */ /* 0x000ea20000300800 */
[----:B------:R-:W-:-:S03]  /*2c3c0*/  MOV R13, R2 ;  /* 0x00000002000d7202 */ /* 0x000fc60000000f00 */
        /* <DEDUP_REMOVED lines=22> */
[----:B------:R-:W-:Y:S04]  /*2c530*/  STL.64 [R1+0x6e60], R14 ;  /* 0x006e600e01007387 */ /* 0x000fe80000100a00 */
[----:B------:R-:W-:Y:S04]  /*2c540*/  STL.64 [R1+0x6e58], R12 ;  /* 0x006e580c01007387 */ /* 0x000fe80000100a00 */
[----:B------:R-:W0:Y:S04]  /*2c550*/  LDSM.16.MT88.4 R24, [R27+0x4180] ;  /* 0x004180001b18783b */ /* 0x000e280000004200 */
[----:B----4-:R-:W-:Y:S04]  /*2c560*/  STL.64 [R1+0x6e10], R18 ;  /* 0x006e101201007387 */ /* 0x010fe80000100a00 */
[----:B--2---:R1:W-:Y:S04]  /*2c570*/  STL.64 [R1+0x6e08], R16 ;  /* 0x006e081001007387 */ /* 0x0043e80000100a00 */
[----:B-1----:R-:W2:Y:S04]  /*2c580*/  LDL.LU R16, [R1+0x280] ;  /* 0x0002800001107983 */ /* 0x002ea80000300800 */
[----:B------:R-:W2:Y:S04]  /*2c590*/  LDL.LU R17, [R1+0x284] ;  /* 0x0002840001117983 */ /* 0x000ea80000300800 */
[----:B------:R-:W4:Y:S04]  /*2c5a0*/  LDL.LU R18, [R1+0x288] ;  /* 0x0002880001127983 */ /* 0x000f280000300800 */
[----:B------:R-:W4:Y:S04]  /*2c5b0*/  LDL.LU R19, [R1+0x28c] ;  /* 0x00028c0001137983 */ /* 0x000f280000300800 */
        /* <DEDUP_REMOVED lines=11> */
[----:B------:R-:W4:Y:S01]  /*2c670*/  LDL.LU R19, [R1+0x2cc] ;  /* 0x0002cc0001137983 */ /* 0x000f220000300800 */
[----:B---3--:R-:W-:Y:S01]  /*2c680*/  MOV R15, R4 ;  /* 0x00000004000f7202 */ /* 0x008fe20000000f00 */
[----:B------:R-:W-:Y:S01]  /*2c690*/  IMAD.MOV.U32 R14, RZ, RZ, R5 ;  /* 0x000000ffff0e7224 */ /* 0x000fe200078e0005 */
[----:B------:R-:W-:Y:S01]  /*2c6a0*/  MOV R13, R6 ;  /* 0x00000006000d7202 */ /* 0x000fe20000000f00 */
[----:B------:R-:W3:Y:S01]  /*2c6b0*/  LDL.LU R4, [R1+0xd0] ;  /* 0x0000d00001047983 */ /* 0x000ee20000300800 */
[----:B------:R-:W-:-:S03]  /*2c6c0*/  IMAD.MOV.U32 R12, RZ, RZ, R7 ;  /* 0x000000ffff0c7224 */ /* 0x000fc600078e0007 */
[----:B------:R-:W3:Y:S04]  /*2c6d0*/  LDL.LU R5, [R1+0xd4] ;  /* 0x0000d40001057983 */ /* 0x000ee80000300800 */
[----:B------:R-:W3:Y:S04]  /*2c6e0*/  LDL.LU R6, [R1+0xd8] ;  /* 0x0000d80001067983 */ /* 0x000ee80000300800 */
[----:B------:R-:W3:Y:S04]  /*2c6f0*/  LDL.LU R7, [R1+0xdc] ;  /* 0x0000dc0001077983 */ /* 0x000ee80000300800 */
        /* <DEDUP_REMOVED lines=10> */
[----:B------:R-:W2:Y:S04]  /*2c7a0*/  LDL.LU R18, [R1+0xc8] ;  /* 0x0000c80001127983 */ /* 0x000ea80000300800 */
[----:B------:R-:W2:Y:S04]  /*2c7b0*/  LDL.LU R19, [R1+0xcc] ;  /* 0x0000cc0001137983 */ /* 0x000ea80000300800 */
[----:B------:R-:W-:Y:S04]  /*2c7c0*/  STL.64 [R1+0x6d70], R22 ;  /* 0x006d701601007387 */ /* 0x000fe80000100a00 */
[----:B------:R1:W-:Y:S04]  /*2c7d0*/  STL.64 [R1+0x6d68], R20 ;  /* 0x006d681401007387 */ /* 0x0003e80000100a00 */
[----:B-1----:R-:W4:Y:S04]  /*2c7e0*/  LDL.LU R20, [R1+0x2b0] ;  /* 0x0002b00001147983 */ /* 0x002f280000300800 */
[----:B------:R-:W4:Y:S04]  /*2c7f0*/  LDL.LU R21, [R1+0x2b4] ;  /* 0x0002b40001157983 */ /* 0x000f280000300800 */
[----:B------:R-:W4:Y:S04]  /*2c800*/  LDL.LU R22, [R1+0x2b8] ;  /* 0x0002b80001167983 */ /* 0x000f280000300800 */
[----:B------:R-:W4:Y:S04]  /*2c810*/  LDL.LU R23, [R1+0x2bc] ;  /* 0x0002bc0001177983 */ /* 0x000f280000300800 */
[----:B0-----:R-:W-:Y:S04]  /*2c820*/  STL.64 [R1+0x6d40], R26 ;  /* 0x006d401a01007387 */ /* 0x001fe80000100a00 */
[----:B------:R0:W-:Y:S04]  /*2c830*/  STL.64 [R1+0x6d38], R24 ;  /* 0x006d381801007387 */ /* 0x0001e80000100a00 */
[----:B0-----:R-:W2:Y:S04]  /*2c840*/  LDL.LU R24, [R1+0x260] ;  /* 0x0002600001187983 */ /* 0x001ea80000300800 */
[----:B------:R-:W2:Y:S04]  /*2c850*/  LDL.LU R25, [R1+0x264] ;  /* 0x0002640001197983 */ /* 0x000ea80000300800 */
[----:B------:R-:W2:Y:S04]  /*2c860*/  LDL.LU R26, [R1+0x268] ;  /* 0x00026800011a7983 */ /* 0x000ea80000300800 */
        /* <DEDUP_REMOVED lines=109> */
[----:B------:R-:W-:Y:S01]  /*2cf40*/  STL.64 [R1+0xc8], R18 ;  /* 0x0000c81201007387 */ /* 0x000fe20000100a00 */
[C---:B----4-:R-:W-:Y:S11]  /*2cf50*/  HMMA.16816.F32.BF16 R24, R20.reuse, R8, R24 ;  /* 0x000000081418723c */ /* 0x050ff60000041818 */
[----:B------:R-:W-:Y:S11]  /*2cf60*/  @!UPT UIADD3 URZ, URZ, URZ, URZ ;  /* 0x0000003f3f3ff290 */ /* 0x000ff6000fffe03f */
[----:B------:R-:W-:Y:S01]  /*2cf70*/  @!UPT UIADD3 URZ, URZ, URZ, URZ ;  /* 0x0000003f3f3ff290 */ /* 0x000fe2000fffe03f */
[----:B------:R-:W-:Y:S04]  /*2cf80*/  STL.64 [R1+0xb0], R24 ;  /* 0x0000b01801007387 */ /* 0x000fe80000100a00 */
[----:B------:R0:W-:Y:S04]  /*2cf90*/  STL.64 [R1+0xb8], R26 ;  /* 0x0000b81a01007387 */ /* 0x0001e80000100a00 */
[----:B0-----:R-:W4:Y:S04]  /*2cfa0*/  LDL.LU.64 R26, [R1+0x6d50] ;  /* 0x006d5000011a7983 */ /* 0x001f280000300a00 */
[----:B------:R-:W4:Y:S01]  /*2cfb0*/  LDL.LU.64 R24, [R1+0x6d48] ;  /* 0x006d480001187983 */ /* 0x000f220000300a00 */
[----:B------:R-:W-:Y:S01]  /*2cfc0*/  IMAD.MOV.U32 R16, RZ, RZ, R29 ;  /* 0x000000ffff107224 */ /* 0x000fe200078e001d */
[----:B------:R-:W-:Y:S01]  /*2cfd0*/  MOV R17, R28 ;  /* 0x0000001c00117202 */ /* 0x000fe20000000f00 */
[----:B------:R-:W-:Y:S01]  /*2cfe0*/  IMAD.MOV.U32 R18, RZ, RZ, R3 ;  /* 0x000000ffff127224 */ /* 0x000fe200078e0003 */
[----:B------:R-:W-:Y:S01]  /*2cff0*/  MOV R19, R2 ;  /* 0x0000000200137202 */ /* 0x000fe20000000f00 */
[----:B----4-:R-:W-:Y:S01]  /*2d000*/  HMMA.16816.F32.BF16 R20, R20, R4, R24 ;  /* 0x000000041414723c */ /* 0x010fe20000041818 */
[----:B------:R-:W4:Y:S04]  /*2d010*/  LDL.LU.64 R26, [R1+0x6d40] ;  /* 0x006d4000011a7983 */ /* 0x000f280000300a00 */
[----:B------:R-:W4:Y:S11]  /*2d020*/  LDL.LU.64 R24, [R1+0x6d38] ;  /* 0x006d380001187983 */ /* 0x000f360000300a00 */
[----:B------:R-:W-:Y:S07]  /*2d030*/  @!UPT UIADD3 URZ, URZ, URZ, URZ ;  /* 0x0000003f3f3ff290 */ /* 0x000fee000fffe03f */
[----:B------:R-:W-:Y:S04]  /*2d040*/  STL.64 [R1+0x80], R20 ;  /* 0x0000801401007387 */ /* 0x000fe80000100a00 */
[----:B------:R-:W-:Y:S01]  /*2d050*/  STL.64 [R1+0x88], R22 ;  /* 0x0000881601007387 */ /* 0x000fe20000100a00 */
[C---:B----4-:R-:W-:Y:S08]  /*2d060*/  HMMA.16816.F32.BF16 R16, R24.reuse, R8, R16 ;  /* 0x000000081810723c */ /* 0x050ff00000041810 */
[----:B--2---:R-:W-:Y:S11]  /*2d070*/  HMMA.16816.F32.BF16 R12, R24, R4, R12 ;  /* 0x00000004180c723c */ /* 0x004ff6000004180c */
[----:B------:R-:W-:Y:S05]  /*2d080*/  @!UPT UIADD3 URZ, URZ, URZ, URZ ;  /* 0x0000003f3f3ff290 */ /* 0x000fea000fffe03f */
[----:B------:R-:W-:Y:S01]  /*2d090*/  MOV R2, R19 ;  /* 0x0000001300027202 */ /* 0x000fe20000000f00 */
[----:B------:R-:W-:Y:S01]  /*2d0a0*/  IMAD.MOV.U32 R3, RZ, RZ, R18 ;  /* 0x000000ffff037224 */ /* 0x000fe200078e0012 */
[----:B------:R-:W-:Y:S01]  /*2d0b0*/  MOV R8, R17 ;  /* 0x0000001100087202 */ /* 0x000fe20000000f00 */
[----:B------:R-:W-:Y:S02]  /*2d0c0*/  IMAD.MOV.U32 R9, RZ, RZ, R16 ;  /* 0x000000ffff097224 */ /* 0x000fe400078e0010 */
[----:B------:R-:W0:Y:S03]  /*2d0d0*/  LDSM.16.MT88.4 R16, [R0+0x6000] ;  /* 0x006000000010783b */ /* 0x000e260000004200 */
[----:B------:R-:W-:Y:S02]  /*2d0e0*/  IMAD.MOV.U32 R4, RZ, RZ, R15 ;  /* 0x000000ffff047224 */ /* 0x000fe400078e000f */
[----:B------:R-:W1:Y:S04]  /*2d0f0*/  S2R R15, SR_TID.X ;  /* 0x00000000000f7919 */ /* 0x000e680000002100 */
[----:B------:R-:W-:Y:S04]  /*2d100*/  STL [R1+0x6c1c], R2 ;  /* 0x006c1c0201007387 */ /* 0x000fe80000100800 */
[----:B------:R2:W-:Y:S04]  /*2d110*/  STL [R1+0x6c18], R3 ;  /* 0x006c180301007387 */ /* 0x0005e80000100800 */
[----:B--2---:R-:W2:Y:S01]  /*2d120*/  S2R R3, SR_TID.X ;  /* 0x0000000000037919 */ /* 0x004ea20000002100 */
[----:B------:R-:W-:-:S02]  /*2d130*/  MOV R28, R14 ;  /* 0x0000000e001c7202 */ /* 0x000fc40000000f00 */
[C---:B-1----:R-:W-:Y:S02]  /*2d140*/  LOP3.LUT R14, R15.reuse, 0x7, RZ, 0xc0, !PT ;  /* 0x000000070f0e7812 */ /* 0x042fe400078ec0ff */
[----:B------:R-:W-:-:S03]  /*2d150*/  LOP3.LUT R15, R15, 0x10, RZ, 0xc0, !PT ;  /* 0x000000100f0f7812 */ /* 0x000fc600078ec0ff */
[----:B------:R-:W-:Y:S01]  /*2d160*/  IMAD R14, R14, 0x210, RZ ;  /* 0x000002100e0e7824 */ /* 0x000fe200078e02ff */
[----:B------:R-:W-:Y:S01]  /*2d170*/  SHF.L.U32 R15, R15, 0x8, RZ ;  /* 0x000000080f0f7819 */ /* 0x000fe200000006ff */
[----:B------:R-:W-:Y:S01]  /*2d180*/  STL [R1+0x6c14], R8 ;  /* 0x006c140801007387 */ /* 0x000fe20000100800 */
[----:B------:R-:W-:Y:S02]  /*2d190*/  IMAD.MOV.U32 R29, RZ, RZ, R13 ;  /* 0x000000ffff1d7224 */ /* 0x000fe400078e000d */
[----:B--2---:R-:W-:Y:S01]  /*2d1a0*/  IMAD.SHL.U32 R2, R3, 0x2, RZ ;  /* 0x0000000203027824 */ /* 0x004fe200078e00ff */
[----:B------:R-:W-:Y:S04]  /*2d1b0*/  STL [R1+0x6c10], R9 ;  /* 0x006c100901007387 */ /* 0x000fe80000100800 */
[----:B------:R-:W-:Y:S01]  /*2d1c0*/  LOP3.LUT R2, R14, 0x10, R2, 0x78, !PT ;  /* 0x000000100e027812 */ /* 0x000fe200078e7802 */
[----:B------:R-:W-:Y:S03]  /*2d1d0*/  STL [R1+0x50], R12 ;  /* 0x0000500c01007387 */ /* 0x000fe60000100800 */
[----:B------:R-:W-:Y:S01]  /*2d1e0*/  LOP3.LUT R2, R2, R15, RZ, 0xfc, !PT ;  /* 0x0000000f02027212 */ /* 0x000fe200078efcff */
[----:B---3--:R1:W-:Y:S01]  /*2d1f0*/  STL.64 [R1+0x6d28], R6 ;  /* 0x006d280601007387 */ /* 0x0083e20000100a00 */
[----:B0-----:R-:W-:-:S03]  /*2d200*/  MOV R5, R18 ;  /* 0x0000001200057202 */ /* 0x001fc60000000f00 */
[----:B------:R-:W0:Y:S04]  /*2d210*/  LDSM.16.MT88.4 R12, [R0+0x6100] ;  /* 0x00610000000c783b */ /* 0x000e280000004200 */
[----:B------:R2:W-:Y:S01]  /*2d220*/  STL [R1+0x6d20], R4 ;  /* 0x006d200401007387 */ /* 0x0005e20000100800 */
[----:B-1----:R-:W-:Y:S01]  /*2d230*/  MOV R7, R16 ;  /* 0x0000001000077202 */ /* 0x002fe20000000f00 */
[----:B------:R-:W-:Y:S02]  /*2d240*/  IMAD.MOV.U32 R6, RZ, RZ, R17 ;  /* 0x000000ffff067224 */ /* 0x000fe400078e0011 */
[----:B--2---:R-:W-:Y:S02]  /*2d250*/  IMAD.MOV.U32 R4, RZ, RZ, R19 ;  /* 0x000000ffff047224 */ /* 0x004fe400078e0013 */
[----:B------:R-:W1:Y:S01]  /*2d260*/  LDSM.16.MT88.4 R16, [R0+0x6080] ;  /* 0x006080000010783b */ /* 0x000e620000004200 */
[----:B------:R-:W-:-:S02]  /*2d270*/  LOP3.LUT R2, R2, 0x20, RZ, 0x3c, !PT ;  /* 0x0000002002027812 */ /* 0x000fc400078e3cff */
[----:B0-----:R-:W-:Y:S01]  /*2d280*/  MOV R25, R12 ;  /* 0x0000000c00197202 */ /* 0x001fe20000000f00 */
[----:B------:R-:W-:Y:S01]  /*2d290*/  IMAD.MOV.U32 R24, RZ, RZ, R13 ;  /* 0x000000ffff187224 */ /* 0x000fe200078e000d */
[----:B------:R-:W-:Y:S01]  /*2d2a0*/  MOV R23, R14 ;  /* 0x0000000e00177202 */ /* 0x000fe20000000f00 */
[----:B------:R-:W-:Y:S02]  /*2d2b0*/  IMAD.MOV.U32 R22, RZ, RZ, R15 ;  /* 0x000000ffff167224 */ /* 0x000fe400078e000f */
[----:B------:R-:W0:Y:S01]  /*2d2c0*/  LDSM.16.MT88.4 R12, [R0+0x6180] ;  /* 0x00618000000c783b */ /* 0x000e220000004200 */
[----:B-1----:R-:W-:Y:S01]  /*2d2d0*/  IMAD.MOV.U32 R21, RZ, RZ, R16 ;  /* 0x000000ffff157224 */ /* 0x002fe200078e0010 */
[----:B------:R-:W-:Y:S01]  /*2d2e0*/  MOV R20, R17 ;  /* 0x0000001100147202 */ /* 0x000fe20000000f00 */
[----:B------:R-:W-:Y:S01]  /*2d2f0*/  IMAD.MOV.U32 R9, RZ, RZ, R18 ;  /* 0x000000ffff097224 */ /* 0x000fe200078e0012 */
[----:B------:R-:W-:Y:S02]  /*2d300*/  MOV R8, R19 ;  /* 0x0000001300087202 */ /* 0x000fe40000000f00 */
[----:B------:R-:W1:Y:S04]  /*2d310*/  LDSM.16.MT88.4 R16, [R2+0x6000] ;  /* 0x006000000210783b */ /* 0x000e680000004200 */
[----:B------:R-:W-:Y:S04]  /*2d320*/  STL [R1+0x6c24], R28 ;  /* 0x006c241c01007387 */ /* 0x000fe80000100800 */
[----:B------:R-:W-:Y:S04]  /*2d330*/  STL [R1+0x6c20], R29 ;  /* 0x006c201d01007387 */ /* 0x000fe80000100800 */
[----:B0-----:R-:W-:Y:S04]  /*2d340*/  STL.64 [R1+0x6ca8], R14 ;  /* 0x006ca80e01007387 */ /* 0x001fe80000100a00 */
[----:B------:R-:W-:Y:S04]  /*2d350*/  STL.64 [R1+0x6ca0], R12 ;  /* 0x006ca00c01007387 */ /* 0x000fe80000100a00 */
[----:B------:R-:W-:Y:S04]  /*2d360*/  STL [R1+0x6c28], R0 ;  /* 0x006c280001007387 */ /* 0x000fe80000100800 */
[----:B-1----:R-:W-:Y:S04]  /*2d370*/  STL.64 [R1+0x6c88], R18 ;  /* 0x006c881201007387 */ /* 0x002fe80000100a00 */
        /* <DEDUP_REMOVED lines=14> */
[----:B------:R-:W-:-:S02]  /*2d460*/  IMAD.MOV.U32 R13, RZ, RZ, R24 ;  /* 0x000000ffff0d7224 */ /* 0x000fc400078e0018 */
        /* <DEDUP_REMOVED lines=12> */
[----:B------:R-:W-:-:S02]  /*2d530*/  IMAD.MOV.U32 R13, RZ, RZ, R20 ;  /* 0x000000ffff0d7224 */ /* 0x000fc400078e0014 */
[----:B------:R-:W0:Y:S04]  /*2d540*/  LDSM.16.MT88.4 R20, [R2+0x6080] ;  /* 0x006080000214783b */ /* 0x000e280000004200 */
[----:B------:R-:W-:Y:S04]  /*2d550*/  STL.64 [R1+0x6d08], R14 ;  /* 0x006d080e01007387 */ /* 0x000fe80000100a00 */
[----:B------:R-:W-:Y:S04]  /*2d560*/  STL.64 [R1+0x6d00], R12 ;  /* 0x006d000c01007387 */ /* 0x000fe80000100a00 */
[----:B----4-:R-:W-:Y:S04]  /*2d570*/  STL.64 [R1+0x6cc8], R18 ;  /* 0x006cc81201007387 */ /* 0x010fe80000100a00 */
[----:B---3--:R1:W-:Y:S04]  /*2d580*/  STL.64 [R1+0x6cc0], R16 ;  /* 0x006cc01001007387 */ /* 0x0083e80000100a00 */
[----:B-1----:R-:W2:Y:S04]  /*2d590*/  LDL.LU R16, [R1+0x210] ;  /* 0x0002100001107983 */ /* 0x002ea80000300800 */
[----:B------:R-:W2:Y:S04]  /*2d5a0*/  LDL.LU R17, [R1+0x214] ;  /* 0x0002140001117983 */ /* 0x000ea80000300800 */
[----:B------:R-:W3:Y:S04]  /*2d5b0*/  LDL.LU R18, [R1+0x218] ;  /* 0x0002180001127983 */ /* 0x000ee80000300800 */
[----:B------:R-:W3:Y:S04]  /*2d5c0*/  LDL.LU R19, [R1+0x21c] ;  /* 0x00021c0001137983 */ /* 0x000ee80000300800 */
[----:B---3--:R-:W-:Y:S04]  /*2d5d0*/  STL.64 [R1+0x6ce8], R18 ;  /* 0x006ce81201007387 */ /* 0x008fe80000100a00 */
[----:B--2---:R1:W-:Y:S04]  /*2d5e0*/  STL.64 [R1+0x6ce0], R16 ;  /* 0x006ce01001007387 */ /* 0x0043e80000100a00 */
        /* <DEDUP_REMOVED lines=9> */
[----:B------:R-:W3:Y:S01]  /*2d680*/  LDL.LU R19, [R1+0x23c] ;  /* 0x00023c0001137983 */ /* 0x000ee20000300800 */
[----:B------:R-:W-:Y:S01]  /*2d690*/  IMAD.MOV.U32 R15, RZ, RZ, R4 ;  /* 0x000000ffff0f7224 */ /* 0x000fe200078e0004 */
[----:B------:R-:W-:Y:S01]  /*2d6a0*/  MOV R14, R5 ;  /* 0x00000005000e7202 */ /* 0x000fe20000000f00 */
[----:B------:R-:W-:Y:S01]  /*2d6b0*/  IMAD.MOV.U32 R13, RZ, RZ, R6 ;  /* 0x000000ffff0d7224 */ /* 0x000fe200078e0006 */
[----:B------:R-:W4:Y:S01]  /*2d6c0*/  LDL.LU R4, [R1+0x250] ;  /* 0x0002500001047983 */ /* 0x000f220000300800 */
[----:B------:R-:W-:-:S03]  /*2d6d0*/  MOV R12, R7 ;  /* 0x00000007000c7202 */ /* 0x000fc60000000f00 */
        /* <DEDUP_REMOVED lines=21> */
[----:B------:R0:W-:Y:S04]  /*2d830*/  STL.64 [R1+0x6c48], R26 ;  /* 0x006c481a01007387 */ /* 0x0001e80000100a00 */
[----:B------:R1:W-:Y:S01]  /*2d840*/  STL.64 [R1+0x6c40], R24 ;  /* 0x006c401801007387 */ /* 0x0003e20000100a00 */
[----:B0-----:R-:W-:Y:S01]  /*2d850*/  MOV R26, R10 ;  /* 0x0000000a001a7202 */ /* 0x001fe20000000f00 */
[----:B------:R-:W-:-:S02]  /*2d860*/  IMAD.MOV.U32 R27, RZ, RZ, R11 ;  /* 0x000000ffff1b7224 */ /* 0x000fc400078e000b */
[----:B-1----:R-:W3:Y:S04]  /*2d870*/  LDL.LU R24, [R1+0xa0] ;  /* 0x0000a00001187983 */ /* 0x002ee80000300800 */
[----:B------:R-:W3:Y:S04]  /*2d880*/  LDL.LU R25, [R1+0xa4] ;  /* 0x0000a40001197983 */ /* 0x000ee80000300800 */
[----:B------:R-:W4:Y:S04]  /*2d890*/  LDL.LU R10, [R1+0x6d34] ;  /* 0x006d3400010a7983 */ /* 0x000f280000300800 */
[----:B------:R-:W4:Y:S04]  /*2d8a0*/  LDL.LU R11, [R1+0x6d30] ;  /* 0x006d3000010b7983 */ /* 0x000f280000300800 */
[----:B------:R-:W-:Y:S01]  /*2d8b0*/  STL.64 [R1+0x6c58], R26 ;  /* 0x006c581a01007387 */ /* 0x000fe20000100a00 */
[C---:B----4-:R-:W-:Y:S03]  /*2d8c0*/  HMMA.16816.F32.BF16 R4, R12.reuse, R10, R4 ;  /* 0x0000000a0c04723c */ /* 0x050fe60000041804 */
[----:B---3--:R0:W-:Y:S04]  /*2d8d0*/  STL.64 [R1+0x6c50], R24 ;  /* 0x006c501801007387 */ /* 0x0081e80000100a00 */
[----:B0-----:R-:W3:Y:S04]  /*2d8e0*/  LDL.LU R24, [R1+0x150] ;  /* 0x0001500001187983 */ /* 0x001ee80000300800 */
[----:B------:R-:W3:Y:S04]  /*2d8f0*/  LDL.LU R25, [R1+0x154] ;  /* 0x0001540001197983 */ /* 0x000ee80000300800 */
[----:B------:R-:W3:Y:S04]  /*2d900*/  LDL.LU R26, [R1+0x158] ;  /* 0x00015800011a7983 */ /* 0x000ee80000300800 */
[----:B------:R-:W3:Y:S04]  /*2d910*/  LDL.LU R27, [R1+0x15c] ;  /* 0x00015c00011b7983 */ /* 0x000ee80000300800 */
[----:B------:R-:W-:Y:S04]  /*2d920*/  STL.64 [R1+0x290], R4 ;  /* 0x0002900401007387 */ /* 0x000fe80000100a00 */
[----:B------:R0:W-:Y:S04]  /*2d930*/  STL.64 [R1+0x298], R6 ;  /* 0x0002980601007387 */ /* 0x0001e80000100a00 */
[----:B0-----:R-:W4:Y:S04]  /*2d940*/  LDL.LU.64 R6, [R1+0x6d28] ;  /* 0x006d280001067983 */ /* 0x001f280000300a00 */
[----:B------:R-:W2:Y:S01]  /*2d950*/  LDL.LU R4, [R1+0x6d20] ;  /* 0x006d200001047983 */ /* 0x000ea20000300800 */
[----:B----4-:R-:W-:Y:S03]  /*2d960*/  HMMA.16816.F32.BF16 R12, R12, R6, R16 ;  /* 0x000000060c0c723c */ /* 0x010fe60000041810 */
[----:B------:R-:W4:Y:S04]  /*2d970*/  LDL.LU.64 R18, [R1+0x6d18] ;  /* 0x006d180001127983 */ /* 0x000f280000300a00 */
[----:B------:R-:W4:Y:S11]  /*2d980*/  LDL.LU.64 R16, [R1+0x6d10] ;  /* 0x006d100001107983 */ /* 0x000f360000300a00 */
[----:B------:R-:W-:Y:S05]  /*2d990*/  @!UPT UIADD3 URZ, URZ, URZ, URZ ;  /* 0x0000003f3f3ff290 */ /* 0x000fea000fffe03f */
        /* <DEDUP_REMOVED lines=77> */
[----:B------:R-:W2:Y:S04]  /*2de70*/  LDL.LU.64 R24, [R1+0x6c40] ;  /* 0x006c400001187983 */ /* 0x000ea80000300a00 */
[----:B------:R-:W-:Y:S11]  /*2de80*/  STL [R1+0x6c30], R10 ;  /* 0x006c300a01007387 */ /* 0x000ff60000100800 */
[----:B------:R-:W-:Y:S02]  /*2de90*/  @!UPT UIADD3 URZ, URZ, URZ, URZ ;  /* 0x0000003f3f3ff290 */ /* 0x000fe4000fffe03f */
[----:B------:R-:W-:Y:S04]  /*2dea0*/  STL.64 [R1+0x1e0], R20 ;  /* 0x0001e01401007387 */ /* 0x000fe80000100a00 */
[----:B------:R-:W-:Y:S04]  /*2deb0*/  STL.64 [R1+0x1e8], R22 ;  /* 0x0001e81601007387 */ /* 0x000fe80000100a00 */
[----:B------:R-:W-:Y:S01]  /*2dec0*/  STL [R1+0x6c2c], R11 ;  /* 0x006c2c0b01007387 */ /* 0x000fe20000100800 */
[C---:B------:R-:W-:Y:S02]  /*2ded0*/  LOP3.LUT R8, R3.reuse, 0x10, RZ, 0xc0, !PT ;  /* 0x0000001003087812 */ /* 0x040fe400078ec0ff */
[----:B------:R-:W-:Y:S01]  /*2dee0*/  LOP3.LUT R3, R3, 0x7, RZ, 0xc0, !PT ;  /* 0x0000000703037812 */ /* 0x000fe200078ec0ff */
[C---:B--2---:R-:W-:Y:S08]  /*2def0*/  HMMA.16816.F32.BF16 R16, R24.reuse, R10, R16 ;  /* 0x0000000a1810723c */ /* 0x044ff00000041810 */
[----:B----4-:R-:W-:Y:S11]  /*2df00*/  HMMA.16816.F32.BF16 R12, R24, R6, R12 ;  /* 0x00000006180c723c */ /* 0x010ff6000004180c */
[----:B------:R-:W-:Y:S04]  /*2df10*/  @!UPT UIADD3 URZ, URZ, URZ, URZ ;  /* 0x0000003f3f3ff290 */ /* 0x000fe8000fffe03f */
[----:B------:R-:W-:Y:S04]  /*2df20*/  STL.64 [R1+0x1d0], R16 ;  /* 0x0001d01001007387 */ /* 0x000fe80000100a00 */
[----:B------:R-:W-:Y:S04]  /*2df30*/  STL.64 [R1+0x1d8], R18 ;  /* 0x0001d81201007387 */ /* 0x000fe80000100a00 */
[----:B------:R0:W-:Y:S04]  /*2df40*/  STL.64 [R1+0x1a0], R12 ;  /* 0x0001a00c01007387 */ /* 0x0001e80000100a00 */
[----:B0-----:R-:W0:Y:S01]  /*2df50*/  S2R R12, SR_TID.X ;  /* 0x00000000000c7919 */ /* 0x001e220000002100 */
[----:B------:R-:W-:-:S03]  /*2df60*/  IMAD R13, R3, 0x210, RZ ;  /* 0x00000210030d7824 */ /* 0x000fc600078e02ff */
[----:B------:R1:W-:Y:S02]  /*2df70*/  STL.64 [R1+0x1a8], R14 ;  /* 0x0001a80e01007387 */ /* 0x0003e40000100a00 */
[----:B-1----:R-:W-:Y:S02]  /*2df80*/  SHF.L.U32 R14, R8, 0x8, RZ ;  /* 0x00000008080e7819 */ /* 0x002fe400000006ff */
[----:B------:R-:W1:Y:S01]  /*2df90*/  LDSM.16.MT88.4 R8, [R2+0x6180] ;  /* 0x006180000208783b */ /* 0x000e620000004200 */
[----:B0-----:R-:W-:-:S05]  /*2dfa0*/  IMAD.SHL.U32 R15, R12, 0x2, RZ ;  /* 0x000000020c0f7824 */ /* 0x001fca00078e00ff */
[----:B------:R-:W-:-:S04]  /*2dfb0*/  LOP3.LUT R15, R13, 0x10, R15, 0x78, !PT ;  /* 0x000000100d0f7812 */ /* 0x000fc800078e780f */
[----:B------:R-:W-:-:S04]  /*2dfc0*/  LOP3.LUT R15, R15, R14, RZ, 0xfc, !PT ;  /* 0x0000000e0f0f7212 */ /* 0x000fc800078efcff */
[----:B------:R-:W-:-:S05]  /*2dfd0*/  LOP3.LUT R15, R15, 0x40, RZ, 0x3c, !PT ;  /* 0x000000400f0f7812 */ /* 0x000fca00078e3cff */
[----:B------:R-:W0:Y:S04]  /*2dfe0*/  LDSM.16.MT88.4 R16, [R15+0x6000] ;  /* 0x006000000f10783b */ /* 0x000e280000004200 */
[----:B------:R1:W-:Y:S02]  /*2dff0*/  STL.64 [R1+0x6c08], R6 ;  /* 0x006c080601007387 */ /* 0x0003e40000100a00 */
[----:B-1----:R-:W-:Y:S01]  /*2e000*/  IMAD.MOV.U32 R7, RZ, RZ, R8 ;  /* 0x000000ffff077224 */ /* 0x002fe200078e0008 */
[----:B------:R-:W-:Y:S02]  /*2e010*/  MOV R6, R9 ;  /* 0x0000000900067202 */ /* 0x000fe40000000f00 */
[----:B0-----:R-:W-:Y:S01]  /*2e020*/  MOV R2, R16 ;  /* 0x0000001000027202 */ /* 0x001fe20000000f00 */
[----:B------:R-:W-:Y:S01]  /*2e030*/  IMAD.MOV.U32 R3, RZ, RZ, R17 ;  /* 0x000000ffff037224 */ /* 0x000fe200078e0011 */
[----:B------:R-:W-:Y:S01]  /*2e040*/  MOV R8, R18 ;  /* 0x0000001200087202 */ /* 0x000fe20000000f00 */
[----:B------:R-:W-:-:S02]  /*2e050*/  IMAD.MOV.U32 R9, RZ, RZ, R19 ;  /* 0x000000ffff097224 */ /* 0x000fc400078e0013 */
[----:B------:R-:W0:Y:S01]  /*2e060*/  LDSM.16.MT88.4 R16, [R15+0x6080] ;  /* 0x006080000f10783b */ /* 0x000e220000004200 */
[----:B------:R-:W-:-:S03]  /*2e070*/  SHF.L.U32 R27, R12, 0x1, RZ ;  /* 0x000000010c1b7819 */ /* 0x000fc600000006ff */
[----:B------:R1:W-:Y:S01]  /*2e080*/  STL [R1+0x6c00], R4 ;  /* 0x006c000401007387 */ /* 0x0003e20000100800 */
[----:B------:R-:W-:-:S04]  /*2e090*/  LOP3.LUT R27, R13, 0x10, R27, 0x78, !PT ;  /* 0x000000100d1b7812 */ /* 0x000fc800078e781b */
[----:B------:R-:W-:Y:S02]  /*2e0a0*/  LOP3.LUT R27, R27, R14, RZ, 0xfc, !PT ;  /* 0x0000000e1b1b7212 */ /* 0x000fe400078efcff */
[----:B-1----:R-:W-:Y:S02]  /*2e0b0*/  MOV R4, R11 ;  /* 0x0000000b00047202 */ /* 0x002fe40000000f00 */
[----:B0-----:R-:W-:Y:S01]  /*2e0c0*/  MOV R11, R16 ;  /* 0x00000010000b7202 */ /* 0x001fe20000000f00 */
[----:B------:R-:W-:Y:S01]  /*2e0d0*/  IMAD.MOV.U32 R0, RZ, RZ, R17 ;  /* 0x000000ffff007224 */ /* 0x000fe200078e0011 */
[----:B------:R-:W-:Y:S01]  /*2e0e0*/  MOV R28, R18 ;  /* 0x00000012001c7202 */ /* 0x000fe20000000f00 */
[----:B------:R-:W-:Y:S02]  /*2e0f0*/  IMAD.MOV.U32 R29, RZ, RZ, R19 ;  /* 0x000000ffff1d7224 */ /* 0x000fe400078e0013 */
[----:B------:R-:W0:Y:S04]  /*2e100*/  LDSM.16.MT88.4 R16, [R15+0x6100] ;  /* 0x006100000f10783b */ /* 0x000e280000004200 */
[----:B------:R-:W1:Y:S01]  /*2e110*/  LDSM.16.MT88.4 R12, [R15+0x6180] ;  /* 0x006180000f0c783b */ /* 0x000e620000004200 */
[----:B------:R-:W-:Y:S01]  /*2e120*/  IMAD.MOV.U32 R5, RZ, RZ, R10 ;  /* 0x000000ffff057224 */ /* 0x000fe200078e000a */
[----:B------:R-:W-:-:S04]  /*2e130*/  LOP3.LUT R27, R27, 0x60, RZ, 0x3c, !PT ;  /* 0x000000601b1b7812 */ /* 0x000fc800078e3cff */
[----:B------:R0:W-:Y:S04]  /*2e140*/  STL [R1+0x6c3c], R5 ;  /* 0x006c3c0501007387 */ /* 0x0001e80000100800 */
[----:B------:R2:W-:Y:S04]  /*2e150*/  STL [R1+0x6c38], R6 ;  /* 0x006c380601007387 */ /* 0x0005e80000100800 */
[----:B------:R3:W-:Y:S04]  /*2e160*/  STL [R1+0x6c34], R7 ;  /* 0x006c340701007387 */ /* 0x0007e80000100800 */
[----:B------:R-:W-:Y:S01]  /*2e170*/  LDSM.16.MT88.4 R20, [R27+0x6100] ;  /* 0x006100001b14783b */ /* 0x000fe20000004200 */
[----:B0-----:R-:W-:Y:S01]  /*2e180*/  IMAD.MOV.U32 R5, RZ, RZ, R16 ;  /* 0x000000ffff057224 */ /* 0x001fe200078e0010 */
[----:B--2---:R-:W-:Y:S01]  /*2e190*/  MOV R6, R17 ;  /* 0x0000001100067202 */ /* 0x004fe20000000f00 */
[----:B---3--:R-:W-:Y:S01]  /*2e1a0*/  IMAD.MOV.U32 R7, RZ, RZ, R18 ;  /* 0x000000ffff077224 */ /* 0x008fe200078e0012 */
[----:B------:R-:W-:Y:S01]  /*2e1b0*/  MOV R10, R19 ;  /* 0x00000013000a7202 */ /* 0x000fe20000000f00 */
[----:B-1----:R-:W-:Y:S01]  /*2e1c0*/  IMAD.MOV.U32 R19, RZ, RZ, R14 ;  /* 0x000000ffff137224 */ /* 0x002fe200078e000e */
[----:B------:R-:W-:Y:S01]  /*2e1d0*/  MOV R18, R15 ;  /* 0x0000000f00127202 */ /* 0x000fe20000000f00 */
[----:B------:R-:W-:Y:S01]  /*2e1e0*/  IMAD.MOV.U32 R17, RZ, RZ, R12 ;  /* 0x000000ffff117224 */ /* 0x000fe200078e000c */
[----:B------:R-:W-:-:S02]  /*2e1f0*/  MOV R16, R13 ;  /* 0x0000000d00107202 */ /* 0x000fc40000000f00 */
[----:B------:R-:W0:Y:S04]  /*2e200*/  LDSM.16.MT88.4 R12, [R27+0x6000] ;  /* 0x006000001b0c783b */ /* 0x000e280000004200 */
[----:B0-----:R0:W-:Y:S04]  /*2e210*/  STL.64 [R1+0x6b28], R14 ;  /* 0x006b280e01007387 */ /* 0x0011e80000100a00 */
[----:B------:R1:W-:Y:S01]  /*2e220*/  STL.64 [R1+0x6b20], R12 ;  /* 0x006b200c01007387 */ /* 0x0003e20000100a00 */
[----:B0-----:R-:W-:Y:S01]  /*2e230*/  IMAD.MOV.U32 R14, RZ, RZ, R19 ;  /* 0x000000ffff0e7224 */ /* 0x001fe200078e0013 */
[----:B------:R-:W-:Y:S01]  /*2e240*/  MOV R15, R18 ;  /* 0x00000012000f7202 */ /* 0x000fe20000000f00 */
[----:B-1----:R-:W-:Y:S01]  /*2e250*/  IMAD.MOV.U32 R12, RZ, RZ, R17 ;  /* 0x000000ffff0c7224 */ /* 0x002fe200078e0011 */
[----:B------:R-:W-:-:S02]  /*2e260*/  MOV R13, R16 ;  /* 0x00000010000d7202 */ /* 0x000fc40000000f00 */
[----:B------:R-:W0:Y:S04]  /*2e270*/  LDSM.16.MT88.4 R16, [R27+0x6080] ;  /* 0x006080001b10783b */ /* 0x000e280000004200 */
[----:B------:R-:W1:Y:S04]  /*2e280*/  LDSM.16.MT88.4 R24, [R27+0x6180] ;  /* 0x006180001b18783b */ /* 0x000e680000004200 */
[----:B0-----:R-:W-:Y:S04]  /*2e290*/  STL.64 [R1+0x6b08], R18 ;  /* 0x006b081201007387 */ /* 0x001fe80000100a00 */
        /* <DEDUP_REMOVED lines=10> */
[----:B------:R-:W2:Y:S04]  /*2e340*/  LDL.LU R19, [R1+0xec] ;  /* 0x0000ec0001137983 */ /* 0x000ea80000300800 */
        /* <DEDUP_REMOVED lines=67> */
[----:B------:R-:W4:Y:S04]  /*2e780*/  LDL.LU R19, [R1+0x14c] ;  /* 0x00014c0001137983 */ /* 0x000f280000300800 */
        /* <DEDUP_REMOVED lines=11> */
[----:B------:R-:W4:Y:S01]  /*2e840*/  LDL.LU R19, [R1+0x19c] ;  /* 0x00019c0001137983 */ /* 0x000f220000300800 */
[----:B------:R-:W-:Y:S01]  /*2e850*/  MOV R15, R4 ;  /* 0x00000004000f7202 */ /* 0x000fe20000000f00 */
[----:B------:R-:W-:Y:S01]  /*2e860*/  IMAD.MOV.U32 R14, RZ, RZ, R5 ;  /* 0x000000ffff0e7224 */ /* 0x000fe200078e0005 */
[----:B---3--:R-:W-:Y:S01]  /*2e870*/  MOV R13, R6 ;  /* 0x00000006000d7202 */ /* 0x008fe20000000f00 */
[----:B------:R-:W3:Y:S01]  /*2e880*/  LDL.LU R4, [R1+0x200] ;  /* 0x0002000001047983 */ /* 0x000ee20000300800 */
[----:B------:R-:W-:-:S03]  /*2e890*/  IMAD.MOV.U32 R12, RZ, RZ, R7 ;  /* 0x000000ffff0c7224 */ /* 0x000fc600078e0007 */
[----:B------:R-:W3:Y:S04]  /*2e8a0*/  LDL.LU R5, [R1+0x204] ;  /* 0x0002040001057983 */ /* 0x000ee80000300800 */
[----:B------:R-:W3:Y:S04]  /*2e8b0*/  LDL.LU R6, [R1+0x208] ;  /* 0x0002080001067983 */ /* 0x000ee80000300800 */
[----:B------:R-:W3:Y:S04]  /*2e8c0*/  LDL.LU R7, [R1+0x20c] ;  /* 0x00020c0001077983 */ /* 0x000ee80000300800 */
        /* <DEDUP_REMOVED lines=10> */
[----:B------:R-:W2:Y:S04]  /*2e970*/  LDL.LU R18, [R1+0x1b8] ;  /* 0x0001b80001127983 */ /* 0x000ea80000300800 */
[----:B------:R-:W2:Y:S04]  /*2e980*/  LDL.LU R19, [R1+0x1bc] ;  /* 0x0001bc0001137983 */ /* 0x000ea80000300800 */
[----:B------:R-:W-:Y:S04]  /*2e990*/  STL.64 [R1+0x6af8], R22 ;  /* 0x006af81601007387 */ /* 0x000fe80000100a00 */
[----:B------:R0:W-:Y:S04]  /*2e9a0*/  STL.64 [R1+0x6af0], R20 ;  /* 0x006af01401007387 */ /* 0x0001e80000100a00 */
[----:B0-----:R-:W4:Y:S04]  /*2e9b0*/  LDL.LU R20, [R1+0xd0] ;  /* 0x0000d00001147983 */ /* 0x001f280000300800 */
[----:B------:R-:W4:Y:S04]  /*2e9c0*/  LDL.LU R21, [R1+0xd4] ;  /* 0x0000d40001157983 */ /* 0x000f280000300800 */
[----:B------:R-:W4:Y:S04]  /*2e9d0*/  LDL.LU R22, [R1+0xd8] ;  /* 0x0000d80001167983 */ /* 0x000f280000300800 */
[----:B------:R-:W4:Y:S04]  /*2e9e0*/  LDL.LU R23, [R1+0xdc] ;  /* 0x0000dc0001177983 */ /* 0x000f280000300800 */
[----:B-1----:R-:W-:Y:S04]  /*2e9f0*/  STL.64 [R1+0x6ac8], R26 ;  /* 0x006ac81a01007387 */ /* 0x002fe80000100a00 */
        /* <DEDUP_REMOVED lines=15> */
[----:B------:R-:W2:Y:S04]  /*2eaf0*/  LDL.LU R4, [R1+0x6c00] ;  /* 0x006c000001047983 */ /* 0x000ea80000300800 */
[----:B------:R-:W2:Y:S01]  /*2eb00*/  LDL R5, [R1+0xcf0] ;  /* 0x000cf00001057983 */ /* 0x000ea20000100800 */
[----:B---3--:R-:W-:Y:S03]  /*2eb10*/  HMMA.16816.F32.BF16 R12, R12, R6, R16 ;  /* 0x000000060c0c723c */ /* 0x008fe60000041810 */
[----:B------:R-:W3:Y:S04]  /*2eb20*/  LDL.LU.64 R18, [R1+0x6bf8] ;  /* 0x006bf80001127983 */ /* 0x000ee80000300a00 */
[----:B------:R-:W3:Y:S11]  /*2eb30*/  LDL.LU.64 R16, [R1+0x6bf0] ;  /* 0x006bf00001107983 */ /* 0x000ef60000300a00 */
[----:B------:R-:W-:Y:S05]  /*2eb40*/  @!UPT UIADD3 URZ, URZ, URZ, URZ ;  /* 0x0000003f3f3ff290 */ /* 0x000fea000fffe03f */
        /* <DEDUP_REMOVED lines=72> */
[----:B------:R-:W4:Y:S04]  /*2efd0*/  LDL.LU.64 R18, [R1+0x6b08] ;  /* 0x006b080001127983 */ /* 0x000f280000300a00 */
[----:B------:R-:W4:Y:S11]  /*2efe0*/  LDL.LU.64 R16, [R1+0x6b00] ;  /* 0x006b000001107983 */ /* 0x000f360000300a00 */
[----:B------:R-:W-:Y:S06]  /*2eff0*/  @!UPT UIADD3 URZ, URZ, URZ, URZ ;  /* 0x0000003f3f3ff290 */ /* 0x000fec000fffe03f */
[----:B------:R0:W-:Y:S04]  /*2f000*/  STL.64 [R1+0x130], R12 ;  /* 0x0001300c01007387 */ /* 0x0001e80000100a00 */
[----:B------:R-:W-:Y:S04]  /*2f010*/  STL.64 [R1+0x138], R14 ;  /* 0x0001380e01007387 */ /* 0x000fe80000100a00 */
[----:B0-----:R-:W3:Y:S01]  /*2f020*/  LDL.LU R12, [R1+0x50] ;  /* 0x00005000010c7983 */ /* 0x001ee20000300800 */
        /* <DEDUP_REMOVED lines=22> */
[----:B------:R-:W-:Y:S01]  /*2f190*/  MOV R18, R3 ;  /* 0x0000000300127202 */ /* 0x000fe20000000f00 */
[----:B------:R-:W-:Y:S01]  /*2f1a0*/  IMAD.MOV.U32 R19, RZ, RZ, R2 ;  /* 0x000000ffff137224 */ /* 0x000fe200078e0002 */
[----:B--2---:R-:W-:Y:S01]  /*2f1b0*/  HMMA.16816.F32.BF16 R20, R20, R6, R24 ;  /* 0x000000061414723c */ /* 0x004fe20000041818 */
[----:B------:R-:W2:Y:S04]  /*2f1c0*/  LDL.LU.64 R26, [R1+0x6ac8] ;  /* 0x006ac800011a7983 */ /* 0x000ea80000300a00 */
[----:B------:R-:W2:Y:S01]  /*2f1d0*/  LDL.LU.64 R24, [R1+0x6ac0] ;  /* 0x006ac00001187983 */ /* 0x000ea20000300a00 */
[----:B------:R-:W-:Y:S01]  /*2f1e0*/  IMAD.MOV.U32 R13, RZ, RZ, R29 ;  /* 0x000000ffff0d7224 */ /* 0x000fe200078e001d */
[----:B------:R-:W-:Y:S01]  /*2f1f0*/  MOV R14, R28 ;  /* 0x0000001c000e7202 */ /* 0x000fe20000000f00 */
[----:B------:R-:W-:Y:S11]  /*2f200*/  IMAD.MOV.U32 R15, RZ, RZ, R4 ;  /* 0x000000ffff0f7224 */ /* 0x000ff600078e0004 */
[----:B------:R-:W-:Y:S04]  /*2f210*/  @!UPT UIADD3 URZ, URZ, URZ, URZ ;  /* 0x0000003f3f3ff290 */ /* 0x000fe8000fffe03f */
[----:B------:R-:W-:Y:S04]  /*2f220*/  STL.64 [R1+0xa0], R20 ;  /* 0x0000a01401007387 */ /* 0x000fe80000100a00 */
[----:B------:R-:W-:Y:S01]  /*2f230*/  STL.64 [R1+0xa8], R22 ;  /* 0x0000a81601007387 */ /* 0x000fe20000100a00 */
[C---:B--2---:R-:W-:Y:S03]  /*2f240*/  HMMA.16816.F32.BF16 R8, R24.reuse, R10, R16 ;  /* 0x0000000a1808723c */ /* 0x044fe60000041810 */
[----:B------:R-:W-:Y:S05]  /*2f250*/  LDSM.16.MT88.4 R16, [R0+0x8080] ;  /* 0x008080000010783b */ /* 0x000fea0000004200 */
[----:B---3--:R-:W-:Y:S11]  /*2f260*/  HMMA.16816.F32.BF16 R12, R24, R6, R12 ;  /* 0x00000006180c723c */ /* 0x008ff6000004180c */
[----:B------:R-:W-:Y:S05]  /*2f270*/  @!UPT UIADD3 URZ, URZ, URZ, URZ ;  /* 0x0000003f3f3ff290 */ /* 0x000fea000fffe03f */
[----:B------:R-:W-:Y:S01]  /*2f280*/  IMAD.MOV.U32 R2, RZ, RZ, R11 ;  /* 0x000000ffff027224 */ /* 0x000fe200078e000b */
[----:B------:R-:W-:Y:S01]  /*2f290*/  MOV R3, R10 ;  /* 0x0000000a00037202 */ /* 0x000fe20000000f00 */
[----:B------:R-:W-:Y:S01]  /*2f2a0*/  IMAD.MOV.U32 R28, RZ, RZ, R9 ;  /* 0x000000ffff1c7224 */ /* 0x000fe200078e0009 */
[----:B------:R-:W-:Y:S02]  /*2f2b0*/  MOV R29, R8 ;  /* 0x00000008001d7202 */ /* 0x000fe40000000f00 */
[----:B------:R-:W-:Y:S04]  /*2f2c0*/  STL [R1+0x69a4], R2 ;  /* 0x0069a40201007387 */ /* 0x000fe80000100800 */
[----:B------:R0:W-:Y:S04]  /*2f2d0*/  STL [R1+0x69a0], R3 ;  /* 0x0069a00301007387 */ /* 0x0001e80000100800 */
[----:B------:R-:W-:Y:S04]  /*2f2e0*/  STL [R1+0x699c], R28 ;  /* 0x00699c1c01007387 */ /* 0x000fe80000100800 */
[----:B------:R-:W-:Y:S04]  /*2f2f0*/  STL [R1+0x6998], R29 ;  /* 0x0069981d01007387 */ /* 0x000fe80000100800 */
[----:B------:R-:W1:Y:S04]  /*2f300*/  LDSM.16.MT88.4 R8, [R0+0x8000] ;  /* 0x008000000008783b */ /* 0x000e680000004200 */
[----:B------:R-:W-:Y:S04]  /*2f310*/  STL.64 [R1+0x50], R12 ;  /* 0x0000500c01007387 */ /* 0x000fe80000100a00 */
[----:B------:R2:W-:Y:S04]  /*2f320*/  STL.64 [R1+0x58], R14 ;  /* 0x0000580e01007387 */ /* 0x0005e80000100a00 */
[----:B0-----:R-:W0:Y:S04]  /*2f330*/  S2R R3, SR_TID.X ;  /* 0x0000000000037919 */ /* 0x001e280000002100 */
[----:B--2---:R-:W2:Y:S01]  /*2f340*/  S2R R14, SR_TID.X ;  /* 0x00000000000e7919 */ /* 0x004ea20000002100 */
[----:B0-----:R-:W-:Y:S01]  /*2f350*/  IMAD.SHL.U32 R28, R3, 0x2, RZ ;  /* 0x00000002031c7824 */ /* 0x001fe200078e00ff */
[----:B--2---:R-:W-:-:S02]  /*2f360*/  LOP3.LUT R15, R14, 0x10, RZ, 0xc0, !PT ;  /* 0x000000100e0f7812 */ /* 0x004fc400078ec0ff */
[----:B------:R-:W-:-:S05]  /*2f370*/  LOP3.LUT R14, R14, 0x7, RZ, 0xc0, !PT ;  /* 0x000000070e0e7812 */ /* 0x000fca00078ec0ff */
[----:B------:R-:W-:Y:S01]  /*2f380*/  IMAD R14, R14, 0x210, RZ ;  /* 0x000002100e0e7824 */ /* 0x000fe200078e02ff */
[----:B------:R-:W-:Y:S01]  /*2f390*/  SHF.L.U32 R15, R15, 0x8, RZ ;  /* 0x000000080f0f7819 */ /* 0x000fe200000006ff */
[----:B-1----:R-:W-:Y:S01]  /*2f3a0*/  IMAD.MOV.U32 R21, RZ, RZ, R9 ;  /* 0x000000ffff157224 */ /* 0x002fe200078e0009 */
[----:B------:R-:W-:Y:S02]  /*2f3b0*/  MOV R22, R8 ;  /* 0x0000000800167202 */ /* 0x000fe40000000f00 */
[----:B------:R-:W-:Y:S01]  /*2f3c0*/  LOP3.LUT R28, R14, 0x10, R28, 0x78, !PT ;  /* 0x000000100e1c7812 */ /* 0x000fe200078e781c */
[----:B------:R-:W-:Y:S01]  /*2f3d0*/  IMAD.MOV.U32 R2, RZ, RZ, R11 ;  /* 0x000000ffff027224 */ /* 0x000fe200078e000b */
[----:B------:R-:W-:Y:S02]  /*2f3e0*/  MOV R20, R10 ;  /* 0x0000000a00147202 */ /* 0x000fe40000000f00 */
[----:B------:R-:W0:Y:S01]  /*2f3f0*/  LDSM.16.M88.4 R8, [R5+0x40080] ;  /* 0x040080000508783b */ /* 0x000e220000000200 */
[----:B------:R-:W-:-:S03]  /*2f400*/  LOP3.LUT R28, R28, R15, RZ, 0xfc, !PT ;  /* 0x0000000f1c1c7212 */ /* 0x000fc600078efcff */
[----:B------:R-:W1:Y:S04]  /*2f410*/  LDSM.16.MT88.4 R12, [R0+0x8100] ;  /* 0x00810000000c783b */ /* 0x000e680000004200 */
[----:B------:R-:W2:Y:S01]  /*2f420*/  LDSM.16.M88.4 R4, [R5+0x50080] ;  /* 0x050080000504783b */ /* 0x000ea20000000200 */
[----:B------:R-:W-:-:S03]  /*2f430*/  LOP3.LUT R28, R28, 0x20, RZ, 0x3c, !PT ;  /* 0x000000201c1c7812 */ /* 0x000fc600078e3cff */
[----:B0-----:R0:W-:Y:S04]  /*2f440*/  STL [R1+0x6844], R10 ;  /* 0x0068440a01007387 */ /* 0x0011e80000100800 */
[----:B------:R3:W-:Y:S01]  /*2f450*/  STL [R1+0x6840], R11 ;  /* 0x0068400b01007387 */ /* 0x0007e20000100800 */
[----:B-1----:R-:W-:Y:S01]  /*2f460*/  MOV R24, R12 ;  /* 0x0000000c00187202 */ /* 0x002fe20000000f00 */
[----:B------:R-:W-:Y:S02]  /*2f470*/  IMAD.MOV.U32 R23, RZ, RZ, R13 ;  /* 0x000000ffff177224 */ /* 0x000fe400078e000d */
[----:B--2---:R1:W-:Y:S01]  /*2f480*/  STL.64 [R1+0x6ab8], R6 ;  /* 0x006ab80601007387 */ /* 0x0043e20000100a00 */
[----:B0-----:R-:W-:-:S03]  /*2f490*/  IMAD.MOV.U32 R10, RZ, RZ, R15 ;  /* 0x000000ffff0a7224 */ /* 0x001fc600078e000f */
[----:B------:R0:W-:Y:S01]  /*2f4a0*/  STL.64 [R1+0x6ab0], R4 ;  /* 0x006ab00401007387 */ /* 0x0001e20000100a00 */
[----:B---3--:R-:W-:-:S03]  /*2f4b0*/  MOV R11, R14 ;  /* 0x0000000e000b7202 */ /* 0x008fc60000000f00 */
[----:B------:R-:W2:Y:S01]  /*2f4c0*/  LDSM.16.MT88.4 R12, [R0+0x8180] ;  /* 0x00818000000c783b */ /* 0x000ea20000004200 */
[----:B-1----:R-:W-:Y:S01]  /*2f4d0*/  IMAD.MOV.U32 R7, RZ, RZ, R16 ;  /* 0x000000ffff077224 */ /* 0x002fe200078e0010 */
[----:B------:R-:W-:Y:S01]  /*2f4e0*/  MOV R6, R17 ;  /* 0x0000001100067202 */ /* 0x000fe20000000f00 */
[----:B0-----:R-:W-:Y:S01]  /*2f4f0*/  IMAD.MOV.U32 R5, RZ, RZ, R18 ;  /* 0x000000ffff057224 */ /* 0x001fe200078e0012 */
[----:B------:R-:W-:Y:S02]  /*2f500*/  MOV R4, R19 ;  /* 0x0000001300047202 */ /* 0x000fe40000000f00 */
[----:B------:R-:W0:Y:S04]  /*2f510*/  LDSM.16.MT88.4 R16, [R28+0x8000] ;  /* 0x008000001c10783b */ /* 0x000e280000004200 */
[----:B--2---:R-:W-:Y:S04]  /*2f520*/  STL.64 [R1+0x6a38], R14 ;  /* 0x006a380e01007387 */ /* 0x004fe80000100a00 */
[----:B------:R-:W-:Y:S04]  /*2f530*/  STL.64 [R1+0x6a30], R12 ;  /* 0x006a300c01007387 */ /* 0x000fe80000100a00 */
[----:B------:R-:W-:Y:S04]  /*2f540*/  STL [R1+0x69a8], R0 ;  /* 0x0069a80001007387 */ /* 0x000fe80000100800 */
[----:B0-----:R-:W-:Y:S04]  /*2f550*/  STL.64 [R1+0x6a18], R18 ;  /* 0x006a181201007387 */ /* 0x001fe80000100a00 */
        /* <DEDUP_REMOVED lines=664> */
[----:B------:R-:W-:Y:S01]  /*31ee0*/  STL.64 [R1+0x100], R16 ;  /* 0x0001001001007387 */ /* 0x000fe20000100a00 */
[----:B------:R0:W-:Y:S03]  /*31ef0*/  STL.64 [R1+0x108], R18 ;  /* 0x0001081201007387 */ /* 0x0001e60000100a00 */
[----:B0-----:R-:W4:Y:S01]  /*31f00*/  LDL.LU.64 R18, [R1+0x67d8] ;  /* 0x0067d80001127983 */ /* 0x001f220000300a00 */
[----:B------:R-:W4:Y:S02]  /*31f10*/  LDL.LU.64 R16, [R1+0x67d0] ;  /* 0x0067d00001107983 */ /* 0x000f240000300a00 */
[----:B----4-:R-:W-:Y:S01]  /*31f20*/  HMMA.16816.F32.BF16 R12, R12, R6, R16 ;  /* 0x000000060c0c723c */ /* 0x010fe20000041810 */
[----:B------:R-:W4:Y:S01]  /*31f30*/  LDL.LU.64 R18, [R1+0x67c8] ;  /* 0x0067c80001127983 */ /* 0x000f220000300a00 */
[----:B------:R-:W4:Y:S11]  /*31f40*/  LDL.LU.64 R16, [R1+0x67c0] ;  /* 0x0067c00001107983 */ /* 0x000f360000300a00 */
[----:B------:R-:W-:Y:S10]  /*31f50*/  @!UPT UIADD3 URZ, URZ, URZ, URZ ;  /* 0x0000003f3f3ff290 */ /* 0x000ff4000fffe03f */
[----:B------:R-:W-:Y:S01]  /*31f60*/  STL.64 [R1+0xe0], R12 ;  /* 0x0000e00c01007387 */ /* 0x000fe20000100a00 */
[----:B------:R0:W-:Y:S03]  /*31f70*/  STL.64 [R1+0xe8], R14 ;  /* 0x0000e80e01007387 */ /* 0x0001e60000100a00 */
[----:B0-----:R-:W4:Y:S01]  /*31f80*/  LDL.LU.64 R14, [R1+0x67b8] ;  /* 0x0067b800010e7983 */ /* 0x001f220000300a00 */
        /* <DEDUP_REMOVED lines=9> */
[----:B------:R-:W2:Y:S01]  /*32020*/  LDL.LU.64 R18, [R1+0x6798] ;  /* 0x0067980001127983 */ /* 0x000ea20000300a00 */
[----:B------:R-:W2:Y:S11]  /*32030*/  LDL.LU.64 R16, [R1+0x6790] ;  /* 0x0067900001107983 */ /* 0x000eb60000300a00 */
[----:B------:R-:W-:Y:S10]  /*32040*/  @!UPT UIADD3 URZ, URZ, URZ, URZ ;  /* 0x0000003f3f3ff290 */ /* 0x000ff4000fffe03f */
[----:B------:R0:W-:Y:S01]  /*32050*/  STL.64 [R1+0xb0], R12 ;  /* 0x0000b00c01007387 */ /* 0x0001e20000100a00 */
[----:B------:R1:W-:Y:S03]  /*32060*/  STL.64 [R1+0xb8], R14 ;  /* 0x0000b80e01007387 */ /* 0x0003e60000100a00 */
[----:B0-----:R-:W4:Y:S01]  /*32070*/  LDL.LU R12, [R1+0x1d0] ;  /* 0x0001d000010c7983 */ /* 0x001f220000300800 */
[----:B------:R-:W4:Y:S02]  /*32080*/  LDL.LU R13, [R1+0x1d4] ;  /* 0x0001d400010d7983 */ /* 0x000f240000300800 */
[----:B-1----:R-:W4:Y:S02]  /*32090*/  LDL.LU R14, [R1+0x1d8] ;  /* 0x0001d800010e7983 */ /* 0x002f240000300800 */
[----:B------:R-:W4:Y:S01]  /*320a0*/  LDL.LU R15, [R1+0x1dc] ;  /* 0x0001dc00010f7983 */ /* 0x000f220000300800 */
[C---:B--2---:R-:W-:Y:S11]  /*320b0*/  HMMA.16816.F32.BF16 R20, R16.reuse, R10, R20 ;  /* 0x0000000a1014723c */ /* 0x044ff60000041814 */
[----:B------:R-:W-:Y:S11]  /*320c0*/  @!UPT UIADD3 URZ, URZ, URZ, URZ ;  /* 0x0000003f3f3ff290 */ /* 0x000ff6000fffe03f */
[----:B------:R-:W-:Y:S01]  /*320d0*/  @!UPT UIADD3 URZ, URZ, URZ, URZ ;  /* 0x0000003f3f3ff290 */ /* 0x000fe2000fffe03f */
[----:B------:R-:W-:Y:S01]  /*320e0*/  STL.64 [R1+0xc0], R20 ;  /* 0x0000c01401007387 */ /* 0x000fe20000100a00 */
[----:B------:R0:W-:Y:S03]  /*320f0*/  STL.64 [R1+0xc8], R22 ;  /* 0x0000c81601007387 */ /* 0x0001e60000100a00 */
[----:B0-----:R-:W2:Y:S01]  /*32100*/  LDL.LU.64 R22, [R1+0x6788] ;  /* 0x0067880001167983 */ /* 0x001ea20000300a00 */
[----:B------:R-:W2:Y:S02]  /*32110*/  LDL.LU.64 R20, [R1+0x6780] ;  /* 0x0067800001147983 */ /* 0x000ea40000300a00 */
[----:B--2---:R-:W-:Y:S01]  /*32120*/  HMMA.16816.F32.BF16 R16, R16, R6, R20 ;  /* 0x000000061010723c */ /* 0x004fe20000041814 */
[----:B------:R-:W3:Y:S01]  /*32130*/  LDL.LU.64 R22, [R1+0x6778] ;  /* 0x0067780001167983 */ /* 0x000ee20000300a00 */
[----:B------:R-:W3:Y:S11]  /*32140*/  LDL.LU.64 R20, [R1+0x6770] ;  /* 0x0067700001147983 */ /* 0x000ef60000300a00 */
[----:B------:R-:W-:Y:S10]  /*32150*/  @!UPT UIADD3 URZ, URZ, URZ, URZ ;  /* 0x0000003f3f3ff290 */ /* 0x000ff4000fffe03f */
[----:B------:R0:W-:Y:S01]  /*32160*/  STL.64 [R1+0xa0], R16 ;  /* 0x0000a01001007387 */ /* 0x0001e20000100a00 */
[----:B------:R1:W-:Y:S03]  /*32170*/  STL.64 [R1+0xa8], R18 ;  /* 0x0000a81201007387 */ /* 0x0003e60000100a00 */
[----:B0-----:R-:W2:Y:S01]  /*32180*/  LDL.LU R16, [R1+0x1e0] ;  /* 0x0001e00001107983 */ /* 0x001ea20000300800 */
[----:B------:R-:W2:Y:S02]  /*32190*/  LDL.LU R17, [R1+0x1e4] ;  /* 0x0001e40001117983 */ /* 0x000ea40000300800 */
[----:B-1----:R-:W2:Y:S02]  /*321a0*/  LDL.LU R18, [R1+0x1e8] ;  /* 0x0001e80001127983 */ /* 0x002ea40000300800 */
[----:B------:R-:W2:Y:S01]  /*321b0*/  LDL.LU R19, [R1+0x1ec] ;  /* 0x0001ec0001137983 */ /* 0x000ea20000300800 */
[C---:B---3--:R-:W-:Y:S11]  /*321c0*/  HMMA.16816.F32.BF16 R24, R20.reuse, R10, R24 ;  /* 0x0000000a1418723c */ /* 0x048ff60000041818 */
[----:B------:R-:W-:Y:S11]  /*321d0*/  @!UPT UIADD3 URZ, URZ, URZ, URZ ;  /* 0x0000003f3f3ff290 */ /* 0x000ff6000fffe03f */
[----:B------:R-:W-:Y:S01]  /*321e0*/  @!UPT UIADD3 URZ, URZ, URZ, URZ ;  /* 0x0000003f3f3ff290 */ /* 0x000fe2000fffe03f */
[----:B------:R-:W-:Y:S01]  /*321f0*/  STL.64 [R1+0x90], R24 ;  /* 0x0000901801007387 */ /* 0x000fe20000100a00 */
[----:B------:R0:W-:Y:S03]  /*32200*/  STL.64 [R1+0x98], R26 ;  /* 0x0000981a01007387 */ /* 0x0001e60000100a00 */
[----:B0-----:R-:W3:Y:S01]  /*32210*/  LDL.LU.64 R26, [R1+0x6768] ;  /* 0x00676800011a7983 */ /* 0x001ee20000300a00 */
[----:B------:R-:W3:Y:S02]  /*32220*/  LDL.LU.64 R24, [R1+0x6760] ;  /* 0x0067600001187983 */ /* 0x000ee40000300a00 */
[----:B---3--:R-:W-:Y:S01]  /*32230*/  HMMA.16816.F32.BF16 R20, R20, R6, R24 ;  /* 0x000000061414723c */ /* 0x008fe20000041818 */
[----:B------:R-:W2:Y:S01]  /*32240*/  LDL.LU.64 R26, [R1+0x6758] ;  /* 0x00675800011a7983 */ /* 0x000ea20000300a00 */
[----:B------:R-:W2:Y:S02]  /*32250*/  LDL.LU.64 R24, [R1+0x6750] ;  /* 0x0067500001187983 */ /* 0x000ea40000300a00 */
[----:B------:R-:W-:Y:S11]  /*32260*/  STL [R1+0x6740], R10 ;  /* 0x0067400a01007387 */ /* 0x000ff60000100800 */
[----:B------:R-:W-:Y:S08]  /*32270*/  @!UPT UIADD3 URZ, URZ, URZ, URZ ;  /* 0x0000003f3f3ff290 */ /* 0x000ff0000fffe03f */
[----:B------:R-:W-:Y:S01]  /*32280*/  STL.64 [R1+0x80], R20 ;  /* 0x0000801401007387 */ /* 0x000fe20000100a00 */
[----:B------:R-:W-:Y:S02]  /*32290*/  STL.64 [R1+0x88], R22 ;  /* 0x0000881601007387 */ /* 0x000fe40000100a00 */
[----:B------:R-:W-:Y:S01]  /*322a0*/  STL [R1+0x673c], R11 ;  /* 0x00673c0b01007387 */ /* 0x000fe20000100800 */
[C---:B------:R-:W-:Y:S01]  /*322b0*/  LOP3.LUT R8, R3.reuse, 0x10, RZ, 0xc0, !PT ;  /* 0x0000001003087812 */ /* 0x040fe200078ec0ff */
[----:B------:R-:W-:Y:S01]  /*322c0*/  LOP3.LUT R3, R3, 0x7, RZ, 0xc0, !PT ;  /* 0x0000000703037812 */ /* 0x000fe200078ec0ff */
[C---:B--2---:R-:W-:Y:S08]  /*322d0*/  HMMA.16816.F32.BF16 R16, R24.reuse, R10, R16 ;  /* 0x0000000a1810723c */ /* 0x044ff00000041810 */
[----:B----4-:R-:W-:Y:S11]  /*322e0*/  HMMA.16816.F32.BF16 R12, R24, R6, R12 ;  /* 0x00000006180c723c */ /* 0x010ff6000004180c */
[----:B------:R-:W-:Y:S04]  /*322f0*/  @!UPT UIADD3 URZ, URZ, URZ, URZ ;  /* 0x0000003f3f3ff290 */ /* 0x000fe8000fffe03f */
[----:B------:R-:W-:Y:S01]  /*32300*/  STL.64 [R1+0x70], R16 ;  /* 0x0000701001007387 */ /* 0x000fe20000100a00 */
[----:B------:R-:W-:Y:S07]  /*32310*/  STL.64 [R1+0x78], R18 ;  /* 0x0000781201007387 */ /* 0x000fee0000100a00 */
[----:B------:R0:W-:Y:S02]  /*32320*/  STL.64 [R1+0x60], R12 ;  /* 0x0000600c01007387 */ /* 0x0001e40000100a00 */
[----:B0-----:R-:W0:Y:S01]  /*32330*/  S2R R12, SR_TID.X ;  /* 0x00000000000c7919 */ /* 0x001e220000002100 */
[----:B------:R1:W-:Y:S02]  /*32340*/  STL.64 [R1+0x68], R14 ;  /* 0x0000680e01007387 */ /* 0x0003e40000100a00 */
[----:B------:R-:W-:Y:S01]  /*32350*/  IMAD R13, R3, 0x210, RZ ;  /* 0x00000210030d7824 */ /* 0x000fe200078e02ff */
[----:B-1----:R-:W-:-:S02]  /*32360*/  SHF.L.U32 R14, R8, 0x8, RZ ;  /* 0x00000008080e7819 */ /* 0x002fc400000006ff */
        /* <DEDUP_REMOVED lines=23> */
[----:B------:R-:W0:Y:S02]  /*324e0*/  LDSM.16.MT88.4 R16, [R15+0xa100] ;  /* 0x00a100000f10783b */ /* 0x000e240000004200 */
[----:B------:R-:W1:Y:S04]  /*324f0*/  LDSM.16.MT88.4 R12, [R15+0xa180] ;  /* 0x00a180000f0c783b */ /* 0x000e680000004200 */
[----:B------:R-:W-:Y:S01]  /*32500*/  IMAD.MOV.U32 R5, RZ, RZ, R10 ;  /* 0x000000ffff057224 */ /* 0x000fe200078e000a */
[----:B------:R-:W-:-:S04]  /*32510*/  LOP3.LUT R27, R27, 0x60, RZ, 0x3c, !PT ;  /* 0x000000601b1b7812 */ /* 0x000fc800078e3cff */
[----:B------:R0:W-:Y:S01]  /*32520*/  STL [R1+0x674c], R5 ;  /* 0x00674c0501007387 */ /* 0x0001e20000100800 */
[----:B------:R2:W-:Y:S02]  /*32530*/  STL [R1+0x6748], R6 ;  /* 0x0067480601007387 */ /* 0x0005e40000100800 */
[----:B------:R3:W-:Y:S01]  /*32540*/  STL [R1+0x6744], R7 ;  /* 0x0067440701007387 */ /* 0x0007e20000100800 */
        /* <DEDUP_REMOVED lines=10> */
[----:B0-----:R0:W-:Y:S01]  /*325f0*/  STL.64 [R1+0x6638], R14 ;  /* 0x0066380e01007387 */ /* 0x0011e20000100a00 */
[----:B------:R1:W-:Y:S02]  /*32600*/  STL.64 [R1+0x6630], R12 ;  /* 0x0066300c01007387 */ /* 0x0003e40000100a00 */
[----:B0-----:R-:W-:Y:S01]  /*32610*/  IMAD.MOV.U32 R14, RZ, RZ, R19 ;  /* 0x000000ffff0e7224 */ /* 0x001fe200078e0013 */
[----:B------:R-:W-:Y:S01]  /*32620*/  MOV R15, R18 ;  /* 0x00000012000f7202 */ /* 0x000fe20000000f00 */
[----:B-1----:R-:W-:Y:S01]  /*32630*/  IMAD.MOV.U32 R12, RZ, RZ, R17 ;  /* 0x000000ffff0c7224 */ /* 0x002fe200078e0011 */
[----:B------:R-:W-:-:S02]  /*32640*/  MOV R13, R16 ;  /* 0x00000010000d7202 */ /* 0x000fc40000000f00 */
[----:B------:R-:W0:Y:S02]  /*32650*/  LDSM.16.MT88.4 R16, [R27+0xa080] ;  /* 0x00a080001b10783b */ /* 0x000e240000004200 */
[----:B------:R-:W1:Y:S02]  /*32660*/  LDSM.16.MT88.4 R24, [R27+0xa180] ;  /* 0x00a180001b18783b */ /* 0x000e640000004200 */
[----:B0-----:R-:W-:Y:S02]  /*32670*/  STL.64 [R1+0x6618], R18 ;  /* 0x0066181201007387 */ /* 0x001fe40000100a00 */
[----:B------:R-:W-:Y:S02]  /*32680*/  STL.64 [R1+0x6610], R16 ;  /* 0x0066101001007387 */ /* 0x000fe40000100a00 */
[----:B------:R-:W-:Y:S02]  /*32690*/  STL.64 [R1+0x65f8], R22 ;  /* 0x0065f81601007387 */ /* 0x000fe40000100a00 */
[----:B------:R0:W-:Y:S02]  /*326a0*/  STL.64 [R1+0x65f0], R20 ;  /* 0x0065f01401007387 */ /* 0x0001e40000100a00 */
[----:B0-----:R-:W2:Y:S01]  /*326b0*/  LDL.LU R20, [R1+0x160] ;  /* 0x0001600001147983 */ /* 0x001ea20000300800 */
[----:B------:R-:W2:Y:S02]  /*326c0*/  LDL.LU R21, [R1+0x164] ;  /* 0x0001640001157983 */ /* 0x000ea40000300800 */
[----:B------:R-:W3:Y:S02]  /*326d0*/  LDL.LU R22, [R1+0x168] ;  /* 0x0001680001167983 */ /* 0x000ee40000300800 */
[----:B------:R-:W3:Y:S01]  /*326e0*/  LDL.LU R23, [R1+0x16c] ;  /* 0x00016c0001177983 */ /* 0x000ee20000300800 */
[----:B------:R-:W4:Y:S01]  /*326f0*/  LDL.LU R16, [R1+0x1a0] ;  /* 0x0001a00001107983 */ /* 0x000f220000300800 */
[----:B------:R-:W4:Y:S02]  /*32700*/  LDL.LU R17, [R1+0x1a4] ;  /* 0x0001a40001117983 */ /* 0x000f240000300800 */
[----:B------:R-:W2:Y:S02]  /*32710*/  LDL.LU R18, [R1+0x1a8] ;  /* 0x0001a80001127983 */ /* 0x000ea40000300800 */
[----:B------:R-:W2:Y:S01]  /*32720*/  LDL.LU R19, [R1+0x1ac] ;  /* 0x0001ac0001137983 */ /* 0x000ea20000300800 */
[----:B------:R-:W-:Y:S01]  /*32730*/  STL.64 [R1+0x6668], R14 ;  /* 0x0066680e01007387 */ /* 0x000fe20000100a00 */
[----:B------:R-:W-:Y:S03]  /*32740*/  STL.64 [R1+0x6660], R12 ;  /* 0x0066600c01007387 */ /* 0x000fe60000100a00 */
[----:B--2---:R-:W-:Y:S01]  /*32750*/  STL.64 [R1+0x6628], R18 ;  /* 0x0066281201007387 */ /* 0x004fe20000100a00 */
[----:B----4-:R0:W-:Y:S03]  /*32760*/  STL.64 [R1+0x6620], R16 ;  /* 0x0066201001007387 */ /* 0x0101e60000100a00 */
[----:B0-----:R-:W2:Y:S01]  /*32770*/  LDL.LU R16, [R1+0x1b0] ;  /* 0x0001b00001107983 */ /* 0x001ea20000300800 */
[----:B------:R-:W2:Y:S02]  /*32780*/  LDL.LU R17, [R1+0x1b4] ;  /* 0x0001b40001117983 */ /* 0x000ea40000300800 */
[----:B------:R-:W4:Y:S02]  /*32790*/  LDL.LU R18, [R1+0x1b8] ;  /* 0x0001b80001127983 */ /* 0x000f240000300800 */
[----:B------:R-:W4:Y:S02]  /*327a0*/  LDL.LU R19, [R1+0x1bc] ;  /* 0x0001bc0001137983 */ /* 0x000f240000300800 */
[----:B------:R-:W-:-:S02]  /*327b0*/  IMAD.MOV.U32 R12, RZ, RZ, R5 ;  /* 0x000000ffff0c7224 */ /* 0x000fc400078e0005 */
[----:B------:R-:W-:Y:S01]  /*327c0*/  IMAD.MOV.U32 R14, RZ, RZ, R7 ;  /* 0x000000ffff0e7224 */ /* 0x000fe200078e0007 */
[----:B----4-:R-:W-:Y:S01]  /*327d0*/  STL.64 [R1+0x6648], R18 ;  /* 0x0066481201007387 */ /* 0x010fe20000100a00 */
[----:B--2---:R0:W-:Y:S03]  /*327e0*/  STL.64 [R1+0x6640], R16 ;  /* 0x0066401001007387 */ /* 0x0041e60000100a00 */
[----:B0-----:R-:W2:Y:S01]  /*327f0*/  LDL.LU R16, [R1+0x1c0] ;  /* 0x0001c00001107983 */ /* 0x001ea20000300800 */
[----:B------:R-:W2:Y:S02]  /*32800*/  LDL.LU R17, [R1+0x1c4] ;  /* 0x0001c40001117983 */ /* 0x000ea40000300800 */
[----:B------:R-:W4:Y:S02]  /*32810*/  LDL.LU R18, [R1+0x1c8] ;  /* 0x0001c80001127983 */ /* 0x000f240000300800 */
[----:B------:R-:W4:Y:S01]  /*32820*/  LDL.LU R19, [R1+0x1cc] ;  /* 0x0001cc0001137983 */ /* 0x000f220000300800 */
[----:B------:R-:W-:Y:S01]  /*32830*/  MOV R15, R10 ;  /* 0x0000000a000f7202 */ /* 0x000fe20000000f00 */
[----:B------:R-:W3:Y:S01]  /*32840*/  LDL.LU R5, [R1+0x674c] ;  /* 0x00674c0001057983 */ /* 0x000ee20000300800 */
[----:B------:R-:W-:-:S02]  /*32850*/  MOV R13, R6 ;  /* 0x00000006000d7202 */ /* 0x000fc40000000f00 */
[----:B------:R-:W3:Y:S02]  /*32860*/  LDL.LU R6, [R1+0x6748] ;  /* 0x0067480001067983 */ /* 0x000ee40000300800 */
[----:B------:R-:W3:Y:S01]  /*32870*/  LDL.LU R7, [R1+0x6744] ;  /* 0x0067440001077983 */ /* 0x000ee20000300800 */
[----:B------:R-:W3:Y:S01]  /*32880*/  LDL.LU R10, [R1+0x6740] ;  /* 0x00674000010a7983 */ /* 0x000ee20000300800 */
[----:B------:R-:W-:Y:S02]  /*32890*/  STL.64 [R1+0x6698], R14 ;  /* 0x0066980e01007387 */ /* 0x000fe40000100a00 */
[----:B------:R-:W-:Y:S01]  /*328a0*/  STL.64 [R1+0x6690], R12 ;  /* 0x0066900c01007387 */ /* 0x000fe20000100a00 */
[----:B----4-:R-:W-:Y:S01]  /*328b0*/  STL.64 [R1+0x6658], R18 ;  /* 0x0066581201007387 */ /* 0x010fe20000100a00 */
[----:B--2---:R0:W-:Y:S03]  /*328c0*/  STL.64 [R1+0x6650], R16 ;  /* 0x0066501001007387 */ /* 0x0041e60000100a00 */
[----:B0-----:R-:W2:Y:S01]  /*328d0*/  LDL.LU R16, [R1+0x200] ;  /* 0x0002000001107983 */ /* 0x001ea20000300800 */
[----:B------:R-:W2:Y:S02]  /*328e0*/  LDL.LU R17, [R1+0x204] ;  /* 0x0002040001117983 */ /* 0x000ea40000300800 */
[----:B------:R-:W4:Y:S02]  /*328f0*/  LDL.LU R18, [R1+0x208] ;  /* 0x0002080001127983 */ /* 0x000f240000300800 */
[----:B------:R-:W4:Y:S02]  /*32900*/  LDL.LU R19, [R1+0x20c] ;  /* 0x00020c0001137983 */ /* 0x000f240000300800 */
[----:B------:R-:W-:-:S02]  /*32910*/  IMAD.MOV.U32 R12, RZ, RZ, R11 ;  /* 0x000000ffff0c7224 */ /* 0x000fc400078e000b */
[----:B------:R-:W-:Y:S01]  /*32920*/  IMAD.MOV.U32 R14, RZ, RZ, R28 ;  /* 0x000000ffff0e7224 */ /* 0x000fe200078e001c */
[----:B------:R-:W-:Y:S01]  /*32930*/  MOV R15, R29 ;  /* 0x0000001d000f7202 */ /* 0x000fe20000000f00 */
[----:B------:R-:W3:Y:S01]  /*32940*/  LDL.LU R11, [R1+0x673c] ;  /* 0x00673c00010b7983 */ /* 0x000ee20000300800 */
[----:B------:R-:W-:Y:S02]  /*32950*/  MOV R13, R0 ;  /* 0x00000000000d7202 */ /* 0x000fe40000000f00 */
        /* <DEDUP_REMOVED lines=44> */
[----:B------:R-:W4:Y:S01]  /*32c20*/  LDL.LU R19, [R1+0x27c] ;  /* 0x00027c0001137983 */ /* 0x000f220000300800 */
[----:B------:R-:W-:Y:S01]  /*32c30*/  MOV R15, R4 ;  /* 0x00000004000f7202 */ /* 0x000fe20000000f00 */
[----:B---3--:R-:W-:Y:S01]  /*32c40*/  IMAD.MOV.U32 R14, RZ, RZ, R5 ;  /* 0x000000ffff0e7224 */ /* 0x008fe200078e0005 */
[----:B------:R-:W3:Y:S01]  /*32c50*/  LDL.LU R4, [R1+0x2a0] ;  /* 0x0002a00001047983 */ /* 0x000ee20000300800 */
[----:B------:R-:W-:Y:S01]  /*32c60*/  MOV R13, R6 ;  /* 0x00000006000d7202 */ /* 0x000fe20000000f00 */
[----:B------:R-:W3:Y:S02]  /*32c70*/  LDL.LU R5, [R1+0x2a4] ;  /* 0x0002a40001057983 */ /* 0x000ee40000300800 */
[----:B------:R-:W-:Y:S01]  /*32c80*/  IMAD.MOV.U32 R12, RZ, RZ, R7 ;  /* 0x000000ffff0c7224 */ /* 0x000fe200078e0007 */
[----:B------:R-:W3:Y:S01]  /*32c90*/  LDL.LU R6, [R1+0x2a8] ;  /* 0x0002a80001067983 */ /* 0x000ee20000300800 */
[----:B------:R-:W3:Y:S03]  /*32ca0*/  LDL.LU R7, [R1+0x2ac] ;  /* 0x0002ac0001077983 */ /* 0x000ee60000300800 */
        /* <DEDUP_REMOVED lines=10> */
[----:B------:R-:W2:Y:S02]  /*32d50*/  LDL.LU R18, [R1+0x288] ;  /* 0x0002880001127983 */ /* 0x000ea40000300800 */
[----:B------:R-:W2:Y:S01]  /*32d60*/  LDL.LU R19, [R1+0x28c] ;  /* 0x00028c0001137983 */ /* 0x000ea20000300800 */
[----:B------:R-:W-:Y:S01]  /*32d70*/  STL.64 [R1+0x6608], R22 ;  /* 0x0066081601007387 */ /* 0x000fe20000100a00 */
[----:B------:R0:W-:Y:S03]  /*32d80*/  STL.64 [R1+0x6600], R20 ;  /* 0x0066001401007387 */ /* 0x0001e60000100a00 */
[----:B0-----:R-:W4:Y:S01]  /*32d90*/  LDL.LU R20, [R1+0x190] ;  /* 0x0001900001147983 */ /* 0x001f220000300800 */
[----:B------:R-:W4:Y:S02]  /*32da0*/  LDL.LU R21, [R1+0x194] ;  /* 0x0001940001157983 */ /* 0x000f240000300800 */
[----:B------:R-:W4:Y:S02]  /*32db0*/  LDL.LU R22, [R1+0x198] ;  /* 0x0001980001167983 */ /* 0x000f240000300800 */
[----:B------:R-:W4:Y:S01]  /*32dc0*/  LDL.LU R23, [R1+0x19c] ;  /* 0x00019c0001177983 */ /* 0x000f220000300800 */
[----:B-1----:R-:W-:Y:S01]  /*32dd0*/  STL.64 [R1+0x65d8], R26 ;  /* 0x0065d81a01007387 */ /* 0x002fe20000100a00 */
[----:B------:R0:W-:Y:S03]  /*32de0*/  STL.64 [R1+0x65d0], R24 ;  /* 0x0065d01801007387 */ /* 0x0001e60000100a00 */
[----:B0-----:R-:W2:Y:S01]  /*32df0*/  LDL.LU R24, [R1+0x120] ;  /* 0x0001200001187983 */ /* 0x001ea20000300800 */
[----:B------:R-:W2:Y:S02]  /*32e00*/  LDL.LU R25, [R1+0x124] ;  /* 0x0001240001197983 */ /* 0x000ea40000300800 */
[----:B------:R-:W2:Y:S02]  /*32e10*/  LDL.LU R26, [R1+0x128] ;  /* 0x00012800011a7983 */ /* 0x000ea40000300800 */
[----:B------:R-:W2:Y:S01]  /*32e20*/  LDL.LU R27, [R1+0x12c] ;  /* 0x00012c00011b7983 */ /* 0x000ea20000300800 */
[C---:B---3--:R-:W-:Y:S01]  /*32e30*/  HMMA.16816.F32.BF16 R4, R12.reuse, R10, R4 ;  /* 0x0000000a0c04723c */ /* 0x048fe20000041804 */
[----:B--2---:R-:W-:Y:S01]  /*32e40*/  STL.64 [R1+0x65e8], R26 ;  /* 0x0065e81a01007387 */ /* 0x004fe20000100a00 */
[----:B------:R0:W-:Y:S03]  /*32e50*/  STL.64 [R1+0x65e0], R24 ;  /* 0x0065e01801007387 */ /* 0x0001e60000100a00 */
[----:B0-----:R-:W2:Y:S01]  /*32e60*/  LDL.LU R24, [R1+0x140] ;  /* 0x0001400001187983 */ /* 0x001ea20000300800 */
[----:B------:R-:W2:Y:S02]  /*32e70*/  LDL.LU R25, [R1+0x144] ;  /* 0x0001440001197983 */ /* 0x000ea40000300800 */
[----:B------:R-:W2:Y:S02]  /*32e80*/  LDL.LU R26, [R1+0x148] ;  /* 0x00014800011a7983 */ /* 0x000ea40000300800 */
[----:B------:R-:W2:Y:S11]  /*32e90*/  LDL.LU R27, [R1+0x14c] ;  /* 0x00014c00011b7983 */ /* 0x000eb60000300800 */
[----:B------:R-:W-:Y:S02]  /*32ea0*/  @!UPT UIADD3 URZ, URZ, URZ, URZ ;  /* 0x0000003f3f3ff290 */ /* 0x000fe4000fffe03f */
[----:B------:R-:W-:Y:S01]  /*32eb0*/  STL.64 [R1+0x310], R4 ;  /* 0x0003100401007387 */ /* 0x000fe20000100a00 */
[----:B------:R0:W-:Y:S03]  /*32ec0*/  STL.64 [R1+0x318], R6 ;  /* 0x0003180601007387 */ /* 0x0001e60000100a00 */
[----:B0-----:R-:W3:Y:S01]  /*32ed0*/  LDL.LU.64 R6, [R1+0x6718] ;  /* 0x0067180001067983 */ /* 0x001ee20000300a00 */
[----:B------:R-:W2:Y:S02]  /*32ee0*/  LDL.LU R4, [R1+0x6710] ;  /* 0x0067100001047983 */ /* 0x000ea40000300800 */
[----:B------:R-:W2:Y:S01]  /*32ef0*/  LDL R5, [R1+0x1c24] ;  /* 0x001c240001057983 */ /* 0x000ea20000100800 */
[----:B---3--:R-:W-:Y:S01]  /*32f00*/  HMMA.16816.F32.BF16 R12, R12, R6, R16 ;  /* 0x000000060c0c723c */ /* 0x008fe20000041810 */
[----:B------:R-:W3:Y:S01]  /*32f10*/  LDL.LU.64 R18, [R1+0x6708] ;  /* 0x0067080001127983 */ /* 0x000ee20000300a00 */
[----:B------:R-:W3:Y:S11]  /*32f20*/  LDL.LU.64 R16, [R1+0x6700] ;  /* 0x0067000001107983 */ /* 0x000ef60000300a00 */
[----:B------:R-:W-:Y:S10]  /*32f30*/  @!UPT UIADD3 URZ, URZ, URZ, URZ ;  /* 0x0000003f3f3ff290 */ /* 0x000ff4000fffe03f */
[----:B------:R-:W-:Y:S01]  /*32f40*/  STL.64 [R1+0x320], R12 ;  /* 0x0003200c01007387 */ /* 0x000fe20000100a00 */
[----:B------:R0:W-:Y:S03]  /*32f50*/  STL.64 [R1+0x328], R14 ;  /* 0x0003280e01007387 */ /* 0x0001e60000100a00 */
[----:B0-----:R-:W3:Y:S01]  /*32f60*/  LDL.LU.64 R14, [R1+0x66f8] ;  /* 0x0066f800010e7983 */ /* 0x001ee20000300a00 */
[----:B------:R-:W3:Y:S02]  /*32f70*/  LDL.LU.64 R12, [R1+0x66f0] ;  /* 0x0066f000010c7983 */ /* 0x000ee40000300a00 */
        /* <DEDUP_REMOVED lines=68> */
[----:B------:R-:W4:Y:S01]  /*333c0*/  LDL.LU.64 R18, [R1+0x6618] ;  /* 0x0066180001127983 */ /* 0x000f220000300a00 */
[----:B------:R-:W4:Y:S11]  /*333d0*/  LDL.LU.64 R16, [R1+0x6610] ;  /* 0x0066100001107983 */ /* 0x000f360000300a00 */
[----:B------:R-:W-:Y:S10]  /*333e0*/  @!UPT UIADD3 URZ, URZ, URZ, URZ ;  /* 0x0000003f3f3ff290 */ /* 0x000ff4000fffe03f */
[----:B------:R0:W-:Y:S01]  /*333f0*/  STL.64 [R1+0x280], R12 ;  /* 0x0002800c01007387 */ /* 0x0001e20000100a00 */
[----:B------:R-:W-:Y:S03]  /*33400*/  STL.64 [R1+0x288], R14 ;  /* 0x0002880e01007387 */ /* 0x000fe60000100a00 */
[----:B0-----:R-:W3:Y:S01]  /*33410*/  LDL.LU R12, [R1+0x50] ;  /* 0x00005000010c7983 */ /* 0x001ee20000300800 */
        /* <DEDUP_REMOVED lines=11> */
[----:B------:R-:W-:Y:S01]  /*334d0*/  STL.64 [R1+0x250], R16 ;  /* 0x0002501001007387 */ /* 0x000fe20000100a00 */
[----:B------:R-:W-:Y:S01]  /*334e0*/  STL.64 [R1+0x258], R18 ;  /* 0x0002581201007387 */ /* 0x000fe20000100a00 */
[C---:B--2---:R-:W-:Y:S11]  /*334f0*/  HMMA.16816.F32.BF16 R24, R20.reuse, R10, R24 ;  /* 0x0000000a1418723c */ /* 0x044ff60000041818 */
[----:B------:R-:W-:Y:S11]  /*33500*/  @!UPT UIADD3 URZ, URZ, URZ, URZ ;  /* 0x0000003f3f3ff290 */ /* 0x000ff6000fffe03f */
[----:B------:R-:W-:Y:S01]  /*33510*/  @!UPT UIADD3 URZ, URZ, URZ, URZ ;  /* 0x0000003f3f3ff290 */ /* 0x000fe2000fffe03f */
[----:B------:R-:W-:Y:S01]  /*33520*/  STL.64 [R1+0x240], R24 ;  /* 0x0002401801007387 */ /* 0x000fe20000100a00 */
[----:B------:R0:W-:Y:S03]  /*33530*/  STL.64 [R1+0x248], R26 ;  /* 0x0002481a01007387 */ /* 0x0001e60000100a00 */
[----:B0-----:R-:W2:Y:S01]  /*33540*/  LDL.LU.64 R26, [R1+0x65e8] ;  /* 0x0065e800011a7983 */ /* 0x001ea20000300a00 */
[----:B------:R-:W2:Y:S01]  /*33550*/  LDL.LU.64 R24, [R1+0x65e0] ;  /* 0x0065e00001187983 */ /* 0x000ea20000300a00 */
[----:B------:R-:W-:Y:S01]  /*33560*/  MOV R16, R9 ;  /* 0x0000000900107202 */ /* 0x000fe20000000f00 */
[----:B------:R-:W-:Y:S01]  /*33570*/  IMAD.MOV.U32 R17, RZ, RZ, R8 ;  /* 0x000000ffff117224 */ /* 0x000fe200078e0008 */
[----:B------:R-:W-:Y:S01]  /*33580*/  MOV R18, R3 ;  /* 0x0000000300127202 */ /* 0x000fe20000000f00 */
[----:B------:R-:W-:Y:S01]  /*33590*/  IMAD.MOV.U32 R19, RZ, RZ, R2 ;  /* 0x000000ffff137224 */ /* 0x000fe200078e0002 */
[----:B--2---:R-:W-:Y:S01]  /*335a0*/  HMMA.16816.F32.BF16 R20, R20, R6, R24 ;  /* 0x000000061414723c */ /* 0x004fe20000041818 */
[----:B------:R-:W2:Y:S01]  /*335b0*/  LDL.LU.64 R26, [R1+0x65d8] ;  /* 0x0065d800011a7983 */ /* 0x000ea20000300a00 */
[----:B------:R-:W2:Y:S02]  /*335c0*/  LDL.LU.64 R24, [R1+0x65d0] ;  /* 0x0065d00001187983 */ /* 0x000ea40000300a00 */
[----:B------:R-:W-:Y:S01]  /*335d0*/  IMAD.MOV.U32 R13, RZ, RZ, R29 ;  /* 0x000000ffff0d7224 */ /* 0x000fe200078e001d */
[----:B------:R-:W-:Y:S01]  /*335e0*/  MOV R14, R28 ;  /* 0x0000001c000e7202 */ /* 0x000fe20000000f00 */
[----:B------:R-:W-:Y:S11]  /*335f0*/  IMAD.MOV.U32 R15, RZ, RZ, R4 ;  /* 0x000000ffff0f7224 */ /* 0x000ff600078e0004 */
[----:B------:R-:W-:Y:S06]  /*33600*/  @!UPT UIADD3 URZ, URZ, URZ, URZ ;  /* 0x0000003f3f3ff290 */ /* 0x000fec000fffe03f */
[----:B------:R-:W-:Y:S01]  /*33610*/  STL.64 [R1+0x220], R20 ;  /* 0x0002201401007387 */ /* 0x000fe20000100a00 */
[----:B------:R-:W-:Y:S01]  /*33620*/  STL.64 [R1+0x228], R22 ;  /* 0x0002281601007387 */ /* 0x000fe20000100a00 */
[C---:B--2---:R-:W-:Y:S08]  /*33630*/  HMMA.16816.F32.BF16 R8, R24.reuse, R10, R16 ;  /* 0x0000000a1808723c */ /* 0x044ff00000041810 */
[----:B---3--:R-:W-:Y:S01]  /*33640*/  HMMA.16816.F32.BF16 R12, R24, R6, R12 ;  /* 0x00000006180c723c */ /* 0x008fe2000004180c */
[----:B------:R-:W-:Y:S11]  /*33650*/  LDSM.16.MT88.4 R16, [R0+0xc080] ;  /* 0x00c080000010783b */ /* 0x000ff60000004200 */
[----:B------:R-:W-:Y:S04]  /*33660*/  @!UPT UIADD3 URZ, URZ, URZ, URZ ;  /* 0x0000003f3f3ff290 */ /* 0x000fe8000fffe03f */
[----:B------:R-:W-:Y:S01]  /*33670*/  IMAD.MOV.U32 R2, RZ, RZ, R11 ;  /* 0x000000ffff027224 */ /* 0x000fe200078e000b */
[----:B------:R-:W-:Y:S01]  /*33680*/  MOV R3, R10 ;  /* 0x0000000a00037202 */ /* 0x000fe20000000f00 */
[----:B------:R-:W-:Y:S01]  /*33690*/  IMAD.MOV.U32 R28, RZ, RZ, R9 ;  /* 0x000000ffff1c7224 */ /* 0x000fe200078e0009 */
[----:B------:R-:W-:Y:S02]  /*336a0*/  MOV R29, R8 ;  /* 0x00000008001d7202 */ /* 0x000fe40000000f00 */
[----:B------:R-:W-:Y:S01]  /*336b0*/  STL [R1+0x64b4], R2 ;  /* 0x0064b40201007387 */ /* 0x000fe20000100800 */
[----:B------:R0:W-:Y:S02]  /*336c0*/  STL [R1+0x64b0], R3 ;  /* 0x0064b00301007387 */ /* 0x0001e40000100800 */
[----:B------:R-:W-:Y:S02]  /*336d0*/  STL [R1+0x64ac], R28 ;  /* 0x0064ac1c01007387 */ /* 0x000fe40000100800 */
[----:B------:R-:W-:Y:S01]  /*336e0*/  STL [R1+0x64a8], R29 ;  /* 0x0064a81d01007387 */ /* 0x000fe20000100800 */
[----:B------:R-:W1:Y:S04]  /*336f0*/  LDSM.16.MT88.4 R8, [R0+0xc000] ;  /* 0x00c000000008783b */ /* 0x000e680000004200 */
[----:B------:R-:W-:Y:S01]  /*33700*/  STL.64 [R1+0x50], R12 ;  /* 0x0000500c01007387 */ /* 0x000fe20000100a00 */
[----:B------:R2:W-:Y:S03]  /*33710*/  STL.64 [R1+0x58], R14 ;  /* 0x0000580e01007387 */ /* 0x0005e60000100a00 */
[----:B0-----:R-:W0:Y:S04]  /*33720*/  S2R R3, SR_TID.X ;  /* 0x0000000000037919 */ /* 0x001e280000002100 */
[----:B--2---:R-:W2:Y:S01]  /*33730*/  S2R R14, SR_TID.X ;  /* 0x00000000000e7919 */ /* 0x004ea20000002100 */
[----:B0-----:R-:W-:Y:S01]  /*33740*/  IMAD.SHL.U32 R28, R3, 0x2, RZ ;  /* 0x00000002031c7824 */ /* 0x001fe200078e00ff */
[C---:B--2---:R-:W-:Y:S01]  /*33750*/  LOP3.LUT R15, R14.reuse, 0x10, RZ, 0xc0, !PT ;  /* 0x000000100e0f7812 */ /* 0x044fe200078ec0ff */
[----:B------:R-:W-:-:S05]  /*33760*/  LOP3.LUT R14, R14, 0x7, RZ, 0xc0, !PT ;  /* 0x000000070e0e7812 */ /* 0x000fca00078ec0ff */
[----:B------:R-:W-:Y:S01]  /*33770*/  IMAD R14, R14, 0x210, RZ ;  /* 0x000002100e0e7824 */ /* 0x000fe200078e02ff */
[----:B------:R-:W-:Y:S02]  /*33780*/  SHF.L.U32 R15, R15, 0x8, RZ ;  /* 0x000000080f0f7819 */ /* 0x000fe400000006ff */
[----:B-1----:R-:W-:Y:S01]  /*33790*/  MOV R22, R8 ;  /* 0x0000000800167202 */ /* 0x002fe20000000f00 */
[----:B------:R-:W-:Y:S01]  /*337a0*/  IMAD.MOV.U32 R21, RZ, RZ, R9 ;  /* 0x000000ffff157224 */ /* 0x000fe200078e0009 */
[----:B------:R-:W-:Y:S02]  /*337b0*/  LOP3.LUT R28, R14, 0x10, R28, 0x78, !PT ;  /* 0x000000100e1c7812 */ /* 0x000fe400078e781c */
[----:B------:R-:W-:Y:S01]  /*337c0*/  MOV R20, R10 ;  /* 0x0000000a00147202 */ /* 0x000fe20000000f00 */
[----:B------:R-:W-:Y:S02]  /*337d0*/  IMAD.MOV.U32 R2, RZ, RZ, R11 ;  /* 0x000000ffff027224 */ /* 0x000fe400078e000b */
[----:B------:R-:W0:Y:S01]  /*337e0*/  LDSM.16.M88.4 R8, [R5+0x40080] ;  /* 0x040080000508783b */ /* 0x000e220000000200 */
[----:B------:R-:W-:-:S02]  /*337f0*/  LOP3.LUT R28, R28, R15, RZ, 0xfc, !PT ;  /* 0x0000000f1c1c7212 */ /* 0x000fc400078efcff */
[----:B------:R-:W1:Y:S04]  /*33800*/  LDSM.16.MT88.4 R12, [R0+0xc100] ;  /* 0x00c10000000c783b */ /* 0x000e680000004200 */
[----:B------:R-:W2:Y:S01]  /*33810*/  LDSM.16.M88.4 R4, [R5+0x50080] ;  /* 0x050080000504783b */ /* 0x000ea20000000200 */
[----:B------:R-:W-:Y:S01]  /*33820*/  LOP3.LUT R28, R28, 0x20, RZ, 0x3c, !PT ;  /* 0x000000201c1c7812 */ /* 0x000fe200078e3cff */
[----:B0-----:R0:W-:Y:S02]  /*33830*/  STL [R1+0x6354], R10 ;  /* 0x0063540a01007387 */ /* 0x0011e40000100800 */
[----:B------:R3:W-:Y:S01]  /*33840*/  STL [R1+0x6350], R11 ;  /* 0x0063500b01007387 */ /* 0x0007e20000100800 */
[----:B-1----:R-:W-:Y:S01]  /*33850*/  MOV R24, R12 ;  /* 0x0000000c00187202 */ /* 0x002fe20000000f00 */
[----:B------:R-:W-:Y:S01]  /*33860*/  IMAD.MOV.U32 R23, RZ, RZ, R13 ;  /* 0x000000ffff177224 */ /* 0x000fe200078e000d */
[----:B--2---:R1:W-:Y:S01]  /*33870*/  STL.64 [R1+0x65c8], R6 ;  /* 0x0065c80601007387 */ /* 0x0043e20000100a00 */
[----:B------:R2:W-:Y:S02]  /*33880*/  STL.64 [R1+0x65c0], R4 ;  /* 0x0065c00401007387 */ /* 0x0005e40000100a00 */
[----:B0-----:R-:W-:Y:S01]  /*33890*/  IMAD.MOV.U32 R10, RZ, RZ, R15 ;  /* 0x000000ffff0a7224 */ /* 0x001fe200078e000f */
[----:B---3--:R-:W-:-:S02]  /*338a0*/  MOV R11, R14 ;  /* 0x0000000e000b7202 */ /* 0x008fc40000000f00 */
[----:B------:R-:W0:Y:S01]  /*338b0*/  LDSM.16.MT88.4 R12, [R0+0xc180] ;  /* 0x00c18000000c783b */ /* 0x000e220000004200 */
[----:B-1----:R-:W-:Y:S01]  /*338c0*/  IMAD.MOV.U32 R7, RZ, RZ, R16 ;  /* 0x000000ffff077224 */ /* 0x002fe200078e0010 */
[----:B------:R-:W-:Y:S01]  /*338d0*/  MOV R6, R17 ;  /* 0x0000001100067202 */ /* 0x000fe20000000f00 */
[----:B--2---:R-:W-:Y:S01]  /*338e0*/  IMAD.MOV.U32 R5, RZ, RZ, R18 ;  /* 0x000000ffff057224 */ /* 0x004fe200078e0012 */
[----:B------:R-:W-:Y:S02]  /*338f0*/  MOV R4, R19 ;  /* 0x0000001300047202 */ /* 0x000fe40000000f00 */
[----:B------:R-:W1:Y:S04]  /*33900*/  LDSM.16.MT88.4 R16, [R28+0xc000] ;  /* 0x00c000001c10783b */ /* 0x000e680000004200 */
[----:B0-----:R-:W-:Y:S01]  /*33910*/  STL.64 [R1+0x6548], R14 ;  /* 0x0065480e01007387 */ /* 0x001fe20000100a00 */
[----:B------:R-:W-:Y:S02]  /*33920*/  STL.64 [R1+0x6540], R12 ;  /* 0x0065400c01007387 */ /* 0x000fe40000100a00 */
[----:B------:R-:W-:Y:S01]  /*33930*/  STL [R1+0x64b8], R0 ;  /* 0x0064b80001007387 */ /* 0x000fe20000100800 */
[----:B-1----:R-:W-:Y:S01]  /*33940*/  STL.64 [R1+0x6528], R18 ;  /* 0x0065281201007387 */ /* 0x002fe20000100a00 */
[----:B------:R0:W-:Y:S03]  /*33950*/  STL.64 [R1+0x6520], R16 ;  /* 0x0065201001007387 */ /* 0x0001e60000100a00 */
[----:B0-----:R-:W2:Y:S01]  /*33960*/  LDL.LU R16, [R1+0xb0] ;  /* 0x0000b00001107983 */ /* 0x001ea20000300800 */
[----:B------:R-:W2:Y:S02]  /*33970*/  LDL.LU R17, [R1+0xb4] ;  /* 0x0000b40001117983 */ /* 0x000ea40000300800 */
[----:B------:R-:W3:Y:S02]  /*33980*/  LDL.LU R18, [R1+0xb8] ;  /* 0x0000b80001127983 */ /* 0x000ee40000300800 */
[----:B------:R-:W3:Y:S02]  /*33990*/  LDL.LU R19, [R1+0xbc] ;  /* 0x0000bc0001137983 */ /* 0x000ee40000300800 */
[----:B---3--:R-:W-:Y:S01]  /*339a0*/  STL.64 [R1+0x6538], R18 ;  /* 0x0065381201007387 */ /* 0x008fe20000100a00 */
[----:B--2---:R0:W-:Y:S03]  /*339b0*/  STL.64 [R1+0x6530], R16 ;  /* 0x0065301001007387 */ /* 0x0041e60000100a00 */
[----:B0-----:R-:W2:Y:S01]  /*339c0*/  LDL.LU R16, [R1+0xd0] ;  /* 0x0000d00001107983 */ /* 0x001ea20000300800 */
[----:B------:R-:W2:Y:S02]  /*339d0*/  LDL.LU R17, [R1+0xd4] ;  /* 0x0000d40001117983 */ /* 0x000ea40000300800 */
[----:B------:R-:W3:Y:S02]  /*339e0*/  LDL.LU R18, [R1+0xd8] ;  /* 0x0000d80001127983 */ /* 0x000ee40000300800 */
[----:B------:R-:W3:Y:S01]  /*339f0*/  LDL.LU R19, [R1+0xdc] ;  /* 0x0000dc0001137983 */ /* 0x000ee20000300800 */
[----:B------:R-:W-:Y:S01]  /*33a00*/  MOV R14, R11 ;  /* 0x0000000b000e7202 */ /* 0x000fe20000000f00 */
[----:B------:R-:W-:Y:S01]  /*33a10*/  IMAD.MOV.U32 R15, RZ, RZ, R10 ;  /* 0x000000ffff0f7224 */ /* 0x000fe200078e000a */
[----:B------:R-:W-:Y:S01]  /*33a20*/  MOV R12, R24 ;  /* 0x00000018000c7202 */ /* 0x000fe20000000f00 */
[----:B------:R-:W-:Y:S01]  /*33a30*/  IMAD.MOV.U32 R13, RZ, RZ, R23 ;  /* 0x000000ffff0d7224 */ /* 0x000fe200078e0017 */
[----:B------:R-:W-:Y:S04]  /*33a40*/  LDSM.16.MT88.4 R24, [R28+0xc100] ;  /* 0x00c100001c18783b */ /* 0x000fe80000004200 */
[----:B---3--:R-:W-:Y:S01]  /*33a50*/  STL.64 [R1+0x6558], R18 ;  /* 0x0065581201007387 */ /* 0x008fe20000100a00 */
[----:B--2---:R0:W-:Y:S02]  /*33a60*/  STL.64 [R1+0x6550], R16 ;  /* 0x0065501001007387 */ /* 0x0041e40000100a00 */
[----:B------:R1:W-:Y:S02]  /*33a70*/  STL.64 [R1+0x6578], R14 ;  /* 0x0065780e01007387 */ /* 0x0003e40000100a00 */
[----:B------:R2:W-:Y:S01]  /*33a80*/  STL.64 [R1+0x6570], R12 ;  /* 0x0065700c01007387 */ /* 0x0005e20000100a00 */
[----:B0-----:R-:W3:Y:S01]  /*33a90*/  LDL.LU R16, [R1+0xe0] ;  /* 0x0000e00001107983 */ /* 0x001ee20000300800 */
[----:B------:R-:W3:Y:S02]  /*33aa0*/  LDL.LU R17, [R1+0xe4] ;  /* 0x0000e40001117983 */ /* 0x000ee40000300800 */
[----:B------:R-:W4:Y:S02]  /*33ab0*/  LDL.LU R18, [R1+0xe8] ;  /* 0x0000e80001127983 */ /* 0x000f240000300800 */
[----:B------:R-:W4:Y:S01]  /*33ac0*/  LDL.LU R19, [R1+0xec] ;  /* 0x0000ec0001137983 */ /* 0x000f220000300800 */
[----:B-1----:R-:W-:Y:S01]  /*33ad0*/  MOV R14, R5 ;  /* 0x00000005000e7202 */ /* 0x002fe20000000f00 */
[----:B------:R-:W-:Y:S01]  /*33ae0*/  IMAD.MOV.U32 R15, RZ, RZ, R4 ;  /* 0x000000ffff0f7224 */ /* 0x000fe200078e0004 */
[----:B--2---:R-:W-:Y:S01]  /*33af0*/  MOV R12, R7 ;  /* 0x00000007000c7202 */ /* 0x004fe20000000f00 */
[----:B------:R-:W-:-:S03]  /*33b00*/  IMAD.MOV.U32 R13, RZ, RZ, R6 ;  /* 0x000000ffff0d7224 */ /* 0x000fc600078e0006 */
[----:B------:R-:W-:Y:S02]  /*33b10*/  STL.64 [R1+0x65a8], R14 ;  /* 0x0065a80e01007387 */ /* 0x000fe40000100a00 */
[----:B------:R-:W-:Y:S02]  /*33b20*/  STL.64 [R1+0x65a0], R12 ;  /* 0x0065a00c01007387 */ /* 0x000fe40000100a00 */
[----:B----4-:R-:W-:Y:S01]  /*33b30*/  STL.64 [R1+0x6568], R18 ;  /* 0x0065681201007387 */ /* 0x010fe20000100a00 */
[----:B---3--:R0:W-:Y:S03]  /*33b40*/  STL.64 [R1+0x6560], R16 ;  /* 0x0065601001007387 */ /* 0x0081e60000100a00 */
        /* <DEDUP_REMOVED lines=12> */
[----:B------:R-:W-:-:S02]  /*33c10*/  MOV R14, R20 ;  /* 0x00000014000e7202 */ /* 0x000fc40000000f00 */
[----:B------:R-:W0:Y:S04]  /*33c20*/  LDSM.16.MT88.4 R20, [R28+0xc080] ;  /* 0x00c080001c14783b */ /* 0x000e280000004200 */
[----:B---3--:R-:W-:Y:S01]  /*33c30*/  STL.64 [R1+0x6598], R18 ;  /* 0x0065981201007387 */ /* 0x008fe20000100a00 */
[----:B--2---:R1:W-:Y:S03]  /*33c40*/  STL.64 [R1+0x6590], R16 ;  /* 0x0065901001007387 */ /* 0x0043e60000100a00 */
[----:B-1----:R-:W2:Y:S01]  /*33c50*/  LDL.LU R16, [R1+0x130] ;  /* 0x0001300001107983 */ /* 0x002ea20000300800 */
[----:B------:R-:W2:Y:S02]  /*33c60*/  LDL.LU R17, [R1+0x134] ;  /* 0x0001340001117983 */ /* 0x000ea40000300800 */
[----:B------:R-:W3:Y:S02]  /*33c70*/  LDL.LU R18, [R1+0x138] ;  /* 0x0001380001127983 */ /* 0x000ee40000300800 */
[----:B------:R-:W3:Y:S01]  /*33c80*/  LDL.LU R19, [R1+0x13c] ;  /* 0x00013c0001137983 */ /* 0x000ee20000300800 */
[----:B------:R-:W4:Y:S01]  /*33c90*/  LDL.LU R4, [R1+0x180] ;  /* 0x0001800001047983 */ /* 0x000f220000300800 */
[----:B------:R-:W4:Y:S02]  /*33ca0*/  LDL.LU R5, [R1+0x184] ;  /* 0x0001840001057983 */ /* 0x000f240000300800 */
[----:B------:R-:W4:Y:S02]  /*33cb0*/  LDL.LU R6, [R1+0x188] ;  /* 0x0001880001067983 */ /* 0x000f240000300800 */
[----:B------:R-:W4:Y:S01]  /*33cc0*/  LDL.LU R7, [R1+0x18c] ;  /* 0x00018c0001077983 */ /* 0x000f220000300800 */
[----:B---3--:R-:W-:Y:S01]  /*33cd0*/  STL.64 [R1+0x65b8], R18 ;  /* 0x0065b81201007387 */ /* 0x008fe20000100a00 */
[----:B--2---:R1:W-:Y:S03]  /*33ce0*/  STL.64 [R1+0x65b0], R16 ;  /* 0x0065b01001007387 */ /* 0x0043e60000100a00 */
[----:B-1----:R-:W2:Y:S01]  /*33cf0*/  LDL.LU R16, [R1+0x150] ;  /* 0x0001500001107983 */ /* 0x002ea20000300800 */
[----:B------:R-:W2:Y:S02]  /*33d00*/  LDL.LU R17, [R1+0x154] ;  /* 0x0001540001117983 */ /* 0x000ea40000300800 */
[----:B------:R-:W2:Y:S02]  /*33d10*/  LDL.LU R18, [R1+0x158] ;  /* 0x0001580001127983 */ /* 0x000ea40000300800 */
[----:B------:R-:W2:Y:S01]  /*33d20*/  LDL.LU R19, [R1+0x15c] ;  /* 0x00015c0001137983 */ /* 0x000ea20000300800 */
[----:B0-----:R-:W-:Y:S01]  /*33d30*/  STL.64 [R1+0x6508], R22 ;  /* 0x0065081601007387 */ /* 0x001fe20000100a00 */
[----:B------:R0:W-:Y:S03]  /*33d40*/  STL.64 [R1+0x6500], R20 ;  /* 0x0065001401007387 */ /* 0x0001e60000100a00 */
[----:B0-----:R-:W3:Y:S01]  /*33d50*/  LDL.LU R20, [R1+0xa0] ;  /* 0x0000a00001147983 */ /* 0x001ee20000300800 */
[----:B------:R-:W3:Y:S02]  /*33d60*/  LDL.LU R21, [R1+0xa4] ;  /* 0x0000a40001157983 */ /* 0x000ee40000300800 */
[----:B------:R-:W2:Y:S02]  /*33d70*/  LDL.LU R22, [R1+0xa8] ;  /* 0x0000a80001167983 */ /* 0x000ea40000300800 */
[----:B------:R-:W2:Y:S02]  /*33d80*/  LDL.LU R23, [R1+0xac] ;  /* 0x0000ac0001177983 */ /* 0x000ea40000300800 */
[----:B------:R-:W-:Y:S01]  /*33d90*/  IMAD.MOV.U32 R15, RZ, RZ, R2 ;  /* 0x000000ffff0f7224 */ /* 0x000fe200078e0002 */
[----:B--2---:R-:W-:Y:S01]  /*33da0*/  STL.64 [R1+0x6518], R22 ;  /* 0x0065181601007387 */ /* 0x004fe20000100a00 */
[----:B---3--:R0:W-:Y:S03]  /*33db0*/  STL.64 [R1+0x6510], R20 ;  /* 0x0065101401007387 */ /* 0x0081e60000100a00 */
[----:B0-----:R-:W2:Y:S01]  /*33dc0*/  LDL.LU R20, [R1+0xc0] ;  /* 0x0000c00001147983 */ /* 0x001ea20000300800 */
[----:B------:R-:W2:Y:S02]  /*33dd0*/  LDL.LU R21, [R1+0xc4] ;  /* 0x0000c40001157983 */ /* 0x000ea40000300800 */
[----:B------:R-:W2:Y:S02]  /*33de0*/  LDL.LU R22, [R1+0xc8] ;  /* 0x0000c80001167983 */ /* 0x000ea40000300800 */
[----:B------:R-:W2:Y:S01]  /*33df0*/  LDL.LU R23, [R1+0xcc] ;  /* 0x0000cc0001177983 */ /* 0x000ea20000300800 */
[----:B------:R-:W-:Y:S01]  /*33e00*/  STL.64 [R1+0x64e8], R26 ;  /* 0x0064e81a01007387 */ /* 0x000fe20000100a00 */
[----:B------:R0:W-:Y:S03]  /*33e10*/  STL.64 [R1+0x64e0], R24 ;  /* 0x0064e01801007387 */ /* 0x0001e60000100a00 */
[----:B0-----:R-:W3:Y:S01]  /*33e20*/  LDL.LU R24, [R1+0x80] ;  /* 0x0000800001187983 */ /* 0x001ee20000300800 */
[----:B------:R-:W3:Y:S02]  /*33e30*/  LDL.LU R25, [R1+0x84] ;  /* 0x0000840001197983 */ /* 0x000ee40000300800 */
[----:B------:R-:W2:Y:S02]  /*33e40*/  LDL.LU R26, [R1+0x88] ;  /* 0x00008800011a7983 */ /* 0x000ea40000300800 */
[----:B------:R-:W2:Y:S01]  /*33e50*/  LDL.LU R27, [R1+0x8c] ;  /* 0x00008c00011b7983 */ /* 0x000ea20000300800 */
[C---:B----4-:R-:W-:Y:S01]  /*33e60*/  HMMA.16816.F32.BF16 R4, R12.reuse, R8, R4 ;  /* 0x000000080c04723c */ /* 0x050fe20000041804 */
[----:B--2---:R-:W-:Y:S01]  /*33e70*/  STL.64 [R1+0x64f8], R26 ;  /* 0x0064f81a01007387 */ /* 0x004fe20000100a00 */
[----:B---3--:R0:W-:Y:S03]  /*33e80*/  STL.64 [R1+0x64f0], R24 ;  /* 0x0064f01801007387 */ /* 0x0081e60000100a00 */
        /* <DEDUP_REMOVED lines=58> */
[----:B------:R0:W-:Y:S01]  /*34230*/  STL.64 [R1+0x1c0], R12 ;  /* 0x0001c00c01007387 */ /* 0x0001e20000100a00 */
[----:B------:R1:W-:Y:S03]  /*34240*/  STL.64 [R1+0x1c8], R14 ;  /* 0x0001c80e01007387 */ /* 0x0003e60000100a00 */
[----:B0-----:R-:W2:Y:S01]  /*34250*/  LDL.LU R12, [R1+0x60] ;  /* 0x00006000010c7983 */ /* 0x001ea20000300800 */
[----:B------:R-:W2:Y:S02]  /*34260*/  LDL.LU R13, [R1+0x64] ;  /* 0x00006400010d7983 */ /* 0x000ea40000300800 */
[----:B-1----:R-:W2:Y:S02]  /*34270*/  LDL.LU R14, [R1+0x68] ;  /* 0x00006800010e7983 */ /* 0x002ea40000300800 */
[----:B------:R-:W2:Y:S01]  /*34280*/  LDL.LU R15, [R1+0x6c] ;  /* 0x00006c00010f7983 */ /* 0x000ea20000300800 */
        /* <DEDUP_REMOVED lines=25> */
[----:B------:R-:W4:Y:S01]  /*34420*/  LDL.LU.64 R26, [R1+0x64e8] ;  /* 0x0064e800011a7983 */ /* 0x000f220000300a00 */
[----:B------:R-:W4:Y:S11]  /*34430*/  LDL.LU.64 R24, [R1+0x64e0] ;  /* 0x0064e00001187983 */ /* 0x000f360000300a00 */
[----:B------:R-:W-:Y:S11]  /*34440*/  @!UPT UIADD3 URZ, URZ, URZ, URZ ;  /* 0x0000003f3f3ff290 */ /* 0x000ff6000fffe03f */
[----:B------:R-:W-:Y:S01]  /*34450*/  IMAD.MOV.U32 R11, RZ, RZ, R23 ;  /* 0x000000ffff0b7224 */ /* 0x000fe200078e0017 */
[----:B------:R-:W-:Y:S01]  /*34460*/  MOV R10, R22 ;  /* 0x00000016000a7202 */ /* 0x000fe20000000f00 */
[----:B------:R-:W-:Y:S03]  /*34470*/  STL.64 [R1+0xd0], R20 ;  /* 0x0000d01401007387 */ /* 0x000fe60000100a00 */
[----:B------:R-:W-:Y:S01]  /*34480*/  STL [R1+0x64c0], R11 ;  /* 0x0064c00b01007387 */ /* 0x000fe20000100800 */
[----:B------:R-:W-:Y:S01]  /*34490*/  STL [R1+0x64bc], R10 ;  /* 0x0064bc0a01007387 */ /* 0x000fe20000100800 */
[----:B------:R-:W-:Y:S02]  /*344a0*/  STL [R1+0x64c8], R8 ;  /* 0x0064c80801007387 */ /* 0x000fe40000100800 */
[----:B------:R0:W-:Y:S01]  /*344b0*/  STL [R1+0x64c4], R9 ;  /* 0x0064c40901007387 */ /* 0x0001e20000100800 */
[C---:B------:R-:W-:Y:S01]  /*344c0*/  LOP3.LUT R2, R3.reuse, 0x10, RZ, 0xc0, !PT ;  /* 0x0000001003027812 */ /* 0x040fe200078ec0ff */
[----:B------:R-:W-:-:S05]  /*344d0*/  LOP3.LUT R3, R3, 0x7, RZ, 0xc0, !PT ;  /* 0x0000000703037812 */ /* 0x000fca00078ec0ff */
[----:B------:R-:W-:Y:S01]  /*344e0*/  IMAD R3, R3, 0x210, RZ ;  /* 0x0000021003037824 */ /* 0x000fe200078e02ff */
[----:B------:R-:W-:Y:S01]  /*344f0*/  SHF.L.U32 R2, R2, 0x8, RZ ;  /* 0x0000000802027819 */ /* 0x000fe200000006ff */
[C---:B----4-:R-:W-:Y:S08]  /*34500*/  HMMA.16816.F32.BF16 R16, R24.reuse, R8, R16 ;  /* 0x000000081810723c */ /* 0x050ff00000041810 */
[----:B0-----:R-:W-:Y:S11]  /*34510*/  HMMA.16816.F32.BF16 R8, R24, R4, R12 ;  /* 0x000000041808723c */ /* 0x001ff6000004180c */
[----:B------:R-:W-:Y:S04]  /*34520*/  @!UPT UIADD3 URZ, URZ, URZ, URZ ;  /* 0x0000003f3f3ff290 */ /* 0x000fe8000fffe03f */
[----:B------:R-:W-:Y:S01]  /*34530*/  STL.64 [R1+0xa0], R16 ;  /* 0x0000a01001007387 */ /* 0x000fe20000100a00 */
[----:B------:R-:W-:Y:S02]  /*34540*/  STL.64 [R1+0xa8], R18 ;  /* 0x0000a81201007387 */ /* 0x000fe40000100a00 */
[----:B---3--:R-:W-:Y:S02]  /*34550*/  STL.64 [R1+0x64a0], R6 ;  /* 0x0064a00601007387 */ /* 0x008fe40000100a00 */
[----:B------:R-:W-:Y:S03]  /*34560*/  STL.64 [R1+0x6498], R4 ;  /* 0x0064980401007387 */ /* 0x000fe60000100a00 */
[----:B------:R-:W-:Y:S01]  /*34570*/  STL.64 [R1+0x60], R8 ;  /* 0x0000600801007387 */ /* 0x000fe20000100a00 */
[----:B------:R-:W-:Y:S02]  /*34580*/  STL.64 [R1+0x68], R10 ;  /* 0x0000680a01007387 */ /* 0x000fe40000100a00 */
[----:B------:R0:W1:Y:S02]  /*34590*/  LDSM.16.MT88.4 R8, [R28+0xc180] ;  /* 0x00c180001c08783b */ /* 0x0000640000004200 */
[----:B0-----:R-:W0:Y:S02]  /*345a0*/  S2R R28, SR_TID.X ;  /* 0x00000000001c7919 */ /* 0x001e240000002100 */
[----:B0-----:R-:W-:-:S05]  /*345b0*/  IMAD.SHL.U32 R15, R28, 0x2, RZ ;  /* 0x000000021c0f7824 */ /* 0x001fca00078e00ff */
[----:B------:R-:W-:Y:S01]  /*345c0*/  LOP3.LUT R15, R3, 0x10, R15, 0x78, !PT ;  /* 0x00000010030f7812 */ /* 0x000fe200078e780f */
[----:B-1----:R-:W-:-:S03]  /*345d0*/  IMAD.MOV.U32 R4, RZ, RZ, R11 ;  /* 0x000000ffff047224 */ /* 0x002fc600078e000b */
[----:B------:R-:W-:Y:S02]  /*345e0*/  LOP3.LUT R15, R15, R2, RZ, 0xfc, !PT ;  /* 0x000000020f0f7212 */ /* 0x000fe400078efcff */
[----:B------:R-:W-:Y:S01]  /*345f0*/  MOV R5, R10 ;  /* 0x0000000a00057202 */ /* 0x000fe20000000f00 */
[----:B------:R-:W-:Y:S01]  /*34600*/  IMAD.MOV.U32 R6, RZ, RZ, R9 ;  /* 0x000000ffff067224 */ /* 0x000fe200078e0009 */
[----:B------:R-:W-:Y:S02]  /*34610*/  MOV R7, R8 ;  /* 0x0000000800077202 */ /* 0x000fe40000000f00 */
[----:B------:R-:W-:Y:S01]  /*34620*/  LOP3.LUT R15, R15, 0x40, RZ, 0x3c, !PT ;  /* 0x000000400f0f7812 */ /* 0x000fe200078e3cff */
[----:B------:R-:W-:Y:S01]  /*34630*/  STL [R1+0x64d8], R4 ;  /* 0x0064d80401007387 */ /* 0x000fe20000100800 */
[----:B------:R-:W-:Y:S02]  /*34640*/  STL [R1+0x64d4], R5 ;  /* 0x0064d40501007387 */ /* 0x000fe40000100800 */
[----:B------:R-:W-:Y:S02]  /*34650*/  STL [R1+0x64d0], R6 ;  /* 0x0064d00601007387 */ /* 0x000fe40000100800 */
[----:B------:R-:W-:Y:S02]  /*34660*/  STL [R1+0x64cc], R7 ;  /* 0x0064cc0701007387 */ /* 0x000fe40000100800 */
        /* <DEDUP_REMOVED lines=9> */
[----:B------:R-:W0:Y:S02]  /*34700*/  LDSM.16.MT88.4 R4, [R15+0xc100] ;  /* 0x00c100000f04783b */ /* 0x000e240000004200 */
[----:B------:R-:W2:Y:S01]  /*34710*/  LDSM.16.MT88.4 R12, [R15+0xc180] ;  /* 0x00c180000f0c783b */ /* 0x000ea20000004200 */
[----:B------:R-:W-:Y:S02]  /*34720*/  LOP3.LUT R27, R27, 0x60, RZ, 0x3c, !PT ;  /* 0x000000601b1b7812 */ /* 0x000fe400078e3cff */
[----:B-1----:R-:W-:Y:S01]  /*34730*/  MOV R29, R8 ;  /* 0x00000008001d7202 */ /* 0x002fe20000000f00 */
[----:B------:R-:W-:Y:S01]  /*34740*/  IMAD.MOV.U32 R26, RZ, RZ, R9 ;  /* 0x000000ffff1a7224 */ /* 0x000fe200078e0009 */
[----:B------:R-:W-:Y:S01]  /*34750*/  MOV R25, R10 ;  /* 0x0000000a00197202 */ /* 0x000fe20000000f00 */
[----:B------:R-:W-:Y:S01]  /*34760*/  IMAD.MOV.U32 R24, RZ, RZ, R11 ;  /* 0x000000ffff187224 */ /* 0x000fe200078e000b */
        /* <DEDUP_REMOVED lines=11> */
[----:B0-----:R-:W-:Y:S01]  /*34820*/  STL.64 [R1+0x63c0], R14 ;  /* 0x0063c00e01007387 */ /* 0x001fe20000100a00 */
[----:B------:R-:W-:Y:S02]  /*34830*/  STL.64 [R1+0x63b8], R12 ;  /* 0x0063b80c01007387 */ /* 0x000fe40000100a00 */
[----:B------:R-:W-:Y:S02]  /*34840*/  STL.64 [R1+0x63a0], R18 ;  /* 0x0063a01201007387 */ /* 0x000fe40000100a00 */
[----:B------:R-:W-:Y:S01]  /*34850*/  STL.64 [R1+0x6398], R16 ;  /* 0x0063981001007387 */ /* 0x000fe20000100a00 */
[----:B------:R-:W-:Y:S01]  /*34860*/  STL.64 [R1+0x6380], R22 ;  /* 0x0063801601007387 */ /* 0x000fe20000100a00 */
[----:B------:R0:W-:Y:S03]  /*34870*/  STL.64 [R1+0x6378], R20 ;  /* 0x0063781401007387 */ /* 0x0001e60000100a00 */
[----:B0-----:R-:W2:Y:S01]  /*34880*/  LDL.LU R20, [R1+0x250] ;  /* 0x0002500001147983 */ /* 0x001ea20000300800 */
[----:B------:R-:W2:Y:S02]  /*34890*/  LDL.LU R21, [R1+0x254] ;  /* 0x0002540001157983 */ /* 0x000ea40000300800 */
[----:B------:R-:W3:Y:S02]  /*348a0*/  LDL.LU R22, [R1+0x258] ;  /* 0x0002580001167983 */ /* 0x000ee40000300800 */
[----:B------:R-:W3:Y:S01]  /*348b0*/  LDL.LU R23, [R1+0x25c] ;  /* 0x00025c0001177983 */ /* 0x000ee20000300800 */
[----:B------:R-:W4:Y:S01]  /*348c0*/  LDL.LU R16, [R1+0x280] ;  /* 0x0002800001107983 */ /* 0x000f220000300800 */
[----:B------:R-:W4:Y:S02]  /*348d0*/  LDL.LU R17, [R1+0x284] ;  /* 0x0002840001117983 */ /* 0x000f240000300800 */
[----:B------:R-:W2:Y:S02]  /*348e0*/  LDL.LU R18, [R1+0x288] ;  /* 0x0002880001127983 */ /* 0x000ea40000300800 */
[----:B------:R-:W2:Y:S02]  /*348f0*/  LDL.LU R19, [R1+0x28c] ;  /* 0x00028c0001137983 */ /* 0x000ea40000300800 */
        /* <DEDUP_REMOVED lines=54> */
[----:B------:R-:W-:Y:S01]  /*34c60*/  IMAD.MOV.U32 R14, RZ, RZ, R25 ;  /* 0x000000ffff0e7224 */ /* 0x000fe200078e0019 */
[----:B------:R-:W-:Y:S01]  /*34c70*/  MOV R15, R24 ;  /* 0x00000018000f7202 */ /* 0x000fe20000000f00 */
        /* <DEDUP_REMOVED lines=8> */
[----:B------:R-:W3:Y:S01]  /*34d00*/  LDL.LU R29, [R1+0x64a8] ;  /* 0x0064a800011d7983 */ /* 0x000ee20000300800 */
[----:B------:R-:W-:Y:S03]  /*34d10*/  STL.64 [R1+0x6480], R14 ;  /* 0x0064800e01007387 */ /* 0x000fe60000100a00 */
[----:B------:R-:W0:Y:S04]  /*34d20*/  LDSM.16.MT88.4 R24, [R27+0xc180] ;  /* 0x00c180001b18783b */ /* 0x000e280000004200 */
[----:B------:R-:W-:Y:S04]  /*34d30*/  STL.64 [R1+0x6478], R12 ;  /* 0x0064780c01007387 */ /* 0x000fe80000100a00 */
[----:B----4-:R-:W-:Y:S01]  /*34d40*/  STL.64 [R1+0x6430], R18 ;  /* 0x0064301201007387 */ /* 0x010fe20000100a00 */
[----:B--2---:R1:W-:Y:S03]  /*34d50*/  STL.64 [R1+0x6428], R16 ;  /* 0x0064281001007387 */ /* 0x0043e60000100a00 */
[----:B-1----:R-:W2:Y:S01]  /*34d60*/  LDL.LU R16, [R1+0x2f0] ;  /* 0x0002f00001107983 */ /* 0x002ea20000300800 */
[----:B------:R-:W2:Y:S02]  /*34d70*/  LDL.LU R17, [R1+0x2f4] ;  /* 0x0002f40001117983 */ /* 0x000ea40000300800 */
[----:B------:R-:W4:Y:S02]  /*34d80*/  LDL.LU R18, [R1+0x2f8] ;  /* 0x0002f80001127983 */ /* 0x000f240000300800 */
[----:B------:R-:W4:Y:S02]  /*34d90*/  LDL.LU R19, [R1+0x2fc] ;  /* 0x0002fc0001137983 */ /* 0x000f240000300800 */
        /* <DEDUP_REMOVED lines=11> */
[----:B------:R-:W4:Y:S01]  /*34e50*/  LDL.LU R19, [R1+0x30c] ;  /* 0x00030c0001137983 */ /* 0x000f220000300800 */
[----:B---3--:R-:W-:Y:S01]  /*34e60*/  MOV R15, R4 ;  /* 0x00000004000f7202 */ /* 0x008fe20000000f00 */
[----:B------:R-:W-:Y:S01]  /*34e70*/  IMAD.MOV.U32 R14, RZ, RZ, R5 ;  /* 0x000000ffff0e7224 */ /* 0x000fe200078e0005 */
        /* <DEDUP_REMOVED lines=16> */
[----:B------:R-:W2:Y:S02]  /*34f80*/  LDL.LU R18, [R1+0x328] ;  /* 0x0003280001127983 */ /* 0x000ea40000300800 */
[----:B------:R-:W2:Y:S01]  /*34f90*/  LDL.LU R19, [R1+0x32c] ;  /* 0x00032c0001137983 */ /* 0x000ea20000300800 */
[----:B------:R-:W-:Y:S01]  /*34fa0*/  STL.64 [R1+0x6390], R22 ;  /* 0x0063901601007387 */ /* 0x000fe20000100a00 */
[----:B------:R1:W-:Y:S03]  /*34fb0*/  STL.64 [R1+0x6388], R20 ;  /* 0x0063881401007387 */ /* 0x0003e60000100a00 */
[----:B-1----:R-:W4:Y:S01]  /*34fc0*/  LDL.LU R20, [R1+0x270] ;  /* 0x0002700001147983 */ /* 0x002f220000300800 */
[----:B------:R-:W4:Y:S02]  /*34fd0*/  LDL.LU R21, [R1+0x274] ;  /* 0x0002740001157983 */ /* 0x000f240000300800 */
[----:B------:R-:W4:Y:S02]  /*34fe0*/  LDL.LU R22, [R1+0x278] ;  /* 0x0002780001167983 */ /* 0x000f240000300800 */
[----:B------:R-:W4:Y:S01]  /*34ff0*/  LDL.LU R23, [R1+0x27c] ;  /* 0x00027c0001177983 */ /* 0x000f220000300800 */
[----:B0-----:R-:W-:Y:S01]  /*35000*/  STL.64 [R1+0x6360], R26 ;  /* 0x0063601a01007387 */ /* 0x001fe20000100a00 */
        /* <DEDUP_REMOVED lines=16> */
[----:B------:R-:W2:Y:S02]  /*35110*/  LDL.LU.64 R4, [R1+0x6498] ;  /* 0x0064980001047983 */ /* 0x000ea40000300a00 */
[----:B--2---:R-:W-:Y:S01]  /*35120*/  HMMA.16816.F32.BF16 R12, R12, R4, R16 ;  /* 0x000000040c0c723c */ /* 0x004fe20000041810 */
[----:B------:R-:W2:Y:S01]  /*35130*/  LDL.LU.64 R18, [R1+0x6490] ;  /* 0x0064900001127983 */ /* 0x000ea20000300a00 */
[----:B------:R-:W2:Y:S11]  /*35140*/  LDL.LU.64 R16, [R1+0x6488] ;  /* 0x0064880001107983 */ /* 0x000eb60000300a00 */
[----:B------:R-:W-:Y:S10]  /*35150*/  @!UPT UIADD3 URZ, URZ, URZ, URZ ;  /* 0x0000003f3f3ff290 */ /* 0x000ff4000fffe03f */
[----:B------:R-:W-:Y:S01]  /*35160*/  STL.64 [R1+0x190], R12 ;  /* 0x0001900c01007387 */ /* 0x000fe20000100a00 */
[----:B------:R0:W-:Y:S03]  /*35170*/  STL.64 [R1+0x198], R14 ;  /* 0x0001980e01007387 */ /* 0x0001e60000100a00 */
[----:B0-----:R-:W2:Y:S01]  /*35180*/  LDL.LU.64 R14, [R1+0x6480] ;  /* 0x00648000010e7983 */ /* 0x001ea20000300a00 */
[----:B------:R-:W2:Y:S02]  /*35190*/  LDL.LU.64 R12, [R1+0x6478] ;  /* 0x00647800010c7983 */ /* 0x000ea40000300a00 */
        /* <DEDUP_REMOVED lines=89> */
[----:B------:R-:W-:Y:S01]  /*35730*/  STL.64 [R1+0xb8], R18 ;  /* 0x0000b81201007387 */ /* 0x000fe20000100a00 */
[C---:B----4-:R-:W-:Y:S11]  /*35740*/  HMMA.16816.F32.BF16 R24, R20.reuse, R8, R24 ;  /* 0x000000081418723c */ /* 0x050ff60000041818 */
[----:B------:R-:W-:Y:S11]  /*35750*/  @!UPT UIADD3 URZ, URZ, URZ, URZ ;  /* 0x0000003f3f3ff290 */ /* 0x000ff6000fffe03f */
[----:B------:R-:W-:Y:S01]  /*35760*/  @!UPT UIADD3 URZ, URZ, URZ, URZ ;  /* 0x0000003f3f3ff290 */ /* 0x000fe2000fffe03f */
[----:B------:R-:W-:Y:S01]  /*35770*/  STL.64 [R1+0x90], R24 ;  /* 0x0000901801007387 */ /* 0x000fe20000100a00 */
[----:B------:R0:W-:Y:S03]  /*35780*/  STL.64 [R1+0x98], R26 ;  /* 0x0000981a01007387 */ /* 0x0001e60000100a00 */
[----:B0-----:R-:W4:Y:S01]  /*35790*/  LDL.LU.64 R26, [R1+0x6370] ;  /* 0x00637000011a7983 */ /* 0x001f220000300a00 */
[----:B------:R-:W4:Y:S02]  /*357a0*/  LDL.LU.64 R24, [R1+0x6368] ;  /* 0x0063680001187983 */ /* 0x000f240000300a00 */
[----:B------:R-:W-:Y:S01]  /*357b0*/  IMAD.MOV.U32 R16, RZ, RZ, R29 ;  /* 0x000000ffff107224 */ /* 0x000fe200078e001d */
[----:B------:R-:W-:Y:S01]  /*357c0*/  MOV R17, R28 ;  /* 0x0000001c00117202 */ /* 0x000fe20000000f00 */
[----:B------:R-:W-:Y:S01]  /*357d0*/  IMAD.MOV.U32 R18, RZ, RZ, R3 ;  /* 0x000000ffff127224 */ /* 0x000fe200078e0003 */
[----:B------:R-:W-:Y:S01]  /*357e0*/  MOV R19, R2 ;  /* 0x0000000200137202 */ /* 0x000fe20000000f00 */
[----:B----4-:R-:W-:Y:S01]  /*357f0*/  HMMA.16816.F32.BF16 R20, R20, R4, R24 ;  /* 0x000000041414723c */ /* 0x010fe20000041818 */
[----:B------:R-:W4:Y:S01]  /*35800*/  LDL.LU.64 R26, [R1+0x6360] ;  /* 0x00636000011a7983 */ /* 0x000f220000300a00 */
[----:B------:R-:W4:Y:S11]  /*35810*/  LDL.LU.64 R24, [R1+0x6358] ;  /* 0x0063580001187983 */ /* 0x000f360000300a00 */
[----:B------:R-:W-:Y:S10]  /*35820*/  @!UPT UIADD3 URZ, URZ, URZ, URZ ;  /* 0x0000003f3f3ff290 */ /* 0x000ff4000fffe03f */
[----:B------:R-:W-:Y:S01]  /*35830*/  STL.64 [R1+0x80], R20 ;  /* 0x0000801401007387 */ /* 0x000fe20000100a00 */
[----:B------:R-:W-:Y:S01]  /*35840*/  STL.64 [R1+0x88], R22 ;  /* 0x0000881601007387 */ /* 0x000fe20000100a00 */
[C---:B----4-:R-:W-:Y:S08]  /*35850*/  HMMA.16816.F32.BF16 R16, R24.reuse, R8, R16 ;  /* 0x000000081810723c */ /* 0x050ff00000041810 */
[----:B--2---:R-:W-:Y:S11]  /*35860*/  HMMA.16816.F32.BF16 R12, R24, R4, R12 ;  /* 0x00000004180c723c */ /* 0x004ff6000004180c */
[----:B------:R-:W-:Y:S05]  /*35870*/  @!UPT UIADD3 URZ, URZ, URZ, URZ ;  /* 0x0000003f3f3ff290 */ /* 0x000fea000fffe03f */
[----:B------:R-:W-:Y:S01]  /*35880*/  MOV R2, R19 ;  /* 0x0000001300027202 */ /* 0x000fe20000000f00 */
[----:B------:R-:W-:-:S07]  /*35890*/  IMAD.MOV.U32 R3, RZ, RZ, R18 ;  /* 0x000000ffff037224 */ /* 0x000fce00078e0012 */
[----:B------:R-:W-:Y:S02]  /*358a0*/  IMAD.MOV.U32 R4, RZ, RZ, R15 ;  /* 0x000000ffff047224 */ /* 0x000fe400078e000f */
[----:B------:R-:W-:Y:S01]  /*358b0*/  IMAD.MOV.U32 R9, RZ, RZ, R16 ;  /* 0x000000ffff097224 */ /* 0x000fe200078e0010 */
[----:B------:R-:W-:Y:S01]  /*358c0*/  MOV R8, R17 ;  /* 0x0000001100087202 */ /* 0x000fe20000000f00 */
[----:B------:R-:W0:Y:S04]  /*358d0*/  S2R R15, SR_TID.X ;  /* 0x00000000000f7919 */ /* 0x000e280000002100 */
[----:B------:R-:W1:Y:S04]  /*358e0*/  LDSM.16.MT88.4 R16, [R0+0xe000] ;  /* 0x00e000000010783b */ /* 0x000e680000004200 */
[----:B------:R-:W-:Y:S01]  /*358f0*/  STL [R1+0x623c], R2 ;  /* 0x00623c0201007387 */ /* 0x000fe20000100800 */
[----:B------:R2:W-:Y:S03]  /*35900*/  STL [R1+0x6238], R3 ;  /* 0x0062380301007387 */ /* 0x0005e60000100800 */
[----:B--2---:R-:W2:Y:S01]  /*35910*/  S2R R3, SR_TID.X ;  /* 0x0000000000037919 */ /* 0x004ea20000002100 */
[----:B------:R-:W-:-:S02]  /*35920*/  MOV R28, R14 ;  /* 0x0000000e001c7202 */ /* 0x000fc40000000f00 */
[C---:B0-----:R-:W-:Y:S01]  /*35930*/  LOP3.LUT R14, R15.reuse, 0x7, RZ, 0xc0, !PT ;  /* 0x000000070f0e7812 */ /* 0x041fe200078ec0ff */
[----:B------:R-:W-:-:S04]  /*35940*/  LOP3.LUT R15, R15, 0x10, RZ, 0xc0, !PT ;  /* 0x000000100f0f7812 */ /* 0x000fc800078ec0ff */
[----:B------:R-:W-:Y:S01]  /*35950*/  IMAD R14, R14, 0x210, RZ ;  /* 0x000002100e0e7824 */ /* 0x000fe200078e02ff */
[----:B------:R-:W-:Y:S01]  /*35960*/  SHF.L.U32 R15, R15, 0x8, RZ ;  /* 0x000000080f0f7819 */ /* 0x000fe200000006ff */
[----:B--2---:R-:W-:Y:S01]  /*35970*/  IMAD.SHL.U32 R2, R3, 0x2, RZ ;  /* 0x0000000203027824 */ /* 0x004fe200078e00ff */
[----:B------:R-:W-:Y:S01]  /*35980*/  STL [R1+0x6234], R8 ;  /* 0x0062340801007387 */ /* 0x000fe20000100800 */
[----:B------:R-:W-:Y:S03]  /*35990*/  STL [R1+0x6230], R9 ;  /* 0x0062300901007387 */ /* 0x000fe60000100800 */
[----:B------:R-:W-:Y:S01]  /*359a0*/  LOP3.LUT R2, R14, 0x10, R2, 0x78, !PT ;  /* 0x000000100e027812 */ /* 0x000fe200078e7802 */
[----:B------:R-:W-:Y:S01]  /*359b0*/  IMAD.MOV.U32 R29, RZ, RZ, R13 ;  /* 0x000000ffff1d7224 */ /* 0x000fe200078e000d */
[----:B------:R-:W-:Y:S01]  /*359c0*/  STL [R1+0x50], R12 ;  /* 0x0000500c01007387 */ /* 0x000fe20000100800 */
[----:B---3--:R0:W-:Y:S01]  /*359d0*/  STL.64 [R1+0x6348], R6 ;  /* 0x0063480601007387 */ /* 0x0081e20000100a00 */
[----:B------:R-:W-:Y:S01]  /*359e0*/  LOP3.LUT R2, R2, R15, RZ, 0xfc, !PT ;  /* 0x0000000f02027212 */ /* 0x000fe200078efcff */
[----:B------:R2:W-:Y:S01]  /*359f0*/  STL [R1+0x6340], R4 ;  /* 0x0063400401007387 */ /* 0x0005e20000100800 */
[----:B------:R-:W3:Y:S01]  /*35a00*/  LDSM.16.MT88.4 R12, [R0+0xe100] ;  /* 0x00e10000000c783b */ /* 0x000ee20000004200 */
[----:B-1----:R-:W-:-:S02]  /*35a10*/  MOV R5, R18 ;  /* 0x0000001200057202 */ /* 0x002fc40000000f00 */
[----:B0-----:R-:W-:Y:S01]  /*35a20*/  MOV R7, R16 ;  /* 0x0000001000077202 */ /* 0x001fe20000000f00 */
[----:B------:R-:W-:Y:S02]  /*35a30*/  IMAD.MOV.U32 R6, RZ, RZ, R17 ;  /* 0x000000ffff067224 */ /* 0x000fe400078e0011 */
[----:B--2---:R-:W-:Y:S02]  /*35a40*/  IMAD.MOV.U32 R4, RZ, RZ, R19 ;  /* 0x000000ffff047224 */ /* 0x004fe400078e0013 */
[----:B------:R-:W0:Y:S01]  /*35a50*/  LDSM.16.MT88.4 R16, [R0+0xe080] ;  /* 0x00e080000010783b */ /* 0x000e220000004200 */
[----:B------:R-:W-:Y:S02]  /*35a60*/  LOP3.LUT R2, R2, 0x20, RZ, 0x3c, !PT ;  /* 0x0000002002027812 */ /* 0x000fe400078e3cff */
[----:B---3--:R-:W-:Y:S01]  /*35a70*/  MOV R25, R12 ;  /* 0x0000000c00197202 */ /* 0x008fe20000000f00 */
[----:B------:R-:W-:Y:S01]  /*35a80*/  IMAD.MOV.U32 R24, RZ, RZ, R13 ;  /* 0x000000ffff187224 */ /* 0x000fe200078e000d */
[----:B------:R-:W-:Y:S01]  /*35a90*/  MOV R23, R14 ;  /* 0x0000000e00177202 */ /* 0x000fe20000000f00 */
[----:B------:R-:W-:-:S02]  /*35aa0*/  IMAD.MOV.U32 R22, RZ, RZ, R15 ;  /* 0x000000ffff167224 */ /* 0x000fc400078e000f */
[----:B------:R-:W1:Y:S01]  /*35ab0*/  LDSM.16.MT88.4 R12, [R0+0xe180] ;  /* 0x00e18000000c783b */ /* 0x000e620000004200 */
[----:B0-----:R-:W-:Y:S01]  /*35ac0*/  IMAD.MOV.U32 R21, RZ, RZ, R16 ;  /* 0x000000ffff157224 */ /* 0x001fe200078e0010 */
[----:B------:R-:W-:Y:S01]  /*35ad0*/  MOV R20, R17 ;  /* 0x0000001100147202 */ /* 0x000fe20000000f00 */
[----:B------:R-:W-:Y:S01]  /*35ae0*/  IMAD.MOV.U32 R9, RZ, RZ, R18 ;  /* 0x000000ffff097224 */ /* 0x000fe200078e0012 */
[----:B------:R-:W-:Y:S02]  /*35af0*/  MOV R8, R19 ;  /* 0x0000001300087202 */ /* 0x000fe40000000f00 */
[----:B------:R-:W0:Y:S04]  /*35b00*/  LDSM.16.MT88.4 R16, [R2+0xe000] ;  /* 0x00e000000210783b */ /* 0x000e280000004200 */
[----:B------:R-:W-:Y:S01]  /*35b10*/  STL [R1+0x6244], R28 ;  /* 0x0062441c01007387 */ /* 0x000fe20000100800 */
[----:B------:R-:W-:Y:S03]  /*35b20*/  STL [R1+0x6240], R29 ;  /* 0x0062401d01007387 */ /* 0x000fe60000100800 */
[----:B-1----:R-:W-:Y:S01]  /*35b30*/  STL.64 [R1+0x62c8], R14 ;  /* 0x0062c80e01007387 */ /* 0x002fe20000100a00 */
[----:B------:R-:W-:Y:S02]  /*35b40*/  STL.64 [R1+0x62c0], R12 ;  /* 0x0062c00c01007387 */ /* 0x000fe40000100a00 */
[----:B------:R-:W-:Y:S01]  /*35b50*/  STL [R1+0x6248], R0 ;  /* 0x0062480001007387 */ /* 0x000fe20000100800 */
[----:B0-----:R-:W-:Y:S01]  /*35b60*/  STL.64 [R1+0x62a8], R18 ;  /* 0x0062a81201007387 */ /* 0x001fe20000100a00 */
        /* <DEDUP_REMOVED lines=14> */
[----:B------:R-:W-:-:S02]  /*35c50*/  IMAD.MOV.U32 R13, RZ, RZ, R24 ;  /* 0x000000ffff0d7224 */ /* 0x000fc400078e0018 */
        /* <DEDUP_REMOVED lines=12> */
[----:B------:R-:W-:-:S02]  /*35d20*/  IMAD.MOV.U32 R13, RZ, RZ, R20 ;  /* 0x000000ffff0d7224 */ /* 0x000fc400078e0014 */
[----:B------:R-:W0:Y:S04]  /*35d30*/  LDSM.16.MT88.4 R20, [R2+0xe080] ;  /* 0x00e080000214783b */ /* 0x000e280000004200 */
[----:B------:R-:W-:Y:S01]  /*35d40*/  STL.64 [R1+0x6328], R14 ;  /* 0x0063280e01007387 */ /* 0x000fe20000100a00 */
[----:B------:R-:W-:Y:S03]  /*35d50*/  STL.64 [R1+0x6320], R12 ;  /* 0x0063200c01007387 */ /* 0x000fe60000100a00 */
[----:B----4-:R-:W-:Y:S01]  /*35d60*/  STL.64 [R1+0x62e8], R18 ;  /* 0x0062e81201007387 */ /* 0x010fe20000100a00 */
[----:B---3--:R1:W-:Y:S03]  /*35d70*/  STL.64 [R1+0x62e0], R16 ;  /* 0x0062e01001007387 */ /* 0x0083e60000100a00 */
[----:B-1----:R-:W2:Y:S01]  /*35d80*/  LDL.LU R16, [R1+0x1f0] ;  /* 0x0001f00001107983 */ /* 0x002ea20000300800 */
[----:B------:R-:W2:Y:S02]  /*35d90*/  LDL.LU R17, [R1+0x1f4] ;  /* 0x0001f40001117983 */ /* 0x000ea40000300800 */
[----:B------:R-:W3:Y:S02]  /*35da0*/  LDL.LU R18, [R1+0x1f8] ;  /* 0x0001f80001127983 */ /* 0x000ee40000300800 */
[----:B------:R-:W3:Y:S02]  /*35db0*/  LDL.LU R19, [R1+0x1fc] ;  /* 0x0001fc0001137983 */ /* 0x000ee40000300800 */
[----:B---3--:R-:W-:Y:S01]  /*35dc0*/  STL.64 [R1+0x6308], R18 ;  /* 0x0063081201007387 */ /* 0x008fe20000100a00 */
[----:B--2---:R1:W-:Y:S03]  /*35dd0*/  STL.64 [R1+0x6300], R16 ;  /* 0x0063001001007387 */ /* 0x0043e60000100a00 */
        /* <DEDUP_REMOVED lines=10> */
[----:B------:R-:W-:Y:S01]  /*35e80*/  IMAD.MOV.U32 R15, RZ, RZ, R4 ;  /* 0x000000ffff0f7224 */ /* 0x000fe200078e0004 */
[----:B------:R-:W-:Y:S01]  /*35e90*/  MOV R14, R5 ;  /* 0x00000005000e7202 */ /* 0x000fe20000000f00 */
[----:B------:R-:W4:Y:S01]  /*35ea0*/  LDL.LU R4, [R1+0x2b0] ;  /* 0x0002b00001047983 */ /* 0x000f220000300800 */
[----:B------:R-:W-:-:S02]  /*35eb0*/  IMAD.MOV.U32 R13, RZ, RZ, R6 ;  /* 0x000000ffff0d7224 */ /* 0x000fc400078e0006 */
[----:B------:R-:W4:Y:S01]  /*35ec0*/  LDL.LU R5, [R1+0x2b4] ;  /* 0x0002b40001057983 */ /* 0x000f220000300800 */
[----:B------:R-:W-:Y:S01]  /*35ed0*/  MOV R12, R7 ;  /* 0x00000007000c7202 */ /* 0x000fe20000000f00 */
[----:B------:R-:W4:Y:S01]  /*35ee0*/  LDL.LU R6, [R1+0x2b8] ;  /* 0x0002b80001067983 */ /* 0x000f220000300800 */
[----:B------:R-:W4:Y:S03]  /*35ef0*/  LDL.LU R7, [R1+0x2bc] ;  /* 0x0002bc0001077983 */ /* 0x000f260000300800 */
        /* <DEDUP_REMOVED lines=12> */
[----:B--2---:R-:W-:Y:S01]  /*35fc0*/  STL.64 [R1+0x6298], R22 ;  /* 0x0062981601007387 */ /* 0x004fe20000100a00 */
[----:B---3--:R0:W-:Y:S03]  /*35fd0*/  STL.64 [R1+0x6290], R20 ;  /* 0x0062901401007387 */ /* 0x0081e60000100a00 */
[----:B0-----:R-:W2:Y:S01]  /*35fe0*/  LDL.LU R20, [R1+0x1b0] ;  /* 0x0001b00001147983 */ /* 0x001ea20000300800 */
[----:B------:R-:W2:Y:S02]  /*35ff0*/  LDL.LU R21, [R1+0x1b4] ;  /* 0x0001b40001157983 */ /* 0x000ea40000300800 */
[----:B------:R-:W2:Y:S02]  /*36000*/  LDL.LU R22, [R1+0x1b8] ;  /* 0x0001b80001167983 */ /* 0x000ea40000300800 */
[----:B------:R-:W2:Y:S01]  /*36010*/  LDL.LU R23, [R1+0x1bc] ;  /* 0x0001bc0001177983 */ /* 0x000ea20000300800 */
[----:B------:R0:W-:Y:S01]  /*36020*/  STL.64 [R1+0x6268], R26 ;  /* 0x0062681a01007387 */ /* 0x0001e20000100a00 */
[----:B------:R1:W-:Y:S01]  /*36030*/  STL.64 [R1+0x6260], R24 ;  /* 0x0062601801007387 */ /* 0x0003e20000100a00 */
[----:B0-----:R-:W-:-:S02]  /*36040*/  MOV R26, R10 ;  /* 0x0000000a001a7202 */ /* 0x001fc40000000f00 */
[----:B-1----:R-:W3:Y:S01]  /*36050*/  LDL.LU R24, [R1+0xd0] ;  /* 0x0000d00001187983 */ /* 0x002ee20000300800 */
[----:B------:R-:W3:Y:S02]  /*36060*/  LDL.LU R25, [R1+0xd4] ;  /* 0x0000d40001197983 */ /* 0x000ee40000300800 */
[----:B------:R-:W4:Y:S02]  /*36070*/  LDL.LU R10, [R1+0x6354] ;  /* 0x00635400010a7983 */ /* 0x000f240000300800 */
[----:B------:R-:W-:Y:S02]  /*36080*/  IMAD.MOV.U32 R27, RZ, RZ, R11 ;  /* 0x000000ffff1b7224 */ /* 0x000fe400078e000b */
[----:B------:R-:W4:Y:S03]  /*36090*/  LDL.LU R11, [R1+0x6350] ;  /* 0x00635000010b7983 */ /* 0x000f260000300800 */
[----:B------:R-:W-:Y:S01]  /*360a0*/  STL.64 [R1+0x6278], R26 ;  /* 0x0062781a01007387 */ /* 0x000fe20000100a00 */
[C---:B----4-:R-:W-:Y:S01]  /*360b0*/  HMMA.16816.F32.BF16 R4, R12.reuse, R10, R4 ;  /* 0x0000000a0c04723c */ /* 0x050fe20000041804 */
[----:B---3--:R0:W-:Y:S04]  /*360c0*/  STL.64 [R1+0x6270], R24 ;  /* 0x0062701801007387 */ /* 0x0081e80000100a00 */
[----:B0-----:R-:W3:Y:S01]  /*360d0*/  LDL.LU R24, [R1+0x130] ;  /* 0x0001300001187983 */ /* 0x001ee20000300800 */
[----:B------:R-:W3:Y:S02]  /*360e0*/  LDL.LU R25, [R1+0x134] ;  /* 0x0001340001197983 */ /* 0x000ee40000300800 */
[----:B------:R-:W3:Y:S02]  /*360f0*/  LDL.LU R26, [R1+0x138] ;  /* 0x00013800011a7983 */ /* 0x000ee40000300800 */
[----:B------:R-:W3:Y:S11]  /*36100*/  LDL.LU R27, [R1+0x13c] ;  /* 0x00013c00011b7983 */ /* 0x000ef60000300800 */
[----:B------:R-:W-:Y:S02]  /*36110*/  @!UPT UIADD3 URZ, URZ, URZ, URZ ;  /* 0x0000003f3f3ff290 */ /* 0x000fe4000fffe03f */
[----:B------:R-:W-:Y:S01]  /*36120*/  STL.64 [R1+0x2a0], R4 ;  /* 0x0002a00401007387 */ /* 0x000fe20000100a00 */
[----:B------:R0:W-:Y:S03]  /*36130*/  STL.64 [R1+0x2a8], R6 ;  /* 0x0002a80601007387 */ /* 0x0001e60000100a00 */
[----:B0-----:R-:W4:Y:S01]  /*36140*/  LDL.LU.64 R6, [R1+0x6348] ;  /* 0x0063480001067983 */ /* 0x001f220000300a00 */
[----:B------:R-:W2:Y:S01]  /*36150*/  LDL.LU R4, [R1+0x6340] ;  /* 0x0063400001047983 */ /* 0x000ea20000300800 */
[----:B----4-:R-:W-:Y:S02]  /*36160*/  HMMA.16816.F32.BF16 R12, R12, R6, R16 ;  /* 0x000000060c0c723c */ /* 0x010fe40000041810 */
[----:B------:R-:W4:Y:S01]  /*36170*/  LDL.LU.64 R18, [R1+0x6338] ;  /* 0x0063380001127983 */ /* 0x000f220000300a00 */
[----:B------:R-:W4:Y:S11]  /*36180*/  LDL.LU.64 R16, [R1+0x6330] ;  /* 0x0063300001107983 */ /* 0x000f360000300a00 */
[----:B------:R-:W-:Y:S09]  /*36190*/  @!UPT UIADD3 URZ, URZ, URZ, URZ ;  /* 0x0000003f3f3ff290 */ /* 0x000ff2000fffe03f */
        /* <DEDUP_REMOVED lines=10208> */
[----:B------:R-:W-:Y:S03]  /*5dfa0*/  @!UPT UIADD3 URZ, URZ, URZ, URZ ;  /* 0x0000003f3f3ff290 */ /* 0x000fe6000fffe03f */
[----:B------:R-:W-:Y:S01]  /*5dfb0*/  STL.64 [R1+0xb0], R8 ;  /* 0x0000b00801007387 */ /* 0x000fe20000100a00 */
[----:B------:R-:W-:Y:S02]  /*5dfc0*/  STL.64 [R1+0xb8], R10 ;  /* 0x0000b80a01007387 */ /* 0x000fe40000100a00 */
[----:B------:R-:W0:Y:S06]  /*5dfd0*/  LDSM.16.MT88.4 R8, [R0+0x34000] ;  /* 0x034000000008783b */ /* 0x000e2c0000004200 */
[----:B------:R-:W-:Y:S01]  /*5dfe0*/  MOV R3, R14 ;  /* 0x0000000e00037202 */ /* 0x000fe20000000f00 */
[----:B------:R-:W-:Y:S01]  /*5dff0*/  IMAD.MOV.U32 R2, RZ, RZ, R15 ;  /* 0x000000ffff027224 */ /* 0x000fe200078e000f */
[----:B------:R-:W1:Y:S04]  /*5e000*/  S2R R14, SR_TID.X ;  /* 0x00000000000e7919 */ /* 0x000e680000002100 */
[----:B------:R-:W-:Y:S01]  /*5e010*/  STL [R1+0x334c], R2 ;  /* 0x00334c0201007387 */ /* 0x000fe20000100800 */
[----:B------:R2:W-:Y:S03]  /*5e020*/  STL [R1+0x3348], R3 ;  /* 0x0033480301007387 */ /* 0x0005e60000100800 */
[----:B--2---:R-:W2:Y:S01]  /*5e030*/  S2R R3, SR_TID.X ;  /* 0x0000000000037919 */ /* 0x004ea20000002100 */
[----:B------:R-:W-:Y:S01]  /*5e040*/  IMAD.MOV.U32 R28, RZ, RZ, R13 ;  /* 0x000000ffff1c7224 */ /* 0x000fe200078e000d */
[C---:B-1----:R-:W-:Y:S01]  /*5e050*/  LOP3.LUT R15, R14.reuse, 0x10, RZ, 0xc0, !PT ;  /* 0x000000100e0f7812 */ /* 0x042fe200078ec0ff */
[----:B------:R-:W-:-:S03]  /*5e060*/  LOP3.LUT R14, R14, 0x7, RZ, 0xc0, !PT ;  /* 0x000000070e0e7812 */ /* 0x000fc600078ec0ff */
[----:B------:R2:W-:Y:S02]  /*5e070*/  STL [R1+0x3344], R28 ;  /* 0x0033441c01007387 */ /* 0x0005e40000100800 */
[----:B------:R-:W-:Y:S01]  /*5e080*/  IMAD R14, R14, 0x210, RZ ;  /* 0x000002100e0e7824 */ /* 0x000fe200078e02ff */
[----:B------:R-:W-:Y:S01]  /*5e090*/  SHF.L.U32 R15, R15, 0x8, RZ ;  /* 0x000000080f0f7819 */ /* 0x000fe200000006ff */
[----:B--2---:R-:W-:Y:S01]  /*5e0a0*/  IMAD.SHL.U32 R28, R3, 0x2, RZ ;  /* 0x00000002031c7824 */ /* 0x004fe200078e00ff */
[----:B0-----:R-:W-:Y:S01]  /*5e0b0*/  MOV R22, R8 ;  /* 0x0000000800167202 */ /* 0x001fe20000000f00 */
[----:B------:R-:W-:Y:S01]  /*5e0c0*/  IMAD.MOV.U32 R21, RZ, RZ, R9 ;  /* 0x000000ffff157224 */ /* 0x000fe200078e0009 */
[----:B------:R-:W-:Y:S02]  /*5e0d0*/  MOV R20, R10 ;  /* 0x0000000a00147202 */ /* 0x000fe40000000f00 */
[----:B------:R-:W-:Y:S01]  /*5e0e0*/  LOP3.LUT R28, R14, 0x10, R28, 0x78, !PT ;  /* 0x000000100e1c7812 */ /* 0x000fe200078e781c */
[----:B------:R-:W-:Y:S01]  /*5e0f0*/  IMAD.MOV.U32 R2, RZ, RZ, R11 ;  /* 0x000000ffff027224 */ /* 0x000fe200078e000b */
[----:B------:R-:W-:Y:S01]  /*5e100*/  MOV R29, R12 ;  /* 0x0000000c001d7202 */ /* 0x000fe20000000f00 */
[----:B------:R-:W0:Y:S01]  /*5e110*/  LDSM.16.M88.4 R8, [R5+0x40300] ;  /* 0x040300000508783b */ /* 0x000e220000000200 */
[----:B------:R-:W-:Y:S01]  /*5e120*/  LOP3.LUT R28, R28, R15, RZ, 0xfc, !PT ;  /* 0x0000000f1c1c7212 */ /* 0x000fe200078efcff */
[----:B------:R-:W1:Y:S04]  /*5e130*/  LDSM.16.M88.4 R4, [R5+0x50300] ;  /* 0x050300000504783b */ /* 0x000e680000000200 */
[----:B------:R-:W2:Y:S01]  /*5e140*/  LDSM.16.MT88.4 R12, [R0+0x34100] ;  /* 0x03410000000c783b */ /* 0x000ea20000004200 */
[----:B------:R-:W-:Y:S01]  /*5e150*/  STL [R1+0x3340], R29 ;  /* 0x0033401d01007387 */ /* 0x000fe20000100800 */
[----:B------:R-:W-:-:S03]  /*5e160*/  LOP3.LUT R28, R28, 0x20, RZ, 0x3c, !PT ;  /* 0x000000201c1c7812 */ /* 0x000fc600078e3cff */
[----:B0-----:R0:W-:Y:S01]  /*5e170*/  STL [R1+0x31fc], R10 ;  /* 0x0031fc0a01007387 */ /* 0x0011e20000100800 */
[----:B------:R3:W-:Y:S02]  /*5e180*/  STL [R1+0x31f8], R11 ;  /* 0x0031f80b01007387 */ /* 0x0007e40000100800 */
[----:B-1----:R1:W-:Y:S01]  /*5e190*/  STL [R1+0x3354], R6 ;  /* 0x0033540601007387 */ /* 0x0023e20000100800 */
[----:B--2---:R-:W-:Y:S01]  /*5e1a0*/  MOV R24, R12 ;  /* 0x0000000c00187202 */ /* 0x004fe20000000f00 */
[----:B------:R-:W-:Y:S01]  /*5e1b0*/  IMAD.MOV.U32 R23, RZ, RZ, R13 ;  /* 0x000000ffff177224 */ /* 0x000fe200078e000d */
[----:B------:R2:W-:Y:S01]  /*5e1c0*/  STL [R1+0x3350], R7 ;  /* 0x0033500701007387 */ /* 0x0005e20000100800 */
[----:B------:R4:W-:Y:S02]  /*5e1d0*/  STL.64 [R1+0x3468], R4 ;  /* 0x0034680401007387 */ /* 0x0009e40000100a00 */
[----:B0-----:R-:W-:Y:S01]  /*5e1e0*/  IMAD.MOV.U32 R10, RZ, RZ, R15 ;  /* 0x000000ffff0a7224 */ /* 0x001fe200078e000f */
[----:B---3--:R-:W-:-:S02]  /*5e1f0*/  MOV R11, R14 ;  /* 0x0000000e000b7202 */ /* 0x008fc40000000f00 */
[----:B------:R-:W0:Y:S01]  /*5e200*/  LDSM.16.MT88.4 R12, [R0+0x34180] ;  /* 0x03418000000c783b */ /* 0x000e220000004200 */
[----:B-1----:R-:W-:Y:S01]  /*5e210*/  MOV R6, R17 ;  /* 0x0000001100067202 */ /* 0x002fe20000000f00 */
[----:B--2---:R-:W-:Y:S02]  /*5e220*/  IMAD.MOV.U32 R7, RZ, RZ, R16 ;  /* 0x000000ffff077224 */ /* 0x004fe400078e0010 */
[----:B----4-:R-:W-:Y:S01]  /*5e230*/  IMAD.MOV.U32 R5, RZ, RZ, R18 ;  /* 0x000000ffff057224 */ /* 0x010fe200078e0012 */
        /* <DEDUP_REMOVED lines=95> */
[----:B------:R0:W-:Y:S01]  /*5e830*/  STL.64 [R1+0x260], R4 ;  /* 0x0002600401007387 */ /* 0x0001e20000100a00 */
[----:B------:R-:W-:Y:S03]  /*5e840*/  STL.64 [R1+0x268], R6 ;  /* 0x0002680601007387 */ /* 0x000fe60000100a00 */
[----:B0-----:R-:W3:Y:S02]  /*5e850*/  LDL.LU.64 R4, [R1+0x3468] ;  /* 0x0034680001047983 */ /* 0x001ee40000300a00 */
[----:B---3--:R-:W-:Y:S02]  /*5e860*/  HMMA.16816.F32.BF16 R12, R12, R4, R16 ;  /* 0x000000040c0c723c */ /* 0x008fe40000041810 */
[----:B------:R-:W3:Y:S01]  /*5e870*/  LDL.LU.64 R18, [R1+0x3460] ;  /* 0x0034600001127983 */ /* 0x000ee20000300a00 */
[----:B------:R-:W3:Y:S11]  /*5e880*/  LDL.LU.64 R16, [R1+0x3458] ;  /* 0x0034580001107983 */ /* 0x000ef60000300a00 */
[----:B------:R-:W-:Y:S09]  /*5e890*/  @!UPT UIADD3 URZ, URZ, URZ, URZ ;  /* 0x0000003f3f3ff290 */ /* 0x000ff2000fffe03f */
        /* <DEDUP_REMOVED lines=45> */
[----:B------:R0:W-:Y:S01]  /*5eb70*/  STL.64 [R1+0x140], R12 ;  /* 0x0001400c01007387 */ /* 0x0001e20000100a00 */
[----:B------:R1:W-:Y:S03]  /*5eb80*/  STL.64 [R1+0x148], R14 ;  /* 0x0001480e01007387 */ /* 0x0003e60000100a00 */
[----:B0-----:R-:W4:Y:S01]  /*5eb90*/  LDL.LU R12, [R1+0x60] ;  /* 0x00006000010c7983 */ /* 0x001f220000300800 */
[----:B------:R-:W4:Y:S02]  /*5eba0*/  LDL.LU R13, [R1+0x64] ;  /* 0x00006400010d7983 */ /* 0x000f240000300800 */
[----:B-1----:R-:W4:Y:S02]  /*5ebb0*/  LDL.LU R14, [R1+0x68] ;  /* 0x00006800010e7983 */ /* 0x002f240000300800 */
[----:B------:R-:W4:Y:S01]  /*5ebc0*/  LDL.LU R15, [R1+0x6c] ;  /* 0x00006c00010f7983 */ /* 0x000f220000300800 */
        /* <DEDUP_REMOVED lines=9> */
[----:B------:R-:W2:Y:S11]  /*5ec60*/  LDL.LU.64 R20, [R1+0x33a8] ;  /* 0x0033a80001147983 */ /* 0x000eb60000300a00 */
[----:B------:R-:W-:Y:S10]  /*5ec70*/  @!UPT UIADD3 URZ, URZ, URZ, URZ ;  /* 0x0000003f3f3ff290 */ /* 0x000ff4000fffe03f */
[----:B------:R0:W-:Y:S01]  /*5ec80*/  STL.64 [R1+0x120], R16 ;  /* 0x0001201001007387 */ /* 0x0001e20000100a00 */
[----:B------:R1:W-:Y:S03]  /*5ec90*/  STL.64 [R1+0x128], R18 ;  /* 0x0001281201007387 */ /* 0x0003e60000100a00 */
[----:B0-----:R-:W3:Y:S01]  /*5eca0*/  LDL.LU R16, [R1+0x70] ;  /* 0x0000700001107983 */ /* 0x001ee20000300800 */
[----:B------:R-:W3:Y:S02]  /*5ecb0*/  LDL.LU R17, [R1+0x74] ;  /* 0x0000740001117983 */ /* 0x000ee40000300800 */
[----:B-1----:R-:W3:Y:S02]  /*5ecc0*/  LDL.LU R18, [R1+0x78] ;  /* 0x0000780001127983 */ /* 0x002ee40000300800 */
[----:B------:R-:W3:Y:S01]  /*5ecd0*/  LDL.LU R19, [R1+0x7c] ;  /* 0x00007c0001137983 */ /* 0x000ee20000300800 */
        /* <DEDUP_REMOVED lines=21> */
[C---:B---3--:R-:W-:Y:S08]  /*5ee30*/  HMMA.16816.F32.BF16 R16, R24.reuse, R8, R16 ;  /* 0x000000081810723c */ /* 0x048ff00000041810 */
[----:B----4-:R-:W-:Y:S01]  /*5ee40*/  HMMA.16816.F32.BF16 R8, R24, R4, R12 ;  /* 0x000000041808723c */ /* 0x010fe2000004180c */
[----:B------:R-:W0:Y:S11]  /*5ee50*/  S2R R14, SR_TID.X ;  /* 0x00000000000e7919 */ /* 0x000e360000002100 */
[----:B------:R-:W-:Y:S03]  /*5ee60*/  @!UPT UIADD3 URZ, URZ, URZ, URZ ;  /* 0x0000003f3f3ff290 */ /* 0x000fe6000fffe03f */
[----:B------:R-:W-:Y:S01]  /*5ee70*/  STL.64 [R1+0x90], R16 ;  /* 0x0000901001007387 */ /* 0x000fe20000100a00 */
[----:B------:R-:W-:Y:S02]  /*5ee80*/  STL.64 [R1+0x98], R18 ;  /* 0x0000981201007387 */ /* 0x000fe40000100a00 */
[----:B------:R-:W-:Y:S02]  /*5ee90*/  STL [R1+0x3370], R4 ;  /* 0x0033700401007387 */ /* 0x000fe40000100800 */
[----:B------:R-:W-:Y:S02]  /*5eea0*/  STL [R1+0x336c], R5 ;  /* 0x00336c0501007387 */ /* 0x000fe40000100800 */
[----:B------:R-:W1:Y:S01]  /*5eeb0*/  LDSM.16.MT88.4 R4, [R28+0x34180] ;  /* 0x034180001c04783b */ /* 0x000e620000004200 */
[----:B0-----:R-:W-:-:S05]  /*5eec0*/  IMAD.SHL.U32 R15, R14, 0x2, RZ ;  /* 0x000000020e0f7824 */ /* 0x001fca00078e00ff */
[----:B------:R-:W-:Y:S01]  /*5eed0*/  LOP3.LUT R15, R0, 0x10, R15, 0x78, !PT ;  /* 0x00000010000f7812 */ /* 0x000fe200078e780f */
[----:B------:R-:W-:Y:S01]  /*5eee0*/  STL.64 [R1+0x60], R8 ;  /* 0x0000600801007387 */ /* 0x000fe20000100a00 */
[----:B------:R-:W-:Y:S01]  /*5eef0*/  STL.64 [R1+0x68], R10 ;  /* 0x0000680a01007387 */ /* 0x000fe20000100a00 */
[----:B-1----:R-:W-:Y:S01]  /*5ef00*/  MOV R25, R6 ;  /* 0x0000000600197202 */ /* 0x002fe20000000f00 */
[----:B------:R-:W-:-:S04]  /*5ef10*/  SHF.L.U32 R6, R2, 0x8, RZ ;  /* 0x0000000802067819 */ /* 0x000fc800000006ff */
[----:B------:R-:W-:-:S04]  /*5ef20*/  LOP3.LUT R15, R15, R6, RZ, 0xfc, !PT ;  /* 0x000000060f0f7212 */ /* 0x000fc800078efcff */
[----:B------:R-:W-:-:S05]  /*5ef30*/  LOP3.LUT R15, R15, 0x40, RZ, 0x3c, !PT ;  /* 0x000000400f0f7812 */ /* 0x000fca00078e3cff */
[----:B------:R-:W0:Y:S04]  /*5ef40*/  LDSM.16.MT88.4 R8, [R15+0x34000] ;  /* 0x034000000f08783b */ /* 0x000e280000004200 */
[----:B------:R-:W1:Y:S01]  /*5ef50*/  LDSM.16.MT88.4 R16, [R15+0x34080] ;  /* 0x034080000f10783b */ /* 0x000e620000004200 */
[----:B------:R-:W-:-:S04]  /*5ef60*/  SHF.L.U32 R27, R14, 0x1, RZ ;  /* 0x000000010e1b7819 */ /* 0x000fc800000006ff */
[----:B------:R-:W-:-:S04]  /*5ef70*/  LOP3.LUT R27, R0, 0x10, R27, 0x78, !PT ;  /* 0x00000010001b7812 */ /* 0x000fc800078e781b */
[----:B------:R-:W-:Y:S02]  /*5ef80*/  LOP3.LUT R27, R27, R6, RZ, 0xfc, !PT ;  /* 0x000000061b1b7212 */ /* 0x000fe400078efcff */
[----:B0-----:R-:W-:Y:S01]  /*5ef90*/  MOV R3, R10 ;  /* 0x0000000a00037202 */ /* 0x001fe20000000f00 */
[----:B------:R-:W-:Y:S02]  /*5efa0*/  IMAD.MOV.U32 R28, RZ, RZ, R11 ;  /* 0x000000ffff1c7224 */ /* 0x000fe400078e000b */
[----:B-1----:R-:W-:Y:S01]  /*5efb0*/  IMAD.MOV.U32 R11, RZ, RZ, R16 ;  /* 0x000000ffff0b7224 */ /* 0x002fe200078e0010 */
[----:B------:R-:W-:Y:S01]  /*5efc0*/  MOV R10, R17 ;  /* 0x00000011000a7202 */ /* 0x000fe20000000f00 */
[----:B------:R-:W-:Y:S01]  /*5efd0*/  IMAD.MOV.U32 R0, RZ, RZ, R18 ;  /* 0x000000ffff007224 */ /* 0x000fe200078e0012 */
[----:B------:R-:W-:Y:S02]  /*5efe0*/  MOV R6, R19 ;  /* 0x0000001300067202 */ /* 0x000fe40000000f00 */
[----:B------:R-:W-:Y:S02]  /*5eff0*/  LDSM.16.MT88.4 R16, [R15+0x34100] ;  /* 0x034100000f10783b */ /* 0x000fe40000004200 */
[----:B------:R-:W0:Y:S04]  /*5f000*/  LDSM.16.MT88.4 R12, [R15+0x34180] ;  /* 0x034180000f0c783b */ /* 0x000e280000004200 */
[----:B------:R-:W-:-:S02]  /*5f010*/  IMAD.MOV.U32 R24, RZ, RZ, R7 ;  /* 0x000000ffff187224 */ /* 0x000fc400078e0007 */
[----:B------:R-:W-:Y:S01]  /*5f020*/  IMAD.MOV.U32 R26, RZ, RZ, R5 ;  /* 0x000000ffff1a7224 */ /* 0x000fe200078e0005 */
[----:B------:R-:W-:Y:S02]  /*5f030*/  MOV R29, R4 ;  /* 0x00000004001d7202 */ /* 0x000fe40000000f00 */
[----:B------:R-:W-:Y:S01]  /*5f040*/  LOP3.LUT R27, R27, 0x60, RZ, 0x3c, !PT ;  /* 0x000000601b1b7812 */ /* 0x000fe200078e3cff */
[----:B------:R0:W-:Y:S01]  /*5f050*/  STL [R1+0x3380], R24 ;  /* 0x0033801801007387 */ /* 0x0001e20000100800 */
[----:B------:R1:W-:Y:S02]  /*5f060*/  STL [R1+0x337c], R25 ;  /* 0x00337c1901007387 */ /* 0x0003e40000100800 */
[----:B------:R2:W-:Y:S02]  /*5f070*/  STL [R1+0x3378], R26 ;  /* 0x0033781a01007387 */ /* 0x0005e40000100800 */
[----:B------:R3:W-:Y:S01]  /*5f080*/  STL [R1+0x3374], R29 ;  /* 0x0033741d01007387 */ /* 0x0007e20000100800 */
[----:B------:R-:W-:Y:S01]  /*5f090*/  MOV R7, R8 ;  /* 0x0000000800077202 */ /* 0x000fe20000000f00 */
[----:B------:R-:W-:Y:S01]  /*5f0a0*/  IMAD.MOV.U32 R2, RZ, RZ, R9 ;  /* 0x000000ffff027224 */ /* 0x000fe200078e0009 */
[----:B------:R-:W-:Y:S01]  /*5f0b0*/  LDSM.16.MT88.4 R20, [R27+0x34100] ;  /* 0x034100001b14783b */ /* 0x000fe20000004200 */
[----:B0-----:R-:W-:Y:S01]  /*5f0c0*/  IMAD.MOV.U32 R24, RZ, RZ, R12 ;  /* 0x000000ffff187224 */ /* 0x001fe200078e000c */
[----:B-1----:R-:W-:Y:S01]  /*5f0d0*/  MOV R25, R13 ;  /* 0x0000000d00197202 */ /* 0x002fe20000000f00 */
[----:B--2---:R-:W-:Y:S01]  /*5f0e0*/  IMAD.MOV.U32 R26, RZ, RZ, R14 ;  /* 0x000000ffff1a7224 */ /* 0x004fe200078e000e */
[----:B---3--:R-:W-:Y:S01]  /*5f0f0*/  MOV R29, R15 ;  /* 0x0000000f001d7202 */ /* 0x008fe20000000f00 */
[----:B------:R-:W-:Y:S01]  /*5f100*/  IMAD.MOV.U32 R4, RZ, RZ, R16 ;  /* 0x000000ffff047224 */ /* 0x000fe200078e0010 */
[----:B------:R-:W0:Y:S01]  /*5f110*/  LDSM.16.MT88.4 R12, [R27+0x34000] ;  /* 0x034000001b0c783b */ /* 0x000e220000004200 */
[----:B------:R-:W-:Y:S01]  /*5f120*/  MOV R5, R17 ;  /* 0x0000001100057202 */ /* 0x000fe20000000f00 */
[----:B------:R-:W-:Y:S01]  /*5f130*/  IMAD.MOV.U32 R8, RZ, RZ, R18 ;  /* 0x000000ffff087224 */ /* 0x000fe200078e0012 */
[----:B------:R-:W-:-:S02]  /*5f140*/  MOV R9, R19 ;  /* 0x0000001300097202 */ /* 0x000fc40000000f00 */
[----:B------:R-:W1:Y:S04]  /*5f150*/  LDSM.16.MT88.4 R16, [R27+0x34080] ;  /* 0x034080001b10783b */ /* 0x000e680000004200 */
[----:B0-----:R-:W-:Y:S01]  /*5f160*/  STL.64 [R1+0x3268], R14 ;  /* 0x0032680e01007387 */ /* 0x001fe20000100a00 */
[----:B------:R-:W-:Y:S03]  /*5f170*/  STL.64 [R1+0x3260], R12 ;  /* 0x0032600c01007387 */ /* 0x000fe60000100a00 */
[----:B-1----:R-:W-:Y:S01]  /*5f180*/  STL.64 [R1+0x3248], R18 ;  /* 0x0032481201007387 */ /* 0x002fe20000100a00 */
        /* <DEDUP_REMOVED lines=68> */
[----:B----4-:R-:W-:Y:S01]  /*5f5d0*/  STL.64 [R1+0x32b8], R18 ;  /* 0x0032b81201007387 */ /* 0x010fe20000100a00 */
[----:B--2---:R0:W-:Y:S03]  /*5f5e0*/  STL.64 [R1+0x32b0], R16 ;  /* 0x0032b01001007387 */ /* 0x0041e60000100a00 */
[----:B0-----:R-:W2:Y:S01]  /*5f5f0*/  LDL.LU R16, [R1+0x2b0] ;  /* 0x0002b00001107983 */ /* 0x001ea20000300800 */
[----:B------:R-:W2:Y:S02]  /*5f600*/  LDL.LU R17, [R1+0x2b4] ;  /* 0x0002b40001117983 */ /* 0x000ea40000300800 */
[----:B------:R-:W4:Y:S02]  /*5f610*/  LDL.LU R18, [R1+0x2b8] ;  /* 0x0002b80001127983 */ /* 0x000f240000300800 */
[----:B------:R-:W4:Y:S01]  /*5f620*/  LDL.LU R19, [R1+0x2bc] ;  /* 0x0002bc0001137983 */ /* 0x000f220000300800 */
[----:B------:R-:W2:Y:S01]  /*5f630*/  LDL.LU R7, [R1+0x3350] ;  /* 0x0033500001077983 */ /* 0x000ea20000300800 */
[----:B------:R-:W-:-:S02]  /*5f640*/  MOV R13, R2 ;  /* 0x00000002000d7202 */ /* 0x000fc40000000f00 */
[----:B------:R-:W2:Y:S02]  /*5f650*/  LDL.LU R2, [R1+0x334c] ;  /* 0x00334c0001027983 */ /* 0x000ea40000300800 */
[----:B------:R-:W2:Y:S01]  /*5f660*/  LDL.LU R3, [R1+0x3348] ;  /* 0x0033480001037983 */ /* 0x000ea20000300800 */
[----:B------:R-:W2:Y:S01]  /*5f670*/  LDL.LU R28, [R1+0x3344] ;  /* 0x00334400011c7983 */ /* 0x000ea20000300800 */
[----:B------:R-:W-:Y:S02]  /*5f680*/  STL.64 [R1+0x3328], R14 ;  /* 0x0033280e01007387 */ /* 0x000fe40000100a00 */
[----:B------:R3:W-:Y:S02]  /*5f690*/  STL.64 [R1+0x3320], R12 ;  /* 0x0033200c01007387 */ /* 0x0007e40000100a00 */
[----:B---3--:R-:W-:Y:S02]  /*5f6a0*/  IMAD.MOV.U32 R12, RZ, RZ, R29 ;  /* 0x000000ffff0c7224 */ /* 0x008fe400078e001d */
[----:B------:R-:W3:Y:S04]  /*5f6b0*/  LDL.LU R29, [R1+0x3340] ;  /* 0x00334000011d7983 */ /* 0x000ee80000300800 */
        /* <DEDUP_REMOVED lines=19> */
[----:B------:R-:W-:Y:S01]  /*5f7f0*/  IMAD.MOV.U32 R14, RZ, RZ, R25 ;  /* 0x000000ffff0e7224 */ /* 0x000fe200078e0019 */
[----:B------:R-:W-:-:S02]  /*5f800*/  MOV R15, R24 ;  /* 0x00000018000f7202 */ /* 0x000fc40000000f00 */
[----:B------:R-:W0:Y:S04]  /*5f810*/  LDSM.16.MT88.4 R24, [R27+0x34180] ;  /* 0x034180001b18783b */ /* 0x000e280000004200 */
        /* <DEDUP_REMOVED lines=23> */
[----:B------:R-:W2:Y:S02]  /*5f990*/  LDL.LU R27, [R1+0x2fc] ;  /* 0x0002fc00011b7983 */ /* 0x000ea40000300800 */
[C---:B--2---:R-:W-:Y:S11]  /*5f9a0*/  HMMA.16816.F32.BF16 R24, R12.reuse, R8, R24 ;  /* 0x000000080c18723c */ /* 0x044ff60000041818 */
[----:B------:R-:W-:Y:S11]  /*5f9b0*/  @!UPT UIADD3 URZ, URZ, URZ, URZ ;  /* 0x0000003f3f3ff290 */ /* 0x000ff6000fffe03f */
[----:B------:R-:W-:Y:S01]  /*5f9c0*/  @!UPT UIADD3 URZ, URZ, URZ, URZ ;  /* 0x0000003f3f3ff290 */ /* 0x000fe2000fffe03f */
[----:B------:R0:W-:Y:S01]  /*5f9d0*/  STL.64 [R1+0x250], R24 ;  /* 0x0002501801007387 */ /* 0x0001e20000100a00 */
[----:B------:R1:W-:Y:S03]  /*5f9e0*/  STL.64 [R1+0x258], R26 ;  /* 0x0002581a01007387 */ /* 0x0003e60000100a00 */
[----:B0-----:R-:W2:Y:S01]  /*5f9f0*/  LDL.LU R24, [R1+0xc0] ;  /* 0x0000c00001187983 */ /* 0x001ea20000300800 */
[----:B------:R-:W2:Y:S02]  /*5fa00*/  LDL.LU R25, [R1+0xc4] ;  /* 0x0000c40001197983 */ /* 0x000ea40000300800 */
[----:B-1----:R-:W2:Y:S02]  /*5fa10*/  LDL.LU R26, [R1+0xc8] ;  /* 0x0000c800011a7983 */ /* 0x002ea40000300800 */
[----:B------:R-:W2:Y:S01]  /*5fa20*/  LDL.LU R27, [R1+0xcc] ;  /* 0x0000cc00011b7983 */ /* 0x000ea20000300800 */
[----:B------:R-:W-:Y:S01]  /*5fa30*/  HMMA.16816.F32.BF16 R12, R12, R4, R16 ;  /* 0x000000040c0c723c */ /* 0x000fe20000041810 */
[----:B--2---:R-:W-:Y:S01]  /*5fa40*/  STL.64 [R1+0x3218], R26 ;  /* 0x0032181a01007387 */ /* 0x004fe20000100a00 */
[----:B------:R0:W-:Y:S03]  /*5fa50*/  STL.64 [R1+0x3210], R24 ;  /* 0x0032101801007387 */ /* 0x0001e60000100a00 */
[----:B0-----:R-:W2:Y:S01]  /*5fa60*/  LDL.LU R24, [R1+0xd0] ;  /* 0x0000d00001187983 */ /* 0x001ea20000300800 */
[----:B------:R-:W2:Y:S02]  /*5fa70*/  LDL.LU R25, [R1+0xd4] ;  /* 0x0000d40001197983 */ /* 0x000ea40000300800 */
[----:B------:R-:W2:Y:S02]  /*5fa80*/  LDL.LU R26, [R1+0xd8] ;  /* 0x0000d800011a7983 */ /* 0x000ea40000300800 */
[----:B------:R-:W2:Y:S01]  /*5fa90*/  LDL.LU R27, [R1+0xdc] ;  /* 0x0000dc00011b7983 */ /* 0x000ea20000300800 */
[----:B------:R-:W2:Y:S01]  /*5faa0*/  LDL.LU.64 R18, [R1+0x3338] ;  /* 0x0033380001127983 */ /* 0x000ea20000300a00 */
[----:B------:R-:W2:Y:S11]  /*5fab0*/  LDL.LU.64 R16, [R1+0x3330] ;  /* 0x0033300001107983 */ /* 0x000eb60000300a00 */
[----:B------:R-:W-:Y:S02]  /*5fac0*/  STL.64 [R1+0x240], R12 ;  /* 0x0002400c01007387 */ /* 0x000fe40000100a00 */
[----:B------:R0:W-:Y:S02]  /*5fad0*/  STL.64 [R1+0x248], R14 ;  /* 0x0002480e01007387 */ /* 0x0001e40000100a00 */
        /* <DEDUP_REMOVED lines=91> */
[----:B------:R0:W-:Y:S02]  /*60090*/  STL.64 [R1+0x108], R18 ;  /* 0x0001081201007387 */ /* 0x0001e40000100a00 */
[----:B---3--:R-:W-:Y:S02]  /*600a0*/  IMAD.MOV.U32 R16, RZ, RZ, R29 ;  /* 0x000000ffff107224 */ /* 0x008fe400078e001d */
[----:B0-----:R-:W-:Y:S01]  /*600b0*/  IMAD.MOV.U32 R18, RZ, RZ, R3 ;  /* 0x000000ffff127224 */ /* 0x001fe200078e0003 */
[----:B------:R-:W-:Y:S02]  /*600c0*/  MOV R19, R2 ;  /* 0x0000000200137202 */ /* 0x000fe40000000f00 */
[----:B------:R-:W-:Y:S01]  /*600d0*/  MOV R17, R28 ;  /* 0x0000001c00117202 */ /* 0x000fe20000000f00 */
[C---:B----4-:R-:W-:Y:S11]  /*600e0*/  HMMA.16816.F32.BF16 R24, R20.reuse, R8, R24 ;  /* 0x000000081418723c */ /* 0x050ff60000041818 */
[----:B------:R-:W-:Y:S11]  /*600f0*/  @!UPT UIADD3 URZ, URZ, URZ, URZ ;  /* 0x0000003f3f3ff290 */ /* 0x000ff6000fffe03f */
[----:B------:R-:W-:Y:S02]  /*60100*/  @!UPT UIADD3 URZ, URZ, URZ, URZ ;  /* 0x0000003f3f3ff290 */ /* 0x000fe4000fffe03f */
[----:B------:R-:W-:Y:S01]  /*60110*/  IMAD.MOV.U32 R3, RZ, RZ, R26 ;  /* 0x000000ffff037224 */ /* 0x000fe200078e001a */
[----:B------:R-:W-:Y:S01]  /*60120*/  MOV R2, R27 ;  /* 0x0000001b00027202 */ /* 0x000fe20000000f00 */
[----:B------:R-:W-:Y:S01]  /*60130*/  IMAD.MOV.U32 R29, RZ, RZ, R24 ;  /* 0x000000ffff1d7224 */ /* 0x000fe200078e0018 */
[----:B------:R-:W-:Y:S01]  /*60140*/  MOV R28, R25 ;  /* 0x00000019001c7202 */ /* 0x000fe20000000f00 */
[----:B------:R-:W3:Y:S01]  /*60150*/  LDL.LU.64 R26, [R1+0x3218] ;  /* 0x00321800011a7983 */ /* 0x000ee20000300a00 */
[----:B------:R-:W3:Y:S02]  /*60160*/  LDL.LU.64 R24, [R1+0x3210] ;  /* 0x0032100001187983 */ /* 0x000ee40000300a00 */
[----:B------:R-:W-:Y:S02]  /*60170*/  STL [R1+0x30d4], R2 ;  /* 0x0030d40201007387 */ /* 0x000fe40000100800 */
[----:B------:R0:W-:Y:S01]  /*60180*/  STL [R1+0x30d0], R3 ;  /* 0x0030d00301007387 */ /* 0x0001e20000100800 */
[----:B------:R-:W-:Y:S01]  /*60190*/  STL [R1+0x30cc], R28 ;  /* 0x0030cc1c01007387 */ /* 0x000fe20000100800 */
[----:B------:R-:W-:Y:S01]  /*601a0*/  STL [R1+0x30c8], R29 ;  /* 0x0030c81d01007387 */ /* 0x000fe20000100800 */
[----:B---3--:R-:W-:Y:S02]  /*601b0*/  HMMA.16816.F32.BF16 R20, R20, R4, R24 ;  /* 0x000000041414723c */ /* 0x008fe40000041818 */
[----:B------:R-:W2:Y:S01]  /*601c0*/  LDL.LU.64 R26, [R1+0x3208] ;  /* 0x00320800011a7983 */ /* 0x000ea20000300a00 */
[----:B------:R-:W2:Y:S03]  /*601d0*/  LDL.LU.64 R24, [R1+0x3200] ;  /* 0x0032000001187983 */ /* 0x000ea60000300a00 */
[----:B0-----:R-:W0:Y:S11]  /*601e0*/  S2R R3, SR_TID.X ;  /* 0x0000000000037919 */ /* 0x001e360000002100 */
[----:B------:R-:W-:Y:S06]  /*601f0*/  @!UPT UIADD3 URZ, URZ, URZ, URZ ;  /* 0x0000003f3f3ff290 */ /* 0x000fec000fffe03f */
[----:B------:R-:W-:Y:S01]  /*60200*/  STL.64 [R1+0x80], R20 ;  /* 0x0000801401007387 */ /* 0x000fe20000100a00 */
[----:B------:R-:W-:Y:S02]  /*60210*/  STL.64 [R1+0x88], R22 ;  /* 0x0000881601007387 */ /* 0x000fe40000100a00 */
[----:B0-----:R-:W-:Y:S01]  /*60220*/  IMAD.SHL.U32 R2, R3, 0x2, RZ ;  /* 0x0000000203027824 */ /* 0x001fe200078e00ff */
[C---:B--2---:R-:W-:Y:S08]  /*60230*/  HMMA.16816.F32.BF16 R12, R24.reuse, R8, R12 ;  /* 0x00000008180c723c */ /* 0x044ff0000004180c */
[----:B------:R-:W-:Y:S11]  /*60240*/  HMMA.16816.F32.BF16 R16, R24, R4, R16 ;  /* 0x000000041810723c */ /* 0x000ff60000041810 */
[----:B------:R-:W-:Y:S05]  /*60250*/  @!UPT UIADD3 URZ, URZ, URZ, URZ ;  /* 0x0000003f3f3ff290 */ /* 0x000fea000fffe03f */
[----:B------:R-:W-:Y:S01]  /*60260*/  MOV R8, R15 ;  /* 0x0000000f00087202 */ /* 0x000fe20000000f00 */
[----:B------:R-:W-:Y:S01]  /*60270*/  IMAD.MOV.U32 R9, RZ, RZ, R14 ;  /* 0x000000ffff097224 */ /* 0x000fe200078e000e */
[----:B------:R-:W-:Y:S03]  /*60280*/  STL.64 [R1+0x70], R12 ;  /* 0x0000700c01007387 */ /* 0x000fe60000100a00 */
[----:B------:R-:W-:Y:S01]  /*60290*/  STL [R1+0x30dc], R8 ;  /* 0x0030dc0801007387 */ /* 0x000fe20000100800 */
[----:B------:R-:W0:Y:S04]  /*602a0*/  S2R R15, SR_TID.X ;  /* 0x00000000000f7919 */ /* 0x000e280000002100 */
[----:B------:R-:W-:Y:S01]  /*602b0*/  STL [R1+0x30d8], R9 ;  /* 0x0030d80901007387 */ /* 0x000fe20000100800 */
[----:B------:R-:W-:Y:S02]  /*602c0*/  STL.64 [R1+0x50], R16 ;  /* 0x0000501001007387 */ /* 0x000fe40000100a00 */
[----:B------:R-:W-:Y:S02]  /*602d0*/  STL [R1+0x58], R18 ;  /* 0x0000581201007387 */ /* 0x000fe40000100800 */
[----:B------:R-:W-:-:S02]  /*602e0*/  IMAD.MOV.U32 R4, RZ, RZ, R19 ;  /* 0x000000ffff047224 */ /* 0x000fc400078e0013 */
[----:B------:R-:W1:Y:S04]  /*602f0*/  LDSM.16.MT88.4 R16, [R0+0x36000] ;  /* 0x036000000010783b */ /* 0x000e680000004200 */
[----:B------:R1:W-:Y:S01]  /*60300*/  STL.64 [R1+0x31f0], R6 ;  /* 0x0031f00601007387 */ /* 0x0003e20000100a00 */
[----:B------:R2:W-:Y:S01]  /*60310*/  STL [R1+0x31e8], R4 ;  /* 0x0031e80401007387 */ /* 0x0005e20000100800 */
[C---:B0-----:R-:W-:Y:S01]  /*60320*/  LOP3.LUT R14, R15.reuse, 0x7, RZ, 0xc0, !PT ;  /* 0x000000070f0e7812 */ /* 0x041fe200078ec0ff */
[----:B------:R-:W-:-:S04]  /*60330*/  LOP3.LUT R15, R15, 0x10, RZ, 0xc0, !PT ;  /* 0x000000100f0f7812 */ /* 0x000fc800078ec0ff */
[----:B------:R-:W-:Y:S01]  /*60340*/  IMAD R14, R14, 0x210, RZ ;  /* 0x000002100e0e7824 */ /* 0x000fe200078e02ff */
[----:B------:R-:W-:-:S04]  /*60350*/  SHF.L.U32 R15, R15, 0x8, RZ ;  /* 0x000000080f0f7819 */ /* 0x000fc800000006ff */
[----:B------:R-:W-:-:S04]  /*60360*/  LOP3.LUT R2, R14, 0x10, R2, 0x78, !PT ;  /* 0x000000100e027812 */ /* 0x000fc800078e7802 */
[----:B------:R-:W-:Y:S02]  /*60370*/  LOP3.LUT R2, R2, R15, RZ, 0xfc, !PT ;  /* 0x0000000f02027212 */ /* 0x000fe400078efcff */
[----:B------:R-:W0:Y:S01]  /*60380*/  LDSM.16.MT88.4 R12, [R0+0x36100] ;  /* 0x03610000000c783b */ /* 0x000e220000004200 */
[----:B-1----:R-:W-:Y:S01]  /*60390*/  MOV R7, R16 ;  /* 0x0000001000077202 */ /* 0x002fe20000000f00 */
[----:B------:R-:W-:Y:S01]  /*603a0*/  IMAD.MOV.U32 R6, RZ, RZ, R17 ;  /* 0x000000ffff067224 */ /* 0x000fe200078e0011 */
[----:B------:R-:W-:Y:S01]  /*603b0*/  MOV R5, R18 ;  /* 0x0000001200057202 */ /* 0x000fe20000000f00 */
[----:B--2---:R-:W-:Y:S02]  /*603c0*/  IMAD.MOV.U32 R4, RZ, RZ, R19 ;  /* 0x000000ffff047224 */ /* 0x004fe400078e0013 */
[----:B------:R-:W1:Y:S01]  /*603d0*/  LDSM.16.MT88.4 R16, [R0+0x36080] ;  /* 0x036080000010783b */ /* 0x000e620000004200 */
[----:B------:R-:W-:Y:S02]  /*603e0*/  LOP3.LUT R2, R2, 0x20, RZ, 0x3c, !PT ;  /* 0x0000002002027812 */ /* 0x000fe400078e3cff */
[----:B0-----:R-:W-:Y:S01]  /*603f0*/  MOV R25, R12 ;  /* 0x0000000c00197202 */ /* 0x001fe20000000f00 */
[----:B------:R-:W-:Y:S01]  /*60400*/  IMAD.MOV.U32 R24, RZ, RZ, R13 ;  /* 0x000000ffff187224 */ /* 0x000fe200078e000d */
[----:B------:R-:W-:Y:S01]  /*60410*/  MOV R23, R14 ;  /* 0x0000000e00177202 */ /* 0x000fe20000000f00 */
[----:B------:R-:W-:-:S02]  /*60420*/  IMAD.MOV.U32 R22, RZ, RZ, R15 ;  /* 0x000000ffff167224 */ /* 0x000fc400078e000f */
[----:B------:R-:W0:Y:S01]  /*60430*/  LDSM.16.MT88.4 R12, [R0+0x36180] ;  /* 0x03618000000c783b */ /* 0x000e220000004200 */
[----:B-1----:R-:W-:Y:S01]  /*60440*/  IMAD.MOV.U32 R21, RZ, RZ, R16 ;  /* 0x000000ffff157224 */ /* 0x002fe200078e0010 */
[----:B------:R-:W-:Y:S01]  /*60450*/  MOV R20, R17 ;  /* 0x0000001100147202 */ /* 0x000fe20000000f00 */
[----:B------:R-:W-:Y:S01]  /*60460*/  IMAD.MOV.U32 R9, RZ, RZ, R18 ;  /* 0x000000ffff097224 */ /* 0x000fe200078e0012 */
        /* <DEDUP_REMOVED lines=184> */
[----:B------:R-:W-:Y:S01]  /*60ff0*/  STL.64 [R1+0x120], R20 ;  /* 0x0001201401007387 */ /* 0x000fe20000100a00 */
[----:B------:R4:W-:Y:S01]  /*61000*/  STL.64 [R1+0x128], R22 ;  /* 0x0001281601007387 */ /* 0x0009e20000100a00 */
[C---:B------:R-:W-:Y:S01]  /*61010*/  LOP3.LUT R28, R3.reuse, 0x7, RZ, 0xc0, !PT ;  /* 0x00000007031c7812 */ /* 0x040fe200078ec0ff */
[----:B------:R-:W-:Y:S01]  /*61020*/  LOP3.LUT R3, R3, 0x10, RZ, 0xc0, !PT ;  /* 0x0000001003037812 */ /* 0x000fe200078ec0ff */
[C---:B----4-:R-:W-:Y:S01]  /*61030*/  HMMA.16816.F32.BF16 R20, R24.reuse, R10, R12 ;  /* 0x0000000a1814723c */ /* 0x050fe2000004180c */
[----:B------:R-:W0:Y:S07]  /*61040*/  S2R R12, SR_TID.X ;  /* 0x00000000000c7919 */ /* 0x000e2e0000002100 */
[----:B--2---:R-:W-:Y:S11]  /*61050*/  HMMA.16816.F32.BF16 R16, R24, R6, R16 ;  /* 0x000000061810723c */ /* 0x004ff60000041810 */
[----:B------:R-:W-:Y:S04]  /*61060*/  @!UPT UIADD3 URZ, URZ, URZ, URZ ;  /* 0x0000003f3f3ff290 */ /* 0x000fe8000fffe03f */
[----:B------:R-:W-:Y:S01]  /*61070*/  STL.64 [R1+0x110], R20 ;  /* 0x0001101401007387 */ /* 0x000fe20000100a00 */
[----:B------:R-:W-:Y:S02]  /*61080*/  STL.64 [R1+0x118], R22 ;  /* 0x0001181601007387 */ /* 0x000fe40000100a00 */
[----:B------:R-:W1:Y:S04]  /*61090*/  LDSM.16.MT88.4 R20, [R2+0x36180] ;  /* 0x036180000214783b */ /* 0x000e680000004200 */
[----:B------:R-:W-:Y:S02]  /*610a0*/  IMAD R13, R28, 0x210, RZ ;  /* 0x000002101c0d7824 */ /* 0x000fe400078e02ff */
[----:B0-----:R-:W-:Y:S01]  /*610b0*/  IMAD.SHL.U32 R15, R12, 0x2, RZ ;  /* 0x000000020c0f7824 */ /* 0x001fe200078e00ff */
[----:B------:R-:W-:-:S04]  /*610c0*/  SHF.L.U32 R14, R3, 0x8, RZ ;  /* 0x00000008030e7819 */ /* 0x000fc800000006ff */
[----:B------:R-:W-:-:S04]  /*610d0*/  LOP3.LUT R15, R13, 0x10, R15, 0x78, !PT ;  /* 0x000000100d0f7812 */ /* 0x000fc800078e780f */
[----:B------:R-:W-:Y:S01]  /*610e0*/  LOP3.LUT R15, R15, R14, RZ, 0xfc, !PT ;  /* 0x0000000e0f0f7212 */ /* 0x000fe200078efcff */
[----:B------:R-:W-:Y:S03]  /*610f0*/  STL.64 [R1+0xf0], R16 ;  /* 0x0000f01001007387 */ /* 0x000fe60000100a00 */
[----:B------:R-:W-:Y:S01]  /*61100*/  LOP3.LUT R15, R15, 0x40, RZ, 0x3c, !PT ;  /* 0x000000400f0f7812 */ /* 0x000fe200078e3cff */
[----:B------:R1:W-:Y:S02]  /*61110*/  STL.64 [R1+0xf8], R18 ;  /* 0x0000f81201007387 */ /* 0x0003e40000100a00 */
[----:B-1----:R-:W-:Y:S01]  /*61120*/  MOV R19, R20 ;  /* 0x0000001400137202 */ /* 0x002fe20000000f00 */
[----:B------:R-:W-:Y:S01]  /*61130*/  IMAD.MOV.U32 R18, RZ, RZ, R21 ;  /* 0x000000ffff127224 */ /* 0x000fe200078e0015 */
[----:B------:R-:W-:Y:S01]  /*61140*/  MOV R17, R22 ;  /* 0x0000001600117202 */ /* 0x000fe20000000f00 */
[----:B------:R-:W-:-:S02]  /*61150*/  IMAD.MOV.U32 R16, RZ, RZ, R23 ;  /* 0x000000ffff107224 */ /* 0x000fc400078e0017 */
[----:B------:R-:W0:Y:S01]  /*61160*/  LDSM.16.MT88.4 R20, [R15+0x36000] ;  /* 0x036000000f14783b */ /* 0x000e220000004200 */
[----:B------:R-:W-:Y:S02]  /*61170*/  SHF.L.U32 R27, R12, 0x1, RZ ;  /* 0x000000010c1b7819 */ /* 0x000fe400000006ff */
[----:B0-----:R-:W-:Y:S01]  /*61180*/  MOV R3, R20 ;  /* 0x0000001400037202 */ /* 0x001fe20000000f00 */
[----:B------:R-:W-:Y:S01]  /*61190*/  IMAD.MOV.U32 R28, RZ, RZ, R21 ;  /* 0x000000ffff1c7224 */ /* 0x000fe200078e0015 */
[----:B------:R-:W-:Y:S01]  /*611a0*/  MOV R29, R22 ;  /* 0x00000016001d7202 */ /* 0x000fe20000000f00 */
[----:B------:R-:W-:Y:S02]  /*611b0*/  IMAD.MOV.U32 R5, RZ, RZ, R23 ;  /* 0x000000ffff057224 */ /* 0x000fe400078e0017 */
[----:B------:R-:W0:Y:S01]  /*611c0*/  LDSM.16.MT88.4 R20, [R15+0x36080] ;  /* 0x036080000f14783b */ /* 0x000e220000004200 */
[----:B------:R-:W-:-:S04]  /*611d0*/  LOP3.LUT R27, R13, 0x10, R27, 0x78, !PT ;  /* 0x000000100d1b7812 */ /* 0x000fc800078e781b */
[----:B------:R-:W-:Y:S01]  /*611e0*/  LOP3.LUT R27, R27, R14, RZ, 0xfc, !PT ;  /* 0x0000000e1b1b7212 */ /* 0x000fe200078efcff */
[----:B------:R-:W-:Y:S01]  /*611f0*/  STL [R1+0x30f0], R5 ;  /* 0x0030f00501007387 */ /* 0x000fe20000100800 */
[----:B0-----:R-:W-:Y:S01]  /*61200*/  MOV R0, R20 ;  /* 0x0000001400007202 */ /* 0x001fe20000000f00 */
[----:B------:R-:W-:Y:S01]  /*61210*/  IMAD.MOV.U32 R8, RZ, RZ, R21 ;  /* 0x000000ffff087224 */ /* 0x000fe200078e0015 */
[----:B------:R-:W-:Y:S01]  /*61220*/  MOV R9, R22 ;  /* 0x0000001600097202 */ /* 0x000fe20000000f00 */
[----:B------:R-:W-:Y:S02]  /*61230*/  IMAD.MOV.U32 R2, RZ, RZ, R23 ;  /* 0x000000ffff027224 */ /* 0x000fe400078e0017 */
[----:B------:R-:W-:Y:S02]  /*61240*/  LDSM.16.MT88.4 R20, [R15+0x36100] ;  /* 0x036100000f14783b */ /* 0x000fe40000004200 */
[----:B------:R-:W0:Y:S02]  /*61250*/  LDSM.16.MT88.4 R12, [R15+0x36180] ;  /* 0x036180000f0c783b */ /* 0x000e240000004200 */
[----:B------:R-:W-:Y:S02]  /*61260*/  STL [R1+0x30ec], R29 ;  /* 0x0030ec1d01007387 */ /* 0x000fe40000100800 */
[----:B------:R-:W-:Y:S02]  /*61270*/  STL [R1+0x30e8], R28 ;  /* 0x0030e81c01007387 */ /* 0x000fe40000100800 */
[----:B------:R-:W-:Y:S02]  /*61280*/  STL [R1+0x30e4], R3 ;  /* 0x0030e40301007387 */ /* 0x000fe40000100800 */
[----:B------:R0:W-:Y:S01]  /*61290*/  STL [R1+0x3100], R2 ;  /* 0x0031000201007387 */ /* 0x0001e20000100800 */
[----:B------:R-:W-:Y:S01]  /*612a0*/  LOP3.LUT R27, R27, 0x60, RZ, 0x3c, !PT ;  /* 0x000000601b1b7812 */ /* 0x000fe200078e3cff */
[----:B------:R1:W-:Y:S01]  /*612b0*/  STL [R1+0x30fc], R9 ;  /* 0x0030fc0901007387 */ /* 0x0003e20000100800 */
[----:B------:R2:W-:Y:S02]  /*612c0*/  STL [R1+0x30f8], R8 ;  /* 0x0030f80801007387 */ /* 0x0005e40000100800 */
[----:B------:R3:W-:Y:S02]  /*612d0*/  STL [R1+0x30f4], R0 ;  /* 0x0030f40001007387 */ /* 0x0007e40000100800 */
[----:B0-----:R-:W-:Y:S01]  /*612e0*/  IMAD.MOV.U32 R2, RZ, RZ, R12 ;  /* 0x000000ffff027224 */ /* 0x001fe200078e000c */
[----:B-1----:R-:W-:Y:S01]  /*612f0*/  MOV R9, R13 ;  /* 0x0000000d00097202 */ /* 0x002fe20000000f00 */
[----:B--2---:R-:W-:Y:S01]  /*61300*/  IMAD.MOV.U32 R8, RZ, RZ, R14 ;  /* 0x000000ffff087224 */ /* 0x004fe200078e000e */
[----:B---3--:R-:W-:-:S02]  /*61310*/  MOV R0, R15 ;  /* 0x0000000f00007202 */ /* 0x008fc40000000f00 */
[----:B------:R-:W0:Y:S01]  /*61320*/  LDSM.16.MT88.4 R12, [R27+0x36000] ;  /* 0x036000001b0c783b */ /* 0x000e220000004200 */
[----:B------:R-:W-:Y:S01]  /*61330*/  MOV R5, R20 ;  /* 0x0000001400057202 */ /* 0x000fe20000000f00 */
[----:B------:R-:W-:Y:S01]  /*61340*/  IMAD.MOV.U32 R29, RZ, RZ, R21 ;  /* 0x000000ffff1d7224 */ /* 0x000fe200078e0015 */
[----:B------:R-:W-:Y:S01]  /*61350*/  MOV R28, R22 ;  /* 0x00000016001c7202 */ /* 0x000fe20000000f00 */
[----:B------:R-:W-:Y:S02]  /*61360*/  IMAD.MOV.U32 R3, RZ, RZ, R23 ;  /* 0x000000ffff037224 */ /* 0x000fe400078e0017 */
[----:B------:R-:W-:Y:S04]  /*61370*/  LDSM.16.MT88.4 R20, [R27+0x36100] ;  /* 0x036100001b14783b */ /* 0x000fe80000004200 */
[----:B0-----:R0:W-:Y:S01]  /*61380*/  STL.64 [R1+0x3010], R14 ;  /* 0x0030100e01007387 */ /* 0x0011e20000100a00 */
[----:B------:R1:W-:Y:S02]  /*61390*/  STL.64 [R1+0x3008], R12 ;  /* 0x0030080c01007387 */ /* 0x0003e40000100a00 */
[----:B0-----:R-:W-:-:S02]  /*613a0*/  IMAD.MOV.U32 R14, RZ, RZ, R17 ;  /* 0x000000ffff0e7224 */ /* 0x001fc400078e0011 */
[----:B-1----:R-:W-:Y:S01]  /*613b0*/  IMAD.MOV.U32 R12, RZ, RZ, R19 ;  /* 0x000000ffff0c7224 */ /* 0x002fe200078e0013 */
[----:B------:R-:W-:Y:S02]  /*613c0*/  MOV R13, R18 ;  /* 0x00000012000d7202 */ /* 0x000fe40000000f00 */
[----:B------:R-:W-:Y:S02]  /*613d0*/  MOV R15, R16 ;  /* 0x00000010000f7202 */ /* 0x000fe40000000f00 */
[----:B------:R-:W0:Y:S02]  /*613e0*/  LDSM.16.MT88.4 R16, [R27+0x36080] ;  /* 0x036080001b10783b */ /* 0x000e240000004200 */
[----:B------:R-:W1:Y:S02]  /*613f0*/  LDSM.16.MT88.4 R24, [R27+0x36180] ;  /* 0x036180001b18783b */ /* 0x000e640000004200 */
[----:B0-----:R-:W-:Y:S02]  /*61400*/  STL.64 [R1+0x2ff0], R18 ;  /* 0x002ff01201007387 */ /* 0x001fe40000100a00 */
[----:B------:R0:W-:Y:S02]  /*61410*/  STL.64 [R1+0x2fe8], R16 ;  /* 0x002fe81001007387 */ /* 0x0001e40000100a00 */
        /* <DEDUP_REMOVED lines=8> */
[----:B------:R-:W3:Y:S02]  /*614a0*/  LDL.LU R22, [R1+0x258] ;  /* 0x0002580001167983 */ /* 0x000ee40000300800 */
[----:B------:R-:W3:Y:S01]  /*614b0*/  LDL.LU R23, [R1+0x25c] ;  /* 0x00025c0001177983 */ /* 0x000ee20000300800 */
[----:B-1----:R-:W-:Y:S01]  /*614c0*/  STL.64 [R1+0x2fb0], R26 ;  /* 0x002fb01a01007387 */ /* 0x002fe20000100a00 */
[----:B------:R-:W-:Y:S02]  /*614d0*/  STL.64 [R1+0x2fa8], R24 ;  /* 0x002fa81801007387 */ /* 0x000fe40000100a00 */
[----:B------:R-:W-:Y:S01]  /*614e0*/  STL.64 [R1+0x30c0], R6 ;  /* 0x0030c00601007387 */ /* 0x000fe20000100a00 */
[C---:B---3--:R-:W-:Y:S08]  /*614f0*/  HMMA.16816.F32.BF16 R20, R12.reuse, R10, R20 ;  /* 0x0000000a0c14723c */ /* 0x048ff00000041814 */
[----:B--2---:R-:W-:Y:S11]  /*61500*/  HMMA.16816.F32.BF16 R12, R12, R6, R16 ;  /* 0x000000060c0c723c */ /* 0x004ff60000041810 */
[----:B------:R-:W-:Y:S04]  /*61510*/  @!UPT UIADD3 URZ, URZ, URZ, URZ ;  /* 0x0000003f3f3ff290 */ /* 0x000fe8000fffe03f */
[----:B------:R-:W-:Y:S01]  /*61520*/  STL.64 [R1+0xe0], R20 ;  /* 0x0000e01401007387 */ /* 0x000fe20000100a00 */
[----:B------:R-:W-:Y:S02]  /*61530*/  STL.64 [R1+0xe8], R22 ;  /* 0x0000e81601007387 */ /* 0x000fe40000100a00 */
[----:B------:R-:W-:Y:S05]  /*61540*/  STL [R1+0x30b8], R4 ;  /* 0x0030b80401007387 */ /* 0x000fea0000100800 */
[----:B------:R0:W-:Y:S01]  /*61550*/  STL.64 [R1+0xb0], R12 ;  /* 0x0000b00c01007387 */ /* 0x0001e20000100a00 */
[----:B------:R1:W-:Y:S01]  /*61560*/  STL.64 [R1+0xb8], R14 ;  /* 0x0000b80e01007387 */ /* 0x0003e20000100a00 */
[----:B------:R-:W2:Y:S02]  /*61570*/  LDL.LU R16, [R1+0x1b0] ;  /* 0x0001b00001107983 */ /* 0x000ea40000300800 */
[----:B------:R-:W2:Y:S02]  /*61580*/  LDL.LU R17, [R1+0x1b4] ;  /* 0x0001b40001117983 */ /* 0x000ea40000300800 */
[----:B------:R-:W3:Y:S01]  /*61590*/  LDL.LU R18, [R1+0x1b8] ;  /* 0x0001b80001127983 */ /* 0x000ee20000300800 */
[----:B------:R-:W3:Y:S01]  /*615a0*/  LDL.LU R19, [R1+0x1bc] ;  /* 0x0001bc0001137983 */ /* 0x000ee20000300800 */
[----:B0-----:R-:W-:-:S02]  /*615b0*/  IMAD.MOV.U32 R12, RZ, RZ, R2 ;  /* 0x000000ffff0c7224 */ /* 0x001fc400078e0002 */
[----:B-1----:R-:W-:Y:S01]  /*615c0*/  IMAD.MOV.U32 R14, RZ, RZ, R8 ;  /* 0x000000ffff0e7224 */ /* 0x002fe200078e0008 */
[----:B------:R-:W-:Y:S01]  /*615d0*/  MOV R15, R0 ;  /* 0x00000000000f7202 */ /* 0x000fe20000000f00 */
[----:B------:R-:W4:Y:S01]  /*615e0*/  LDL.LU R2, [R1+0x3100] ;  /* 0x0031000001027983 */ /* 0x000f220000300800 */
[----:B------:R-:W-:Y:S02]  /*615f0*/  MOV R13, R9 ;  /* 0x00000009000d7202 */ /* 0x000fe40000000f00 */
[----:B------:R-:W4:Y:S02]  /*61600*/  LDL.LU R9, [R1+0x30fc] ;  /* 0x0030fc0001097983 */ /* 0x000f240000300800 */
[----:B------:R-:W4:Y:S01]  /*61610*/  LDL.LU R8, [R1+0x30f8] ;  /* 0x0030f80001087983 */ /* 0x000f220000300800 */
[----:B------:R-:W4:Y:S01]  /*61620*/  LDL.LU R0, [R1+0x30f4] ;  /* 0x0030f40001007983 */ /* 0x000f220000300800 */
[----:B------:R-:W-:Y:S02]  /*61630*/  STL.64 [R1+0x3040], R14 ;  /* 0x0030400e01007387 */ /* 0x000fe40000100a00 */
[----:B------:R-:W-:Y:S01]  /*61640*/  STL.64 [R1+0x3038], R12 ;  /* 0x0030380c01007387 */ /* 0x000fe20000100a00 */
[----:B---3--:R-:W-:Y:S01]  /*61650*/  STL.64 [R1+0x3000], R18 ;  /* 0x0030001201007387 */ /* 0x008fe20000100a00 */
[----:B--2---:R0:W-:Y:S03]  /*61660*/  STL.64 [R1+0x2ff8], R16 ;  /* 0x002ff81001007387 */ /* 0x0041e60000100a00 */
[----:B0-----:R-:W2:Y:S01]  /*61670*/  LDL.LU R16, [R1+0x1d0] ;  /* 0x0001d00001107983 */ /* 0x001ea20000300800 */
[----:B------:R-:W2:Y:S02]  /*61680*/  LDL.LU R17, [R1+0x1d4] ;  /* 0x0001d40001117983 */ /* 0x000ea40000300800 */
[----:B------:R-:W3:Y:S02]  /*61690*/  LDL.LU R18, [R1+0x1d8] ;  /* 0x0001d80001127983 */ /* 0x000ee40000300800 */
[----:B------:R-:W3:Y:S02]  /*616a0*/  LDL.LU R19, [R1+0x1dc] ;  /* 0x0001dc0001137983 */ /* 0x000ee40000300800 */
[----:B------:R-:W-:-:S02]  /*616b0*/  IMAD.MOV.U32 R12, RZ, RZ, R5 ;  /* 0x000000ffff0c7224 */ /* 0x000fc400078e0005 */
[----:B------:R-:W-:Y:S01]  /*616c0*/  IMAD.MOV.U32 R14, RZ, RZ, R28 ;  /* 0x000000ffff0e7224 */ /* 0x000fe200078e001c */
[----:B---3--:R-:W-:Y:S01]  /*616d0*/  STL.64 [R1+0x3020], R18 ;  /* 0x0030201201007387 */ /* 0x008fe20000100a00 */
[----:B--2---:R0:W-:Y:S03]  /*616e0*/  STL.64 [R1+0x3018], R16 ;  /* 0x0030181001007387 */ /* 0x0041e60000100a00 */
[----:B0-----:R-:W2:Y:S01]  /*616f0*/  LDL.LU R16, [R1+0x1f0] ;  /* 0x0001f00001107983 */ /* 0x001ea20000300800 */
[----:B------:R-:W2:Y:S02]  /*61700*/  LDL.LU R17, [R1+0x1f4] ;  /* 0x0001f40001117983 */ /* 0x000ea40000300800 */
[----:B------:R-:W3:Y:S02]  /*61710*/  LDL.LU R18, [R1+0x1f8] ;  /* 0x0001f80001127983 */ /* 0x000ee40000300800 */
[----:B------:R-:W3:Y:S01]  /*61720*/  LDL.LU R19, [R1+0x1fc] ;  /* 0x0001fc0001137983 */ /* 0x000ee20000300800 */
[----:B------:R-:W-:Y:S01]  /*61730*/  MOV R15, R3 ;  /* 0x00000003000f7202 */ /* 0x000fe20000000f00 */
[----:B------:R-:W4:Y:S01]  /*61740*/  LDL.LU R5, [R1+0x30f0] ;  /* 0x0030f00001057983 */ /* 0x000f220000300800 */
[----:B------:R-:W-:-:S02]  /*61750*/  MOV R13, R29 ;  /* 0x0000001d000d7202 */ /* 0x000fc40000000f00 */
        /* <DEDUP_REMOVED lines=11> */
[----:B----4-:R-:W-:-:S02]  /*61810*/  IMAD.MOV.U32 R12, RZ, RZ, R0 ;  /* 0x000000ffff0c7224 */ /* 0x010fc400078e0000 */
[----:B------:R-:W-:Y:S01]  /*61820*/  IMAD.MOV.U32 R14, RZ, RZ, R9 ;  /* 0x000000ffff0e7224 */ /* 0x000fe200078e0009 */
        /* <DEDUP_REMOVED lines=19> */
[----:B------:R-:W3:Y:S02]  /*61960*/  LDL.LU R19, [R1+0x27c] ;  /* 0x00027c0001137983 */ /* 0x000ee40000300800 */
[----:B------:R-:W-:Y:S01]  /*61970*/  IMAD.MOV.U32 R12, RZ, RZ, R3 ;  /* 0x000000ffff0c7224 */ /* 0x000fe200078e0003 */
[----:B------:R-:W-:Y:S01]  /*61980*/  MOV R13, R28 ;  /* 0x0000001c000d7202 */ /* 0x000fe20000000f00 */
[----:B------:R-:W4:Y:S01]  /*61990*/  LDL.LU R3, [R1+0x30d0] ;  /* 0x0030d00001037983 */ /* 0x000f220000300800 */
[----:B------:R-:W4:Y:S02]  /*619a0*/  LDL.LU R28, [R1+0x30cc] ;  /* 0x0030cc00011c7983 */ /* 0x000f240000300800 */
[----:B------:R-:W-:-:S02]  /*619b0*/  IMAD.MOV.U32 R14, RZ, RZ, R29 ;  /* 0x000000ffff0e7224 */ /* 0x000fc400078e001d */
[----:B------:R-:W4:Y:S04]  /*619c0*/  LDL.LU R29, [R1+0x30c8] ;  /* 0x0030c800011d7983 */ /* 0x000f280000300800 */
        /* <DEDUP_REMOVED lines=8> */
[----:B------:R-:W4:Y:S02]  /*61a50*/  LDL.LU R5, [R1+0x2a4] ;  /* 0x0002a40001057983 */ /* 0x000f240000300800 */
[----:B------:R-:W4:Y:S02]  /*61a60*/  LDL.LU R6, [R1+0x2a8] ;  /* 0x0002a80001067983 */ /* 0x000f240000300800 */
[----:B------:R-:W4:Y:S01]  /*61a70*/  LDL.LU R7, [R1+0x2ac] ;  /* 0x0002ac0001077983 */ /* 0x000f220000300800 */
[----:B---3--:R-:W-:Y:S01]  /*61a80*/  STL.64 [R1+0x3090], R18 ;  /* 0x0030901201007387 */ /* 0x008fe20000100a00 */
[----:B--2---:R0:W-:Y:S03]  /*61a90*/  STL.64 [R1+0x3088], R16 ;  /* 0x0030881001007387 */ /* 0x0041e60000100a00 */
[----:B0-----:R-:W2:Y:S01]  /*61aa0*/  LDL.LU R16, [R1+0x2c0] ;  /* 0x0002c00001107983 */ /* 0x001ea20000300800 */
[----:B------:R-:W2:Y:S02]  /*61ab0*/  LDL.LU R17, [R1+0x2c4] ;  /* 0x0002c40001117983 */ /* 0x000ea40000300800 */
[----:B------:R-:W3:Y:S02]  /*61ac0*/  LDL.LU R18, [R1+0x2c8] ;  /* 0x0002c80001127983 */ /* 0x000ee40000300800 */
[----:B------:R-:W3:Y:S01]  /*61ad0*/  LDL.LU R19, [R1+0x2cc] ;  /* 0x0002cc0001137983 */ /* 0x000ee20000300800 */
[C---:B----4-:R-:W-:Y:S01]  /*61ae0*/  HMMA.16816.F32.BF16 R4, R12.reuse, R10, R4 ;  /* 0x0000000a0c04723c */ /* 0x050fe20000041804 */
[----:B---3--:R-:W-:Y:S01]  /*61af0*/  STL.64 [R1+0x30b0], R18 ;  /* 0x0030b01201007387 */ /* 0x008fe20000100a00 */
[----:B--2---:R0:W-:Y:S03]  /*61b00*/  STL.64 [R1+0x30a8], R16 ;  /* 0x0030a81001007387 */ /* 0x0041e60000100a00 */
[----:B0-----:R-:W2:Y:S01]  /*61b10*/  LDL.LU R16, [R1+0x290] ;  /* 0x0002900001107983 */ /* 0x001ea20000300800 */
[----:B------:R-:W2:Y:S02]  /*61b20*/  LDL.LU R17, [R1+0x294] ;  /* 0x0002940001117983 */ /* 0x000ea40000300800 */
[----:B------:R-:W2:Y:S02]  /*61b30*/  LDL.LU R18, [R1+0x298] ;  /* 0x0002980001127983 */ /* 0x000ea40000300800 */
[----:B------:R-:W2:Y:S01]  /*61b40*/  LDL.LU R19, [R1+0x29c] ;  /* 0x00029c0001137983 */ /* 0x000ea20000300800 */
[----:B------:R-:W3:Y:S01]  /*61b50*/  LDL.LU R24, [R1+0x80] ;  /* 0x0000800001187983 */ /* 0x000ee20000300800 */
[----:B------:R-:W3:Y:S02]  /*61b60*/  LDL.LU R25, [R1+0x84] ;  /* 0x0000840001197983 */ /* 0x000ee40000300800 */
[----:B------:R-:W4:Y:S02]  /*61b70*/  LDL.LU R26, [R1+0x88] ;  /* 0x00008800011a7983 */ /* 0x000f240000300800 */
[----:B------:R-:W4:Y:S01]  /*61b80*/  LDL.LU R27, [R1+0x8c] ;  /* 0x00008c00011b7983 */ /* 0x000f220000300800 */
[----:B------:R-:W2:Y:S01]  /*61b90*/  LDL.LU R20, [R1+0x100] ;  /* 0x0001000001147983 */ /* 0x000ea20000300800 */
[----:B------:R-:W2:Y:S02]  /*61ba0*/  LDL.LU R21, [R1+0x104] ;  /* 0x0001040001157983 */ /* 0x000ea40000300800 */
[----:B------:R-:W2:Y:S02]  /*61bb0*/  LDL.LU R22, [R1+0x108] ;  /* 0x0001080001167983 */ /* 0x000ea40000300800 */
[----:B------:R-:W2:Y:S02]  /*61bc0*/  LDL.LU R23, [R1+0x10c] ;  /* 0x00010c0001177983 */ /* 0x000ea40000300800 */
[----:B--2---:R-:W-:Y:S01]  /*61bd0*/  STL.64 [R1+0x2fe0], R22 ;  /* 0x002fe01601007387 */ /* 0x004fe20000100a00 */
[----:B------:R0:W-:Y:S03]  /*61be0*/  STL.64 [R1+0x2fd8], R20 ;  /* 0x002fd81401007387 */ /* 0x0001e60000100a00 */
[----:B0-----:R-:W2:Y:S01]  /*61bf0*/  LDL.LU R20, [R1+0x150] ;  /* 0x0001500001147983 */ /* 0x001ea20000300800 */
[----:B------:R-:W2:Y:S02]  /*61c00*/  LDL.LU R21, [R1+0x154] ;  /* 0x0001540001157983 */ /* 0x000ea40000300800 */
[----:B------:R-:W2:Y:S02]  /*61c10*/  LDL.LU R22, [R1+0x158] ;  /* 0x0001580001167983 */ /* 0x000ea40000300800 */
[----:B------:R-:W2:Y:S01]  /*61c20*/  LDL.LU R23, [R1+0x15c] ;  /* 0x00015c0001177983 */ /* 0x000ea20000300800 */
[----:B----4-:R-:W-:Y:S01]  /*61c30*/  STL.64 [R1+0x2fc0], R26 ;  /* 0x002fc01a01007387 */ /* 0x010fe20000100a00 */
[----:B---3--:R-:W-:Y:S02]  /*61c40*/  STL.64 [R1+0x2fb8], R24 ;  /* 0x002fb81801007387 */ /* 0x008fe40000100a00 */
[----:B------:R-:W-:Y:S02]  /*61c50*/  STL.64 [R1+0xc0], R4 ;  /* 0x0000c00401007387 */ /* 0x000fe40000100a00 */
[----:B------:R0:W-:Y:S02]  /*61c60*/  STL.64 [R1+0xc8], R6 ;  /* 0x0000c80601007387 */ /* 0x0001e40000100a00 */
[----:B0-----:R-:W3:Y:S01]  /*61c70*/  LDL.LU.64 R6, [R1+0x30c0] ;  /* 0x0030c00001067983 */ /* 0x001ee20000300a00 */
[----:B------:R-:W4:Y:S02]  /*61c80*/  LDL.LU R4, [R1+0x30b8] ;  /* 0x0030b80001047983 */ /* 0x000f240000300800 */
        /* <DEDUP_REMOVED lines=63> */
[----:B------:R-:W2:Y:S01]  /*62080*/  LDL.LU.64 R16, [R1+0x2fe8] ;  /* 0x002fe80001107983 */ /* 0x000ea20000300a00 */
[----:B------:R-:W-:Y:S01]  /*62090*/  MOV R27, R2 ;  /* 0x00000002001b7202 */ /* 0x000fe20000000f00 */
[----:B------:R-:W-:-:S02]  /*620a0*/  IMAD.MOV.U32 R24, RZ, RZ, R29 ;  /* 0x000000ffff187224 */ /* 0x000fc400078e001d */
[----:B------:R-:W-:Y:S01]  /*620b0*/  IMAD.MOV.U32 R26, RZ, RZ, R3 ;  /* 0x000000ffff1a7224 */ /* 0x000fe200078e0003 */
[----:B------:R-:W-:Y:S11]  /*620c0*/  MOV R25, R28 ;  /* 0x0000001c00197202 */ /* 0x000ff60000000f00 */
[----:B------:R-:W-:Y:S06]  /*620d0*/  @!UPT UIADD3 URZ, URZ, URZ, URZ ;  /* 0x0000003f3f3ff290 */ /* 0x000fec000fffe03f */
[----:B------:R-:W-:Y:S01]  /*620e0*/  MOV R2, R15 ;  /* 0x0000000f00027202 */ /* 0x000fe20000000f00 */
[----:B------:R-:W-:Y:S02]  /*620f0*/  IMAD.MOV.U32 R29, RZ, RZ, R12 ;  /* 0x000000ffff1d7224 */ /* 0x000fe400078e000c */
[----:B------:R-:W-:Y:S01]  /*62100*/  IMAD.MOV.U32 R3, RZ, RZ, R14 ;  /* 0x000000ffff037224 */ /* 0x000fe200078e000e */
[----:B------:R-:W-:Y:S01]  /*62110*/  MOV R28, R13 ;  /* 0x0000000d001c7202 */ /* 0x000fe20000000f00 */
[----:B------:R-:W3:Y:S01]  /*62120*/  LDL.LU R12, [R1+0x50] ;  /* 0x00005000010c7983 */ /* 0x000ee20000300800 */
[----:B------:R-:W3:Y:S02]  /*62130*/  LDL.LU R13, [R1+0x54] ;  /* 0x00005400010d7983 */ /* 0x000ee40000300800 */
[----:B------:R-:W3:Y:S02]  /*62140*/  LDL.LU R14, [R1+0x58] ;  /* 0x00005800010e7983 */ /* 0x000ee40000300800 */
[----:B------:R-:W-:Y:S01]  /*62150*/  STL [R1+0x2f98], R2 ;  /* 0x002f980201007387 */ /* 0x000fe20000100800 */
[----:B------:R-:W-:Y:S01]  /*62160*/  STL [R1+0x2f94], R3 ;  /* 0x002f940301007387 */ /* 0x000fe20000100800 */
[----:B------:R-:W-:Y:S02]  /*62170*/  STL [R1+0x2f90], R28 ;  /* 0x002f901c01007387 */ /* 0x000fe40000100800 */
[----:B------:R-:W-:Y:S01]  /*62180*/  STL [R1+0x2e50], R29 ;  /* 0x002e501d01007387 */ /* 0x000fe20000100800 */
        /* <DEDUP_REMOVED lines=11> */
[----:B------:R0:W-:Y:S01]  /*62240*/  STL.64 [R1+0x1c0], R16 ;  /* 0x0001c01001007387 */ /* 0x0001e20000100a00 */
[----:B------:R-:W-:Y:S03]  /*62250*/  STL.64 [R1+0x1c8], R18 ;  /* 0x0001c81201007387 */ /* 0x000fe60000100a00 */
[----:B0-----:R-:W3:Y:S01]  /*62260*/  LDL.LU R16, [R1+0x70] ;  /* 0x0000700001107983 */ /* 0x001ee20000300800 */
[----:B------:R-:W3:Y:S01]  /*62270*/  LDL.LU R17, [R1+0x74] ;  /* 0x0000740001117983 */ /* 0x000ee20000300800 */
        /* <DEDUP_REMOVED lines=8> */
[----:B------:R-:W-:Y:S02]  /*62300*/  IMAD.MOV.U32 R19, RZ, RZ, R8 ;  /* 0x000000ffff137224 */ /* 0x000fe400078e0008 */
[----:B----4-:R-:W-:Y:S01]  /*62310*/  IMAD.MOV.U32 R15, RZ, RZ, R4 ;  /* 0x000000ffff0f7224 */ /* 0x010fe200078e0004 */
[----:B--2---:R-:W-:Y:S01]  /*62320*/  HMMA.16816.F32.BF16 R20, R20, R6, R24 ;  /* 0x000000061414723c */ /* 0x004fe20000041818 */
[----:B------:R-:W3:Y:S01]  /*62330*/  LDL.LU.64 R26, [R1+0x2fb0] ;  /* 0x002fb000011a7983 */ /* 0x000ee20000300a00 */
[----:B------:R-:W3:Y:S11]  /*62340*/  LDL.LU.64 R24, [R1+0x2fa8] ;  /* 0x002fa80001187983 */ /* 0x000ef60000300a00 */
[----:B------:R-:W-:Y:S10]  /*62350*/  @!UPT UIADD3 URZ, URZ, URZ, URZ ;  /* 0x0000003f3f3ff290 */ /* 0x000ff4000fffe03f */
[----:B------:R-:W-:Y:S01]  /*62360*/  STL.64 [R1+0x150], R20 ;  /* 0x0001501401007387 */ /* 0x000fe20000100a00 */
[----:B------:R-:W-:Y:S01]  /*62370*/  STL.64 [R1+0x158], R22 ;  /* 0x0001581601007387 */ /* 0x000fe20000100a00 */
[C---:B---3--:R-:W-:Y:S08]  /*62380*/  HMMA.16816.F32.BF16 R16, R24.reuse, R10, R16 ;  /* 0x0000000a1810723c */ /* 0x048ff00000041810 */
[----:B------:R-:W-:Y:S01]  /*62390*/  HMMA.16816.F32.BF16 R12, R24, R6, R12 ;  /* 0x00000006180c723c */ /* 0x000fe2000004180c */
[----:B------:R-:W0:Y:S11]  /*623a0*/  LDSM.16.MT88.4 R8, [R0+0x38000] ;  /* 0x038000000008783b */ /* 0x000e360000004200 */
[----:B------:R-:W-:Y:S03]  /*623b0*/  @!UPT UIADD3 URZ, URZ, URZ, URZ ;  /* 0x0000003f3f3ff290 */ /* 0x000fe6000fffe03f */
[----:B------:R-:W-:Y:S01]  /*623c0*/  STL.64 [R1+0x130], R16 ;  /* 0x0001301001007387 */ /* 0x000fe20000100a00 */
[----:B------:R-:W-:Y:S07]  /*623d0*/  STL.64 [R1+0x138], R18 ;  /* 0x0001381201007387 */ /* 0x000fee0000100a00 */
[----:B------:R-:W-:Y:S02]  /*623e0*/  STL.64 [R1+0x90], R12 ;  /* 0x0000900c01007387 */ /* 0x000fe40000100a00 */
[----:B------:R1:W-:Y:S01]  /*623f0*/  STL.64 [R1+0x98], R14 ;  /* 0x0000980e01007387 */ /* 0x0003e20000100a00 */
[----:B------:R-:W-:Y:S04]  /*62400*/  LDSM.16.MT88.4 R16, [R0+0x38080] ;  /* 0x038080000010783b */ /* 0x000fe80000004200 */
[----:B-1----:R-:W1:Y:S04]  /*62410*/  S2R R15, SR_TID.X ;  /* 0x00000000000f7919 */ /* 0x002e680000002100 */
[----:B------:R-:W2:Y:S01]  /*62420*/  S2R R13, SR_TID.X ;  /* 0x00000000000d7919 */ /* 0x000ea20000002100 */
[----:B0-----:R-:W-:Y:S01]  /*62430*/  MOV R27, R8 ;  /* 0x00000008001b7202 */ /* 0x001fe20000000f00 */
[----:B------:R-:W-:Y:S01]  /*62440*/  IMAD.MOV.U32 R26, RZ, RZ, R9 ;  /* 0x000000ffff1a7224 */ /* 0x000fe200078e0009 */
[----:B------:R-:W-:Y:S01]  /*62450*/  MOV R25, R10 ;  /* 0x0000000a00197202 */ /* 0x000fe20000000f00 */
[----:B------:R-:W-:-:S02]  /*62460*/  IMAD.MOV.U32 R24, RZ, RZ, R11 ;  /* 0x000000ffff187224 */ /* 0x000fc400078e000b */
[----:B------:R-:W0:Y:S02]  /*62470*/  LDSM.16.M88.4 R8, [R5+0x40380] ;  /* 0x040380000508783b */ /* 0x000e240000000200 */
[----:B------:R-:W3:Y:S01]  /*62480*/  LDSM.16.M88.4 R4, [R5+0x50380] ;  /* 0x050380000504783b */ /* 0x000ee20000000200 */
[----:B-1----:R-:W-:-:S03]  /*62490*/  LOP3.LUT R14, R15, 0x7, RZ, 0xc0, !PT ;  /* 0x000000070f0e7812 */ /* 0x002fc600078ec0ff */
[----:B------:R-:W-:Y:S02]  /*624a0*/  LOP3.LUT R15, R15, 0x10, RZ, 0xc0, !PT ;  /* 0x000000100f0f7812 */ /* 0x000fe400078ec0ff */
[----:B--2---:R-:W-:Y:S02]  /*624b0*/  IMAD.SHL.U32 R23, R13, 0x2, RZ ;  /* 0x000000020d177824 */ /* 0x004fe400078e00ff */
[----:B------:R-:W-:Y:S01]  /*624c0*/  IMAD R14, R14, 0x210, RZ ;  /* 0x000002100e0e7824 */ /* 0x000fe200078e02ff */
[----:B------:R-:W-:-:S04]  /*624d0*/  SHF.L.U32 R15, R15, 0x8, RZ ;  /* 0x000000080f0f7819 */ /* 0x000fc800000006ff */
[----:B------:R-:W-:-:S04]  /*624e0*/  LOP3.LUT R23, R14, 0x10, R23, 0x78, !PT ;  /* 0x000000100e177812 */ /* 0x000fc800078e7817 */
[----:B------:R-:W-:Y:S02]  /*624f0*/  LOP3.LUT R23, R23, R15, RZ, 0xfc, !PT ;  /* 0x0000000f17177212 */ /* 0x000fe400078efcff */
[----:B------:R-:W1:Y:S04]  /*62500*/  LDSM.16.MT88.4 R12, [R0+0x38180] ;  /* 0x03818000000c783b */ /* 0x000e680000004200 */
[----:B------:R-:W-:Y:S01]  /*62510*/  STL [R1+0x2fa0], R26 ;  /* 0x002fa01a01007387 */ /* 0x000fe20000100800 */
[----:B------:R-:W-:Y:S01]  /*62520*/  STL [R1+0x2f9c], R27 ;  /* 0x002f9c1b01007387 */ /* 0x000fe20000100800 */
[----:B------:R-:W-:Y:S02]  /*62530*/  LOP3.LUT R23, R23, 0x20, RZ, 0x3c, !PT ;  /* 0x0000002017177812 */ /* 0x000fe400078e3cff */
[----:B0-----:R-:W-:Y:S01]  /*62540*/  STL [R1+0x2d58], R10 ;  /* 0x002d580a01007387 */ /* 0x001fe20000100800 */
[----:B------:R-:W-:Y:S02]  /*62550*/  STL [R1+0x2d30], R11 ;  /* 0x002d300b01007387 */ /* 0x000fe40000100800 */
[----:B---3--:R0:W-:Y:S02]  /*62560*/  STL [R1+0x2d2c], R6 ;  /* 0x002d2c0601007387 */ /* 0x0081e40000100800 */
[----:B------:R2:W-:Y:S01]  /*62570*/  STL [R1+0x2d28], R7 ;  /* 0x002d280701007387 */ /* 0x0005e20000100800 */
[----:B------:R3:W-:Y:S01]  /*62580*/  STL.64 [R1+0x2f88], R4 ;  /* 0x002f880401007387 */ /* 0x0007e20000100a00 */
[----:B0-----:R-:W-:Y:S01]  /*62590*/  IMAD.MOV.U32 R6, RZ, RZ, R17 ;  /* 0x000000ffff067224 */ /* 0x001fe200078e0011 */
[----:B--2---:R-:W-:-:S02]  /*625a0*/  MOV R7, R16 ;  /* 0x0000001000077202 */ /* 0x004fc40000000f00 */
[----:B---3--:R-:W-:Y:S01]  /*625b0*/  MOV R5, R18 ;  /* 0x0000001200057202 */ /* 0x008fe20000000f00 */
[----:B------:R-:W-:Y:S02]  /*625c0*/  IMAD.MOV.U32 R4, RZ, RZ, R19 ;  /* 0x000000ffff047224 */ /* 0x000fe400078e0013 */
[----:B------:R-:W0:Y:S01]  /*625d0*/  LDSM.16.MT88.4 R16, [R0+0x38100] ;  /* 0x038100000010783b */ /* 0x000e220000004200 */
[----:B-1----:R-:W-:Y:S01]  /*625e0*/  MOV R26, R12 ;  /* 0x0000000c001a7202 */ /* 0x002fe20000000f00 */
[----:B------:R-:W-:Y:S01]  /*625f0*/  IMAD.MOV.U32 R27, RZ, RZ, R13 ;  /* 0x000000ffff1b7224 */ /* 0x000fe200078e000d */
[----:B------:R-:W-:Y:S01]  /*62600*/  MOV R2, R14 ;  /* 0x0000000e00027202 */ /* 0x000fe20000000f00 */
[----:B------:R-:W-:Y:S02]  /*62610*/  IMAD.MOV.U32 R3, RZ, RZ, R15 ;  /* 0x000000ffff037224 */ /* 0x000fe400078e000f */
[----:B------:R-:W1:Y:S01]  /*62620*/  LDSM.16.MT88.4 R12, [R23+0x38000] ;  /* 0x03800000170c783b */ /* 0x000e620000004200 */
[----:B0-----:R-:W-:Y:S01]  /*62630*/  IMAD.MOV.U32 R28, RZ, RZ, R16 ;  /* 0x000000ffff1c7224 */ /* 0x001fe200078e0010 */
[----:B------:R-:W-:Y:S01]  /*62640*/  MOV R29, R17 ;  /* 0x00000011001d7202 */ /* 0x000fe20000000f00 */
[----:B------:R-:W-:Y:S01]  /*62650*/  IMAD.MOV.U32 R11, RZ, RZ, R18 ;  /* 0x000000ffff0b7224 */ /* 0x000fe200078e0012 */
[----:B------:R-:W-:-:S02]  /*62660*/  MOV R10, R19 ;  /* 0x00000013000a7202 */ /* 0x000fc40000000f00 */
[----:B-1----:R-:W-:Y:S01]  /*62670*/  MOV R19, R14 ;  /* 0x0000000e00137202 */ /* 0x002fe20000000f00 */
[----:B------:R-:W-:Y:S01]  /*62680*/  IMAD.MOV.U32 R18, RZ, RZ, R15 ;  /* 0x000000ffff127224 */ /* 0x000fe200078e000f */
[----:B------:R-:W-:Y:S01]  /*62690*/  MOV R17, R12 ;  /* 0x0000000c00117202 */ /* 0x000fe20000000f00 */
[----:B------:R-:W-:Y:S02]  /*626a0*/  IMAD.MOV.U32 R16, RZ, RZ, R13 ;  /* 0x000000ffff107224 */ /* 0x000fe400078e000d */
[----:B------:R-:W0:Y:S04]  /*626b0*/  LDSM.16.MT88.4 R12, [R23+0x38080] ;  /* 0x03808000170c783b */ /* 0x000e280000004200 */
[----:B0-----:R0:W-:Y:S01]  /*626c0*/  STL.64 [R1+0x2eb0], R14 ;  /* 0x002eb00e01007387 */ /* 0x0011e20000100a00 */
[----:B------:R1:W-:Y:S01]  /*626d0*/  STL.64 [R1+0x2ea8], R12 ;  /* 0x002ea80c01007387 */ /* 0x0003e20000100a00 */
[----:B0-----:R-:W-:Y:S01]  /*626e0*/  MOV R14, R19 ;  /* 0x00000013000e7202 */ /* 0x001fe20000000f00 */
[----:B------:R-:W-:Y:S01]  /*626f0*/  IMAD.MOV.U32 R15, RZ, RZ, R18 ;  /* 0x000000ffff0f7224 */ /* 0x000fe200078e0012 */
[----:B-1----:R-:W-:Y:S01]  /*62700*/  MOV R12, R17 ;  /* 0x00000011000c7202 */ /* 0x002fe20000000f00 */
[----:B------:R-:W-:-:S02]  /*62710*/  IMAD.MOV.U32 R13, RZ, RZ, R16 ;  /* 0x000000ffff0d7224 */ /* 0x000fc400078e0010 */
[----:B------:R-:W0:Y:S02]  /*62720*/  LDSM.16.MT88.4 R16, [R23+0x38100] ;  /* 0x038100001710783b */ /* 0x000e240000004200 */
[----:B------:R-:W1:Y:S02]  /*62730*/  LDSM.16.MT88.4 R20, [R23+0x38180] ;  /* 0x038180001714783b */ /* 0x000e640000004200 */
[----:B0-----:R-:W-:Y:S02]  /*62740*/  STL.64 [R1+0x2e90], R18 ;  /* 0x002e901201007387 */ /* 0x001fe40000100a00 */
[----:B------:R0:W-:Y:S02]  /*62750*/  STL.64 [R1+0x2e88], R16 ;  /* 0x002e881001007387 */ /* 0x0001e40000100a00 */
[----:B0-----:R-:W2:Y:S01]  /*62760*/  LDL.LU R16, [R1+0x120] ;  /* 0x0001200001107983 */ /* 0x001ea20000300800 */
[----:B------:R-:W2:Y:S02]  /*62770*/  LDL.LU R17, [R1+0x124] ;  /* 0x0001240001117983 */ /* 0x000ea40000300800 */
[----:B------:R-:W3:Y:S02]  /*62780*/  LDL.LU R18, [R1+0x128] ;  /* 0x0001280001127983 */ /* 0x000ee40000300800 */
[----:B------:R-:W3:Y:S01]  /*62790*/  LDL.LU R19, [R1+0x12c] ;  /* 0x00012c0001137983 */ /* 0x000ee20000300800 */
[----:B------:R-:W-:Y:S01]  /*627a0*/  STL.64 [R1+0x2ee0], R14 ;  /* 0x002ee00e01007387 */ /* 0x000fe20000100a00 */
[----:B------:R-:W-:Y:S03]  /*627b0*/  STL.64 [R1+0x2ed8], R12 ;  /* 0x002ed80c01007387 */ /* 0x000fe60000100a00 */
[----:B---3--:R-:W-:Y:S01]  /*627c0*/  STL.64 [R1+0x2ea0], R18 ;  /* 0x002ea01201007387 */ /* 0x008fe20000100a00 */
[----:B--2---:R0:W-:Y:S03]  /*627d0*/  STL.64 [R1+0x2e98], R16 ;  /* 0x002e981001007387 */ /* 0x0041e60000100a00 */
[----:B0-----:R-:W2:Y:S01]  /*627e0*/  LDL.LU R16, [R1+0x140] ;  /* 0x0001400001107983 */ /* 0x001ea20000300800 */
[----:B------:R-:W2:Y:S02]  /*627f0*/  LDL.LU R17, [R1+0x144] ;  /* 0x0001440001117983 */ /* 0x000ea40000300800 */
[----:B------:R-:W3:Y:S02]  /*62800*/  LDL.LU R18, [R1+0x148] ;  /* 0x0001480001127983 */ /* 0x000ee40000300800 */
[----:B------:R-:W3:Y:S01]  /*62810*/  LDL.LU R19, [R1+0x14c] ;  /* 0x00014c0001137983 */ /* 0x000ee20000300800 */
[----:B------:R-:W-:-:S02]  /*62820*/  MOV R12, R26 ;  /* 0x0000001a000c7202 */ /* 0x000fc40000000f00 */
[----:B------:R-:W-:Y:S01]  /*62830*/  MOV R14, R2 ;  /* 0x00000002000e7202 */ /* 0x000fe20000000f00 */
[----:B---3--:R-:W-:Y:S01]  /*62840*/  STL.64 [R1+0x2ec0], R18 ;  /* 0x002ec01201007387 */ /* 0x008fe20000100a00 */
[----:B--2---:R0:W-:Y:S03]  /*62850*/  STL.64 [R1+0x2eb8], R16 ;  /* 0x002eb81001007387 */ /* 0x0041e60000100a00 */
[----:B0-----:R-:W2:Y:S01]  /*62860*/  LDL.LU R16, [R1+0x160] ;  /* 0x0001600001107983 */ /* 0x001ea20000300800 */
[----:B------:R-:W2:Y:S02]  /*62870*/  LDL.LU R17, [R1+0x164] ;  /* 0x0001640001117983 */ /* 0x000ea40000300800 */
[----:B------:R-:W3:Y:S02]  /*62880*/  LDL.LU R18, [R1+0x168] ;  /* 0x0001680001127983 */ /* 0x000ee40000300800 */
[----:B------:R-:W3:Y:S02]  /*62890*/  LDL.LU R19, [R1+0x16c] ;  /* 0x00016c0001137983 */ /* 0x000ee40000300800 */
[----:B------:R-:W-:Y:S01]  /*628a0*/  IMAD.MOV.U32 R15, RZ, RZ, R3 ;  /* 0x000000ffff0f7224 */ /* 0x000fe200078e0003 */
[----:B------:R-:W4:Y:S01]  /*628b0*/  LDL.LU R26, [R1+0x2fa0] ;  /* 0x002fa000011a7983 */ /* 0x000f220000300800 */
[----:B------:R-:W-:-:S02]  /*628c0*/  IMAD.MOV.U32 R13, RZ, RZ, R27 ;  /* 0x000000ffff0d7224 */ /* 0x000fc400078e001b */
        /* <DEDUP_REMOVED lines=21> */
[----:B------:R-:W4:Y:S01]  /*62a20*/  LDL.LU R28, [R1+0x2f90] ;  /* 0x002f9000011c7983 */ /* 0x000f220000300800 */
[----:B------:R-:W-:Y:S03]  /*62a30*/  STL.64 [R1+0x2f40], R14 ;  /* 0x002f400e01007387 */ /* 0x000fe60000100a00 */
[----:B------:R-:W-:Y:S04]  /*62a40*/  STL.64 [R1+0x2f38], R12 ;  /* 0x002f380c01007387 */ /* 0x000fe80000100a00 */
        /* <DEDUP_REMOVED lines=9> */
[----:B------:R-:W-:-:S03]  /*62ae0*/  IMAD.MOV.U32 R13, RZ, RZ, R6 ;  /* 0x000000ffff0d7224 */ /* 0x000fc600078e0006 */
[----:B------:R-:W-:Y:S02]  /*62af0*/  STL.64 [R1+0x2f70], R14 ;  /* 0x002f700e01007387 */ /* 0x000fe40000100a00 */
[----:B------:R-:W-:Y:S02]  /*62b00*/  STL.64 [R1+0x2f68], R12 ;  /* 0x002f680c01007387 */ /* 0x000fe40000100a00 */
        /* <DEDUP_REMOVED lines=18> */
[----:B------:R-:W2:Y:S01]  /*62c30*/  LDL.LU R4, [R1+0x2e0] ;  /* 0x0002e00001047983 */ /* 0x000ea20000300800 */
[----:B------:R-:W2:Y:S02]  /*62c40*/  LDL.LU R5, [R1+0x2e4] ;  /* 0x0002e40001057983 */ /* 0x000ea40000300800 */
[----:B------:R-:W2:Y:S02]  /*62c50*/  LDL.LU R6, [R1+0x2e8] ;  /* 0x0002e80001067983 */ /* 0x000ea40000300800 */
[----:B------:R-:W2:Y:S01]  /*62c60*/  LDL.LU R7, [R1+0x2ec] ;  /* 0x0002ec0001077983 */ /* 0x000ea20000300800 */
[----:B------:R-:W0:Y:S01]  /*62c70*/  S2R R29, SR_TID.X ;  /* 0x00000000001d7919 */ /* 0x000e220000002100 */
[----:B----4-:R-:W-:Y:S01]  /*62c80*/  IMAD.MOV.U32 R13, RZ, RZ, R26 ;  /* 0x000000ffff0d7224 */ /* 0x010fe200078e001a */
[----:B------:R-:W-:-:S02]  /*62c90*/  MOV R12, R27 ;  /* 0x0000001b000c7202 */ /* 0x000fc40000000f00 */
[C---:B0-----:R-:W-:Y:S02]  /*62ca0*/  LOP3.LUT R26, R29.reuse, 0x7, RZ, 0xc0, !PT ;  /* 0x000000071d1a7812 */ /* 0x041fe400078ec0ff */
[C---:B------:R-:W-:Y:S01]  /*62cb0*/  LOP3.LUT R27, R29.reuse, 0x10, RZ, 0xc0, !PT ;  /* 0x000000101d1b7812 */ /* 0x040fe200078ec0ff */
[----:B------:R-:W-:Y:S02]  /*62cc0*/  IMAD.SHL.U32 R29, R29, 0x2, RZ ;  /* 0x000000021d1d7824 */ /* 0x000fe400078e00ff */
[----:B------:R-:W-:Y:S01]  /*62cd0*/  IMAD R26, R26, 0x210, RZ ;  /* 0x000002101a1a7824 */ /* 0x000fe200078e02ff */
[----:B------:R-:W-:Y:S01]  /*62ce0*/  SHF.L.U32 R27, R27, 0x8, RZ ;  /* 0x000000081b1b7819 */ /* 0x000fe200000006ff */
[----:B---3--:R-:W-:Y:S01]  /*62cf0*/  STL.64 [R1+0x2f60], R18 ;  /* 0x002f601201007387 */ /* 0x008fe20000100a00 */
[----:B--2---:R0:W-:Y:S03]  /*62d00*/  STL.64 [R1+0x2f58], R16 ;  /* 0x002f581001007387 */ /* 0x0041e60000100a00 */
[----:B0-----:R-:W2:Y:S01]  /*62d10*/  LDL.LU R16, [R1+0x2b0] ;  /* 0x0002b00001107983 */ /* 0x001ea20000300800 */
[----:B------:R-:W2:Y:S02]  /*62d20*/  LDL.LU R17, [R1+0x2b4] ;  /* 0x0002b40001117983 */ /* 0x000ea40000300800 */
[----:B------:R-:W3:Y:S02]  /*62d30*/  LDL.LU R18, [R1+0x2b8] ;  /* 0x0002b80001127983 */ /* 0x000ee40000300800 */
[----:B------:R-:W3:Y:S01]  /*62d40*/  LDL.LU R19, [R1+0x2bc] ;  /* 0x0002bc0001137983 */ /* 0x000ee20000300800 */
[----:B------:R-:W-:-:S04]  /*62d50*/  LOP3.LUT R29, R26, 0x10, R29, 0x78, !PT ;  /* 0x000000101a1d7812 */ /* 0x000fc800078e781d */
[----:B------:R-:W-:-:S04]  /*62d60*/  LOP3.LUT R29, R29, R27, RZ, 0xfc, !PT ;  /* 0x0000001b1d1d7212 */ /* 0x000fc800078efcff */
[----:B------:R-:W-:Y:S02]  /*62d70*/  LOP3.LUT R29, R29, 0x40, RZ, 0x3c, !PT ;  /* 0x000000401d1d7812 */ /* 0x000fe400078e3cff */
[----:B------:R-:W-:Y:S01]  /*62d80*/  MOV R14, R25 ;  /* 0x00000019000e7202 */ /* 0x000fe20000000f00 */
[----:B------:R-:W-:Y:S02]  /*62d90*/  IMAD.MOV.U32 R15, RZ, RZ, R24 ;  /* 0x000000ffff0f7224 */ /* 0x000fe400078e0018 */
[----:B------:R-:W0:Y:S04]  /*62da0*/  LDSM.16.MT88.4 R24, [R29+0x38000] ;  /* 0x038000001d18783b */ /* 0x000e280000004200 */
[----:B---3--:R-:W-:Y:S01]  /*62db0*/  STL.64 [R1+0x2f80], R18 ;  /* 0x002f801201007387 */ /* 0x008fe20000100a00 */
[----:B--2---:R2:W-:Y:S03]  /*62dc0*/  STL.64 [R1+0x2f78], R16 ;  /* 0x002f781001007387 */ /* 0x0045e60000100a00 */
[----:B--2---:R-:W2:Y:S01]  /*62dd0*/  LDL.LU R16, [R1+0x2d0] ;  /* 0x0002d00001107983 */ /* 0x004ea20000300800 */
[----:B------:R-:W2:Y:S02]  /*62de0*/  LDL.LU R17, [R1+0x2d4] ;  /* 0x0002d40001117983 */ /* 0x000ea40000300800 */
[----:B------:R-:W2:Y:S02]  /*62df0*/  LDL.LU R18, [R1+0x2d8] ;  /* 0x0002d80001127983 */ /* 0x000ea40000300800 */
[----:B------:R-:W2:Y:S01]  /*62e00*/  LDL.LU R19, [R1+0x2dc] ;  /* 0x0002dc0001137983 */ /* 0x000ea20000300800 */
[----:B-1----:R-:W-:Y:S01]  /*62e10*/  STL.64 [R1+0x2e80], R22 ;  /* 0x002e801601007387 */ /* 0x002fe20000100a00 */
[----:B------:R1:W-:Y:S03]  /*62e20*/  STL.64 [R1+0x2e78], R20 ;  /* 0x002e781401007387 */ /* 0x0003e60000100a00 */
[----:B-1----:R-:W3:Y:S01]  /*62e30*/  LDL.LU R20, [R1+0x110] ;  /* 0x0001100001147983 */ /* 0x002ee20000300800 */
[----:B------:R-:W3:Y:S02]  /*62e40*/  LDL.LU R21, [R1+0x114] ;  /* 0x0001140001157983 */ /* 0x000ee40000300800 */
[----:B------:R-:W3:Y:S02]  /*62e50*/  LDL.LU R22, [R1+0x118] ;  /* 0x0001180001167983 */ /* 0x000ee40000300800 */
[----:B------:R-:W3:Y:S01]  /*62e60*/  LDL.LU R23, [R1+0x11c] ;  /* 0x00011c0001177983 */ /* 0x000ee20000300800 */
[----:B0-----:R-:W-:Y:S01]  /*62e70*/  STL.64 [R1+0x2e60], R26 ;  /* 0x002e601a01007387 */ /* 0x001fe20000100a00 */
[----:B------:R0:W-:Y:S03]  /*62e80*/  STL.64 [R1+0x2e58], R24 ;  /* 0x002e581801007387 */ /* 0x0001e60000100a00 */
[----:B0-----:R-:W4:Y:S01]  /*62e90*/  LDL.LU R24, [R1+0xb0] ;  /* 0x0000b00001187983 */ /* 0x001f220000300800 */
[----:B------:R-:W4:Y:S02]  /*62ea0*/  LDL.LU R25, [R1+0xb4] ;  /* 0x0000b40001197983 */ /* 0x000f240000300800 */
[----:B------:R-:W2:Y:S02]  /*62eb0*/  LDL.LU R26, [R1+0xb8] ;  /* 0x0000b800011a7983 */ /* 0x000ea40000300800 */
[----:B------:R-:W2:Y:S01]  /*62ec0*/  LDL.LU R27, [R1+0xbc] ;  /* 0x0000bc00011b7983 */ /* 0x000ea20000300800 */
[C---:B------:R-:W-:Y:S01]  /*62ed0*/  HMMA.16816.F32.BF16 R4, R12.reuse, R8, R4 ;  /* 0x000000080c04723c */ /* 0x040fe20000041804 */
[----:B--2---:R-:W-:Y:S01]  /*62ee0*/  STL.64 [R1+0x2e70], R26 ;  /* 0x002e701a01007387 */ /* 0x004fe20000100a00 */
[----:B----4-:R0:W-:Y:S03]  /*62ef0*/  STL.64 [R1+0x2e68], R24 ;  /* 0x002e681801007387 */ /* 0x0101e60000100a00 */
[----:B0-----:R-:W2:Y:S01]  /*62f00*/  LDL.LU R24, [R1+0xe0] ;  /* 0x0000e00001187983 */ /* 0x001ea20000300800 */
[----:B------:R-:W2:Y:S02]  /*62f10*/  LDL.LU R25, [R1+0xe4] ;  /* 0x0000e40001197983 */ /* 0x000ea40000300800 */
[----:B------:R-:W2:Y:S02]  /*62f20*/  LDL.LU R26, [R1+0xe8] ;  /* 0x0000e800011a7983 */ /* 0x000ea40000300800 */
[----:B------:R-:W2:Y:S11]  /*62f30*/  LDL.LU R27, [R1+0xec] ;  /* 0x0000ec00011b7983 */ /* 0x000eb60000300800 */
[----:B------:R-:W-:Y:S02]  /*62f40*/  @!UPT UIADD3 URZ, URZ, URZ, URZ ;  /* 0x0000003f3f3ff290 */ /* 0x000fe4000fffe03f */
[----:B------:R0:W-:Y:S01]  /*62f50*/  STL.64 [R1+0x80], R4 ;  /* 0x0000800401007387 */ /* 0x0001e20000100a00 */
[----:B------:R-:W-:Y:S03]  /*62f60*/  STL.64 [R1+0x88], R6 ;  /* 0x0000880601007387 */ /* 0x000fe60000100a00 */
[----:B0-----:R-:W4:Y:S02]  /*62f70*/  LDL.LU.64 R4, [R1+0x2f88] ;  /* 0x002f880001047983 */ /* 0x001f240000300a00 */
        /* <DEDUP_REMOVED lines=12> */
[----:B------:R0:W-:Y:S01]  /*63040*/  STL [R1+0x68], R18 ;  /* 0x0000681201007387 */ /* 0x0001e20000100800 */
[----:B------:R-:W-:Y:S02]  /*63050*/  MOV R10, R19 ;  /* 0x00000013000a7202 */ /* 0x000fe40000000f00 */
        /* <DEDUP_REMOVED lines=77> */
[----:B0-----:R-:W2:Y:S01]  /*63530*/  LDL.LU.64 R22, [R1+0x2e80] ;  /* 0x002e800001167983 */ /* 0x001ea20000300a00 */
[----:B------:R-:W2:Y:S01]  /*63540*/  LDL.LU.64 R20, [R1+0x2e78] ;  /* 0x002e780001147983 */ /* 0x000ea20000300a00 */
[----:B----4-:R-:W-:Y:S01]  /*63550*/  HMMA.16816.F32.BF16 R12, R16, R4, R12 ;  /* 0x00000004100c723c */ /* 0x010fe2000004180c */
[----:B------:R-:W3:Y:S11]  /*63560*/  LDL.LU R16, [R1+0xa0] ;  /* 0x0000a00001107983 */ /* 0x000ef60000300800 */
[----:B------:R-:W-:Y:S11]  /*63570*/  @!UPT UIADD3 URZ, URZ, URZ, URZ ;  /* 0x0000003f3f3ff290 */ /* 0x000ff6000fffe03f */
[----:B------:R-:W-:Y:S01]  /*63580*/  STL.64 [R1+0x170], R12 ;  /* 0x0001700c01007387 */ /* 0x000fe20000100a00 */
[----:B------:R-:W-:Y:S02]  /*63590*/  STL.64 [R1+0x178], R14 ;  /* 0x0001780e01007387 */ /* 0x000fe40000100a00 */
[----:B------:R-:W3:Y:S02]  /*635a0*/  LDL.LU R17, [R1+0xa4] ;  /* 0x0000a40001117983 */ /* 0x000ee40000300800 */
[----:B------:R-:W3:Y:S01]  /*635b0*/  LDL.LU R18, [R1+0xa8] ;  /* 0x0000a80001127983 */ /* 0x000ee20000300800 */
        /* <DEDUP_REMOVED lines=13> */
[----:B------:R1:W-:Y:S03]  /*63690*/  STL.64 [R1+0x128], R22 ;  /* 0x0001281601007387 */ /* 0x0003e60000100a00 */
[----:B0-----:R-:W2:Y:S01]  /*636a0*/  LDL.LU R20, [R1+0xc0] ;  /* 0x0000c00001147983 */ /* 0x001ea20000300800 */
[----:B------:R-:W2:Y:S02]  /*636b0*/  LDL.LU R21, [R1+0xc4] ;  /* 0x0000c40001157983 */ /* 0x000ea40000300800 */
[----:B-1----:R-:W2:Y:S02]  /*636c0*/  LDL.LU R22, [R1+0xc8] ;  /* 0x0000c80001167983 */ /* 0x002ea40000300800 */
[----:B------:R-:W2:Y:S01]  /*636d0*/  LDL.LU R23, [R1+0xcc] ;  /* 0x0000cc0001177983 */ /* 0x000ea20000300800 */
[----:B------:R-:W0:Y:S04]  /*636e0*/  S2R R29, SR_TID.X ;  /* 0x00000000001d7919 */ /* 0x000e280000002100 */
[----:B------:R-:W1:Y:S01]  /*636f0*/  S2R R13, SR_TID.X ;  /* 0x00000000000d7919 */ /* 0x000e620000002100 */
[C---:B0-----:R-:W-:Y:S01]  /*63700*/  LOP3.LUT R11, R29.reuse, 0x7, RZ, 0xc0, !PT ;  /* 0x000000071d0b7812 */ /* 0x041fe200078ec0ff */
[----:B------:R-:W-:Y:S01]  /*63710*/  LOP3.LUT R29, R29, 0x10, RZ, 0xc0, !PT ;  /* 0x000000101d1d7812 */ /* 0x000fe200078ec0ff */
[----:B-1----:R-:W-:-:S03]  /*63720*/  SHF.L.U32 R15, R13, 0x1, RZ ;  /* 0x000000010d0f7819 */ /* 0x002fc600000006ff */
[----:B------:R-:W-:Y:S02]  /*63730*/  IMAD R14, R11, 0x210, RZ ;  /* 0x000002100b0e7824 */ /* 0x000fe400078e02ff */
[----:B------:R-:W-:-:S03]  /*63740*/  IMAD.SHL.U32 R29, R29, 0x100, RZ ;  /* 0x000001001d1d7824 */ /* 0x000fc600078e00ff */
[----:B------:R-:W-:-:S04]  /*63750*/  LOP3.LUT R15, R14, 0x10, R15, 0x78, !PT ;  /* 0x000000100e0f7812 */ /* 0x000fc800078e780f */
[----:B------:R-:W-:-:S04]  /*63760*/  LOP3.LUT R15, R15, R29, RZ, 0xfc, !PT ;  /* 0x0000001d0f0f7212 */ /* 0x000fc800078efcff */
[----:B------:R-:W-:Y:S01]  /*63770*/  LOP3.LUT R15, R15, 0x40, RZ, 0x3c, !PT ;  /* 0x000000400f0f7812 */ /* 0x000fe200078e3cff */
[C---:B--2---:R-:W-:Y:S11]  /*63780*/  HMMA.16816.F32.BF16 R20, R24.reuse, R8, R20 ;  /* 0x000000081814723c */ /* 0x044ff60000041814 */
[----:B------:R-:W-:Y:S11]  /*63790*/  @!UPT UIADD3 URZ, URZ, URZ, URZ ;  /* 0x0000003f3f3ff290 */ /* 0x000ff6000fffe03f */
[----:B------:R-:W-:Y:S01]  /*637a0*/  @!UPT UIADD3 URZ, URZ, URZ, URZ ;  /* 0x0000003f3f3ff290 */ /* 0x000fe2000fffe03f */
[----:B------:R-:W-:Y:S01]  /*637b0*/  STL.64 [R1+0x100], R20 ;  /* 0x0001001401007387 */ /* 0x000fe20000100a00 */
[----:B------:R3:W-:Y:S02]  /*637c0*/  STL.64 [R1+0x108], R22 ;  /* 0x0001081601007387 */ /* 0x0007e40000100a00 */
[----:B---3--:R-:W-:Y:S01]  /*637d0*/  HMMA.16816.F32.BF16 R20, R24, R4, R16 ;  /* 0x000000041814723c */ /* 0x008fe20000041810 */
[----:B------:R-:W0:Y:S06]  /*637e0*/  LDSM.16.MT88.4 R16, [R15+0x38080] ;  /* 0x038080000f10783b */ /* 0x000e2c0000004200 */
[----:B------:R-:W-:-:S05]  /*637f0*/  IMAD.SHL.U32 R27, R13, 0x2, RZ ;  /* 0x000000020d1b7824 */ /* 0x000fca00078e00ff */
[----:B------:R-:W-:Y:S01]  /*63800*/  LOP3.LUT R27, R14, 0x10, R27, 0x78, !PT ;  /* 0x000000100e1b7812 */ /* 0x000fe200078e781b */
[----:B0-----:R-:W-:Y:S01]  /*63810*/  IMAD.MOV.U32 R26, RZ, RZ, R16 ;  /* 0x000000ffff1a7224 */ /* 0x001fe200078e0010 */
[----:B------:R-:W-:Y:S01]  /*63820*/  MOV R11, R17 ;  /* 0x00000011000b7202 */ /* 0x000fe20000000f00 */
[----:B------:R-:W-:Y:S01]  /*63830*/  IMAD.MOV.U32 R7, RZ, RZ, R18 ;  /* 0x000000ffff077224 */ /* 0x000fe200078e0012 */
[----:B------:R-:W-:Y:S02]  /*63840*/  MOV R6, R19 ;  /* 0x0000001300067202 */ /* 0x000fe40000000f00 */
[----:B------:R-:W0:Y:S02]  /*63850*/  LDSM.16.MT88.4 R16, [R15+0x38100] ;  /* 0x038100000f10783b */ /* 0x000e240000004200 */
[----:B------:R-:W1:Y:S01]  /*63860*/  LDSM.16.MT88.4 R12, [R15+0x38180] ;  /* 0x038180000f0c783b */ /* 0x000e620000004200 */
[----:B------:R-:W-:Y:S02]  /*63870*/  LOP3.LUT R27, R27, R29, RZ, 0xfc, !PT ;  /* 0x0000001d1b1b7212 */ /* 0x000fe400078efcff */
[----:B------:R0:W-:Y:S02]  /*63880*/  STL.64 [R1+0xf0], R20 ;  /* 0x0000f01401007387 */ /* 0x0001e40000100a00 */
[----:B------:R-:W-:-:S02]  /*63890*/  LOP3.LUT R27, R27, 0x60, RZ, 0x3c, !PT ;  /* 0x000000601b1b7812 */ /* 0x000fc400078e3cff */
[----:B0-----:R-:W-:Y:S01]  /*638a0*/  MOV R20, R19 ;  /* 0x0000001300147202 */ /* 0x001fe20000000f00 */
[----:B------:R-:W-:Y:S01]  /*638b0*/  IMAD.MOV.U32 R25, RZ, RZ, R17 ;  /* 0x000000ffff197224 */ /* 0x000fe200078e0011 */
[----:B------:R-:W-:Y:S01]  /*638c0*/  MOV R24, R18 ;  /* 0x0000001200187202 */ /* 0x000fe20000000f00 */
[----:B------:R-:W-:Y:S01]  /*638d0*/  IMAD.MOV.U32 R29, RZ, RZ, R16 ;  /* 0x000000ffff1d7224 */ /* 0x000fe200078e0010 */
[----:B-1----:R-:W-:Y:S01]  /*638e0*/  MOV R19, R14 ;  /* 0x0000000e00137202 */ /* 0x002fe20000000f00 */
[----:B------:R-:W-:Y:S01]  /*638f0*/  IMAD.MOV.U32 R18, RZ, RZ, R15 ;  /* 0x000000ffff127224 */ /* 0x000fe200078e000f */
[----:B------:R-:W-:Y:S01]  /*63900*/  MOV R17, R12 ;  /* 0x0000000c00117202 */ /* 0x000fe20000000f00 */
[----:B------:R-:W-:Y:S02]  /*63910*/  IMAD.MOV.U32 R16, RZ, RZ, R13 ;  /* 0x000000ffff107224 */ /* 0x000fe400078e000d */
[----:B------:R-:W0:Y:S04]  /*63920*/  LDSM.16.MT88.4 R12, [R27+0x38000] ;  /* 0x038000001b0c783b */ /* 0x000e280000004200 */
[----:B------:R-:W-:Y:S04]  /*63930*/  STL.64 [R1+0xf8], R22 ;  /* 0x0000f81601007387 */ /* 0x000fe80000100a00 */
[----:B0-----:R0:W-:Y:S01]  /*63940*/  STL.64 [R1+0x2db8], R14 ;  /* 0x002db80e01007387 */ /* 0x0011e20000100a00 */
[----:B------:R1:W-:Y:S01]  /*63950*/  STL.64 [R1+0x2db0], R12 ;  /* 0x002db00c01007387 */ /* 0x0003e20000100a00 */
[----:B0-----:R-:W-:Y:S01]  /*63960*/  MOV R14, R19 ;  /* 0x00000013000e7202 */ /* 0x001fe20000000f00 */
[----:B------:R-:W-:Y:S01]  /*63970*/  IMAD.MOV.U32 R15, RZ, RZ, R18 ;  /* 0x000000ffff0f7224 */ /* 0x000fe200078e0012 */
[----:B-1----:R-:W-:Y:S01]  /*63980*/  MOV R12, R17 ;  /* 0x00000011000c7202 */ /* 0x002fe20000000f00 */
[----:B------:R-:W-:-:S02]  /*63990*/  IMAD.MOV.U32 R13, RZ, RZ, R16 ;  /* 0x000000ffff0d7224 */ /* 0x000fc400078e0010 */
[----:B------:R-:W0:Y:S04]  /*639a0*/  LDSM.16.MT88.4 R16, [R27+0x38080] ;  /* 0x038080001b10783b */ /* 0x000e280000004200 */
[----:B0-----:R0:W-:Y:S02]  /*639b0*/  STL.64 [R1+0x2da8], R18 ;  /* 0x002da81201007387 */ /* 0x0011e40000100a00 */
[----:B0-----:R-:W-:Y:S02]  /*639c0*/  MOV R19, R20 ;  /* 0x0000001400137202 */ /* 0x001fe40000000f00 */
[----:B------:R-:W0:Y:S04]  /*639d0*/  LDSM.16.MT88.4 R20, [R27+0x38100] ;  /* 0x038100001b14783b */ /* 0x000e280000004200 */
[----:B------:R1:W-:Y:S04]  /*639e0*/  STL.64 [R1+0x2da0], R16 ;  /* 0x002da01001007387 */ /* 0x0003e80000100a00 */
[----:B0-----:R0:W-:Y:S01]  /*639f0*/  STL.64 [R1+0x2d88], R22 ;  /* 0x002d881601007387 */ /* 0x0011e20000100a00 */
[----:B------:R2:W-:Y:S02]  /*63a00*/  STL.64 [R1+0x2d80], R20 ;  /* 0x002d801401007387 */ /* 0x0005e40000100a00 */
[----:B------:R3:W-:Y:S02]  /*63a10*/  STL.64 [R1+0x2de8], R14 ;  /* 0x002de80e01007387 */ /* 0x0007e40000100a00 */
[----:B------:R2:W-:Y:S01]  /*63a20*/  STL.64 [R1+0x2de0], R12 ;  /* 0x002de00c01007387 */ /* 0x0005e20000100a00 */
[----:B-1----:R-:W4:Y:S01]  /*63a30*/  LDL.LU R16, [R1+0x250] ;  /* 0x0002500001107983 */ /* 0x002f220000300800 */
[----:B------:R-:W4:Y:S02]  /*63a40*/  LDL.LU R17, [R1+0x254] ;  /* 0x0002540001117983 */ /* 0x000f240000300800 */
[----:B------:R-:W4:Y:S02]  /*63a50*/  LDL.LU R18, [R1+0x258] ;  /* 0x0002580001127983 */ /* 0x000f240000300800 */
[----:B0-----:R-:W-:-:S02]  /*63a60*/  IMAD.MOV.U32 R22, RZ, RZ, R19 ;  /* 0x000000ffff167224 */ /* 0x001fc400078e0013 */
[----:B------:R-:W4:Y:S01]  /*63a70*/  LDL.LU R19, [R1+0x25c] ;  /* 0x00025c0001137983 */ /* 0x000f220000300800 */
[----:B--2---:R-:W-:Y:S01]  /*63a80*/  MOV R21, R24 ;  /* 0x0000001800157202 */ /* 0x004fe20000000f00 */
[----:B------:R-:W-:Y:S01]  /*63a90*/  IMAD.MOV.U32 R20, RZ, RZ, R25 ;  /* 0x000000ffff147224 */ /* 0x000fe200078e0019 */
[----:B---3--:R-:W-:Y:S01]  /*63aa0*/  MOV R15, R22 ;  /* 0x00000016000f7202 */ /* 0x008fe20000000f00 */
[----:B------:R-:W-:Y:S02]  /*63ab0*/  IMAD.MOV.U32 R12, RZ, RZ, R29 ;  /* 0x000000ffff0c7224 */ /* 0x000fe400078e001d */
[----:B------:R-:W-:Y:S01]  /*63ac0*/  IMAD.MOV.U32 R14, RZ, RZ, R21 ;  /* 0x000000ffff0e7224 */ /* 0x000fe200078e0015 */
[----:B------:R-:W-:Y:S01]  /*63ad0*/  MOV R13, R20 ;  /* 0x00000014000d7202 */ /* 0x000fe20000000f00 */
[----:B----4-:R-:W-:Y:S01]  /*63ae0*/  STL.64 [R1+0x2dc8], R18 ;  /* 0x002dc81201007387 */ /* 0x010fe20000100a00 */
[----:B------:R0:W-:Y:S03]  /*63af0*/  STL.64 [R1+0x2dc0], R16 ;  /* 0x002dc01001007387 */ /* 0x0001e60000100a00 */
[----:B0-----:R-:W2:Y:S01]  /*63b00*/  LDL.LU R16, [R1+0x260] ;  /* 0x0002600001107983 */ /* 0x001ea20000300800 */
[----:B------:R-:W2:Y:S02]  /*63b10*/  LDL.LU R17, [R1+0x264] ;  /* 0x0002640001117983 */ /* 0x000ea40000300800 */
[----:B------:R-:W3:Y:S02]  /*63b20*/  LDL.LU R18, [R1+0x268] ;  /* 0x0002680001127983 */ /* 0x000ee40000300800 */
[----:B------:R-:W3:Y:S01]  /*63b30*/  LDL.LU R19, [R1+0x26c] ;  /* 0x00026c0001137983 */ /* 0x000ee20000300800 */
[----:B------:R-:W-:Y:S01]  /*63b40*/  MOV R23, R26 ;  /* 0x0000001a00177202 */ /* 0x000fe20000000f00 */
[----:B------:R-:W4:Y:S01]  /*63b50*/  LDL.LU R29, [R1+0x2e50] ;  /* 0x002e5000011d7983 */ /* 0x000f220000300800 */
[----:B------:R0:W-:Y:S02]  /*63b60*/  STL.64 [R1+0x2e18], R14 ;  /* 0x002e180e01007387 */ /* 0x0001e40000100a00 */
[----:B------:R1:W-:Y:S01]  /*63b70*/  STL.64 [R1+0x2e10], R12 ;  /* 0x002e100c01007387 */ /* 0x0003e20000100a00 */
[----:B------:R-:W-:Y:S01]  /*63b80*/  LDSM.16.MT88.4 R24, [R27+0x38180] ;  /* 0x038180001b18783b */ /* 0x000fe20000004200 */
[----:B0-----:R-:W-:Y:S01]  /*63b90*/  IMAD.MOV.U32 R14, RZ, RZ, R7 ;  /* 0x000000ffff0e7224 */ /* 0x001fe200078e0007 */
[----:B------:R-:W-:Y:S01]  /*63ba0*/  MOV R15, R6 ;  /* 0x00000006000f7202 */ /* 0x000fe20000000f00 */
[----:B-1----:R-:W-:Y:S01]  /*63bb0*/  IMAD.MOV.U32 R12, RZ, RZ, R23 ;  /* 0x000000ffff0c7224 */ /* 0x002fe200078e0017 */
[----:B------:R-:W-:-:S03]  /*63bc0*/  MOV R13, R11 ;  /* 0x0000000b000d7202 */ /* 0x000fc60000000f00 */
[----:B------:R-:W-:Y:S02]  /*63bd0*/  STL.64 [R1+0x2e48], R14 ;  /* 0x002e480e01007387 */ /* 0x000fe40000100a00 */
[----:B------:R-:W-:Y:S02]  /*63be0*/  STL.64 [R1+0x2e40], R12 ;  /* 0x002e400c01007387 */ /* 0x000fe40000100a00 */
[----:B------:R-:W0:Y:S01]  /*63bf0*/  LDSM.16.MT88.4 R12, [R0+0x3a000] ;  /* 0x03a00000000c783b */ /* 0x000e220000004200 */
[----:B---3--:R-:W-:Y:S03]  /*63c00*/  STL.64 [R1+0x2dd8], R18 ;  /* 0x002dd81201007387 */ /* 0x008fe60000100a00 */
[----:B--2---:R1:W-:Y:S02]  /*63c10*/  STL.64 [R1+0x2dd0], R16 ;  /* 0x002dd01001007387 */ /* 0x0043e40000100a00 */
        /* <DEDUP_REMOVED lines=22> */
[----:B0-----:R-:W-:Y:S01]  /*63d80*/  IMAD.MOV.U32 R11, RZ, RZ, R12 ;  /* 0x000000ffff0b7224 */ /* 0x001fe200078e000c */
[----:B------:R-:W-:Y:S01]  /*63d90*/  MOV R6, R13 ;  /* 0x0000000d00067202 */ /* 0x000fe20000000f00 */
[----:B------:R-:W-:Y:S01]  /*63da0*/  IMAD.MOV.U32 R7, RZ, RZ, R14 ;  /* 0x000000ffff077224 */ /* 0x000fe200078e000e */
[----:B---3--:R-:W-:Y:S01]  /*63db0*/  STL.64 [R1+0x2e38], R18 ;  /* 0x002e381201007387 */ /* 0x008fe20000100a00 */
[----:B--2---:R0:W-:Y:S03]  /*63dc0*/  STL.64 [R1+0x2e30], R16 ;  /* 0x002e301001007387 */ /* 0x0041e60000100a00 */
[----:B0-----:R-:W2:Y:S01]  /*63dd0*/  LDL.LU R16, [R1+0x2c0] ;  /* 0x0002c00001107983 */ /* 0x001ea20000300800 */
[----:B------:R-:W2:Y:S02]  /*63de0*/  LDL.LU R17, [R1+0x2c4] ;  /* 0x0002c40001117983 */ /* 0x000ea40000300800 */
[----:B------:R-:W2:Y:S02]  /*63df0*/  LDL.LU R18, [R1+0x2c8] ;  /* 0x0002c80001127983 */ /* 0x000ea40000300800 */
[----:B------:R-:W2:Y:S01]  /*63e00*/  LDL.LU R19, [R1+0x2cc] ;  /* 0x0002cc0001137983 */ /* 0x000ea20000300800 */
[----:B------:R-:W-:Y:S01]  /*63e10*/  STL.64 [R1+0x2d68], R26 ;  /* 0x002d681a01007387 */ /* 0x000fe20000100a00 */
[----:B------:R-:W-:Y:S02]  /*63e20*/  STL.64 [R1+0x2d60], R24 ;  /* 0x002d601801007387 */ /* 0x000fe40000100a00 */
[----:B------:R-:W-:Y:S02]  /*63e30*/  STL [R1+0x4c], R15 ;  /* 0x00004c0f01007387 */ /* 0x000fe40000100800 */
[----:B------:R-:W0:Y:S02]  /*63e40*/  LDSM.16.MT88.4 R12, [R0+0x3a080] ;  /* 0x03a08000000c783b */ /* 0x000e240000004200 */
[----:B0-----:R-:W-:Y:S01]  /*63e50*/  MOV R21, R14 ;  /* 0x0000000e00157202 */ /* 0x001fe20000000f00 */
[----:B------:R-:W-:Y:S01]  /*63e60*/  IMAD.MOV.U32 R20, RZ, RZ, R15 ;  /* 0x000000ffff147224 */ /* 0x000fe200078e000f */
[----:B------:R-:W-:Y:S01]  /*63e70*/  MOV R23, R12 ;  /* 0x0000000c00177202 */ /* 0x000fe20000000f00 */
[----:B------:R-:W-:Y:S01]  /*63e80*/  IMAD.MOV.U32 R22, RZ, RZ, R13 ;  /* 0x000000ffff167224 */ /* 0x000fe200078e000d */
[----:B------:R-:W2:Y:S01]  /*63e90*/  LDL.LU.64 R14, [R1+0x2e48] ;  /* 0x002e4800010e7983 */ /* 0x000ea20000300a00 */
[----:B------:R-:W2:Y:S01]  /*63ea0*/  LDL.LU.64 R12, [R1+0x2e40] ;  /* 0x002e4000010c7983 */ /* 0x000ea20000300a00 */
[----:B------:R-:W-:-:S02]  /*63eb0*/  MOV R27, R2 ;  /* 0x00000002001b7202 */ /* 0x000fc40000000f00 */
[----:B------:R-:W-:Y:S01]  /*63ec0*/  MOV R25, R28 ;  /* 0x0000001c00197202 */ /* 0x000fe20000000f00 */
[----:B------:R-:W-:Y:S01]  /*63ed0*/  IMAD.MOV.U32 R26, RZ, RZ, R3 ;  /* 0x000000ffff1a7224 */ /* 0x000fe200078e0003 */
[C---:B--2---:R-:W-:Y:S11]  /*63ee0*/  HMMA.16816.F32.BF16 R16, R12.reuse, R8, R16 ;  /* 0x000000080c10723c */ /* 0x044ff60000041810 */
[----:B------:R-:W-:Y:S11]  /*63ef0*/  @!UPT UIADD3 URZ, URZ, URZ, URZ ;  /* 0x0000003f3f3ff290 */ /* 0x000ff6000fffe03f */
[----:B------:R-:W-:Y:S02]  /*63f00*/  @!UPT UIADD3 URZ, URZ, URZ, URZ ;  /* 0x0000003f3f3ff290 */ /* 0x000fe4000fffe03f */
[----:B------:R-:W-:Y:S01]  /*63f10*/  MOV R2, R18 ;  /* 0x0000001200027202 */ /* 0x000fe20000000f00 */
[----:B------:R-:W-:Y:S01]  /*63f20*/  IMAD.MOV.U32 R0, RZ, RZ, R19 ;  /* 0x000000ffff007224 */ /* 0x000fe200078e0013 */
[----:B------:R-:W-:Y:S01]  /*63f30*/  MOV R28, R16 ;  /* 0x00000010001c7202 */ /* 0x000fe20000000f00 */
[----:B------:R-:W-:Y:S01]  /*63f40*/  IMAD.MOV.U32 R3, RZ, RZ, R17 ;  /* 0x000000ffff037224 */ /* 0x000fe200078e0011 */
[----:B------:R-:W2:Y:S01]  /*63f50*/  LDL.LU.64 R18, [R1+0x2e38] ;  /* 0x002e380001127983 */ /* 0x000ea20000300a00 */
[----:B------:R-:W2:Y:S02]  /*63f60*/  LDL.LU.64 R16, [R1+0x2e30] ;  /* 0x002e300001107983 */ /* 0x000ea40000300a00 */
[----:B------:R-:W-:Y:S02]  /*63f70*/  STL [R1+0x2cec], R0 ;  /* 0x002cec0001007387 */ /* 0x000fe40000100800 */
[----:B------:R-:W-:Y:S01]  /*63f80*/  STL [R1+0x2ce8], R2 ;  /* 0x002ce80201007387 */ /* 0x000fe20000100800 */
[----:B------:R-:W-:Y:S01]  /*63f90*/  STL [R1+0x2ce4], R3 ;  /* 0x002ce40301007387 */ /* 0x000fe20000100800 */
[----:B------:R-:W-:Y:S01]  /*63fa0*/  STL [R1+0x2ce0], R28 ;  /* 0x002ce01c01007387 */ /* 0x000fe20000100800 */
[----:B--2---:R-:W-:Y:S02]  /*63fb0*/  HMMA.16816.F32.BF16 R12, R12, R4, R16 ;  /* 0x000000040c0c723c */ /* 0x004fe40000041810 */
[----:B------:R-:W2:Y:S01]  /*63fc0*/  LDL.LU.64 R18, [R1+0x2e28] ;  /* 0x002e280001127983 */ /* 0x000ea20000300a00 */
[----:B------:R-:W2:Y:S11]  /*63fd0*/  LDL.LU.64 R16, [R1+0x2e20] ;  /* 0x002e200001107983 */ /* 0x000eb60000300a00 */
[----:B------:R-:W-:Y:S09]  /*63fe0*/  @!UPT UIADD3 URZ, URZ, URZ, URZ ;  /* 0x0000003f3f3ff290 */ /* 0x000ff2000fffe03f */
        /* <DEDUP_REMOVED lines=26> */
[----:B----4-:R-:W-:Y:S01]  /*64190*/  IMAD.MOV.U32 R24, RZ, RZ, R29 ;  /* 0x000000ffff187224 */ /* 0x010fe200078e001d */
[----:B--2---:R-:W-:Y:S01]  /*641a0*/  HMMA.16816.F32.BF16 R12, R12, R4, R16 ;  /* 0x000000040c0c723c */ /* 0x004fe20000041810 */
[----:B------:R-:W2:Y:S01]  /*641b0*/  LDL.LU.64 R18, [R1+0x2dc8] ;  /* 0x002dc80001127983 */ /* 0x000ea20000300a00 */
[----:B------:R-:W2:Y:S11]  /*641c0*/  LDL.LU.64 R16, [R1+0x2dc0] ;  /* 0x002dc00001107983 */ /* 0x000eb60000300a00 */
[----:B------:R-:W-:Y:S10]  /*641d0*/  @!UPT UIADD3 URZ, URZ, URZ, URZ ;  /* 0x0000003f3f3ff290 */ /* 0x000ff4000fffe03f */
[----:B------:R-:W-:Y:S01]  /*641e0*/  STL.64 [R1+0x2c0], R12 ;  /* 0x0002c00c01007387 */ /* 0x000fe20000100a00 */
[----:B------:R0:W-:Y:S01]  /*641f0*/  STL [R1+0x2c8], R14 ;  /* 0x0002c80e01007387 */ /* 0x0001e20000100800 */
[----:B------:R-:W-:Y:S02]  /*64200*/  MOV R29, R15 ;  /* 0x0000000f001d7202 */ /* 0x000fe40000000f00 */
[----:B0-----:R-:W2:Y:S01]  /*64210*/  LDL.LU.64 R14, [R1+0x2db8] ;  /* 0x002db800010e7983 */ /* 0x001ea20000300a00 */
[----:B------:R-:W2:Y:S02]  /*64220*/  LDL.LU.64 R12, [R1+0x2db0] ;  /* 0x002db000010c7983 */ /* 0x000ea40000300a00 */
[----:B------:R0:W-:Y:S01]  /*64230*/  STL [R1+0x2b98], R29 ;  /* 0x002b981d01007387 */ /* 0x0001e20000100800 */
[C---:B--2---:R-:W-:Y:S08]  /*64240*/  HMMA.16816.F32.BF16 R16, R12.reuse, R8, R16 ;  /* 0x000000080c10723c */ /* 0x044ff00000041810 */
[----:B------:R-:W-:Y:S11]  /*64250*/  HMMA.16816.F32.BF16 R24, R12, R4, R24 ;  /* 0x000000040c18723c */ /* 0x000ff60000041818 */
[----:B------:R-:W-:Y:S04]  /*64260*/  @!UPT UIADD3 URZ, URZ, URZ, URZ ;  /* 0x0000003f3f3ff290 */ /* 0x000fe8000fffe03f */
[----:B------:R-:W-:Y:S01]  /*64270*/  STL.64 [R1+0x2d0], R16 ;  /* 0x0002d01001007387 */ /* 0x000fe20000100a00 */
[----:B------:R1:W-:Y:S08]  /*64280*/  STL.64 [R1+0x2d8], R18 ;  /* 0x0002d81201007387 */ /* 0x0003f00000100a00 */
[----:B0-----:R-:W-:Y:S01]  /*64290*/  IMAD.MOV.U32 R29, RZ, RZ, R27 ;  /* 0x000000ffff1d7224 */ /* 0x001fe200078e001b */
[----:B-1----:R-:W2:Y:S01]  /*642a0*/  LDL.LU.64 R18, [R1+0x2da8] ;  /* 0x002da80001127983 */ /* 0x002ea20000300a00 */
[----:B------:R-:W2:Y:S02]  /*642b0*/  LDL.LU.64 R16, [R1+0x2da0] ;  /* 0x002da00001107983 */ /* 0x000ea40000300a00 */
[----:B------:R0:W-:Y:S02]  /*642c0*/  STL.64 [R1+0x2b0], R24 ;  /* 0x0002b01801007387 */ /* 0x0001e40000100a00 */
[----:B------:R1:W-:Y:S01]  /*642d0*/  STL [R1+0x2b8], R26 ;  /* 0x0002b81a01007387 */ /* 0x0003e20000100800 */
[----:B------:R-:W-:Y:S01]  /*642e0*/  STL.64 [R1+0x2d98], R6 ;  /* 0x002d980601007387 */ /* 0x000fe20000100a00 */
[----:B------:R3:W-:Y:S03]  /*642f0*/  STL.64 [R1+0x2d90], R4 ;  /* 0x002d900401007387 */ /* 0x0007e60000100a00 */
[----:B0-----:R-:W4:Y:S01]  /*64300*/  LDL.LU R24, [R1+0x150] ;  /* 0x0001500001187983 */ /* 0x001f220000300800 */
[----:B------:R-:W4:Y:S02]  /*64310*/  LDL.LU R25, [R1+0x154] ;  /* 0x0001540001197983 */ /* 0x000f240000300800 */
[----:B-1----:R-:W2:Y:S02]  /*64320*/  LDL.LU R26, [R1+0x158] ;  /* 0x00015800011a7983 */ /* 0x002ea40000300800 */
[----:B------:R-:W2:Y:S02]  /*64330*/  LDL.LU R27, [R1+0x15c] ;  /* 0x00015c00011b7983 */ /* 0x000ea40000300800 */
[----:B------:R-:W-:Y:S01]  /*64340*/  IMAD.MOV.U32 R15, RZ, RZ, R20 ;  /* 0x000000ffff0f7224 */ /* 0x000fe200078e0014 */
[----:B------:R-:W-:Y:S01]  /*64350*/  MOV R14, R21 ;  /* 0x00000015000e7202 */ /* 0x000fe20000000f00 */
[----:B------:R-:W4:Y:S01]  /*64360*/  LDL.LU R20, [R1+0x1c0] ;  /* 0x0001c00001147983 */ /* 0x000f220000300800 */
[----:B------:R-:W-:-:S02]  /*64370*/  IMAD.MOV.U32 R13, RZ, RZ, R22 ;  /* 0x000000ffff0d7224 */ /* 0x000fc400078e0016 */
[----:B------:R-:W4:Y:S01]  /*64380*/  LDL.LU R21, [R1+0x1c4] ;  /* 0x0001c40001157983 */ /* 0x000f220000300800 */
[----:B------:R-:W-:Y:S01]  /*64390*/  MOV R12, R23 ;  /* 0x00000017000c7202 */ /* 0x000fe20000000f00 */
[----:B------:R-:W4:Y:S01]  /*643a0*/  LDL.LU R22, [R1+0x1c8] ;  /* 0x0001c80001167983 */ /* 0x000f220000300800 */
[----:B------:R-:W4:Y:S02]  /*643b0*/  LDL.LU R23, [R1+0x1cc] ;  /* 0x0001cc0001177983 */ /* 0x000f240000300800 */
[----:B---3--:R-:W3:Y:S02]  /*643c0*/  LDL.LU R4, [R1+0x230] ;  /* 0x0002300001047983 */ /* 0x008ee40000300800 */
[----:B------:R-:W3:Y:S01]  /*643d0*/  LDL.LU R5, [R1+0x234] ;  /* 0x0002340001057983 */ /* 0x000ee20000300800 */
[----:B------:R-:W3:Y:S01]  /*643e0*/  LDL.LU R6, [R1+0x238] ;  /* 0x0002380001067983 */ /* 0x000ee20000300800 */
[----:B------:R-:W3:Y:S03]  /*643f0*/  LDL.LU R7, [R1+0x23c] ;  /* 0x00023c0001077983 */ /* 0x000ee60000300800 */
[----:B--2---:R-:W-:Y:S01]  /*64400*/  STL.64 [R1+0x2d78], R26 ;  /* 0x002d781a01007387 */ /* 0x004fe20000100a00 */
[----:B----4-:R0:W-:Y:S03]  /*64410*/  STL.64 [R1+0x2d70], R24 ;  /* 0x002d701801007387 */ /* 0x0101e60000100a00 */
        /* <DEDUP_REMOVED lines=8> */
[----:B------:R-:W2:Y:S02]  /*644a0*/  LDL.LU R14, [R1+0x78] ;  /* 0x00007800010e7983 */ /* 0x000ea40000300800 */
[----:B------:R-:W2:Y:S02]  /*644b0*/  LDL.LU R15, [R1+0x7c] ;  /* 0x00007c00010f7983 */ /* 0x000ea40000300800 */
[----:B--2---:R-:W-:Y:S01]  /*644c0*/  STL.64 [R1+0x2d20], R14 ;  /* 0x002d200e01007387 */ /* 0x004fe20000100a00 */
[----:B----4-:R0:W-:Y:S03]  /*644d0*/  STL.64 [R1+0x2d18], R12 ;  /* 0x002d180c01007387 */ /* 0x0101e60000100a00 */
[----:B0-----:R-:W2:Y:S01]  /*644e0*/  LDL.LU R12, [R1+0x80] ;  /* 0x00008000010c7983 */ /* 0x001ea20000300800 */
[----:B------:R-:W2:Y:S02]  /*644f0*/  LDL.LU R13, [R1+0x84] ;  /* 0x00008400010d7983 */ /* 0x000ea40000300800 */
[----:B------:R-:W4:Y:S02]  /*64500*/  LDL.LU R14, [R1+0x88] ;  /* 0x00008800010e7983 */ /* 0x000f240000300800 */
[----:B------:R-:W4:Y:S01]  /*64510*/  LDL.LU R15, [R1+0x8c] ;  /* 0x00008c00010f7983 */ /* 0x000f220000300800 */
[C---:B---3--:R-:W-:Y:S01]  /*64520*/  HMMA.16816.F32.BF16 R4, R16.reuse, R8, R4 ;  /* 0x000000081004723c */ /* 0x048fe20000041804 */
[----:B----4-:R-:W-:Y:S01]  /*64530*/  STL.64 [R1+0x2d40], R14 ;  /* 0x002d400e01007387 */ /* 0x010fe20000100a00 */
        /* <DEDUP_REMOVED lines=9> */
[----:B------:R-:W2:Y:S02]  /*645d0*/  LDL.LU R14, [R1+0x138] ;  /* 0x00013800010e7983 */ /* 0x000ea40000300800 */
[----:B------:R-:W2:Y:S01]  /*645e0*/  LDL.LU R15, [R1+0x13c] ;  /* 0x00013c00010f7983 */ /* 0x000ea20000300800 */
[----:B------:R-:W-:Y:S01]  /*645f0*/  STL [R1+0x2b9c], R29 ;  /* 0x002b9c1d01007387 */ /* 0x000fe20000100800 */
[----:B------:R-:W-:Y:S02]  /*64600*/  STL.64 [R1+0x2a0], R4 ;  /* 0x0002a00401007387 */ /* 0x000fe40000100a00 */
[----:B------:R0:W-:Y:S02]  /*64610*/  STL.64 [R1+0x2a8], R6 ;  /* 0x0002a80601007387 */ /* 0x0001e40000100a00 */
[----:B0-----:R-:W3:Y:S01]  /*64620*/  LDL.LU.64 R6, [R1+0x2d98] ;  /* 0x002d980001067983 */ /* 0x001ee20000300a00 */
        /* <DEDUP_REMOVED lines=26> */
[----:B-1----:R-:W4:Y:S01]  /*647d0*/  LDL.LU R22, [R1+0x68] ;  /* 0x0000680001167983 */ /* 0x002f220000300800 */
[----:B------:R-:W-:Y:S02]  /*647e0*/  MOV R23, R10 ;  /* 0x0000000a00177202 */ /* 0x000fe40000000f00 */
        /* <DEDUP_REMOVED lines=13> */
[----:B------:R1:W-:Y:S02]  /*648c0*/  STL.64 [R1+0x1c8], R26 ;  /* 0x0001c81a01007387 */ /* 0x0003e40000100a00 */
[----:B0-----:R-:W-:Y:S01]  /*648d0*/  IMAD.MOV.U32 R24, RZ, RZ, R11 ;  /* 0x000000ffff187224 */ /* 0x001fe200078e000b */
[----:B---3--:R-:W-:Y:S01]  /*648e0*/  MOV R25, R6 ;  /* 0x0000000600197202 */ /* 0x008fe20000000f00 */
[----:B------:R-:W2:Y:S01]  /*648f0*/  LDL.LU R11, [R1+0x2d30] ;  /* 0x002d3000010b7983 */ /* 0x000ea20000300800 */
[----:B------:R-:W3:Y:S02]  /*64900*/  LDL.LU R6, [R1+0x2d2c] ;  /* 0x002d2c0001067983 */ /* 0x000ee40000300800 */
[----:B-1----:R-:W-:Y:S02]  /*64910*/  IMAD.MOV.U32 R26, RZ, RZ, R7 ;  /* 0x000000ffff1a7224 */ /* 0x002fe400078e0007 */
[----:B------:R-:W3:Y:S01]  /*64920*/  LDL.LU R7, [R1+0x2d28] ;  /* 0x002d280001077983 */ /* 0x000ee20000300800 */
[----:B------:R-:W2:Y:S04]  /*64930*/  LDL.LU R27, [R1+0x4c] ;  /* 0x00004c00011b7983 */ /* 0x000ea80000300800 */
[C---:B--2---:R-:W-:Y:S11]  /*64940*/  HMMA.16816.F32.BF16 R12, R24.reuse, R10, R12 ;  /* 0x0000000a180c723c */ /* 0x044ff6000004180c */
[----:B------:R-:W-:Y:S11]  /*64950*/  @!UPT UIADD3 URZ, URZ, URZ, URZ ;  /* 0x0000003f3f3ff290 */ /* 0x000ff6000fffe03f */
[----:B------:R-:W-:Y:S01]  /*64960*/  @!UPT UIADD3 URZ, URZ, URZ, URZ ;  /* 0x0000003f3f3ff290 */ /* 0x000fe2000fffe03f */
[----:B------:R-:W-:Y:S01]  /*64970*/  STL.64 [R1+0x190], R12 ;  /* 0x0001900c01007387 */ /* 0x000fe20000100a00 */
[----:B------:R0:W-:Y:S03]  /*64980*/  STL.64 [R1+0x198], R14 ;  /* 0x0001980e01007387 */ /* 0x0001e60000100a00 */
[----:B0-----:R-:W3:Y:S01]  /*64990*/  LDL.LU.64 R14, [R1+0x2d20] ;  /* 0x002d2000010e7983 */ /* 0x001ee20000300a00 */
[----:B------:R-:W3:Y:S03]  /*649a0*/  LDL.LU.64 R12, [R1+0x2d18] ;  /* 0x002d1800010c7983 */ /* 0x000ee60000300a00 */
[----:B------:R-:W0:Y:S01]  /*649b0*/  S2R R0, SR_TID.X ;  /* 0x0000000000007919 */ /* 0x000e220000002100 */
[----:B---3--:R-:W-:Y:S03]  /*649c0*/  HMMA.16816.F32.BF16 R24, R24, R6, R12 ;  /* 0x000000061818723c */ /* 0x008fe6000004180c */
[----:B------:R-:W4:Y:S01]  /*649d0*/  LDL.LU.64 R14, [R1+0x2d10] ;  /* 0x002d1000010e7983 */ /* 0x000f220000300a00 */
[----:B------:R-:W4:Y:S01]  /*649e0*/  LDL.LU.64 R12, [R1+0x2d08] ;  /* 0x002d0800010c7983 */ /* 0x000f220000300a00 */
[----:B0-----:R-:W-:-:S02]  /*649f0*/  LOP3.LUT R3, R0, 0x7, RZ, 0xc0, !PT ;  /* 0x0000000700037812 */ /* 0x001fc400078ec0ff */
[C---:B------:R-:W-:Y:S01]  /*64a00*/  LOP3.LUT R2, R0.reuse, 0x10, RZ, 0xc0, !PT ;  /* 0x0000001000027812 */ /* 0x040fe200078ec0ff */
[----:B------:R-:W-:Y:S02]  /*64a10*/  IMAD.SHL.U32 R0, R0, 0x2, RZ ;  /* 0x0000000200007824 */ /* 0x000fe400078e00ff */
[C---:B------:R-:W-:Y:S02]  /*64a20*/  IMAD R5, R3.reuse, 0x210, RZ ;  /* 0x0000021003057824 */ /* 0x040fe400078e02ff */
[----:B------:R-:W-:Y:S01]  /*64a30*/  IMAD R3, R3, 0x210, RZ ;  /* 0x0000021003037824 */ /* 0x000fe200078e02ff */
[C---:B------:R-:W-:Y:S01]  /*64a40*/  SHF.L.U32 R8, R2.reuse, 0x8, RZ ;  /* 0x0000000802087819 */ /* 0x040fe200000006ff */
[----:B------:R-:W-:-:S03]  /*64a50*/  SHF.L.U32 R2, R2, 0x8, RZ ;  /* 0x0000000802027819 */ /* 0x000fc600000006ff */
[----:B------:R-:W-:-:S04]  /*64a60*/  LOP3.LUT R0, R3, 0x10, R0, 0x78, !PT ;  /* 0x0000001003007812 */ /* 0x000fc800078e7800 */
[----:B------:R-:W-:Y:S02]  /*64a70*/  LOP3.LUT R0, R0, R2, RZ, 0xfc, !PT ;  /* 0x0000000200007212 */ /* 0x000fe400078efcff */
[----:B------:R-:W-:Y:S01]  /*64a80*/  STL.64 [R1+0x110], R24 ;  /* 0x0001101801007387 */ /* 0x000fe20000100a00 */
[----:B------:R-:W-:Y:S03]  /*64a90*/  STL.64 [R1+0x118], R26 ;  /* 0x0001181a01007387 */ /* 0x000fe60000100a00 */
[----:B------:R-:W0:Y:S02]  /*64aa0*/  S2R R9, SR_TID.X ;  /* 0x0000000000097919 */ /* 0x000e240000002100 */
[----:B0-----:R-:W-:-:S05]  /*64ab0*/  IMAD.SHL.U32 R4, R9, 0x2, RZ ;  /* 0x0000000209047824 */ /* 0x001fca00078e00ff */
[----:B------:R-:W-:-:S04]  /*64ac0*/  LOP3.LUT R4, R5, 0x10, R4, 0x78, !PT ;  /* 0x0000001005047812 */ /* 0x000fc800078e7804 */
[----:B------:R-:W-:-:S04]  /*64ad0*/  LOP3.LUT R4, R4, R8, RZ, 0xfc, !PT ;  /* 0x0000000804047212 */ /* 0x000fc800078efcff */
[----:B------:R-:W-:Y:S01]  /*64ae0*/  LOP3.LUT R4, R4, 0x20, RZ, 0x3c, !PT ;  /* 0x0000002004047812 */ /* 0x000fe200078e3cff */
[C---:B----4-:R-:W-:Y:S08]  /*64af0*/  HMMA.16816.F32.BF16 R20, R12.reuse, R10, R20 ;  /* 0x0000000a0c14723c */ /* 0x050ff00000041814 */
[----:B------:R-:W-:Y:S01]  /*64b00*/  HMMA.16816.F32.BF16 R12, R12, R6, R16 ;  /* 0x000000060c0c723c */ /* 0x000fe20000041810 */
[----:B------:R-:W0:Y:S11]  /*64b10*/  LDSM.16.MT88.4 R16, [R0+0x3a100] ;  /* 0x03a100000010783b */ /* 0x000e360000004200 */
[----:B------:R-:W-:Y:S03]  /*64b20*/  @!UPT UIADD3 URZ, URZ, URZ, URZ ;  /* 0x0000003f3f3ff290 */ /* 0x000fe6000fffe03f */
[----:B------:R-:W-:Y:S01]  /*64b30*/  STL.64 [R1+0xb0], R20 ;  /* 0x0000b01401007387 */ /* 0x000fe20000100a00 */
[----:B------:R-:W-:Y:S02]  /*64b40*/  STL.64 [R1+0xb8], R22 ;  /* 0x0000b81601007387 */ /* 0x000fe40000100a00 */
[----:B------:R-:W-:Y:S02]  /*64b50*/  STL [R1+0x2cf4], R6 ;  /* 0x002cf40601007387 */ /* 0x000fe40000100800 */
[----:B------:R-:W-:Y:S03]  /*64b60*/  STL [R1+0x2cf0], R7 ;  /* 0x002cf00701007387 */ /* 0x000fe60000100800 */
[----:B------:R-:W-:Y:S01]  /*64b70*/  STL.64 [R1+0x90], R12 ;  /* 0x0000900c01007387 */ /* 0x000fe20000100a00 */
[----:B------:R-:W-:Y:S02]  /*64b80*/  STL.64 [R1+0x98], R14 ;  /* 0x0000980e01007387 */ /* 0x000fe40000100a00 */
[----:B------:R-:W1:Y:S01]  /*64b90*/  LDSM.16.MT88.4 R12, [R0+0x3a180] ;  /* 0x03a18000000c783b */ /* 0x000e620000004200 */
[----:B0-----:R-:W-:Y:S03]  /*64ba0*/  STL.64 [R1+0x40], R16 ;  /* 0x0000401001007387 */ /* 0x001fe60000100a00 */
[----:B------:R-:W-:Y:S01]  /*64bb0*/  STL.64 [R1+0x48], R18 ;  /* 0x0000481201007387 */ /* 0x000fe20000100a00 */
[----:B-1----:R-:W-:Y:S01]  /*64bc0*/  MOV R6, R14 ;  /* 0x0000000e00067202 */ /* 0x002fe20000000f00 */
[----:B------:R-:W-:Y:S01]  /*64bd0*/  STL.64 [R1+0x30], R12 ;  /* 0x0000300c01007387 */ /* 0x000fe20000100a00 */
[----:B------:R-:W-:-:S02]  /*64be0*/  IMAD.MOV.U32 R7, RZ, RZ, R15 ;  /* 0x000000ffff077224 */ /* 0x000fc400078e000f */
[----:B------:R-:W0:Y:S03]  /*64bf0*/  LDSM.16.MT88.4 R12, [R4+0x3a000] ;  /* 0x03a00000040c783b */ /* 0x000e260000004200 */
[----:B------:R-:W-:Y:S01]  /*64c00*/  STL [R1+0x2cfc], R7 ;  /* 0x002cfc0701007387 */ /* 0x000fe20000100800 */
[----:B------:R-:W-:Y:S03]  /*64c10*/  STL [R1+0x2cf8], R6 ;  /* 0x002cf80601007387 */ /* 0x000fe60000100800 */
[----:B0-----:R-:W-:Y:S01]  /*64c20*/  STL.64 [R1+0x20], R12 ;  /* 0x0000200c01007387 */ /* 0x001fe20000100a00 */
[----:B------:R-:W-:Y:S02]  /*64c30*/  STL.64 [R1+0x28], R14 ;  /* 0x0000280e01007387 */ /* 0x000fe40000100a00 */
[----:B------:R-:W0:Y:S04]  /*64c40*/  LDSM.16.MT88.4 R12, [R4+0x3a080] ;  /* 0x03a08000040c783b */ /* 0x000e280000004200 */
[----:B------:R-:W-:Y:S01]  /*64c50*/  STL [R1+0x2d00], R5 ;  /* 0x002d000501007387 */ /* 0x000fe20000100800 */
[----:B------:R-:W1:Y:S01]  /*64c60*/  S2R R0, SR_TID.X ;  /* 0x0000000000007919 */ /* 0x000e620000002100 */
[----:B0-----:R-:W-:-:S03]  /*64c70*/  IMAD.MOV.U32 R7, RZ, RZ, R14 ;  /* 0x000000ffff077224 */ /* 0x001fc600078e000e */
[----:B------:R-:W-:Y:S01]  /*64c80*/  STL.64 [R1+0x10], R12 ;  /* 0x0000100c01007387 */ /* 0x000fe20000100a00 */
[----:B------:R-:W-:Y:S02]  /*64c90*/  MOV R6, R15 ;  /* 0x0000000f00067202 */ /* 0x000fe40000000f00 */
[----:B------:R-:W0:Y:S01]  /*64ca0*/  LDSM.16.MT88.4 R12, [R4+0x3a100] ;  /* 0x03a10000040c783b */ /* 0x000e220000004200 */
[----:B-1----:R-:W-:-:S04]  /*64cb0*/  SHF.L.U32 R29, R0, 0x1, RZ ;  /* 0x00000001001d7819 */ /* 0x002fc800000006ff */
[----:B------:R-:W-:-:S04]  /*64cc0*/  LOP3.LUT R29, R5, 0x10, R29, 0x78, !PT ;  /* 0x00000010051d7812 */ /* 0x000fc800078e781d */
[----:B------:R-:W-:-:S04]  /*64cd0*/  LOP3.LUT R29, R29, R8, RZ, 0xfc, !PT ;  /* 0x000000081d1d7212 */ /* 0x000fc800078efcff */
[----:B------:R-:W-:-:S05]  /*64ce0*/  LOP3.LUT R29, R29, 0x40, RZ, 0x3c, !PT ;  /* 0x000000401d1d7812 */ /* 0x000fca00078e3cff */
[----:B------:R-:W-:Y:S04]  /*64cf0*/  LDSM.16.MT88.4 R16, [R29+0x3a000] ;  /* 0x03a000001d10783b */ /* 0x000fe80000004200 */
[----:B------:R-:W-:Y:S04]  /*64d00*/  LDSM.16.MT88.4 R20, [R29+0x3a080] ;  /* 0x03a080001d14783b */ /* 0x000fe80000004200 */
[----:B------:R-:W-:Y:S04]  /*64d10*/  LDSM.16.MT88.4 R24, [R29+0x3a100] ;  /* 0x03a100001d18783b */ /* 0x000fe80000004200 */
[----:B0-----:R-:W-:Y:S01]  /*64d20*/  STL.64 [R1], R12 ;  /* 0x0000000c01007387 */ /* 0x001fe20000100a00 */
[----:B------:R-:W-:Y:S02]  /*64d30*/  STL [R1+0x8], R14 ;  /* 0x0000080e01007387 */ /* 0x000fe40000100800 */
[----:B------:R-:W-:-:S02]  /*64d40*/  IMAD.MOV.U32 R5, RZ, RZ, R15 ;  /* 0x000000ffff057224 */ /* 0x000fc400078e000f */
[----:B------:R-:W0:Y:S04]  /*64d50*/  LDSM.16.MT88.4 R12, [R4+0x3a180] ;  /* 0x03a18000040c783b */ /* 0x000e280000004200 */
[----:B0-----:R-:W-:Y:S01]  /*64d60*/  STL.64 [R1+0x2c08], R14 ;  /* 0x002c080e01007387 */ /* 0x001fe20000100a00 */
[----:B------:R0:W-:Y:S03]  /*64d70*/  STL.64 [R1+0x2c00], R12 ;  /* 0x002c000c01007387 */ /* 0x0001e60000100a00 */
[----:B0-----:R-:W2:Y:S01]  /*64d80*/  LDL.LU.64 R12, [R1+0x40] ;  /* 0x00004000010c7983 */ /* 0x001ea20000300a00 */
[----:B------:R-:W2:Y:S02]  /*64d90*/  LDL.LU.64 R14, [R1+0x48] ;  /* 0x00004800010e7983 */ /* 0x000ea40000300a00 */
[----:B------:R-:W-:Y:S02]  /*64da0*/  STL.64 [R1+0x2be8], R18 ;  /* 0x002be81201007387 */ /* 0x000fe40000100a00 */
[----:B------:R0:W-:Y:S02]  /*64db0*/  STL.64 [R1+0x2be0], R16 ;  /* 0x002be01001007387 */ /* 0x0001e40000100a00 */
[----:B0-----:R-:W2:Y:S01]  /*64dc0*/  LDL.LU R16, [R1+0x220] ;  /* 0x0002200001107983 */ /* 0x001ea20000300800 */
[----:B------:R-:W2:Y:S02]  /*64dd0*/  LDL.LU R17, [R1+0x224] ;  /* 0x0002240001117983 */ /* 0x000ea40000300800 */
[----:B------:R-:W2:Y:S02]  /*64de0*/  LDL.LU R18, [R1+0x228] ;  /* 0x0002280001127983 */ /* 0x000ea40000300800 */
[----:B------:R-:W2:Y:S01]  /*64df0*/  LDL.LU R19, [R1+0x22c] ;  /* 0x00022c0001137983 */ /* 0x000ea20000300800 */
[----:B------:R-:W-:Y:S01]  /*64e00*/  STL.64 [R1+0x2bc8], R22 ;  /* 0x002bc81601007387 */ /* 0x000fe20000100a00 */
[----:B------:R-:W-:Y:S02]  /*64e10*/  STL.64 [R1+0x2bc0], R20 ;  /* 0x002bc01401007387 */ /* 0x000fe40000100a00 */
[----:B------:R-:W-:Y:S02]  /*64e20*/  STL.64 [R1+0x2ba8], R26 ;  /* 0x002ba81a01007387 */ /* 0x000fe40000100a00 */
[----:B------:R0:W-:Y:S01]  /*64e30*/  STL.64 [R1+0x2ba0], R24 ;  /* 0x002ba01801007387 */ /* 0x0001e20000100a00 */
[----:B--2---:R-:W-:Y:S01]  /*64e40*/  HMMA.16816.F32.BF16 R16, R12, R10, R16 ;  /* 0x0000000a0c10723c */ /* 0x004fe20000041810 */
[----:B------:R-:W-:Y:S01]  /*64e50*/  MOV R0, R12 ;  /* 0x0000000c00007202 */ /* 0x000fe20000000f00 */
[----:B------:R-:W-:Y:S01]  /*64e60*/  IMAD.MOV.U32 R2, RZ, RZ, R13 ;  /* 0x000000ffff027224 */ /* 0x000fe200078e000d */
[----:B------:R-:W-:Y:S11]  /*64e70*/  MOV R3, R14 ;  /* 0x0000000e00037202 */ /* 0x000ff60000000f00 */
[----:B------:R-:W-:Y:S09]  /*64e80*/  @!UPT UIADD3 URZ, URZ, URZ, URZ ;  /* 0x0000003f3f3ff290 */ /* 0x000ff2000fffe03f */
[----:B------:R1:W-:Y:S01]  /*64e90*/  STL.64 [R1+0x80], R16 ;  /* 0x0000801001007387 */ /* 0x0003e20000100a00 */
[----:B------:R2:W-:Y:S02]  /*64ea0*/  STL.64 [R1+0x88], R18 ;  /* 0x0000881201007387 */ /* 0x0005e40000100a00 */
[----:B------:R-:W-:Y:S02]  /*64eb0*/  STL.64 [R1+0x2cc8], R10 ;  /* 0x002cc80a01007387 */ /* 0x000fe40000100a00 */
[----:B------:R-:W-:Y:S01]  /*64ec0*/  STL.64 [R1+0x2cc0], R8 ;  /* 0x002cc00801007387 */ /* 0x000fe20000100a00 */
[----:B0-----:R-:W3:Y:S01]  /*64ed0*/  LDL.LU R24, [R1+0xd0] ;  /* 0x0000d00001187983 */ /* 0x001ee20000300800 */
[----:B------:R-:W3:Y:S02]  /*64ee0*/  LDL.LU R25, [R1+0xd4] ;  /* 0x0000d40001197983 */ /* 0x000ee40000300800 */
[----:B------:R-:W4:Y:S02]  /*64ef0*/  LDL.LU R26, [R1+0xd8] ;  /* 0x0000d800011a7983 */ /* 0x000f240000300800 */
[----:B------:R-:W4:Y:S01]  /*64f00*/  LDL.LU R27, [R1+0xdc] ;  /* 0x0000dc00011b7983 */ /* 0x000f220000300800 */
[----:B------:R-:W3:Y:S01]  /*64f10*/  LDL.LU R20, [R1+0xf0] ;  /* 0x0000f00001147983 */ /* 0x000ee20000300800 */
[----:B------:R-:W3:Y:S02]  /*64f20*/  LDL.LU R21, [R1+0xf4] ;  /* 0x0000f40001157983 */ /* 0x000ee40000300800 */
[----:B------:R-:W3:Y:S02]  /*64f30*/  LDL.LU R22, [R1+0xf8] ;  /* 0x0000f80001167983 */ /* 0x000ee40000300800 */
[----:B------:R-:W3:Y:S01]  /*64f40*/  LDL.LU R23, [R1+0xfc] ;  /* 0x0000fc0001177983 */ /* 0x000ee20000300800 */
[----:B-1----:R-:W3:Y:S01]  /*64f50*/  LDL.LU R16, [R1+0x120] ;  /* 0x0001200001107983 */ /* 0x002ee20000300800 */
[----:B------:R-:W3:Y:S02]  /*64f60*/  LDL.LU R17, [R1+0x124] ;  /* 0x0001240001117983 */ /* 0x000ee40000300800 */
[----:B--2---:R-:W2:Y:S02]  /*64f70*/  LDL.LU R18, [R1+0x128] ;  /* 0x0001280001127983 */ /* 0x004ea40000300800 */
[----:B------:R-:W2:Y:S01]  /*64f80*/  LDL.LU R19, [R1+0x12c] ;  /* 0x00012c0001137983 */ /* 0x000ea20000300800 */
[----:B------:R-:W2:Y:S01]  /*64f90*/  LDL.LU R12, [R1] ;  /* 0x00000000010c7983 */ /* 0x000ea20000300800 */
[----:B------:R-:W2:Y:S02]  /*64fa0*/  LDL.LU R13, [R1+0x4] ;  /* 0x00000400010d7983 */ /* 0x000ea40000300800 */
[----:B------:R-:W2:Y:S02]  /*64fb0*/  LDL.LU R14, [R1+0x8] ;  /* 0x00000800010e7983 */ /* 0x000ea40000300800 */
[----:B------:R-:W-:Y:S01]  /*64fc0*/  IMAD.MOV.U32 R28, RZ, RZ, R15 ;  /* 0x000000ffff1c7224 */ /* 0x000fe200078e000f */
[----:B------:R-:W-:-:S02]  /*64fd0*/  MOV R15, R5 ;  /* 0x00000005000f7202 */ /* 0x000fc40000000f00 */
[----:B------:R-:W4:Y:S04]  /*64fe0*/  LDL.LU R5, [R1+0x2d00] ;  /* 0x002d000001057983 */ /* 0x000f280000300800 */
[----:B--2---:R-:W-:Y:S01]  /*64ff0*/  STL.64 [R1+0x2c38], R14 ;  /* 0x002c380e01007387 */ /* 0x004fe20000100a00 */
[----:B------:R-:W-:Y:S02]  /*65000*/  STL.64 [R1+0x2c30], R12 ;  /* 0x002c300c01007387 */ /* 0x000fe40000100a00 */
[----:B------:R-:W-:Y:S02]  /*65010*/  STL.64 [R1+0x2bf8], R18 ;  /* 0x002bf81201007387 */ /* 0x000fe40000100a00 */
[----:B---3--:R0:W-:Y:S02]  /*65020*/  STL.64 [R1+0x2bf0], R16 ;  /* 0x002bf01001007387 */ /* 0x0081e40000100a00 */
        /* <DEDUP_REMOVED lines=12> */
[----:B------:R-:W-:Y:S01]  /*650f0*/  IMAD.MOV.U32 R14, RZ, RZ, R7 ;  /* 0x000000ffff0e7224 */ /* 0x000fe200078e0007 */
[----:B------:R-:W-:Y:S01]  /*65100*/  MOV R15, R6 ;  /* 0x00000006000f7202 */ /* 0x000fe20000000f00 */
[----:B------:R-:W4:Y:S01]  /*65110*/  LDL.LU R7, [R1+0x2cfc] ;  /* 0x002cfc0001077983 */ /* 0x000f220000300800 */
[----:B------:R-:W4:Y:S03]  /*65120*/  LDL.LU R6, [R1+0x2cf8] ;  /* 0x002cf80001067983 */ /* 0x000f260000300800 */
[----:B------:R-:W-:Y:S04]  /*65130*/  STL.64 [R1+0x2c68], R14 ;  /* 0x002c680e01007387 */ /* 0x000fe80000100a00 */
[----:B--2---:R-:W-:Y:S01]  /*65140*/  STL.64 [R1+0x2c60], R12 ;  /* 0x002c600c01007387 */ /* 0x004fe20000100a00 */
[----:B---3--:R-:W-:Y:S02]  /*65150*/  STL.64 [R1+0x2c28], R18 ;  /* 0x002c281201007387 */ /* 0x008fe40000100a00 */
[----:B------:R0:W-:Y:S02]  /*65160*/  STL.64 [R1+0x2c20], R16 ;  /* 0x002c201001007387 */ /* 0x0001e40000100a00 */
[----:B0-----:R-:W2:Y:S01]  /*65170*/  LDL.LU R16, [R1+0x180] ;  /* 0x0001800001107983 */ /* 0x001ea20000300800 */
[----:B------:R-:W2:Y:S02]  /*65180*/  LDL.LU R17, [R1+0x184] ;  /* 0x0001840001117983 */ /* 0x000ea40000300800 */
[----:B------:R-:W3:Y:S02]  /*65190*/  LDL.LU R18, [R1+0x188] ;  /* 0x0001880001127983 */ /* 0x000ee40000300800 */
[----:B------:R-:W3:Y:S01]  /*651a0*/  LDL.LU R19, [R1+0x18c] ;  /* 0x00018c0001137983 */ /* 0x000ee20000300800 */
[----:B------:R-:W2:Y:S01]  /*651b0*/  LDL.LU R12, [R1+0x20] ;  /* 0x00002000010c7983 */ /* 0x000ea20000300800 */
[----:B------:R-:W2:Y:S02]  /*651c0*/  LDL.LU R13, [R1+0x24] ;  /* 0x00002400010d7983 */ /* 0x000ea40000300800 */
[----:B------:R-:W2:Y:S02]  /*651d0*/  LDL.LU R14, [R1+0x28] ;  /* 0x00002800010e7983 */ /* 0x000ea40000300800 */
[----:B------:R-:W2:Y:S02]  /*651e0*/  LDL.LU R15, [R1+0x2c] ;  /* 0x00002c00010f7983 */ /* 0x000ea40000300800 */
[----:B--2---:R-:W-:Y:S01]  /*651f0*/  STL.64 [R1+0x2c98], R14 ;  /* 0x002c980e01007387 */ /* 0x004fe20000100a00 */
[----:B------:R-:W-:Y:S02]  /*65200*/  STL.64 [R1+0x2c90], R12 ;  /* 0x002c900c01007387 */ /* 0x000fe40000100a00 */
        /* <DEDUP_REMOVED lines=8> */
[----:B----4-:R-:W-:Y:S01]  /*65290*/  IMAD.MOV.U32 R14, RZ, RZ, R6 ;  /* 0x000000ffff0e7224 */ /* 0x010fe200078e0006 */
        /* <DEDUP_REMOVED lines=10> */
[----:B------:R-:W3:Y:S02]  /*65340*/  LDL.LU R19, [R1+0x1bc] ;  /* 0x0001bc0001137983 */ /* 0x000ee40000300800 */
[----:B------:R-:W-:Y:S01]  /*65350*/  IMAD.MOV.U32 R8, RZ, RZ, R0 ;  /* 0x000000ffff087224 */ /* 0x000fe200078e0000 */
[----:B------:R-:W-:Y:S01]  /*65360*/  MOV R9, R2 ;  /* 0x0000000200097202 */ /* 0x000fe20000000f00 */
[----:B---3--:R-:W-:Y:S01]  /*65370*/  STL.64 [R1+0x2c78], R18 ;  /* 0x002c781201007387 */ /* 0x008fe20000100a00 */
[----:B--2---:R0:W-:Y:S03]  /*65380*/  STL.64 [R1+0x2c70], R16 ;  /* 0x002c701001007387 */ /* 0x0041e60000100a00 */
[----:B0-----:R-:W2:Y:S01]  /*65390*/  LDL.LU R16, [R1+0x1d0] ;  /* 0x0001d00001107983 */ /* 0x001ea20000300800 */
[----:B------:R-:W2:Y:S02]  /*653a0*/  LDL.LU R17, [R1+0x1d4] ;  /* 0x0001d40001117983 */ /* 0x000ea40000300800 */
[----:B------:R-:W3:Y:S02]  /*653b0*/  LDL.LU R18, [R1+0x1d8] ;  /* 0x0001d80001127983 */ /* 0x000ee40000300800 */
[----:B------:R-:W3:Y:S01]  /*653c0*/  LDL.LU R19, [R1+0x1dc] ;  /* 0x0001dc0001137983 */ /* 0x000ee20000300800 */
[----:B------:R-:W2:Y:S01]  /*653d0*/  LDL.LU R0, [R1+0x2cec] ;  /* 0x002cec0001007983 */ /* 0x000ea20000300800 */
[----:B------:R-:W4:Y:S02]  /*653e0*/  LDL.LU R2, [R1+0x2ce8] ;  /* 0x002ce80001027983 */ /* 0x000f240000300800 */
[----:B------:R-:W-:Y:S01]  /*653f0*/  IMAD.MOV.U32 R10, RZ, RZ, R3 ;  /* 0x000000ffff0a7224 */ /* 0x000fe200078e0003 */
[----:B------:R-:W-:Y:S01]  /*65400*/  MOV R11, R28 ;  /* 0x0000001c000b7202 */ /* 0x000fe20000000f00 */
[----:B------:R-:W4:Y:S01]  /*65410*/  LDL.LU R3, [R1+0x2ce4] ;  /* 0x002ce40001037983 */ /* 0x000f220000300800 */
[----:B------:R-:W4:Y:S02]  /*65420*/  LDL.LU R28, [R1+0x2ce0] ;  /* 0x002ce000011c7983 */ /* 0x000f240000300800 */
[----:B------:R-:W4:Y:S02]  /*65430*/  LDL.LU R12, [R1+0x210] ;  /* 0x00021000010c7983 */ /* 0x000f240000300800 */
[----:B------:R-:W4:Y:S01]  /*65440*/  LDL.LU R13, [R1+0x214] ;  /* 0x00021400010d7983 */ /* 0x000f220000300800 */
[----:B------:R-:W4:Y:S01]  /*65450*/  LDL.LU R14, [R1+0x218] ;  /* 0x00021800010e7983 */ /* 0x000f220000300800 */
[----:B------:R-:W4:Y:S03]  /*65460*/  LDL.LU R15, [R1+0x21c] ;  /* 0x00021c00010f7983 */ /* 0x000f260000300800 */
[----:B---3--:R-:W-:Y:S01]  /*65470*/  STL.64 [R1+0x2c88], R18 ;  /* 0x002c881201007387 */ /* 0x008fe20000100a00 */
[----:B--2---:R0:W-:Y:S03]  /*65480*/  STL.64 [R1+0x2c80], R16 ;  /* 0x002c801001007387 */ /* 0x0041e60000100a00 */
[----:B0-----:R-:W2:Y:S01]  /*65490*/  LDL.LU R16, [R1+0x1f0] ;  /* 0x0001f00001107983 */ /* 0x001ea20000300800 */
[----:B------:R-:W2:Y:S02]  /*654a0*/  LDL.LU R17, [R1+0x1f4] ;  /* 0x0001f40001117983 */ /* 0x000ea40000300800 */
[----:B------:R-:W3:Y:S02]  /*654b0*/  LDL.LU R18, [R1+0x1f8] ;  /* 0x0001f80001127983 */ /* 0x000ee40000300800 */
[----:B------:R-:W3:Y:S01]  /*654c0*/  LDL.LU R19, [R1+0x1fc] ;  /* 0x0001fc0001137983 */ /* 0x000ee20000300800 */
[----:B----4-:R-:W-:Y:S01]  /*654d0*/  HMMA.16816.F32.BF16 R8, R8, R6, R12 ;  /* 0x000000060808723c */ /* 0x010fe2000004180c */
        /* <DEDUP_REMOVED lines=18> */
[----:B------:R-:W-:Y:S01]  /*65600*/  STL.64 [R1+0x2bb8], R26 ;  /* 0x002bb81a01007387 */ /* 0x000fe20000100a00 */
[----:B------:R-:W-:Y:S02]  /*65610*/  STL.64 [R1+0x2bb0], R24 ;  /* 0x002bb01801007387 */ /* 0x000fe40000100a00 */
[----:B------:R-:W2:Y:S02]  /*65620*/  LDL.LU.64 R14, [R1+0x2cd8] ;  /* 0x002cd800010e7983 */ /* 0x000ea40000300a00 */
[----:B------:R-:W2:Y:S01]  /*65630*/  LDL.LU.64 R12, [R1+0x2cd0] ;  /* 0x002cd000010c7983 */ /* 0x000ea20000300a00 */
[----:B------:R-:W-:Y:S01]  /*65640*/  STL.64 [R1+0x70], R8 ;  /* 0x0000700801007387 */ /* 0x000fe20000100a00 */
[----:B------:R0:W-:Y:S03]  /*65650*/  STL.64 [R1+0x78], R10 ;  /* 0x0000780a01007387 */ /* 0x0001e60000100a00 */
[----:B0-----:R-:W2:Y:S01]  /*65660*/  LDL.LU.64 R10, [R1+0x2cc8] ;  /* 0x002cc800010a7983 */ /* 0x001ea20000300a00 */
[----:B------:R-:W-:Y:S01]  /*65670*/  IMAD.MOV.U32 R26, RZ, RZ, R2 ;  /* 0x000000ffff1a7224 */ /* 0x000fe200078e0002 */
[----:B------:R-:W-:Y:S01]  /*65680*/  MOV R27, R0 ;  /* 0x00000000001b7202 */ /* 0x000fe20000000f00 */
[----:B------:R-:W-:Y:S01]  /*65690*/  IMAD.MOV.U32 R24, RZ, RZ, R28 ;  /* 0x000000ffff187224 */ /* 0x000fe200078e001c */
[----:B------:R-:W-:Y:S01]  /*656a0*/  MOV R25, R3 ;  /* 0x0000000300197202 */ /* 0x000fe20000000f00 */
[----:B------:R-:W4:Y:S01]  /*656b0*/  LDL.LU.64 R8, [R1+0x2cc0] ;  /* 0x002cc00001087983 */ /* 0x000f220000300a00 */
[C---:B--2---:R-:W-:Y:S11]  /*656c0*/  HMMA.16816.F32.BF16 R16, R12.reuse, R10, R16 ;  /* 0x0000000a0c10723c */ /* 0x044ff60000041810 */
[----:B------:R-:W-:Y:S11]  /*656d0*/  @!UPT UIADD3 URZ, URZ, URZ, URZ ;  /* 0x0000003f3f3ff290 */ /* 0x000ff6000fffe03f */
[----:B------:R-:W-:Y:S02]  /*656e0*/  @!UPT UIADD3 URZ, URZ, URZ, URZ ;  /* 0x0000003f3f3ff290 */ /* 0x000fe4000fffe03f */
[----:B------:R-:W-:Y:S01]  /*656f0*/  IMAD.MOV.U32 R2, RZ, RZ, R18 ;  /* 0x000000ffff027224 */ /* 0x000fe200078e0012 */
[----:B------:R-:W-:Y:S01]  /*65700*/  MOV R0, R19 ;  /* 0x0000001300007202 */ /* 0x000fe20000000f00 */
[----:B------:R-:W-:Y:S01]  /*65710*/  IMAD.MOV.U32 R28, RZ, RZ, R16 ;  /* 0x000000ffff1c7224 */ /* 0x000fe200078e0010 */
[----:B------:R-:W-:Y:S01]  /*65720*/  MOV R3, R17 ;  /* 0x0000001100037202 */ /* 0x000fe20000000f00 */
        /* <DEDUP_REMOVED lines=104> */
[----:B------:R-:W-:Y:S01]  /*65db0*/  STL.64 [R1+0x180], R20 ;  /* 0x0001801401007387 */ /* 0x000fe20000100a00 */
[----:B------:R0:W-:Y:S03]  /*65dc0*/  STL.64 [R1+0x188], R22 ;  /* 0x0001881601007387 */ /* 0x0001e60000100a00 */
[----:B------:R-:W1:Y:S02]  /*65dd0*/  S2R R0, SR_TID.X ;  /* 0x0000000000007919 */ /* 0x000e640000002100 */
[----:B-1----:R-:W-:-:S05]  /*65de0*/  IMAD.SHL.U32 R28, R0, 0x2, RZ ;  /* 0x00000002001c7824 */ /* 0x002fca00078e00ff */
[----:B------:R-:W-:-:S04]  /*65df0*/  LOP3.LUT R28, R5, 0x10, R28, 0x78, !PT ;  /* 0x00000010051c7812 */ /* 0x000fc800078e781c */
[----:B----4-:R-:W-:-:S04]  /*65e00*/  LOP3.LUT R28, R28, R8, RZ, 0xfc, !PT ;  /* 0x000000081c1c7212 */ /* 0x010fc800078efcff */
[----:B------:R-:W-:Y:S01]  /*65e10*/  LOP3.LUT R28, R28, 0x60, RZ, 0x3c, !PT ;  /* 0x000000601c1c7812 */ /* 0x000fe200078e3cff */
[C---:B--2---:R-:W-:Y:S08]  /*65e20*/  HMMA.16816.F32.BF16 R16, R24.reuse, R10, R16 ;  /* 0x0000000a1810723c */ /* 0x044ff00000041810 */
[----:B------:R-:W-:Y:S01]  /*65e30*/  HMMA.16816.F32.BF16 R12, R24, R6, R12 ;  /* 0x00000006180c723c */ /* 0x000fe2000004180c */
[----:B------:R-:W2:Y:S11]  /*65e40*/  LDL R27, [R1+0x1c24] ;  /* 0x001c2400011b7983 */ /* 0x000eb60000100800 */
[----:B------:R-:W-:Y:S03]  /*65e50*/  @!UPT UIADD3 URZ, URZ, URZ, URZ ;  /* 0x0000003f3f3ff290 */ /* 0x000fe6000fffe03f */
[----:B------:R-:W-:Y:S01]  /*65e60*/  STL.64 [R1+0x170], R16 ;  /* 0x0001701001007387 */ /* 0x000fe20000100a00 */
[----:B------:R-:W-:Y:S07]  /*65e70*/  STL.64 [R1+0x178], R18 ;  /* 0x0001781201007387 */ /* 0x000fee0000100a00 */
[----:B------:R-:W-:Y:S02]  /*65e80*/  STL.64 [R1+0x160], R12 ;  /* 0x0001600c01007387 */ /* 0x000fe40000100a00 */
[----:B------:R-:W-:Y:S02]  /*65e90*/  STL.64 [R1+0x168], R14 ;  /* 0x0001680e01007387 */ /* 0x000fe40000100a00 */
[----:B------:R-:W1:Y:S01]  /*65ea0*/  LDSM.16.MT88.4 R12, [R29+0x3a180] ;  /* 0x03a180001d0c783b */ /* 0x000e620000004200 */
[----:B0-----:R-:W-:-:S03]  /*65eb0*/  LOP3.LUT R23, R0, 0x7, RZ, 0xc0, !PT ;  /* 0x0000000700177812 */ /* 0x001fc600078ec0ff */
[----:B------:R-:W-:Y:S01]  /*65ec0*/  LDSM.16.MT88.4 R16, [R28+0x3a180] ;  /* 0x03a180001c10783b */ /* 0x000fe20000004200 */
[----:B-1----:R-:W-:Y:S01]  /*65ed0*/  MOV R22, R12 ;  /* 0x0000000c00167202 */ /* 0x002fe20000000f00 */
[----:B------:R-:W-:Y:S02]  /*65ee0*/  IMAD.MOV.U32 R2, RZ, RZ, R13 ;  /* 0x000000ffff027224 */ /* 0x000fe400078e000d */
[----:B------:R-:W-:Y:S01]  /*65ef0*/  STL [R1+0x28], R14 ;  /* 0x0000280e01007387 */ /* 0x000fe20000100800 */
[----:B------:R-:W-:Y:S02]  /*65f00*/  MOV R29, R15 ;  /* 0x0000000f001d7202 */ /* 0x000fe40000000f00 */
[----:B------:R-:W0:Y:S04]  /*65f10*/  LDSM.16.MT88.4 R12, [R28+0x3a000] ;  /* 0x03a000001c0c783b */ /* 0x000e280000004200 */
[----:B0-----:R-:W-:Y:S01]  /*65f20*/  IMAD.MOV.U32 R3, RZ, RZ, R12 ;  /* 0x000000ffff037224 */ /* 0x001fe200078e000c */
[----:B------:R-:W-:Y:S01]  /*65f30*/  MOV R26, R13 ;  /* 0x0000000d001a7202 */ /* 0x000fe20000000f00 */
[----:B------:R-:W-:Y:S01]  /*65f40*/  IMAD.MOV.U32 R25, RZ, RZ, R14 ;  /* 0x000000ffff197224 */ /* 0x000fe200078e000e */
[----:B------:R-:W-:-:S02]  /*65f50*/  MOV R24, R15 ;  /* 0x0000000f00187202 */ /* 0x000fc40000000f00 */
[----:B------:R-:W0:Y:S01]  /*65f60*/  LDSM.16.MT88.4 R12, [R28+0x3a080] ;  /* 0x03a080001c0c783b */ /* 0x000e220000004200 */
[----:B------:R-:W-:Y:S02]  /*65f70*/  IMAD R23, R23, 0x210, RZ ;  /* 0x0000021017177824 */ /* 0x000fe400078e02ff */
[----:B0-----:R-:W-:Y:S01]  /*65f80*/  IMAD.MOV.U32 R21, RZ, RZ, R12 ;  /* 0x000000ffff157224 */ /* 0x001fe200078e000c */
[----:B------:R-:W-:Y:S01]  /*65f90*/  MOV R20, R13 ;  /* 0x0000000d00147202 */ /* 0x000fe20000000f00 */
[----:B------:R-:W-:Y:S01]  /*65fa0*/  IMAD.MOV.U32 R8, RZ, RZ, R14 ;  /* 0x000000ffff087224 */ /* 0x000fe200078e000e */
[----:B------:R-:W-:Y:S02]  /*65fb0*/  MOV R5, R15 ;  /* 0x0000000f00057202 */ /* 0x000fe40000000f00 */
[----:B------:R0:W1:Y:S02]  /*65fc0*/  LDSM.16.MT88.4 R12, [R28+0x3a100] ;  /* 0x03a100001c0c783b */ /* 0x0000640000004200 */
[C---:B0-----:R-:W-:Y:S01]  /*65fd0*/  LOP3.LUT R28, R0.reuse, 0x10, RZ, 0xc0, !PT ;  /* 0x00000010001c7812 */ /* 0x041fe200078ec0ff */
[----:B------:R-:W-:-:S04]  /*65fe0*/  IMAD.SHL.U32 R0, R0, 0x2, RZ ;  /* 0x0000000200007824 */ /* 0x000fc800078e00ff */
[----:B------:R-:W-:Y:S01]  /*65ff0*/  IMAD.SHL.U32 R28, R28, 0x100, RZ ;  /* 0x000001001c1c7824 */ /* 0x000fe200078e00ff */
[----:B------:R-:W-:-:S04]  /*66000*/  LOP3.LUT R0, R23, 0x10, R0, 0x78, !PT ;  /* 0x0000001017007812 */ /* 0x000fc800078e7800 */
[----:B------:R-:W-:Y:S01]  /*66010*/  LOP3.LUT R0, R0, R28, RZ, 0xfc, !PT ;  /* 0x0000001c00007212 */ /* 0x000fe200078efcff */
[----:B-1----:R-:W-:Y:S01]  /*66020*/  STL.64 [R1+0x2b00], R14 ;  /* 0x002b000e01007387 */ /* 0x002fe20000100a00 */
[----:B------:R-:W-:Y:S03]  /*66030*/  STL.64 [R1+0x2af8], R12 ;  /* 0x002af80c01007387 */ /* 0x000fe60000100a00 */
[----:B------:R-:W0:Y:S04]  /*66040*/  LDSM.16.MT88.4 R12, [R0+0x3c000] ;  /* 0x03c00000000c783b */ /* 0x000e280000004200 */
[----:B------:R-:W-:Y:S01]  /*66050*/  STL.64 [R1+0x2ae0], R18 ;  /* 0x002ae01201007387 */ /* 0x000fe20000100a00 */
[----:B------:R1:W-:Y:S02]  /*66060*/  STL.64 [R1+0x2ad8], R16 ;  /* 0x002ad81001007387 */ /* 0x0003e40000100a00 */
[----:B-1----:R-:W-:Y:S01]  /*66070*/  IMAD.MOV.U32 R17, RZ, RZ, R2 ;  /* 0x000000ffff117224 */ /* 0x002fe200078e0002 */
[----:B------:R-:W-:-:S02]  /*66080*/  MOV R18, R22 ;  /* 0x0000001600127202 */ /* 0x000fc40000000f00 */
[----:B0-----:R-:W-:Y:S01]  /*66090*/  MOV R0, R12 ;  /* 0x0000000c00007202 */ /* 0x001fe20000000f00 */
[----:B------:R-:W-:Y:S01]  /*660a0*/  IMAD.MOV.U32 R2, RZ, RZ, R13 ;  /* 0x000000ffff027224 */ /* 0x000fe200078e000d */
[----:B------:R-:W-:Y:S01]  /*660b0*/  MOV R12, R21 ;  /* 0x00000015000c7202 */ /* 0x000fe20000000f00 */
[----:B------:R-:W-:Y:S02]  /*660c0*/  IMAD.MOV.U32 R13, RZ, RZ, R20 ;  /* 0x000000ffff0d7224 */ /* 0x000fe400078e0014 */
[----:B------:R-:W-:Y:S02]  /*660d0*/  IMAD.MOV.U32 R28, RZ, RZ, R15 ;  /* 0x000000ffff1c7224 */ /* 0x000fe400078e000f */
[----:B------:R-:W-:Y:S02]  /*660e0*/  IMAD.MOV.U32 R15, RZ, RZ, R5 ;  /* 0x000000ffff0f7224 */ /* 0x000fe400078e0005 */
[----:B------:R-:W0:Y:S01]  /*660f0*/  S2R R5, SR_TID.X ;  /* 0x0000000000057919 */ /* 0x000e220000002100 */
[----:B------:R-:W-:Y:S01]  /*66100*/  MOV R19, R3 ;  /* 0x0000000300137202 */ /* 0x000fe20000000f00 */
[----:B------:R-:W-:-:S02]  /*66110*/  MOV R3, R14 ;  /* 0x0000000e00037202 */ /* 0x000fc40000000f00 */
[----:B------:R1:W-:Y:S01]  /*66120*/  STL [R1+0x2ac4], R0 ;  /* 0x002ac40001007387 */ /* 0x0003e20000100800 */
[----:B------:R-:W-:Y:S01]  /*66130*/  MOV R14, R8 ;  /* 0x00000008000e7202 */ /* 0x000fe20000000f00 */
[----:B------:R3:W-:Y:S01]  /*66140*/  STL [R1+0x2ac0], R2 ;  /* 0x002ac00201007387 */ /* 0x0007e20000100800 */
[C---:B------:R-:W-:Y:S01]  /*66150*/  LOP3.LUT R8, R9.reuse, 0x7, RZ, 0xc0, !PT ;  /* 0x0000000709087812 */ /* 0x040fe200078ec0ff */
[----:B------:R-:W-:Y:S01]  /*66160*/  STL [R1+0x2abc], R3 ;  /* 0x002abc0301007387 */ /* 0x000fe20000100800 */
[----:B------:R-:W-:Y:S01]  /*66170*/  STL [R1+0x2ab8], R28 ;  /* 0x002ab81c01007387 */ /* 0x000fe20000100800 */
[----:B------:R-:W-:Y:S02]  /*66180*/  LOP3.LUT R9, R9, 0x10, RZ, 0xc0, !PT ;  /* 0x0000001009097812 */ /* 0x000fe400078ec0ff */
[----:B--2---:R-:W2:Y:S01]  /*66190*/  LDSM.16.M88.4 R20, [R27+0x40380] ;  /* 0x040380001b14783b */ /* 0x004ea20000000200 */
[----:B------:R-:W-:Y:S01]  /*661a0*/  IMAD R8, R8, 0x210, RZ ;  /* 0x0000021008087824 */ /* 0x000fe200078e02ff */
[----:B-1----:R-:W-:Y:S01]  /*661b0*/  MOV R0, R17 ;  /* 0x0000001100007202 */ /* 0x002fe20000000f00 */
[----:B---3--:R-:W-:Y:S01]  /*661c0*/  IMAD.MOV.U32 R2, RZ, RZ, R18 ;  /* 0x000000ffff027224 */ /* 0x008fe200078e0012 */
[----:B--2---:R-:W-:Y:S01]  /*661d0*/  STL [R1+0x2ac8], R20 ;  /* 0x002ac81401007387 */ /* 0x004fe20000100800 */
[----:B------:R-:W-:Y:S02]  /*661e0*/  STL [R1+0x2ab4], R21 ;  /* 0x002ab41501007387 */ /* 0x000fe40000100800 */
[----:B------:R-:W-:Y:S02]  /*661f0*/  STL [R1+0x27ec], R22 ;  /* 0x0027ec1601007387 */ /* 0x000fe40000100800 */
[----:B------:R1:W-:Y:S01]  /*66200*/  STL [R1+0x27e8], R23 ;  /* 0x0027e81701007387 */ /* 0x0003e20000100800 */
[----:B------:R-:W-:Y:S01]  /*66210*/  STL.64 [R1+0x2b80], R6 ;  /* 0x002b800601007387 */ /* 0x000fe20000100a00 */
[----:B0-----:R-:W-:Y:S02]  /*66220*/  STL.64 [R1+0x2b78], R4 ;  /* 0x002b780401007387 */ /* 0x001fe40000100a00 */
[----:B------:R-:W-:Y:S02]  /*66230*/  STL.64 [R1+0x2b90], R10 ;  /* 0x002b900a01007387 */ /* 0x000fe40000100a00 */
[----:B------:R-:W-:Y:S01]  /*66240*/  STL.64 [R1+0x2b88], R8 ;  /* 0x002b880801007387 */ /* 0x000fe20000100a00 */
[----:B-1----:R-:W-:-:S05]  /*66250*/  SHF.L.U32 R23, R9, 0x8, RZ ;  /* 0x0000000809177819 */ /* 0x002fca00000006ff */
[----:B------:R-:W-:Y:S01]  /*66260*/  STL [R1+0x2888], R23 ;  /* 0x0028881701007387 */ /* 0x000fe20000100800 */
[----:B------:R-:W-:Y:S02]  /*66270*/  STL.64 [R1+0x2b30], R14 ;  /* 0x002b300e01007387 */ /* 0x000fe40000100a00 */
[----:B------:R-:W-:Y:S02]  /*66280*/  STL.64 [R1+0x2b28], R12 ;  /* 0x002b280c01007387 */ /* 0x000fe40000100a00 */
[----:B------:R-:W2:Y:S01]  /*66290*/  LDL.LU R16, [R1+0x260] ;  /* 0x0002600001107983 */ /* 0x000ea20000300800 */
[----:B------:R-:W2:Y:S01]  /*662a0*/  LDL.LU R17, [R1+0x264] ;  /* 0x0002640001117983 */ /* 0x000ea20000300800 */
[----:B------:R-:W-:Y:S01]  /*662b0*/  MOV R21, R19 ;  /* 0x0000001300157202 */ /* 0x000fe20000000f00 */
[----:B------:R-:W3:Y:S02]  /*662c0*/  LDL.LU R18, [R1+0x268] ;  /* 0x0002680001127983 */ /* 0x000ee40000300800 */
[----:B------:R-:W3:Y:S01]  /*662d0*/  LDL.LU R19, [R1+0x26c] ;  /* 0x00026c0001137983 */ /* 0x000ee20000300800 */
[----:B------:R-:W-:Y:S01]  /*662e0*/  MOV R28, R25 ;  /* 0x00000019001c7202 */ /* 0x000fe20000000f00 */
[----:B------:R-:W-:-:S02]  /*662f0*/  IMAD.MOV.U32 R3, RZ, RZ, R24 ;  /* 0x000000ffff037224 */ /* 0x000fc400078e0018 */
[----:B------:R-:W-:Y:S02]  /*66300*/  IMAD.MOV.U32 R20, RZ, RZ, R26 ;  /* 0x000000ffff147224 */ /* 0x000fe400078e001a */
[----:B------:R-:W-:Y:S01]  /*66310*/  IMAD.SHL.U32 R22, R5, 0x2, RZ ;  /* 0x0000000205167824 */ /* 0x000fe200078e00ff */
[----:B------:R-:W-:Y:S04]  /*66320*/  LDSM.16.M88.4 R24, [R27+0x50380] ;  /* 0x050380001b18783b */ /* 0x000fe80000000200 */
        /* <DEDUP_REMOVED lines=17> */
[----:B------:R-:W3:Y:S01]  /*66440*/  LDL.LU R19, [R1+0x29c] ;  /* 0x00029c0001137983 */ /* 0x000ee20000300800 */
[----:B------:R-:W4:Y:S01]  /*66450*/  LDL.LU R14, [R1+0x28] ;  /* 0x00002800010e7983 */ /* 0x000f220000300800 */
[----:B------:R-:W-:-:S02]  /*66460*/  MOV R15, R29 ;  /* 0x0000001d000f7202 */ /* 0x000fc40000000f00 */
[----:B------:R-:W4:Y:S01]  /*66470*/  LDL.LU R29, [R1+0x2b9c] ;  /* 0x002b9c00011d7983 */ /* 0x000f220000300800 */
        /* <DEDUP_REMOVED lines=15> */
[----:B----4-:R-:W-:-:S02]  /*66570*/  IMAD.MOV.U32 R19, RZ, RZ, R29 ;  /* 0x000000ffff137224 */ /* 0x010fc400078e001d */
[----:B------:R-:W4:Y:S01]  /*66580*/  LDL.LU R29, [R1+0x2b98] ;  /* 0x002b9800011d7983 */ /* 0x000f220000300800 */
[----:B------:R-:W-:-:S04]  /*66590*/  LOP3.LUT R22, R8, 0x10, R22, 0x78, !PT ;  /* 0x0000001008167812 */ /* 0x000fc800078e7816 */
[----:B------:R-:W-:-:S05]  /*665a0*/  LOP3.LUT R22, R22, R23, RZ, 0xfc, !PT ;  /* 0x0000001716167212 */ /* 0x000fca00078efcff */
[----:B------:R-:W0:Y:S04]  /*665b0*/  LDSM.16.MT88.4 R8, [R22+0x3c080] ;  /* 0x03c080001608783b */ /* 0x000e280000004200 */
        /* <DEDUP_REMOVED lines=9> */
[----:B------:R-:W-:Y:S01]  /*66650*/  MOV R12, R2 ;  /* 0x00000002000c7202 */ /* 0x000fe20000000f00 */
[----:B------:R-:W-:Y:S01]  /*66660*/  IMAD.MOV.U32 R13, RZ, RZ, R0 ;  /* 0x000000ffff0d7224 */ /* 0x000fe200078e0000 */
[----:B---3--:R-:W-:Y:S01]  /*66670*/  STL.64 [R1+0x2b70], R18 ;  /* 0x002b701201007387 */ /* 0x008fe20000100a00 */
[----:B--2---:R0:W-:Y:S03]  /*66680*/  STL.64 [R1+0x2b68], R16 ;  /* 0x002b681001007387 */ /* 0x0041e60000100a00 */
[----:B0-----:R-:W2:Y:S01]  /*66690*/  LDL.LU R16, [R1+0x2c0] ;  /* 0x0002c00001107983 */ /* 0x001ea20000300800 */
[----:B------:R-:W2:Y:S02]  /*666a0*/  LDL.LU R17, [R1+0x2c4] ;  /* 0x0002c40001117983 */ /* 0x000ea40000300800 */
[----:B------:R-:W2:Y:S02]  /*666b0*/  LDL.LU R18, [R1+0x2c8] ;  /* 0x0002c80001127983 */ /* 0x000ea40000300800 */
[----:B------:R-:W-:Y:S01]  /*666c0*/  STL [R1+0x27f0], R26 ;  /* 0x0027f01a01007387 */ /* 0x000fe20000100800 */
[----:B------:R0:W-:Y:S02]  /*666d0*/  STL [R1+0x27c0], R27 ;  /* 0x0027c01b01007387 */ /* 0x0001e40000100800 */
[----:B0-----:R-:W-:-:S02]  /*666e0*/  MOV R27, R11 ;  /* 0x0000000b001b7202 */ /* 0x001fc40000000f00 */
[----:B------:R-:W0:Y:S04]  /*666f0*/  LDSM.16.MT88.4 R8, [R22+0x3c100] ;  /* 0x03c100001608783b */ /* 0x000e280000004200 */
[----:B------:R-:W-:Y:S04]  /*66700*/  STL [R1+0x2acc], R21 ;  /* 0x002acc1501007387 */ /* 0x000fe80000100800 */
[----:B0-----:R-:W-:Y:S01]  /*66710*/  STL.64 [R1+0x40], R8 ;  /* 0x0000400801007387 */ /* 0x001fe20000100a00 */
[----:B------:R-:W-:Y:S02]  /*66720*/  STL.64 [R1+0x48], R10 ;  /* 0x0000480a01007387 */ /* 0x000fe40000100a00 */
[----:B------:R-:W0:Y:S04]  /*66730*/  LDSM.16.MT88.4 R8, [R22+0x3c180] ;  /* 0x03c180001608783b */ /* 0x000e280000004200 */
[----:B0-----:R-:W-:Y:S01]  /*66740*/  IMAD.MOV.U32 R0, RZ, RZ, R10 ;  /* 0x000000ffff007224 */ /* 0x001fe200078e000a */
[----:B------:R-:W-:-:S02]  /*66750*/  MOV R2, R11 ;  /* 0x0000000b00027202 */ /* 0x000fc40000000f00 */
[----:B------:R-:W3:Y:S01]  /*66760*/  LDL.LU.64 R10, [R1+0x2b90] ;  /* 0x002b9000010a7983 */ /* 0x000ee20000300a00 */
[----:B------:R-:W-:Y:S01]  /*66770*/  IMAD.MOV.U32 R21, RZ, RZ, R8 ;  /* 0x000000ffff157224 */ /* 0x000fe200078e0008 */
[----:B------:R-:W-:Y:S02]  /*66780*/  MOV R20, R9 ;  /* 0x0000000900147202 */ /* 0x000fe40000000f00 */
[----:B------:R-:W2:Y:S01]  /*66790*/  LDL.LU.64 R8, [R1+0x2b88] ;  /* 0x002b880001087983 */ /* 0x000ea20000300a00 */
[----:B------:R-:W-:Y:S01]  /*667a0*/  STL [R1+0x28b0], R22 ;  /* 0x0028b01601007387 */ /* 0x000fe20000100800 */
[----:B----4-:R-:W-:Y:S01]  /*667b0*/  MOV R19, R29 ;  /* 0x0000001d00137202 */ /* 0x010fe20000000f00 */
[C---:B---3--:R-:W-:Y:S11]  /*667c0*/  HMMA.16816.F32.BF16 R4, R12.reuse, R10, R4 ;  /* 0x0000000a0c04723c */ /* 0x048ff60000041804 */
[----:B------:R-:W-:Y:S11]  /*667d0*/  @!UPT UIADD3 URZ, URZ, URZ, URZ ;  /* 0x0000003f3f3ff290 */ /* 0x000ff6000fffe03f */
[----:B------:R-:W-:Y:S01]  /*667e0*/  @!UPT UIADD3 URZ, URZ, URZ, URZ ;  /* 0x0000003f3f3ff290 */ /* 0x000fe2000fffe03f */
[----:B------:R-:W-:Y:S01]  /*667f0*/  STL.64 [R1+0x130], R4 ;  /* 0x0001300401007387 */ /* 0x000fe20000100a00 */
[----:B------:R0:W-:Y:S02]  /*66800*/  STL [R1+0x138], R6 ;  /* 0x0001380601007387 */ /* 0x0001e40000100800 */
[----:B------:R-:W-:Y:S02]  /*66810*/  IMAD.MOV.U32 R29, RZ, RZ, R7 ;  /* 0x000000ffff1d7224 */ /* 0x000fe400078e0007 */
[----:B0-----:R-:W2:Y:S01]  /*66820*/  LDL.LU.64 R6, [R1+0x2b80] ;  /* 0x002b800001067983 */ /* 0x001ea20000300a00 */
[----:B------:R-:W3:Y:S02]  /*66830*/  LDL.LU.64 R4, [R1+0x2b78] ;  /* 0x002b780001047983 */ /* 0x000ee40000300a00 */
[----:B------:R-:W-:Y:S01]  /*66840*/  STL [R1+0x29e4], R29 ;  /* 0x0029e41d01007387 */ /* 0x000fe20000100800 */
        /* <DEDUP_REMOVED lines=12> */
[----:B------:R0:W-:Y:S01]  /*66910*/  STL [R1+0x108], R18 ;  /* 0x0001081201007387 */ /* 0x0001e20000100800 */
[----:B------:R-:W-:Y:S02]  /*66920*/  MOV R22, R19 ;  /* 0x0000001300167202 */ /* 0x000fe40000000f00 */
[----:B0-----:R-:W2:Y:S01]  /*66930*/  LDL.LU.64 R18, [R1+0x2b50] ;  /* 0x002b500001127983 */ /* 0x001ea20000300a00 */
[----:B------:R-:W2:Y:S02]  /*66940*/  LDL.LU.64 R16, [R1+0x2b48] ;  /* 0x002b480001107983 */ /* 0x000ea40000300a00 */
        /* <DEDUP_REMOVED lines=12> */
[----:B------:R0:W-:Y:S01]  /*66a10*/  STL.64 [R1+0x2e0], R16 ;  /* 0x0002e01001007387 */ /* 0x0001e20000100a00 */
[----:B------:R-:W-:Y:S01]  /*66a20*/  IMAD.MOV.U32 R23, RZ, RZ, R18 ;  /* 0x000000ffff177224 */ /* 0x000fe200078e0012 */
[----:B------:R-:W-:Y:S02]  /*66a30*/  MOV R26, R19 ;  /* 0x00000013001a7202 */ /* 0x000fe40000000f00 */
[----:B------:R-:W2:Y:S04]  /*66a40*/  LDL.LU.64 R18, [R1+0x2b20] ;  /* 0x002b200001127983 */ /* 0x000ea80000300a00 */
[----:B0-----:R-:W2:Y:S01]  /*66a50*/  LDL.LU.64 R16, [R1+0x2b18] ;  /* 0x002b180001107983 */ /* 0x001ea20000300a00 */
[----:B------:R-:W-:Y:S02]  /*66a60*/  STL [R1+0x2aa0], R26 ;  /* 0x002aa01a01007387 */ /* 0x000fe40000100800 */
[----:B------:R0:W-:Y:S02]  /*66a70*/  STL.64 [R1+0x2a98], R24 ;  /* 0x002a981801007387 */ /* 0x0001e40000100a00 */
[----:B------:R1:W-:Y:S01]  /*66a80*/  STL [R1+0x2ad0], R27 ;  /* 0x002ad01b01007387 */ /* 0x0003e20000100800 */
[----:B0-----:R-:W4:Y:S01]  /*66a90*/  LDL.LU R24, [R1+0x250] ;  /* 0x0002500001187983 */ /* 0x001f220000300800 */
[----:B------:R-:W4:Y:S02]  /*66aa0*/  LDL.LU R25, [R1+0x254] ;  /* 0x0002540001197983 */ /* 0x000f240000300800 */
[----:B------:R-:W4:Y:S02]  /*66ab0*/  LDL.LU R26, [R1+0x258] ;  /* 0x00025800011a7983 */ /* 0x000f240000300800 */
[----:B-1----:R-:W4:Y:S01]  /*66ac0*/  LDL.LU R27, [R1+0x25c] ;  /* 0x00025c00011b7983 */ /* 0x002f220000300800 */
[----:B------:R-:W-:Y:S01]  /*66ad0*/  STL [R1+0x29ec], R23 ;  /* 0x0029ec1701007387 */ /* 0x000fe20000100800 */
[----:B--2---:R-:W-:Y:S03]  /*66ae0*/  HMMA.16816.F32.BF16 R12, R12, R6, R16 ;  /* 0x000000060c0c723c */ /* 0x004fe60000041810 */
[----:B------:R-:W2:Y:S01]  /*66af0*/  LDL.LU.64 R18, [R1+0x2b10] ;  /* 0x002b100001127983 */ /* 0x000ea20000300a00 */
[----:B------:R-:W2:Y:S11]  /*66b00*/  LDL.LU.64 R16, [R1+0x2b08] ;  /* 0x002b080001107983 */ /* 0x000eb60000300a00 */
[----:B------:R-:W-:Y:S08]  /*66b10*/  @!UPT UIADD3 URZ, URZ, URZ, URZ ;  /* 0x0000003f3f3ff290 */ /* 0x000ff0000fffe03f */
        /* <DEDUP_REMOVED lines=26> */
[----:B0-----:R-:W4:Y:S01]  /*66cc0*/  LDL.LU R27, [R1+0x2ad0] ;  /* 0x002ad000011b7983 */ /* 0x001f220000300800 */
[----:B------:R2:W-:Y:S02]  /*66cd0*/  STL.64 [R1+0x2a18], R8 ;  /* 0x002a180801007387 */ /* 0x0005e40000100a00 */
[----:B--2---:R-:W-:Y:S01]  /*66ce0*/  HMMA.16816.F32.BF16 R8, R16, R6, R12 ;  /* 0x000000061008723c */ /* 0x004fe2000004180c */
[----:B---3--:R0:W-:Y:S04]  /*66cf0*/  STL.64 [R1+0x2a20], R4 ;  /* 0x002a200401007387 */ /* 0x0081e80000100a00 */
[----:B0-----:R-:W2:Y:S11]  /*66d00*/  LDL.LU R4, [R1+0x40] ;  /* 0x0000400001047983 */ /* 0x001eb60000300800 */
[----:B------:R-:W-:Y:S07]  /*66d10*/  @!UPT UIADD3 URZ, URZ, URZ, URZ ;  /* 0x0000003f3f3ff290 */ /* 0x000fee000fffe03f */
[----:B------:R-:W-:Y:S01]  /*66d20*/  STL.64 [R1+0x270], R8 ;  /* 0x0002700801007387 */ /* 0x000fe20000100a00 */
[----:B------:R-:W-:Y:S02]  /*66d30*/  STL.64 [R1+0x278], R10 ;  /* 0x0002780a01007387 */ /* 0x000fe40000100a00 */
[----:B------:R-:W2:Y:S02]  /*66d40*/  LDL.LU R5, [R1+0x44] ;  /* 0x0000440001057983 */ /* 0x000ea40000300800 */
[----:B------:R-:W3:Y:S01]  /*66d50*/  LDL.LU R6, [R1+0x48] ;  /* 0x0000480001067983 */ /* 0x000ee20000300800 */
[----:B------:R-:W3:Y:S01]  /*66d60*/  LDL.LU R7, [R1+0x4c] ;  /* 0x00004c0001077983 */ /* 0x000ee20000300800 */
[----:B------:R-:W-:Y:S01]  /*66d70*/  IMAD.MOV.U32 R12, RZ, RZ, R21 ;  /* 0x000000ffff0c7224 */ /* 0x000fe200078e0015 */
[----:B------:R-:W-:Y:S01]  /*66d80*/  MOV R13, R20 ;  /* 0x00000014000d7202 */ /* 0x000fe20000000f00 */
[----:B------:R-:W-:Y:S01]  /*66d90*/  IMAD.MOV.U32 R14, RZ, RZ, R0 ;  /* 0x000000ffff0e7224 */ /* 0x000fe200078e0000 */
[----:B------:R-:W-:Y:S01]  /*66da0*/  MOV R15, R2 ;  /* 0x00000002000f7202 */ /* 0x000fe20000000f00 */
[----:B---3--:R-:W-:Y:S01]  /*66db0*/  STL.64 [R1+0x2a50], R6 ;  /* 0x002a500601007387 */ /* 0x008fe20000100a00 */
[----:B--2---:R0:W-:Y:S02]  /*66dc0*/  STL.64 [R1+0x2a48], R4 ;  /* 0x002a480401007387 */ /* 0x0041e40000100a00 */
[----:B------:R-:W2:Y:S02]  /*66dd0*/  LDL.LU R21, [R1+0x2acc] ;  /* 0x002acc0001157983 */ /* 0x000ea40000300800 */
[----:B------:R-:W3:Y:S01]  /*66de0*/  LDL.LU R20, [R1+0x2ac8] ;  /* 0x002ac80001147983 */ /* 0x000ee20000300800 */
[----:B------:R-:W3:Y:S01]  /*66df0*/  LDL.LU R0, [R1+0x2ac4] ;  /* 0x002ac40001007983 */ /* 0x000ee20000300800 */
[----:B------:R-:W3:Y:S02]  /*66e00*/  LDL.LU R2, [R1+0x2ac0] ;  /* 0x002ac00001027983 */ /* 0x000ee40000300800 */
[----:B0-----:R-:W-:Y:S01]  /*66e10*/  IMAD.MOV.U32 R4, RZ, RZ, R3 ;  /* 0x000000ffff047224 */ /* 0x001fe200078e0003 */
[----:B------:R-:W-:Y:S01]  /*66e20*/  MOV R5, R28 ;  /* 0x0000001c00057202 */ /* 0x000fe20000000f00 */
[----:B------:R-:W3:Y:S01]  /*66e30*/  LDL.LU R3, [R1+0x2abc] ;  /* 0x002abc0001037983 */ /* 0x000ee20000300800 */
[----:B------:R-:W3:Y:S01]  /*66e40*/  LDL.LU R28, [R1+0x2ab8] ;  /* 0x002ab800011c7983 */ /* 0x000ee20000300800 */
[----:B----4-:R-:W-:Y:S01]  /*66e50*/  MOV R7, R27 ;  /* 0x0000001b00077202 */ /* 0x010fe20000000f00 */
[----:B--2---:R-:W-:-:S02]  /*66e60*/  IMAD.MOV.U32 R6, RZ, RZ, R21 ;  /* 0x000000ffff067224 */ /* 0x004fc400078e0015 */
[----:B------:R-:W2:Y:S03]  /*66e70*/  LDL.LU R21, [R1+0x2ab4] ;  /* 0x002ab40001157983 */ /* 0x000ea60000300800 */
[----:B------:R-:W-:Y:S02]  /*66e80*/  STL.64 [R1+0x2a80], R6 ;  /* 0x002a800601007387 */ /* 0x000fe40000100a00 */
[----:B------:R3:W-:Y:S02]  /*66e90*/  STL.64 [R1+0x2a78], R4 ;  /* 0x002a780401007387 */ /* 0x0007e40000100a00 */
[----:B---3--:R-:W-:Y:S01]  /*66ea0*/  IMAD.MOV.U32 R4, RZ, RZ, R0 ;  /* 0x000000ffff047224 */ /* 0x008fe200078e0000 */
[----:B------:R-:W-:Y:S01]  /*66eb0*/  MOV R5, R2 ;  /* 0x0000000200057202 */ /* 0x000fe20000000f00 */
[----:B------:R-:W3:Y:S01]  /*66ec0*/  LDL.LU R0, [R1+0x2ab0] ;  /* 0x002ab00001007983 */ /* 0x000ee20000300800 */
[----:B------:R-:W4:Y:S02]  /*66ed0*/  LDL.LU R2, [R1+0x2aac] ;  /* 0x002aac0001027983 */ /* 0x000f240000300800 */
[----:B------:R-:W-:Y:S01]  /*66ee0*/  IMAD.MOV.U32 R6, RZ, RZ, R3 ;  /* 0x000000ffff067224 */ /* 0x000fe200078e0003 */
[----:B------:R-:W-:Y:S01]  /*66ef0*/  MOV R7, R28 ;  /* 0x0000001c00077202 */ /* 0x000fe20000000f00 */
[----:B------:R-:W2:Y:S01]  /*66f00*/  LDL.LU R3, [R1+0x2aa8] ;  /* 0x002aa80001037983 */ /* 0x000ea20000300800 */
[----:B------:R-:W2:Y:S02]  /*66f10*/  LDL.LU R28, [R1+0x2aa4] ;  /* 0x002aa400011c7983 */ /* 0x000ea40000300800 */
[----:B------:R-:W-:Y:S02]  /*66f20*/  STL.64 [R1+0x2a30], R14 ;  /* 0x002a300e01007387 */ /* 0x000fe40000100a00 */
[----:B------:R-:W-:Y:S01]  /*66f30*/  STL.64 [R1+0x2a28], R12 ;  /* 0x002a280c01007387 */ /* 0x000fe20000100a00 */
[----:B------:R-:W2:Y:S01]  /*66f40*/  LDL.LU R16, [R1+0x140] ;  /* 0x0001400001107983 */ /* 0x000ea20000300800 */
[----:B------:R-:W2:Y:S02]  /*66f50*/  LDL.LU R17, [R1+0x144] ;  /* 0x0001440001117983 */ /* 0x000ea40000300800 */
[----:B------:R-:W2:Y:S02]  /*66f60*/  LDL.LU R18, [R1+0x148] ;  /* 0x0001480001127983 */ /* 0x000ea40000300800 */
[----:B------:R-:W2:Y:S01]  /*66f70*/  LDL.LU R19, [R1+0x14c] ;  /* 0x00014c0001137983 */ /* 0x000ea20000300800 */
[----:B------:R-:W3:Y:S01]  /*66f80*/  LDL.LU R24, [R1+0x190] ;  /* 0x0001900001187983 */ /* 0x000ee20000300800 */
[----:B------:R-:W3:Y:S02]  /*66f90*/  LDL.LU R25, [R1+0x194] ;  /* 0x0001940001197983 */ /* 0x000ee40000300800 */
[----:B------:R-:W3:Y:S02]  /*66fa0*/  LDL.LU R26, [R1+0x198] ;  /* 0x00019800011a7983 */ /* 0x000ee40000300800 */
[----:B------:R-:W3:Y:S01]  /*66fb0*/  LDL.LU R27, [R1+0x19c] ;  /* 0x00019c00011b7983 */ /* 0x000ee20000300800 */
[----:B--2---:R-:W-:Y:S01]  /*66fc0*/  STL.64 [R1+0x2a40], R18 ;  /* 0x002a401201007387 */ /* 0x004fe20000100a00 */
[----:B------:R0:W-:Y:S03]  /*66fd0*/  STL.64 [R1+0x2a38], R16 ;  /* 0x002a381001007387 */ /* 0x0001e60000100a00 */
[----:B0-----:R-:W2:Y:S01]  /*66fe0*/  LDL.LU R16, [R1+0x80] ;  /* 0x0000800001107983 */ /* 0x001ea20000300800 */
        /* <DEDUP_REMOVED lines=9> */
[----:B---3--:R-:W-:Y:S01]  /*67080*/  HMMA.16816.F32.BF16 R24, R4, R20, R24 ;  /* 0x000000140418723c */ /* 0x008fe20000041818 */
[----:B--2---:R-:W-:Y:S01]  /*67090*/  STL.64 [R1+0x2a70], R18 ;  /* 0x002a701201007387 */ /* 0x004fe20000100a00 */
[----:B------:R0:W-:Y:S03]  /*670a0*/  STL.64 [R1+0x2a68], R16 ;  /* 0x002a681001007387 */ /* 0x0001e60000100a00 */
[----:B0-----:R-:W2:Y:S01]  /*670b0*/  LDL.LU R16, [R1+0xb0] ;  /* 0x0000b00001107983 */ /* 0x001ea20000300800 */
[----:B------:R-:W2:Y:S02]  /*670c0*/  LDL.LU R17, [R1+0xb4] ;  /* 0x0000b40001117983 */ /* 0x000ea40000300800 */
[----:B------:R-:W3:Y:S02]  /*670d0*/  LDL.LU R18, [R1+0xb8] ;  /* 0x0000b80001127983 */ /* 0x000ee40000300800 */
[----:B------:R-:W3:Y:S02]  /*670e0*/  LDL.LU R19, [R1+0xbc] ;  /* 0x0000bc0001137983 */ /* 0x000ee40000300800 */
[----:B----4-:R-:W-:-:S02]  /*670f0*/  IMAD.MOV.U32 R10, RZ, RZ, R2 ;  /* 0x000000ffff0a7224 */ /* 0x010fc400078e0002 */
[----:B------:R-:W-:Y:S01]  /*67100*/  IMAD.MOV.U32 R8, RZ, RZ, R28 ;  /* 0x000000ffff087224 */ /* 0x000fe200078e001c */
[----:B------:R-:W-:-:S09]  /*67110*/  MOV R9, R3 ;  /* 0x0000000300097202 */ /* 0x000fd20000000f00 */
[----:B------:R-:W-:Y:S02]  /*67120*/  IMAD.MOV.U32 R2, RZ, RZ, R26 ;  /* 0x000000ffff027224 */ /* 0x000fe400078e001a */
[----:B------:R-:W-:Y:S01]  /*67130*/  IMAD.MOV.U32 R28, RZ, RZ, R24 ;  /* 0x000000ffff1c7224 */ /* 0x000fe200078e0018 */
[----:B------:R-:W-:Y:S01]  /*67140*/  MOV R3, R25 ;  /* 0x0000001900037202 */ /* 0x000fe20000000f00 */
        /* <DEDUP_REMOVED lines=8> */
[----:B------:R-:W3:Y:S02]  /*671d0*/  LDL.LU R14, [R1+0x78] ;  /* 0x00007800010e7983 */ /* 0x000ee40000300800 */
[----:B------:R-:W3:Y:S01]  /*671e0*/  LDL.LU R15, [R1+0x7c] ;  /* 0x00007c00010f7983 */ /* 0x000ee20000300800 */
[----:B------:R-:W4:Y:S01]  /*671f0*/  LDL.LU R26, [R1+0x2aa0] ;  /* 0x002aa000011a7983 */ /* 0x000f220000300800 */
[----:B------:R-:W2:Y:S01]  /*67200*/  LDL.LU.64 R24, [R1+0x2a98] ;  /* 0x002a980001187983 */ /* 0x000ea20000300a00 */
[----:B------:R-:W-:Y:S01]  /*67210*/  MOV R11, R0 ;  /* 0x00000000000b7202 */ /* 0x000fe20000000f00 */
[----:B------:R-:W-:-:S05]  /*67220*/  MOV R0, R27 ;  /* 0x0000001b00007202 */ /* 0x000fca0000000f00 */
[----:B------:R-:W-:Y:S01]  /*67230*/  STL [R1+0x2814], R0 ;  /* 0x0028140001007387 */ /* 0x000fe20000100800 */
[----:B------:R-:W-:Y:S02]  /*67240*/  STL [R1+0x2810], R2 ;  /* 0x0028100201007387 */ /* 0x000fe40000100800 */
[----:B------:R-:W-:Y:S02]  /*67250*/  STL [R1+0x280c], R3 ;  /* 0x00280c0301007387 */ /* 0x000fe40000100800 */
        /* <DEDUP_REMOVED lines=30> */
[C---:B--2---:R-:W-:Y:S08]  /*67440*/  HMMA.16816.F32.BF16 R16, R4.reuse, R20, R16 ;  /* 0x000000140410723c */ /* 0x044ff00000041810 */
[----:B---3--:R-:W-:Y:S11]  /*67450*/  HMMA.16816.F32.BF16 R4, R4, R24, R12 ;  /* 0x000000180404723c */ /* 0x008ff6000004180c */
[----:B------:R-:W-:Y:S05]  /*67460*/  @!UPT UIADD3 URZ, URZ, URZ, URZ ;  /* 0x0000003f3f3ff290 */ /* 0x000fea000fffe03f */
        /* <DEDUP_REMOVED lines=9> */
[----:B------:R-:W-:Y:S02]  /*67500*/  STL [R1+0x2828], R28 ;  /* 0x0028281c01007387 */ /* 0x000fe40000100800 */
[----:B------:R-:W3:Y:S02]  /*67510*/  LDL.LU.64 R14, [R1+0x2a30] ;  /* 0x002a3000010e7983 */ /* 0x000ee40000300a00 */
[----:B------:R-:W3:Y:S01]  /*67520*/  LDL.LU.64 R12, [R1+0x2a28] ;  /* 0x002a2800010c7983 */ /* 0x000ee20000300a00 */
[----:B------:R0:W-:Y:S01]  /*67530*/  STL.64 [R1+0xb0], R4 ;  /* 0x0000b00401007387 */ /* 0x0001e20000100a00 */
[----:B------:R-:W-:Y:S03]  /*67540*/  STL.64 [R1+0xb8], R6 ;  /* 0x0000b80601007387 */ /* 0x000fe60000100a00 */
[----:B0-----:R-:W2:Y:S01]  /*67550*/  LDL.LU.64 R4, [R1+0x2a20] ;  /* 0x002a200001047983 */ /* 0x001ea20000300a00 */
[C---:B---3--:R-:W-:Y:S11]  /*67560*/  HMMA.16816.F32.BF16 R8, R12.reuse, R20, R8 ;  /* 0x000000140c08723c */ /* 0x048ff60000041808 */
[----:B------:R-:W-:Y:S11]  /*67570*/  @!UPT UIADD3 URZ, URZ, URZ, URZ ;  /* 0x0000003f3f3ff290 */ /* 0x000ff6000fffe03f */
[----:B------:R-:W-:Y:S01]  /*67580*/  @!UPT UIADD3 URZ, URZ, URZ, URZ ;  /* 0x0000003f3f3ff290 */ /* 0x000fe2000fffe03f */
[----:B------:R0:W-:Y:S01]  /*67590*/  STL.64 [R1+0xa0], R8 ;  /* 0x0000a00801007387 */ /* 0x0001e20000100a00 */
[----:B------:R-:W-:Y:S03]  /*675a0*/  STL.64 [R1+0xa8], R10 ;  /* 0x0000a80a01007387 */ /* 0x000fe60000100a00 */
[----:B0-----:R-:W3:Y:S01]  /*675b0*/  LDL.LU.64 R8, [R1+0x2a18] ;  /* 0x002a180001087983 */ /* 0x001ee20000300a00 */
[----:B--2---:R-:W-:Y:S01]  /*675c0*/  HMMA.16816.F32.BF16 R12, R12, R24, R16 ;  /* 0x000000180c0c723c */ /* 0x004fe20000041810 */
[----:B------:R-:W-:Y:S02]  /*675d0*/  STL [R1+0x29f4], R20 ;  /* 0x0029f41401007387 */ /* 0x000fe40000100800 */
[----:B------:R-:W-:Y:S01]  /*675e0*/  STL [R1+0x29f0], R21 ;  /* 0x0029f01501007387 */ /* 0x000fe20000100800 */
[----:B----4-:R-:W-:Y:S01]  /*675f0*/  STL [R1+0x29e0], R26 ;  /* 0x0029e01a01007387 */ /* 0x010fe20000100800 */
[----:B------:R-:W-:Y:S11]  /*67600*/  STL.64 [R1+0x29d8], R24 ;  /* 0x0029d81801007387 */ /* 0x000ff60000100a00 */
[----:B------:R-:W-:Y:S07]  /*67610*/  @!UPT UIADD3 URZ, URZ, URZ, URZ ;  /* 0x0000003f3f3ff290 */ /* 0x000fee000fffe03f */
[----:B------:R-:W-:Y:S01]  /*67620*/  STL.64 [R1+0x80], R12 ;  /* 0x0000800c01007387 */ /* 0x000fe20000100a00 */
[----:B------:R-:W-:Y:S02]  /*67630*/  STL.64 [R1+0x88], R14 ;  /* 0x0000880e01007387 */ /* 0x000fe40000100a00 */
[----:B------:R-:W0:Y:S04]  /*67640*/  LDSM.16.MT88.4 R12, [R4+0x3c000] ;  /* 0x03c00000040c783b */ /* 0x000e280000004200 */
[----:B0-----:R-:W-:Y:S01]  /*67650*/  IMAD.MOV.U32 R17, RZ, RZ, R12 ;  /* 0x000000ffff117224 */ /* 0x001fe200078e000c */
[----:B------:R-:W-:Y:S01]  /*67660*/  MOV R16, R13 ;  /* 0x0000000d00107202 */ /* 0x000fe20000000f00 */
[----:B------:R-:W-:Y:S01]  /*67670*/  IMAD.MOV.U32 R3, RZ, RZ, R14 ;  /* 0x000000ffff037224 */ /* 0x000fe200078e000e */
[----:B------:R-:W-:-:S02]  /*67680*/  MOV R2, R15 ;  /* 0x0000000f00027202 */ /* 0x000fc40000000f00 */
[----:B------:R-:W0:Y:S02]  /*67690*/  LDSM.16.MT88.4 R12, [R4+0x3c080] ;  /* 0x03c08000040c783b */ /* 0x000e240000004200 */
[----:B0-----:R-:W-:Y:S01]  /*676a0*/  IMAD.MOV.U32 R25, RZ, RZ, R12 ;  /* 0x000000ffff197224 */ /* 0x001fe200078e000c */
[----:B------:R-:W-:Y:S01]  /*676b0*/  MOV R24, R13 ;  /* 0x0000000d00187202 */ /* 0x000fe20000000f00 */
[----:B------:R-:W-:Y:S01]  /*676c0*/  IMAD.MOV.U32 R19, RZ, RZ, R14 ;  /* 0x000000ffff137224 */ /* 0x000fe200078e000e */
[----:B------:R-:W-:Y:S02]  /*676d0*/  MOV R18, R15 ;  /* 0x0000000f00127202 */ /* 0x000fe40000000f00 */
[----:B------:R-:W0:Y:S04]  /*676e0*/  LDSM.16.MT88.4 R12, [R4+0x3c100] ;  /* 0x03c10000040c783b */ /* 0x000e280000004200 */
[----:B------:R-:W-:Y:S01]  /*676f0*/  STL [R1+0x2a04], R2 ;  /* 0x002a040201007387 */ /* 0x000fe20000100800 */
[----:B------:R-:W-:Y:S02]  /*67700*/  STL [R1+0x2a00], R3 ;  /* 0x002a000301007387 */ /* 0x000fe40000100800 */
[----:B------:R-:W-:Y:S02]  /*67710*/  STL [R1+0x29fc], R16 ;  /* 0x0029fc1001007387 */ /* 0x000fe40000100800 */
[----:B------:R-:W-:Y:S01]  /*67720*/  STL [R1+0x29f8], R17 ;  /* 0x0029f81101007387 */ /* 0x000fe20000100800 */
[----:B0-----:R-:W-:Y:S01]  /*67730*/  MOV R27, R14 ;  /* 0x0000000e001b7202 */ /* 0x001fe20000000f00 */
[----:B------:R-:W-:-:S05]  /*67740*/  IMAD.MOV.U32 R26, RZ, RZ, R15 ;  /* 0x000000ffff1a7224 */ /* 0x000fca00078e000f */
[----:B------:R-:W-:Y:S01]  /*67750*/  STL.64 [R1+0x2a10], R26 ;  /* 0x002a101a01007387 */ /* 0x000fe20000100a00 */
[----:B------:R-:W-:Y:S02]  /*67760*/  STL.64 [R1+0x2a08], R24 ;  /* 0x002a081801007387 */ /* 0x000fe40000100a00 */
[----:B------:R-:W0:Y:S01]  /*67770*/  LDSM.16.MT88.4 R24, [R4+0x3c180] ;  /* 0x03c180000418783b */ /* 0x000e220000004200 */
[----:B------:R-:W-:-:S03]  /*67780*/  SHF.L.U32 R15, R5, 0x1, RZ ;  /* 0x00000001050f7819 */ /* 0x000fc600000006ff */
[----:B------:R-:W-:Y:S01]  /*67790*/  IMAD.SHL.U32 R0, R5, 0x2, RZ ;  /* 0x0000000205007824 */ /* 0x000fe200078e00ff */
[----:B------:R-:W-:Y:S01]  /*677a0*/  MOV R29, R12 ;  /* 0x0000000c001d7202 */ /* 0x000fe20000000f00 */
[----:B------:R-:W-:Y:S02]  /*677b0*/  IMAD.MOV.U32 R28, RZ, RZ, R13 ;  /* 0x000000ffff1c7224 */ /* 0x000fe400078e000d */
[----:B0-----:R-:W-:Y:S01]  /*677c0*/  IMAD.MOV.U32 R20, RZ, RZ, R24 ;  /* 0x000000ffff147224 */ /* 0x001fe200078e0018 */
[----:B------:R-:W-:Y:S01]  /*677d0*/  MOV R21, R25 ;  /* 0x0000001900157202 */ /* 0x000fe20000000f00 */
[----:B------:R-:W-:Y:S01]  /*677e0*/  IMAD.MOV.U32 R23, RZ, RZ, R26 ;  /* 0x000000ffff177224 */ /* 0x000fe200078e001a */
[----:B------:R-:W-:Y:S01]  /*677f0*/  MOV R22, R27 ;  /* 0x0000001b00167202 */ /* 0x000fe20000000f00 */
[----:B---3--:R-:W-:Y:S01]  /*67800*/  IMAD.SHL.U32 R9, R9, 0x100, RZ ;  /* 0x0000010009097824 */ /* 0x008fe200078e00ff */
[----:B------:R-:W-:-:S04]  /*67810*/  LOP3.LUT R15, R8, 0x10, R15, 0x78, !PT ;  /* 0x00000010080f7812 */ /* 0x000fc800078e780f */
[----:B------:R-:W-:-:S04]  /*67820*/  LOP3.LUT R15, R15, R9, RZ, 0xfc, !PT ;  /* 0x000000090f0f7212 */ /* 0x000fc800078efcff */
[----:B------:R-:W-:Y:S02]  /*67830*/  LOP3.LUT R15, R15, 0x40, RZ, 0x3c, !PT ;  /* 0x000000400f0f7812 */ /* 0x000fe400078e3cff */
[----:B------:R-:W-:-:S03]  /*67840*/  LOP3.LUT R0, R8, 0x10, R0, 0x78, !PT ;  /* 0x0000001008007812 */ /* 0x000fc600078e7800 */
[----:B------:R-:W0:Y:S04]  /*67850*/  LDSM.16.MT88.4 R24, [R15+0x3c000] ;  /* 0x03c000000f18783b */ /* 0x000e280000004200 */
[----:B------:R-:W1:Y:S01]  /*67860*/  LDSM.16.MT88.4 R4, [R15+0x3c080] ;  /* 0x03c080000f04783b */ /* 0x000e620000004200 */
[----:B------:R-:W-:Y:S02]  /*67870*/  LOP3.LUT R0, R0, R9, RZ, 0xfc, !PT ;  /* 0x0000000900007212 */ /* 0x000fe400078efcff */
[----:B------:R-:W2:Y:S02]  /*67880*/  LDSM.16.MT88.4 R8, [R15+0x3c100] ;  /* 0x03c100000f08783b */ /* 0x000ea40000004200 */
[----:B------:R-:W3:Y:S02]  /*67890*/  LDSM.16.MT88.4 R12, [R15+0x3c180] ;  /* 0x03c180000f0c783b */ /* 0x000ee40000004200 */
[----:B0-----:R-:W-:Y:S01]  /*678a0*/  IMAD.MOV.U32 R16, RZ, RZ, R26 ;  /* 0x000000ffff107224 */ /* 0x001fe200078e001a */
[----:B------:R-:W-:Y:S01]  /*678b0*/  MOV R17, R27 ;  /* 0x0000001b00117202 */ /* 0x000fe20000000f00 */
[----:B------:R-:W-:Y:S01]  /*678c0*/  IMAD.MOV.U32 R2, RZ, RZ, R24 ;  /* 0x000000ffff027224 */ /* 0x000fe200078e0018 */
[----:B------:R-:W-:Y:S01]  /*678d0*/  MOV R3, R25 ;  /* 0x0000001900037202 */ /* 0x000fe20000000f00 */
[----:B------:R-:W4:Y:S01]  /*678e0*/  LDL.LU.64 R26, [R1+0x2a10] ;  /* 0x002a1000011a7983 */ /* 0x000f220000300a00 */
[----:B------:R-:W4:Y:S02]  /*678f0*/  LDL.LU.64 R24, [R1+0x2a08] ;  /* 0x002a080001187983 */ /* 0x000f240000300a00 */
[----:B-1----:R-:W-:Y:S02]  /*67900*/  STL.64 [R1+0x2900], R6 ;  /* 0x0029000601007387 */ /* 0x002fe40000100a00 */
[----:B------:R-:W-:Y:S01]  /*67910*/  STL.64 [R1+0x28f8], R4 ;  /* 0x0028f80401007387 */ /* 0x000fe20000100a00 */
        /* <DEDUP_REMOVED lines=18> */
[----:B------:R-:W-:-:S02]  /*67a40*/  MOV R4, R2 ;  /* 0x0000000200047202 */ /* 0x000fc40000000f00 */
[----:B------:R-:W-:Y:S01]  /*67a50*/  MOV R6, R16 ;  /* 0x0000001000067202 */ /* 0x000fe20000000f00 */
[----:B------:R-:W-:Y:S02]  /*67a60*/  IMAD.MOV.U32 R7, RZ, RZ, R17 ;  /* 0x000000ffff077224 */ /* 0x000fe400078e0011 */
[----:B------:R-:W-:Y:S01]  /*67a70*/  IMAD.MOV.U32 R5, RZ, RZ, R3 ;  /* 0x000000ffff057224 */ /* 0x000fe200078e0003 */
[----:B--2---:R-:W-:Y:S01]  /*67a80*/  STL.64 [R1+0x2910], R10 ;  /* 0x0029100a01007387 */ /* 0x004fe20000100a00 */
[----:B------:R0:W-:Y:S02]  /*67a90*/  STL.64 [R1+0x2908], R8 ;  /* 0x0029080801007387 */ /* 0x0001e40000100a00 */
[----:B------:R-:W2:Y:S02]  /*67aa0*/  LDL.LU R2, [R1+0x2a04] ;  /* 0x002a040001027983 */ /* 0x000ea40000300800 */
[----:B------:R-:W2:Y:S01]  /*67ab0*/  LDL.LU R3, [R1+0x2a00] ;  /* 0x002a000001037983 */ /* 0x000ea20000300800 */
[----:B------:R-:W2:Y:S01]  /*67ac0*/  LDL.LU R16, [R1+0x29fc] ;  /* 0x0029fc0001107983 */ /* 0x000ea20000300800 */
[----:B------:R-:W2:Y:S02]  /*67ad0*/  LDL.LU R17, [R1+0x29f8] ;  /* 0x0029f80001117983 */ /* 0x000ea40000300800 */
[----:B------:R1:W-:Y:S02]  /*67ae0*/  STL.64 [R1+0x2930], R6 ;  /* 0x0029300601007387 */ /* 0x0003e40000100a00 */
[----:B------:R3:W-:Y:S01]  /*67af0*/  STL.64 [R1+0x2928], R4 ;  /* 0x0029280401007387 */ /* 0x0007e20000100a00 */
[----:B0-----:R-:W2:Y:S01]  /*67b00*/  LDL.LU R8, [R1+0x1b0] ;  /* 0x0001b00001087983 */ /* 0x001ea20000300800 */
[----:B------:R-:W2:Y:S02]  /*67b10*/  LDL.LU R9, [R1+0x1b4] ;  /* 0x0001b40001097983 */ /* 0x000ea40000300800 */
[----:B------:R-:W2:Y:S02]  /*67b20*/  LDL.LU R10, [R1+0x1b8] ;  /* 0x0001b800010a7983 */ /* 0x000ea40000300800 */
[----:B------:R-:W2:Y:S01]  /*67b30*/  LDL.LU R11, [R1+0x1bc] ;  /* 0x0001bc00010b7983 */ /* 0x000ea20000300800 */
[----:B-1----:R-:W-:-:S02]  /*67b40*/  MOV R6, R23 ;  /* 0x0000001700067202 */ /* 0x002fc40000000f00 */
[----:B---3--:R-:W-:Y:S01]  /*67b50*/  MOV R4, R20 ;  /* 0x0000001400047202 */ /* 0x008fe20000000f00 */
[----:B------:R-:W-:Y:S01]  /*67b60*/  IMAD.MOV.U32 R7, RZ, RZ, R22 ;  /* 0x000000ffff077224 */ /* 0x000fe200078e0016 */
[----:B------:R-:W3:Y:S01]  /*67b70*/  LDL.LU R20, [R1+0x29f4] ;  /* 0x0029f40001147983 */ /* 0x000ee20000300800 */
[----:B------:R-:W-:Y:S02]  /*67b80*/  IMAD.MOV.U32 R5, RZ, RZ, R21 ;  /* 0x000000ffff057224 */ /* 0x000fe400078e0015 */
[----:B------:R-:W3:Y:S02]  /*67b90*/  LDL.LU R21, [R1+0x29f0] ;  /* 0x0029f00001157983 */ /* 0x000ee40000300800 */
[----:B------:R-:W3:Y:S01]  /*67ba0*/  LDL.LU R23, [R1+0x29ec] ;  /* 0x0029ec0001177983 */ /* 0x000ee20000300800 */
[----:B------:R-:W3:Y:S01]  /*67bb0*/  LDL.LU R22, [R1+0x29e8] ;  /* 0x0029e80001167983 */ /* 0x000ee20000300800 */
[----:B------:R-:W-:Y:S02]  /*67bc0*/  STL.64 [R1+0x2960], R6 ;  /* 0x0029600601007387 */ /* 0x000fe40000100a00 */
[----:B------:R-:W-:Y:S01]  /*67bd0*/  STL.64 [R1+0x2958], R4 ;  /* 0x0029580401007387 */ /* 0x000fe20000100a00 */
[----:B--2---:R-:W-:Y:S01]  /*67be0*/  STL.64 [R1+0x2920], R10 ;  /* 0x0029200a01007387 */ /* 0x004fe20000100a00 */
[----:B------:R0:W-:Y:S03]  /*67bf0*/  STL.64 [R1+0x2918], R8 ;  /* 0x0029180801007387 */ /* 0x0001e60000100a00 */
[----:B0-----:R-:W2:Y:S01]  /*67c00*/  LDL.LU R8, [R1+0x1d0] ;  /* 0x0001d00001087983 */ /* 0x001ea20000300800 */
[----:B------:R-:W2:Y:S02]  /*67c10*/  LDL.LU R9, [R1+0x1d4] ;  /* 0x0001d40001097983 */ /* 0x000ea40000300800 */
[----:B------:R-:W2:Y:S02]  /*67c20*/  LDL.LU R10, [R1+0x1d8] ;  /* 0x0001d800010a7983 */ /* 0x000ea40000300800 */
[----:B------:R-:W2:Y:S01]  /*67c30*/  LDL.LU R11, [R1+0x1dc] ;  /* 0x0001dc00010b7983 */ /* 0x000ea20000300800 */
[----:B----4-:R-:W-:Y:S01]  /*67c40*/  MOV R6, R27 ;  /* 0x0000001b00067202 */ /* 0x010fe20000000f00 */
[----:B------:R-:W-:Y:S01]  /*67c50*/  IMAD.MOV.U32 R7, RZ, RZ, R26 ;  /* 0x000000ffff077224 */ /* 0x000fe200078e001a */
[----:B--2---:R-:W-:Y:S01]  /*67c60*/  STL.64 [R1+0x2940], R10 ;  /* 0x0029400a01007387 */ /* 0x004fe20000100a00 */
[----:B------:R0:W-:Y:S03]  /*67c70*/  STL.64 [R1+0x2938], R8 ;  /* 0x0029380801007387 */ /* 0x0001e60000100a00 */
[----:B0-----:R-:W2:Y:S01]  /*67c80*/  LDL.LU R8, [R1+0x1e0] ;  /* 0x0001e00001087983 */ /* 0x001ea20000300800 */
[----:B------:R-:W2:Y:S02]  /*67c90*/  LDL.LU R9, [R1+0x1e4] ;  /* 0x0001e40001097983 */ /* 0x000ea40000300800 */
[----:B------:R-:W4:Y:S02]  /*67ca0*/  LDL.LU R10, [R1+0x1e8] ;  /* 0x0001e800010a7983 */ /* 0x000f240000300800 */
[----:B------:R-:W4:Y:S01]  /*67cb0*/  LDL.LU R11, [R1+0x1ec] ;  /* 0x0001ec00010b7983 */ /* 0x000f220000300800 */
[----:B------:R-:W-:Y:S01]  /*67cc0*/  MOV R4, R29 ;  /* 0x0000001d00047202 */ /* 0x000fe20000000f00 */
[----:B------:R-:W-:Y:S01]  /*67cd0*/  IMAD.MOV.U32 R5, RZ, RZ, R28 ;  /* 0x000000ffff057224 */ /* 0x000fe200078e001c */
[----:B------:R-:W3:Y:S01]  /*67ce0*/  LDL.LU R29, [R1+0x29e4] ;  /* 0x0029e400011d7983 */ /* 0x000ee20000300800 */
[----:B------:R-:W-:Y:S03]  /*67cf0*/  STL.64 [R1+0x2990], R6 ;  /* 0x0029900601007387 */ /* 0x000fe60000100a00 */
[----:B------:R-:W-:Y:S04]  /*67d00*/  STL.64 [R1+0x2988], R4 ;  /* 0x0029880401007387 */ /* 0x000fe80000100a00 */
        /* <DEDUP_REMOVED lines=8> */
[----:B------:R-:W-:Y:S01]  /*67d90*/  MOV R4, R25 ;  /* 0x0000001900047202 */ /* 0x000fe20000000f00 */
[----:B------:R-:W-:-:S03]  /*67da0*/  IMAD.MOV.U32 R5, RZ, RZ, R24 ;  /* 0x000000ffff057224 */ /* 0x000fc600078e0018 */
[----:B------:R-:W-:Y:S02]  /*67db0*/  STL.64 [R1+0x29c0], R6 ;  /* 0x0029c00601007387 */ /* 0x000fe40000100a00 */
[----:B------:R-:W-:Y:S02]  /*67dc0*/  STL.64 [R1+0x29b8], R4 ;  /* 0x0029b80401007387 */ /* 0x000fe40000100a00 */
        /* <DEDUP_REMOVED lines=18> */
[----:B------:R-:W3:Y:S01]  /*67ef0*/  LDL.LU R24, [R1+0x280] ;  /* 0x0002800001187983 */ /* 0x000ee20000300800 */
[----:B------:R-:W3:Y:S02]  /*67f00*/  LDL.LU R25, [R1+0x284] ;  /* 0x0002840001197983 */ /* 0x000ee40000300800 */
[----:B------:R-:W3:Y:S02]  /*67f10*/  LDL.LU R26, [R1+0x288] ;  /* 0x00028800011a7983 */ /* 0x000ee40000300800 */
[----:B------:R-:W3:Y:S01]  /*67f20*/  LDL.LU R27, [R1+0x28c] ;  /* 0x00028c00011b7983 */ /* 0x000ee20000300800 */
[----:B------:R-:W-:-:S02]  /*67f30*/  LOP3.LUT R0, R0, 0x60, RZ, 0x3c, !PT ;  /* 0x0000006000007812 */ /* 0x000fc400078e3cff */
[----:B------:R-:W-:Y:S01]  /*67f40*/  MOV R4, R17 ;  /* 0x0000001100047202 */ /* 0x000fe20000000f00 */
[----:B------:R-:W-:Y:S02]  /*67f50*/  IMAD.MOV.U32 R5, RZ, RZ, R16 ;  /* 0x000000ffff057224 */ /* 0x000fe400078e0010 */
[----:B------:R-:W0:Y:S04]  /*67f60*/  LDSM.16.MT88.4 R16, [R0+0x3c000] ;  /* 0x03c000000010783b */ /* 0x000e280000004200 */
[----:B----4-:R-:W-:Y:S01]  /*67f70*/  STL.64 [R1+0x29b0], R10 ;  /* 0x0029b00a01007387 */ /* 0x010fe20000100a00 */
[----:B--2---:R1:W-:Y:S03]  /*67f80*/  STL.64 [R1+0x29a8], R8 ;  /* 0x0029a80801007387 */ /* 0x0043e60000100a00 */
[----:B-1----:R-:W2:Y:S01]  /*67f90*/  LDL.LU R8, [R1+0x230] ;  /* 0x0002300001087983 */ /* 0x002ea20000300800 */
[----:B------:R-:W2:Y:S02]  /*67fa0*/  LDL.LU R9, [R1+0x234] ;  /* 0x0002340001097983 */ /* 0x000ea40000300800 */
[----:B------:R-:W4:Y:S02]  /*67fb0*/  LDL.LU R10, [R1+0x238] ;  /* 0x00023800010a7983 */ /* 0x000f240000300800 */
[----:B------:R-:W4:Y:S01]  /*67fc0*/  LDL.LU R11, [R1+0x23c] ;  /* 0x00023c00010b7983 */ /* 0x000f220000300800 */
[----:B------:R-:W-:Y:S01]  /*67fd0*/  MOV R6, R3 ;  /* 0x0000000300067202 */ /* 0x000fe20000000f00 */
[----:B------:R-:W-:Y:S01]  /*67fe0*/  IMAD.MOV.U32 R7, RZ, RZ, R2 ;  /* 0x000000ffff077224 */ /* 0x000fe200078e0002 */
        /* <DEDUP_REMOVED lines=23> */
[----:B------:R-:W2:Y:S11]  /*68160*/  LDL.LU R18, [R1+0x138] ;  /* 0x0001380001127983 */ /* 0x000eb60000300800 */
[----:B------:R-:W-:Y:S04]  /*68170*/  @!UPT UIADD3 URZ, URZ, URZ, URZ ;  /* 0x0000003f3f3ff290 */ /* 0x000fe8000fffe03f */
[----:B------:R-:W-:Y:S01]  /*68180*/  STL.64 [R1+0x90], R24 ;  /* 0x0000901801007387 */ /* 0x000fe20000100a00 */
[----:B------:R0:W-:Y:S04]  /*68190*/  STL.64 [R1+0x98], R26 ;  /* 0x0000981a01007387 */ /* 0x0001e80000100a00 */
[----:B0-----:R-:W3:Y:S01]  /*681a0*/  LDL.LU R26, [R1+0x29e0] ;  /* 0x0029e000011a7983 */ /* 0x001ee20000300800 */
        /* <DEDUP_REMOVED lines=17> */
[----:B--2---:R-:W-:Y:S01]  /*682c0*/  HMMA.16816.F32.BF16 R4, R4, R24, R8 ;  /* 0x000000180404723c */ /* 0x004fe20000041808 */
[----:B------:R-:W2:Y:S01]  /*682d0*/  LDL.LU.64 R10, [R1+0x29a0] ;  /* 0x0029a000010a7983 */ /* 0x000ea20000300a00 */
[----:B------:R-:W2:Y:S11]  /*682e0*/  LDL.LU.64 R8, [R1+0x2998] ;  /* 0x0029980001087983 */ /* 0x000eb60000300a00 */
[----:B------:R-:W-:Y:S10]  /*682f0*/  @!UPT UIADD3 URZ, URZ, URZ, URZ ;  /* 0x0000003f3f3ff290 */ /* 0x000ff4000fffe03f */
[----:B------:R-:W-:Y:S01]  /*68300*/  STL [R1+0x54], R5 ;  /* 0x0000540501007387 */ /* 0x000fe20000100800 */
[----:B------:R0:W-:Y:S01]  /*68310*/  STL [R1+0x58], R6 ;  /* 0x0000580601007387 */ /* 0x0001e20000100800 */
[----:B------:R-:W-:Y:S01]  /*68320*/  MOV R29, R7 ;  /* 0x00000007001d7202 */ /* 0x000fe20000000f00 */
[----:B------:R-:W-:Y:S01]  /*68330*/  IMAD.MOV.U32 R27, RZ, RZ, R4 ;  /* 0x000000ffff1b7224 */ /* 0x000fe200078e0004 */
[----:B0-----:R-:W2:Y:S01]  /*68340*/  LDL.LU.64 R6, [R1+0x2990] ;  /* 0x0029900001067983 */ /* 0x001ea20000300a00 */
[----:B------:R-:W2:Y:S02]  /*68350*/  LDL.LU.64 R4, [R1+0x2988] ;  /* 0x0029880001047983 */ /* 0x000ea40000300a00 */
        /* <DEDUP_REMOVED lines=80> */
[----:B------:R-:W-:Y:S02]  /*68860*/  IMAD.MOV.U32 R11, RZ, RZ, R22 ;  /* 0x000000ffff0b7224 */ /* 0x000fe400078e0016 */
        /* <DEDUP_REMOVED lines=13> */
[----:B------:R-:W-:Y:S02]  /*68940*/  STL.64 [R1+0x158], R14 ;  /* 0x0001580e01007387 */ /* 0x000fe40000100a00 */
[----:B------:R-:W0:Y:S01]  /*68950*/  LDSM.16.MT88.4 R12, [R0+0x3c080] ;  /* 0x03c08000000c783b */ /* 0x000e220000004200 */
[C---:B--2---:R-:W-:Y:S08]  /*68960*/  HMMA.16816.F32.BF16 R8, R16.reuse, R20, R8 ;  /* 0x000000141008723c */ /* 0x044ff00000041808 */
[----:B------:R-:W-:Y:S11]  /*68970*/  HMMA.16816.F32.BF16 R4, R16, R24, R4 ;  /* 0x000000181004723c */ /* 0x000ff60000041804 */
[----:B------:R-:W-:Y:S04]  /*68980*/  @!UPT UIADD3 URZ, URZ, URZ, URZ ;  /* 0x0000003f3f3ff290 */ /* 0x000fe8000fffe03f */
[----:B------:R-:W-:Y:S01]  /*68990*/  STL.64 [R1+0x180], R8 ;  /* 0x0001800801007387 */ /* 0x000fe20000100a00 */
[----:B------:R-:W-:Y:S02]  /*689a0*/  STL.64 [R1+0x188], R10 ;  /* 0x0001880a01007387 */ /* 0x000fe40000100a00 */
[----:B------:R-:W1:Y:S04]  /*689b0*/  LDSM.16.MT88.4 R8, [R0+0x3c100] ;  /* 0x03c100000008783b */ /* 0x000e680000004200 */
[----:B0-----:R-:W-:Y:S01]  /*689c0*/  STL.64 [R1+0x2880], R14 ;  /* 0x0028800e01007387 */ /* 0x001fe20000100a00 */
[----:B------:R-:W-:Y:S01]  /*689d0*/  STL.64 [R1+0x140], R4 ;  /* 0x0001400401007387 */ /* 0x000fe20000100a00 */
[----:B------:R-:W-:Y:S02]  /*689e0*/  STL.64 [R1+0x148], R6 ;  /* 0x0001480601007387 */ /* 0x000fe40000100a00 */
[----:B------:R-:W-:Y:S02]  /*689f0*/  STL.64 [R1+0x2878], R12 ;  /* 0x0028780c01007387 */ /* 0x000fe40000100a00 */
[----:B------:R-:W0:Y:S01]  /*68a00*/  LDSM.16.MT88.4 R4, [R0+0x3c180] ;  /* 0x03c180000004783b */ /* 0x000e220000004200 */
[----:B------:R-:W-:Y:S04]  /*68a10*/  LDSM.16.MT88.4 R12, [R22+0x3e080] ;  /* 0x03e08000160c783b */ /* 0x000fe80000004200 */
[----:B-1----:R-:W-:Y:S01]  /*68a20*/  STL.64 [R1+0x2860], R10 ;  /* 0x0028600a01007387 */ /* 0x002fe20000100a00 */
[----:B------:R-:W-:Y:S02]  /*68a30*/  STL.64 [R1+0x2858], R8 ;  /* 0x0028580801007387 */ /* 0x000fe40000100a00 */
[----:B------:R-:W1:Y:S01]  /*68a40*/  LDSM.16.MT88.4 R8, [R22+0x3e000] ;  /* 0x03e000001608783b */ /* 0x000e620000004200 */
[----:B0-----:R1:W-:Y:S03]  /*68a50*/  STL.64 [R1+0x2800], R6 ;  /* 0x0028000601007387 */ /* 0x0013e60000100a00 */
[----:B------:R0:W-:Y:S01]  /*68a60*/  STL.64 [R1+0x27f8], R4 ;  /* 0x0027f80401007387 */ /* 0x0001e20000100a00 */
[----:B-1----:R-:W-:Y:S01]  /*68a70*/  MOV R7, R8 ;  /* 0x0000000800077202 */ /* 0x002fe20000000f00 */
[----:B------:R-:W-:Y:S01]  /*68a80*/  IMAD.MOV.U32 R6, RZ, RZ, R9 ;  /* 0x000000ffff067224 */ /* 0x000fe200078e0009 */
[----:B------:R-:W2:Y:S01]  /*68a90*/  LDL.LU R8, [R1+0x2d0] ;  /* 0x0002d00001087983 */ /* 0x000ea20000300800 */
[----:B0-----:R-:W-:Y:S01]  /*68aa0*/  MOV R5, R10 ;  /* 0x0000000a00057202 */ /* 0x001fe20000000f00 */
[----:B------:R-:W2:Y:S02]  /*68ab0*/  LDL.LU R9, [R1+0x2d4] ;  /* 0x0002d40001097983 */ /* 0x000ea40000300800 */
[----:B------:R-:W-:Y:S01]  /*68ac0*/  IMAD.MOV.U32 R4, RZ, RZ, R11 ;  /* 0x000000ffff047224 */ /* 0x000fe200078e000b */
[----:B------:R-:W4:Y:S01]  /*68ad0*/  LDL.LU R10, [R1+0x2d8] ;  /* 0x0002d800010a7983 */ /* 0x000f220000300800 */
[----:B------:R-:W4:Y:S01]  /*68ae0*/  LDL.LU R11, [R1+0x2dc] ;  /* 0x0002dc00010b7983 */ /* 0x000f220000300800 */
[----:B------:R-:W-:Y:S01]  /*68af0*/  MOV R0, R12 ;  /* 0x0000000c00007202 */ /* 0x000fe20000000f00 */
[----:B------:R-:W-:Y:S01]  /*68b00*/  IMAD.MOV.U32 R2, RZ, RZ, R13 ;  /* 0x000000ffff027224 */ /* 0x000fe200078e000d */
[----:B------:R-:W-:Y:S01]  /*68b10*/  MOV R3, R14 ;  /* 0x0000000e00037202 */ /* 0x000fe20000000f00 */
[----:B------:R-:W-:-:S02]  /*68b20*/  IMAD.MOV.U32 R28, RZ, RZ, R15 ;  /* 0x000000ffff1c7224 */ /* 0x000fc400078e000f */
[----:B------:R-:W0:Y:S04]  /*68b30*/  LDSM.16.MT88.4 R12, [R22+0x3e100] ;  /* 0x03e10000160c783b */ /* 0x000e280000004200 */
[----:B------:R-:W1:Y:S04]  /*68b40*/  S2R R27, SR_TID.X ;  /* 0x00000000001b7919 */ /* 0x000e680000002100 */
[----:B----4-:R4:W-:Y:S01]  /*68b50*/  STL.64 [R1+0x2870], R10 ;  /* 0x0028700a01007387 */ /* 0x0109e20000100a00 */
[----:B--2---:R2:W-:Y:S01]  /*68b60*/  STL.64 [R1+0x2868], R8 ;  /* 0x0028680801007387 */ /* 0x0045e20000100a00 */
[----:B----4-:R-:W-:-:S02]  /*68b70*/  MOV R10, R23 ;  /* 0x00000017000a7202 */ /* 0x010fc40000000f00 */
[----:B--2---:R-:W2:Y:S01]  /*68b80*/  LDL.LU R8, [R1+0x2e0] ;  /* 0x0002e00001087983 */ /* 0x004ea20000300800 */
[----:B------:R-:W2:Y:S02]  /*68b90*/  LDL.LU R9, [R1+0x2e4] ;  /* 0x0002e40001097983 */ /* 0x000ea40000300800 */
[----:B------:R-:W4:Y:S02]  /*68ba0*/  LDL.LU R23, [R1+0x2888] ;  /* 0x0028880001177983 */ /* 0x000f240000300800 */
[----:B---3--:R-:W-:Y:S01]  /*68bb0*/  IMAD.MOV.U32 R11, RZ, RZ, R26 ;  /* 0x000000ffff0b7224 */ /* 0x008fe200078e001a */
[----:B------:R-:W-:Y:S04]  /*68bc0*/  STL [R1+0x2848], R4 ;  /* 0x0028480401007387 */ /* 0x000fe80000100800 */
[----:B------:R-:W3:Y:S01]  /*68bd0*/  S2R R26, SR_TID.X ;  /* 0x00000000001a7919 */ /* 0x000ee20000002100 */
[----:B------:R1:W-:Y:S02]  /*68be0*/  STL [R1+0x2844], R5 ;  /* 0x0028440501007387 */ /* 0x0003e40000100800 */
[----:B------:R1:W-:Y:S02]  /*68bf0*/  STL [R1+0x2840], R6 ;  /* 0x0028400601007387 */ /* 0x0003e40000100800 */
[----:B------:R1:W-:Y:S02]  /*68c00*/  STL [R1+0x283c], R7 ;  /* 0x00283c0701007387 */ /* 0x0003e40000100800 */
[----:B0-----:R-:W-:Y:S01]  /*68c10*/  IMAD.MOV.U32 R29, RZ, RZ, R15 ;  /* 0x000000ffff1d7224 */ /* 0x001fe200078e000f */
[----:B-1----:R-:W-:Y:S01]  /*68c20*/  MOV R5, R12 ;  /* 0x0000000c00057202 */ /* 0x002fe20000000f00 */
[----:B------:R-:W-:Y:S01]  /*68c30*/  IMAD.MOV.U32 R6, RZ, RZ, R13 ;  /* 0x000000ffff067224 */ /* 0x000fe200078e000d */
[----:B------:R-:W-:-:S02]  /*68c40*/  MOV R7, R14 ;  /* 0x0000000e00077202 */ /* 0x000fc40000000f00 */
[----:B------:R-:W0:Y:S01]  /*68c50*/  LDSM.16.MT88.4 R12, [R22+0x3e180] ;  /* 0x03e18000160c783b */ /* 0x000e220000004200 */
[----:B------:R-:W-:Y:S02]  /*68c60*/  SHF.L.U32 R19, R27, 0x1, RZ ;  /* 0x000000011b137819 */ /* 0x000fe400000006ff */
[----:B---3--:R-:W-:-:S05]  /*68c70*/  LOP3.LUT R26, R26, 0x7, RZ, 0xc0, !PT ;  /* 0x000000071a1a7812 */ /* 0x008fca00078ec0ff */
[----:B------:R-:W-:-:S05]  /*68c80*/  IMAD R26, R26, 0x210, RZ ;  /* 0x000002101a1a7824 */ /* 0x000fca00078e02ff */
[----:B------:R-:W-:Y:S01]  /*68c90*/  LOP3.LUT R19, R26, 0x10, R19, 0x78, !PT ;  /* 0x000000101a137812 */ /* 0x000fe200078e7813 */
[----:B------:R0:W-:Y:S01]  /*68ca0*/  STL [R1+0x2854], R3 ;  /* 0x0028540301007387 */ /* 0x0001e20000100800 */
[----:B------:R1:W-:Y:S02]  /*68cb0*/  STL [R1+0x2850], R2 ;  /* 0x0028500201007387 */ /* 0x0003e40000100800 */
[----:B------:R3:W-:Y:S02]  /*68cc0*/  STL [R1+0x284c], R0 ;  /* 0x00284c0001007387 */ /* 0x0007e40000100800 */
[----:B0-----:R-:W-:Y:S01]  /*68cd0*/  IMAD.MOV.U32 R3, RZ, RZ, R12 ;  /* 0x000000ffff037224 */ /* 0x001fe200078e000c */
[----:B-1----:R-:W-:Y:S01]  /*68ce0*/  MOV R2, R13 ;  /* 0x0000000d00027202 */ /* 0x002fe20000000f00 */
[----:B---3--:R-:W-:Y:S01]  /*68cf0*/  IMAD.MOV.U32 R0, RZ, RZ, R14 ;  /* 0x000000ffff007224 */ /* 0x008fe200078e000e */
[----:B------:R-:W-:Y:S02]  /*68d00*/  MOV R4, R15 ;  /* 0x0000000f00047202 */ /* 0x000fe40000000f00 */
[----:B----4-:R-:W-:-:S04]  /*68d10*/  LOP3.LUT R19, R19, R23, RZ, 0xfc, !PT ;  /* 0x0000001713137212 */ /* 0x010fc800078efcff */
[----:B------:R-:W-:-:S05]  /*68d20*/  LOP3.LUT R19, R19, 0x20, RZ, 0x3c, !PT ;  /* 0x0000002013137812 */ /* 0x000fca00078e3cff */
[----:B------:R-:W0:Y:S02]  /*68d30*/  LDSM.16.MT88.4 R12, [R19+0x3e000] ;  /* 0x03e00000130c783b */ /* 0x000e240000004200 */
[----:B------:R-:W1:Y:S04]  /*68d40*/  LDSM.16.MT88.4 R16, [R19+0x3e080] ;  /* 0x03e080001310783b */ /* 0x000e680000004200 */
[----:B0-----:R-:W-:Y:S01]  /*68d50*/  IMAD.MOV.U32 R22, RZ, RZ, R14 ;  /* 0x000000ffff167224 */ /* 0x001fe200078e000e */
[----:B------:R-:W-:Y:S01]  /*68d60*/  MOV R23, R15 ;  /* 0x0000000f00177202 */ /* 0x000fe20000000f00 */
[----:B------:R-:W-:Y:S01]  /*68d70*/  IMAD.MOV.U32 R27, RZ, RZ, R12 ;  /* 0x000000ffff1b7224 */ /* 0x000fe200078e000c */
[----:B------:R-:W-:Y:S01]  /*68d80*/  MOV R26, R13 ;  /* 0x0000000d001a7202 */ /* 0x000fe20000000f00 */
[----:B------:R-:W2:Y:S01]  /*68d90*/  LDL.LU.64 R14, [R1+0x2880] ;  /* 0x00288000010e7983 */ /* 0x000ea20000300a00 */
[----:B------:R-:W2:Y:S02]  /*68da0*/  LDL.LU.64 R12, [R1+0x2878] ;  /* 0x00287800010c7983 */ /* 0x000ea40000300a00 */
[----:B-1----:R-:W-:Y:S02]  /*68db0*/  STL.64 [R1+0x26e8], R18 ;  /* 0x0026e81201007387 */ /* 0x002fe40000100a00 */
[----:B------:R0:W-:Y:S02]  /*68dc0*/  STL.64 [R1+0x26e0], R16 ;  /* 0x0026e01001007387 */ /* 0x0001e40000100a00 */
[----:B0-----:R-:W3:Y:S01]  /*68dd0*/  LDL.LU R16, [R1+0x2c0] ;  /* 0x0002c00001107983 */ /* 0x001ee20000300800 */
[----:B------:R-:W3:Y:S02]  /*68de0*/  LDL.LU R17, [R1+0x2c4] ;  /* 0x0002c40001117983 */ /* 0x000ee40000300800 */
[----:B------:R-:W3:Y:S02]  /*68df0*/  LDL.LU R18, [R1+0x2c8] ;  /* 0x0002c80001127983 */ /* 0x000ee40000300800 */
        /* <DEDUP_REMOVED lines=16> */
[----:B-1----:R-:W4:Y:S02]  /*68f00*/  LDL.LU R14, [R1+0x68] ;  /* 0x00006800010e7983 */ /* 0x002f240000300800 */
[----:B------:R-:W4:Y:S01]  /*68f10*/  LDL.LU R15, [R1+0x6c] ;  /* 0x00006c00010f7983 */ /* 0x000f220000300800 */
[----:B---3--:R-:W-:Y:S01]  /*68f20*/  HMMA.16816.F32.BF16 R16, R8, R20, R16 ;  /* 0x000000140810723c */ /* 0x008fe20000041810 */
[----:B----4-:R-:W-:Y:S01]  /*68f30*/  STL.64 [R1+0x26f8], R14 ;  /* 0x0026f80e01007387 */ /* 0x010fe20000100a00 */
[----:B--2---:R0:W-:Y:S03]  /*68f40*/  STL.64 [R1+0x26f0], R12 ;  /* 0x0026f00c01007387 */ /* 0x0041e60000100a00 */
[----:B0-----:R-:W2:Y:S11]  /*68f50*/  LDL.LU R12, [R1+0x90] ;  /* 0x00009000010c7983 */ /* 0x001eb60000300800 */
[----:B------:R-:W-:Y:S07]  /*68f60*/  @!UPT UIADD3 URZ, URZ, URZ, URZ ;  /* 0x0000003f3f3ff290 */ /* 0x000fee000fffe03f */
[----:B------:R-:W-:Y:S02]  /*68f70*/  STL.64 [R1+0x160], R16 ;  /* 0x0001601001007387 */ /* 0x000fe40000100a00 */
[----:B------:R-:W-:Y:S02]  /*68f80*/  STL.64 [R1+0x168], R18 ;  /* 0x0001681201007387 */ /* 0x000fe40000100a00 */
[----:B------:R-:W2:Y:S01]  /*68f90*/  LDL.LU R13, [R1+0x94] ;  /* 0x00009400010d7983 */ /* 0x000ea20000300800 */
[----:B------:R-:W3:Y:S01]  /*68fa0*/  LDL.LU R14, [R1+0x98] ;  /* 0x00009800010e7983 */ /* 0x000ee20000300800 */
[----:B------:R-:W3:Y:S03]  /*68fb0*/  LDL.LU R15, [R1+0x9c] ;  /* 0x00009c00010f7983 */ /* 0x000ee60000300800 */
[----:B---3--:R0:W-:Y:S01]  /*68fc0*/  STL.64 [R1+0x2708], R14 ;  /* 0x0027080e01007387 */ /* 0x0081e20000100a00 */
[----:B--2---:R1:W-:Y:S02]  /*68fd0*/  STL.64 [R1+0x2700], R12 ;  /* 0x0027000c01007387 */ /* 0x0043e40000100a00 */
[----:B0-----:R-:W-:-:S02]  /*68fe0*/  IMAD.MOV.U32 R14, RZ, RZ, R0 ;  /* 0x000000ffff0e7224 */ /* 0x001fc400078e0000 */
[----:B-1----:R-:W-:Y:S01]  /*68ff0*/  IMAD.MOV.U32 R12, RZ, RZ, R3 ;  /* 0x000000ffff0c7224 */ /* 0x002fe200078e0003 */
[----:B------:R-:W-:Y:S01]  /*69000*/  MOV R15, R4 ;  /* 0x00000004000f7202 */ /* 0x000fe20000000f00 */
[----:B------:R-:W2:Y:S01]  /*69010*/  LDL.LU R3, [R1+0x2854] ;  /* 0x0028540001037983 */ /* 0x000ea20000300800 */
[----:B------:R-:W-:Y:S02]  /*69020*/  MOV R13, R2 ;  /* 0x00000002000d7202 */ /* 0x000fe40000000f00 */
[----:B------:R-:W3:Y:S02]  /*69030*/  LDL.LU R2, [R1+0x2850] ;  /* 0x0028500001027983 */ /* 0x000ee40000300800 */
[----:B------:R-:W4:Y:S01]  /*69040*/  LDL.LU R0, [R1+0x284c] ;  /* 0x00284c0001007983 */ /* 0x000f220000300800 */
[----:B------:R-:W2:Y:S01]  /*69050*/  LDL.LU R4, [R1+0x2848] ;  /* 0x0028480001047983 */ /* 0x000ea20000300800 */
[----:B------:R-:W-:Y:S02]  /*69060*/  STL.64 [R1+0x2738], R14 ;  /* 0x0027380e01007387 */ /* 0x000fe40000100a00 */
[----:B------:R-:W-:Y:S02]  /*69070*/  STL.64 [R1+0x2730], R12 ;  /* 0x0027300c01007387 */ /* 0x000fe40000100a00 */
[----:B------:R-:W2:Y:S01]  /*69080*/  LDL.LU R16, [R1+0x70] ;  /* 0x0000700001107983 */ /* 0x000ea20000300800 */
[----:B------:R-:W2:Y:S01]  /*69090*/  LDL.LU R17, [R1+0x74] ;  /* 0x0000740001117983 */ /* 0x000ea20000300800 */
[----:B------:R-:W2:Y:S02]  /*690a0*/  LDL.LU R18, [R1+0x78] ;  /* 0x0000780001127983 */ /* 0x000ea40000300800 */
[----:B------:R-:W2:Y:S02]  /*690b0*/  LDL.LU R19, [R1+0x7c] ;  /* 0x00007c0001137983 */ /* 0x000ea40000300800 */
[----:B--2---:R-:W-:Y:S01]  /*690c0*/  STL.64 [R1+0x2718], R18 ;  /* 0x0027181201007387 */ /* 0x004fe20000100a00 */
[----:B------:R0:W-:Y:S03]  /*690d0*/  STL.64 [R1+0x2710], R16 ;  /* 0x0027101001007387 */ /* 0x0001e60000100a00 */
[----:B0-----:R-:W2:Y:S01]  /*690e0*/  LDL.LU R16, [R1+0x80] ;  /* 0x0000800001107983 */ /* 0x001ea20000300800 */
[----:B------:R-:W2:Y:S02]  /*690f0*/  LDL.LU R17, [R1+0x84] ;  /* 0x0000840001117983 */ /* 0x000ea40000300800 */
        /* <DEDUP_REMOVED lines=17> */
[----:B------:R-:W2:Y:S02]  /*69210*/  LDL.LU R19, [R1+0xac] ;  /* 0x0000ac0001137983 */ /* 0x000ea40000300800 */
[----:B----4-:R-:W-:-:S02]  /*69220*/  IMAD.MOV.U32 R12, RZ, RZ, R0 ;  /* 0x000000ffff0c7224 */ /* 0x010fc400078e0000 */
[----:B------:R-:W-:Y:S01]  /*69230*/  IMAD.MOV.U32 R14, RZ, RZ, R3 ;  /* 0x000000ffff0e7224 */ /* 0x000fe200078e0003 */
[----:B------:R-:W-:Y:S01]  /*69240*/  MOV R15, R28 ;  /* 0x0000001c000f7202 */ /* 0x000fe20000000f00 */
[----:B------:R-:W4:Y:S01]  /*69250*/  LDL.LU R0, [R1+0x2834] ;  /* 0x0028340001007983 */ /* 0x000f220000300800 */
[----:B---3--:R-:W-:Y:S02]  /*69260*/  MOV R13, R2 ;  /* 0x00000002000d7202 */ /* 0x008fe40000000f00 */
        /* <DEDUP_REMOVED lines=11> */
[----:B------:R-:W-:Y:S01]  /*69320*/  IMAD.MOV.U32 R14, RZ, RZ, R5 ;  /* 0x000000ffff0e7224 */ /* 0x000fe200078e0005 */
[----:B------:R-:W-:Y:S01]  /*69330*/  MOV R15, R4 ;  /* 0x00000004000f7202 */ /* 0x000fe20000000f00 */
[----:B------:R-:W-:Y:S01]  /*69340*/  IMAD.MOV.U32 R12, RZ, RZ, R7 ;  /* 0x000000ffff0c7224 */ /* 0x000fe200078e0007 */
[----:B------:R-:W-:Y:S01]  /*69350*/  MOV R13, R6 ;  /* 0x00000006000d7202 */ /* 0x000fe20000000f00 */
[----:B--2---:R-:W-:Y:S01]  /*69360*/  STL.64 [R1+0x2758], R18 ;  /* 0x0027581201007387 */ /* 0x004fe20000100a00 */
[----:B------:R3:W-:Y:S02]  /*69370*/  STL.64 [R1+0x2750], R16 ;  /* 0x0027501001007387 */ /* 0x0007e40000100a00 */
[----:B---3--:R-:W-:Y:S01]  /*69380*/  IMAD.MOV.U32 R16, RZ, RZ, R28 ;  /* 0x000000ffff107224 */ /* 0x008fe200078e001c */
[----:B------:R-:W-:Y:S01]  /*69390*/  MOV R17, R3 ;  /* 0x0000000300117202 */ /* 0x000fe20000000f00 */
[----:B------:R-:W2:Y:S01]  /*693a0*/  LDL.LU R28, [R1+0x2824] ;  /* 0x00282400011c7983 */ /* 0x000ea20000300800 */
[----:B------:R-:W3:Y:S02]  /*693b0*/  LDL.LU R3, [R1+0x2820] ;  /* 0x0028200001037983 */ /* 0x000ee40000300800 */
[----:B------:R-:W-:Y:S01]  /*693c0*/  IMAD.MOV.U32 R18, RZ, RZ, R2 ;  /* 0x000000ffff127224 */ /* 0x000fe200078e0002 */
[----:B----4-:R-:W-:Y:S01]  /*693d0*/  MOV R19, R0 ;  /* 0x0000000000137202 */ /* 0x010fe20000000f00 */
[----:B------:R-:W4:Y:S01]  /*693e0*/  LDL.LU R2, [R1+0x281c] ;  /* 0x00281c0001027983 */ /* 0x000f220000300800 */
[----:B------:R-:W2:Y:S02]  /*693f0*/  LDL.LU R0, [R1+0x2818] ;  /* 0x0028180001007983 */ /* 0x000ea40000300800 */
[----:B------:R-:W2:Y:S02]  /*69400*/  LDL.LU R4, [R1+0x2b0] ;  /* 0x0002b00001047983 */ /* 0x000ea40000300800 */
[----:B------:R-:W2:Y:S01]  /*69410*/  LDL.LU R5, [R1+0x2b4] ;  /* 0x0002b40001057983 */ /* 0x000ea20000300800 */
[----:B------:R-:W2:Y:S01]  /*69420*/  LDL.LU R6, [R1+0x2b8] ;  /* 0x0002b80001067983 */ /* 0x000ea20000300800 */
[----:B------:R-:W2:Y:S02]  /*69430*/  LDL.LU R7, [R1+0x2bc] ;  /* 0x0002bc0001077983 */ /* 0x000ea40000300800 */
[----:B------:R-:W-:Y:S02]  /*69440*/  STL.64 [R1+0x27d0], R14 ;  /* 0x0027d00e01007387 */ /* 0x000fe40000100a00 */
[----:B------:R-:W-:Y:S01]  /*69450*/  STL.64 [R1+0x27c8], R12 ;  /* 0x0027c80c01007387 */ /* 0x000fe20000100a00 */
[----:B------:R-:W-:Y:S01]  /*69460*/  STL.64 [R1+0x2778], R18 ;  /* 0x0027781201007387 */ /* 0x000fe20000100a00 */
[----:B------:R0:W-:Y:S03]  /*69470*/  STL.64 [R1+0x2770], R16 ;  /* 0x0027701001007387 */ /* 0x0001e60000100a00 */
[----:B0-----:R-:W2:Y:S01]  /*69480*/  LDL.LU R16, [R1+0xd0] ;  /* 0x0000d00001107983 */ /* 0x001ea20000300800 */
[----:B------:R-:W2:Y:S02]  /*69490*/  LDL.LU R17, [R1+0xd4] ;  /* 0x0000d40001117983 */ /* 0x000ea40000300800 */
[----:B------:R-:W2:Y:S02]  /*694a0*/  LDL.LU R18, [R1+0xd8] ;  /* 0x0000d80001127983 */ /* 0x000ea40000300800 */
[----:B------:R-:W2:Y:S01]  /*694b0*/  LDL.LU R19, [R1+0xdc] ;  /* 0x0000dc0001137983 */ /* 0x000ea20000300800 */
        /* <DEDUP_REMOVED lines=10> */
[----:B------:R3:W-:Y:S01]  /*69560*/  STL.64 [R1+0x2788], R18 ;  /* 0x0027881201007387 */ /* 0x0007e20000100a00 */
[----:B------:R0:W-:Y:S02]  /*69570*/  STL.64 [R1+0x2780], R16 ;  /* 0x0027801001007387 */ /* 0x0001e40000100a00 */
[----:B---3--:R-:W-:-:S02]  /*69580*/  IMAD.MOV.U32 R18, RZ, RZ, R3 ;  /* 0x000000ffff127224 */ /* 0x008fc400078e0003 */
[----:B0-----:R-:W-:Y:S01]  /*69590*/  IMAD.MOV.U32 R16, RZ, RZ, R0 ;  /* 0x000000ffff107224 */ /* 0x001fe200078e0000 */
[----:B------:R-:W-:Y:S01]  /*695a0*/  MOV R19, R28 ;  /* 0x0000001c00137202 */ /* 0x000fe20000000f00 */
[----:B------:R-:W3:Y:S01]  /*695b0*/  LDL.LU R0, [R1+0x2814] ;  /* 0x0028140001007983 */ /* 0x000ee20000300800 */
[----:B----4-:R-:W-:Y:S02]  /*695c0*/  MOV R17, R2 ;  /* 0x0000000200117202 */ /* 0x010fe40000000f00 */
[----:B------:R-:W4:Y:S02]  /*695d0*/  LDL.LU R2, [R1+0x2810] ;  /* 0x0028100001027983 */ /* 0x000f240000300800 */
[----:B------:R-:W2:Y:S01]  /*695e0*/  LDL.LU R3, [R1+0x280c] ;  /* 0x00280c0001037983 */ /* 0x000ea20000300800 */
[----:B------:R-:W2:Y:S01]  /*695f0*/  LDL.LU R28, [R1+0x2808] ;  /* 0x00280800011c7983 */ /* 0x000ea20000300800 */
[----:B------:R-:W-:Y:S02]  /*69600*/  STL.64 [R1+0x27a8], R18 ;  /* 0x0027a81201007387 */ /* 0x000fe40000100a00 */
[----:B------:R0:W-:Y:S02]  /*69610*/  STL.64 [R1+0x27a0], R16 ;  /* 0x0027a01001007387 */ /* 0x0001e40000100a00 */
[----:B0-----:R-:W2:Y:S01]  /*69620*/  LDL.LU R16, [R1+0x120] ;  /* 0x0001200001107983 */ /* 0x001ea20000300800 */
[----:B------:R-:W2:Y:S02]  /*69630*/  LDL.LU R17, [R1+0x124] ;  /* 0x0001240001117983 */ /* 0x000ea40000300800 */
[----:B------:R-:W2:Y:S02]  /*69640*/  LDL.LU R18, [R1+0x128] ;  /* 0x0001280001127983 */ /* 0x000ea40000300800 */
[----:B------:R-:W2:Y:S01]  /*69650*/  LDL.LU R19, [R1+0x12c] ;  /* 0x00012c0001137983 */ /* 0x000ea20000300800 */
[----:B------:R-:W-:Y:S01]  /*69660*/  HMMA.16816.F32.BF16 R8, R8, R24, R4 ;  /* 0x000000180808723c */ /* 0x000fe20000041804 */
[----:B--2---:R3:W-:Y:S01]  /*69670*/  STL.64 [R1+0x27b8], R18 ;  /* 0x0027b81201007387 */ /* 0x0047e20000100a00 */
[----:B------:R0:W-:Y:S02]  /*69680*/  STL.64 [R1+0x27b0], R16 ;  /* 0x0027b01001007387 */ /* 0x0001e40000100a00 */
[----:B------:R-:W2:Y:S02]  /*69690*/  LDL.LU.64 R6, [R1+0x2800] ;  /* 0x0028000001067983 */ /* 0x000ea40000300a00 */
[----:B------:R-:W2:Y:S01]  /*696a0*/  LDL.LU.64 R4, [R1+0x27f8] ;  /* 0x0027f80001047983 */ /* 0x000ea20000300a00 */
[----:B---3--:R-:W-:Y:S01]  /*696b0*/  MOV R19, R0 ;  /* 0x0000000000137202 */ /* 0x008fe20000000f00 */
[----:B0-----:R-:W-:Y:S01]  /*696c0*/  IMAD.MOV.U32 R16, RZ, RZ, R28 ;  /* 0x000000ffff107224 */ /* 0x001fe200078e001c */
[----:B------:R-:W-:Y:S11]  /*696d0*/  MOV R17, R3 ;  /* 0x0000000300117202 */ /* 0x000ff60000000f00 */
[----:B------:R-:W-:Y:S04]  /*696e0*/  @!UPT UIADD3 URZ, URZ, URZ, URZ ;  /* 0x0000003f3f3ff290 */ /* 0x000fe8000fffe03f */
[----:B------:R-:W-:Y:S02]  /*696f0*/  IMAD.MOV.U32 R28, RZ, RZ, R8 ;  /* 0x000000ffff1c7224 */ /* 0x000fe400078e0008 */
[----:B----4-:R-:W-:Y:S01]  /*69700*/  IMAD.MOV.U32 R18, RZ, RZ, R2 ;  /* 0x000000ffff127224 */ /* 0x010fe200078e0002 */
[----:B------:R-:W-:Y:S02]  /*69710*/  MOV R3, R9 ;  /* 0x0000000900037202 */ /* 0x000fe40000000f00 */
[----:B------:R-:W-:Y:S01]  /*69720*/  MOV R0, R11 ;  /* 0x0000000b00007202 */ /* 0x000fe20000000f00 */
[----:B------:R-:W-:Y:S02]  /*69730*/  IMAD.MOV.U32 R8, RZ, RZ, R27 ;  /* 0x000000ffff087224 */ /* 0x000fe400078e001b */
[----:B------:R-:W-:Y:S01]  /*69740*/  IMAD.MOV.U32 R2, RZ, RZ, R10 ;  /* 0x000000ffff027224 */ /* 0x000fe200078e000a */
[----:B------:R-:W3:Y:S01]  /*69750*/  LDL.LU R27, [R1+0x27f4] ;  /* 0x0027f400011b7983 */ /* 0x000ee20000300800 */
[----:B------:R-:W-:-:S02]  /*69760*/  MOV R9, R26 ;  /* 0x0000001a00097202 */ /* 0x000fc40000000f00 */
[----:B------:R-:W4:Y:S02]  /*69770*/  LDL.LU R26, [R1+0x27f0] ;  /* 0x0027f000011a7983 */ /* 0x000f240000300800 */
[----:B------:R-:W-:Y:S01]  /*69780*/  IMAD.MOV.U32 R10, RZ, RZ, R22 ;  /* 0x000000ffff0a7224 */ /* 0x000fe200078e0016 */
[----:B------:R-:W-:Y:S01]  /*69790*/  MOV R11, R23 ;  /* 0x00000017000b7202 */ /* 0x000fe20000000f00 */
[----:B------:R-:W3:Y:S01]  /*697a0*/  LDL.LU R22, [R1+0x27ec] ;  /* 0x0027ec0001167983 */ /* 0x000ee20000300800 */
[----:B------:R-:W3:Y:S02]  /*697b0*/  LDL.LU R23, [R1+0x27e8] ;  /* 0x0027e80001177983 */ /* 0x000ee40000300800 */
[----:B------:R-:W-:Y:S02]  /*697c0*/  STL [R1+0x26cc], R0 ;  /* 0x0026cc0001007387 */ /* 0x000fe40000100800 */
[----:B------:R-:W-:Y:S01]  /*697d0*/  STL [R1+0x26c8], R2 ;  /* 0x0026c80201007387 */ /* 0x000fe20000100800 */
[----:B------:R-:W-:Y:S01]  /*697e0*/  STL [R1+0x26c4], R3 ;  /* 0x0026c40301007387 */ /* 0x000fe20000100800 */
        /* <DEDUP_REMOVED lines=13> */
[----:B------:R-:W-:Y:S02]  /*698c0*/  IMAD.MOV.U32 R25, RZ, RZ, R6 ;  /* 0x000000ffff197224 */ /* 0x000fe400078e0006 */
[----:B---3--:R-:W-:Y:S02]  /*698d0*/  IMAD.MOV.U32 R4, RZ, RZ, R27 ;  /* 0x000000ffff047224 */ /* 0x008fe400078e001b */
[----:B------:R-:W4:Y:S01]  /*698e0*/  LDL.LU R27, [R1+0x27c0] ;  /* 0x0027c000011b7983 */ /* 0x000f220000300800 */
[----:B------:R-:W3:Y:S02]  /*698f0*/  LDL.LU R5, [R1+0x54] ;  /* 0x0000540001057983 */ /* 0x000ee40000300800 */
[----:B------:R-:W3:Y:S01]  /*69900*/  LDL.LU R6, [R1+0x58] ;  /* 0x0000580001067983 */ /* 0x000ee20000300800 */
[C---:B--2---:R-:W-:Y:S11]  /*69910*/  HMMA.16816.F32.BF16 R16, R12.reuse, R22, R16 ;  /* 0x000000160c10723c */ /* 0x044ff60000041810 */
        /* <DEDUP_REMOVED lines=57> */
[----:B0-----:R-:W4:Y:S01]  /*69cb0*/  LDL.LU.64 R14, [R1+0x2708] ;  /* 0x00270800010e7983 */ /* 0x001f220000300a00 */
[----:B------:R-:W4:Y:S02]  /*69cc0*/  LDL.LU.64 R12, [R1+0x2700] ;  /* 0x00270000010c7983 */ /* 0x000f240000300a00 */
[C---:B----4-:R-:W-:Y:S08]  /*69cd0*/  HMMA.16816.F32.BF16 R12, R8.reuse, R22, R12 ;  /* 0x00000016080c723c */ /* 0x050ff0000004180c */
[----:B--2---:R-:W-:Y:S11]  /*69ce0*/  HMMA.16816.F32.BF16 R8, R8, R26, R16 ;  /* 0x0000001a0808723c */ /* 0x004ff60000041810 */
[----:B------:R-:W-:Y:S04]  /*69cf0*/  @!UPT UIADD3 URZ, URZ, URZ, URZ ;  /* 0x0000003f3f3ff290 */ /* 0x000fe8000fffe03f */
[----:B------:R-:W-:Y:S01]  /*69d00*/  STL.64 [R1+0x120], R12 ;  /* 0x0001200c01007387 */ /* 0x000fe20000100a00 */
[----:B------:R0:W-:Y:S03]  /*69d10*/  STL.64 [R1+0x128], R14 ;  /* 0x0001280e01007387 */ /* 0x0001e60000100a00 */
[----:B0-----:R-:W2:Y:S01]  /*69d20*/  LDL.LU.64 R14, [R1+0x26f8] ;  /* 0x0026f800010e7983 */ /* 0x001ea20000300a00 */
[----:B------:R-:W2:Y:S02]  /*69d30*/  LDL.LU.64 R12, [R1+0x26f0] ;  /* 0x0026f000010c7983 */ /* 0x000ea40000300a00 */
[----:B------:R-:W2:Y:S02]  /*69d40*/  LDL.LU.64 R18, [R1+0x26e8] ;  /* 0x0026e80001127983 */ /* 0x000ea40000300a00 */
[----:B------:R-:W2:Y:S01]  /*69d50*/  LDL.LU.64 R16, [R1+0x26e0] ;  /* 0x0026e00001107983 */ /* 0x000ea20000300a00 */
[----:B------:R-:W-:Y:S01]  /*69d60*/  MOV R24, R7 ;  /* 0x0000000700187202 */ /* 0x000fe20000000f00 */
[----:B------:R-:W-:-:S02]  /*69d70*/  MOV R7, R29 ;  /* 0x0000001d00077202 */ /* 0x000fc40000000f00 */
[----:B------:R-:W0:Y:S04]  /*69d80*/  S2R R29, SR_TID.X ;  /* 0x00000000001d7919 */ /* 0x000e280000002100 */
[----:B------:R-:W-:Y:S01]  /*69d90*/  STL.64 [R1+0xf0], R8 ;  /* 0x0000f00801007387 */ /* 0x000fe20000100a00 */
[----:B------:R1:W-:Y:S03]  /*69da0*/  STL.64 [R1+0xf8], R10 ;  /* 0x0000f80a01007387 */ /* 0x0003e60000100a00 */
[----:B-1----:R-:W1:Y:S02]  /*69db0*/  S2R R11, SR_TID.X ;  /* 0x00000000000b7919 */ /* 0x002e640000002100 */
[C---:B-1----:R-:W-:Y:S01]  /*69dc0*/  SHF.L.U32 R8, R11.reuse, 0x1, RZ ;  /* 0x000000010b087819 */ /* 0x042fe200000006ff */
[----:B------:R-:W-:Y:S01]  /*69dd0*/  SHF.L.U32 R11, R11, 0x1, RZ ;  /* 0x000000010b0b7819 */ /* 0x000fe200000006ff */
[C---:B--2---:R-:W-:Y:S08]  /*69de0*/  HMMA.16816.F32.BF16 R12, R16.reuse, R22, R12 ;  /* 0x00000016100c723c */ /* 0x044ff0000004180c */
[----:B---3--:R-:W-:Y:S11]  /*69df0*/  HMMA.16816.F32.BF16 R4, R16, R26, R4 ;  /* 0x0000001a1004723c */ /* 0x008ff60000041804 */
[----:B------:R-:W-:Y:S04]  /*69e00*/  @!UPT UIADD3 URZ, URZ, URZ, URZ ;  /* 0x0000003f3f3ff290 */ /* 0x000fe8000fffe03f */
[----:B------:R-:W-:Y:S01]  /*69e10*/  STL.64 [R1+0x100], R12 ;  /* 0x0001000c01007387 */ /* 0x000fe20000100a00 */
[----:B------:R0:W-:Y:S02]  /*69e20*/  STL.64 [R1+0x108], R14 ;  /* 0x0001080e01007387 */ /* 0x0001e40000100a00 */
[C---:B0-----:R-:W-:Y:S01]  /*69e30*/  LOP3.LUT R15, R29.reuse, 0x7, RZ, 0xc0, !PT ;  /* 0x000000071d0f7812 */ /* 0x041fe200078ec0ff */
[----:B------:R-:W-:-:S04]  /*69e40*/  LOP3.LUT R29, R29, 0x10, RZ, 0xc0, !PT ;  /* 0x000000101d1d7812 */ /* 0x000fc800078ec0ff */
[----:B------:R-:W-:Y:S02]  /*69e50*/  IMAD R15, R15, 0x210, RZ ;  /* 0x000002100f0f7824 */ /* 0x000fe400078e02ff */
[----:B------:R-:W-:-:S03]  /*69e60*/  IMAD.SHL.U32 R29, R29, 0x100, RZ ;  /* 0x000001001d1d7824 */ /* 0x000fc600078e00ff */
[----:B------:R-:W-:-:S04]  /*69e70*/  LOP3.LUT R8, R15, 0x10, R8, 0x78, !PT ;  /* 0x000000100f087812 */ /* 0x000fc800078e7808 */
[----:B------:R-:W-:Y:S01]  /*69e80*/  LOP3.LUT R8, R8, R29, RZ, 0xfc, !PT ;  /* 0x0000001d08087212 */ /* 0x000fe200078efcff */
[----:B------:R-:W-:Y:S01]  /*69e90*/  STL [R1+0x26d4], R22 ;  /* 0x0026d41601007387 */ /* 0x000fe20000100800 */
[----:B------:R-:W-:Y:S02]  /*69ea0*/  STL [R1+0x26d0], R23 ;  /* 0x0026d01701007387 */ /* 0x000fe40000100800 */
[----:B------:R-:W-:Y:S01]  /*69eb0*/  LOP3.LUT R8, R8, 0x20, RZ, 0x3c, !PT ;  /* 0x0000002008087812 */ /* 0x000fe200078e3cff */
[----:B------:R-:W-:Y:S01]  /*69ec0*/  STL.64 [R1+0xd0], R4 ;  /* 0x0000d00401007387 */ /* 0x000fe20000100a00 */
[----:B------:R-:W-:Y:S03]  /*69ed0*/  STL.64 [R1+0xd8], R6 ;  /* 0x0000d80601007387 */ /* 0x000fe60000100a00 */
[----:B------:R-:W0:Y:S04]  /*69ee0*/  LDSM.16.MT88.4 R4, [R8+0x3e100] ;  /* 0x03e100000804783b */ /* 0x000e280000004200 */
[----:B------:R-:W1:Y:S02]  /*69ef0*/  S2R R15, SR_TID.X ;  /* 0x00000000000f7919 */ /* 0x000e640000002100 */
[----:B-1----:R-:W-:-:S02]  /*69f00*/  LOP3.LUT R10, R15, 0x10, RZ, 0xc0, !PT ;  /* 0x000000100f0a7812 */ /* 0x002fc400078ec0ff */
[----:B------:R-:W-:Y:S01]  /*69f10*/  LOP3.LUT R9, R15, 0x7, RZ, 0xc0, !PT ;  /* 0x000000070f097812 */ /* 0x000fe200078ec0ff */
[----:B0-----:R-:W-:Y:S01]  /*69f20*/  IMAD.MOV.U32 R15, RZ, RZ, R4 ;  /* 0x000000ffff0f7224 */ /* 0x001fe200078e0004 */
[----:B------:R-:W-:Y:S01]  /*69f30*/  MOV R14, R5 ;  /* 0x00000005000e7202 */ /* 0x000fe20000000f00 */
[----:B------:R-:W-:Y:S01]  /*69f40*/  IMAD.MOV.U32 R13, RZ, RZ, R6 ;  /* 0x000000ffff0d7224 */ /* 0x000fe200078e0006 */
[----:B------:R-:W-:Y:S02]  /*69f50*/  MOV R12, R7 ;  /* 0x00000007000c7202 */ /* 0x000fe40000000f00 */
[----:B------:R-:W0:Y:S01]  /*69f60*/  LDSM.16.MT88.4 R4, [R8+0x3e180] ;  /* 0x03e180000804783b */ /* 0x000e220000004200 */
[----:B------:R-:W-:Y:S02]  /*69f70*/  IMAD R9, R9, 0x210, RZ ;  /* 0x0000021009097824 */ /* 0x000fe400078e02ff */
[----:B------:R-:W-:-:S03]  /*69f80*/  IMAD.SHL.U32 R10, R10, 0x100, RZ ;  /* 0x000001000a0a7824 */ /* 0x000fc600078e00ff */
[----:B------:R-:W-:-:S04]  /*69f90*/  LOP3.LUT R11, R9, 0x10, R11, 0x78, !PT ;  /* 0x00000010090b7812 */ /* 0x000fc800078e780b */
[----:B------:R-:W-:-:S04]  /*69fa0*/  LOP3.LUT R11, R11, R10, RZ, 0xfc, !PT ;  /* 0x0000000a0b0b7212 */ /* 0x000fc800078efcff */
[----:B------:R-:W-:Y:S01]  /*69fb0*/  LOP3.LUT R11, R11, 0x40, RZ, 0x3c, !PT ;  /* 0x000000400b0b7812 */ /* 0x000fe200078e3cff */
[----:B0-----:R-:W-:Y:S01]  /*69fc0*/  IMAD.MOV.U32 R19, RZ, RZ, R4 ;  /* 0x000000ffff137224 */ /* 0x001fe200078e0004 */
[----:B------:R-:W-:Y:S01]  /*69fd0*/  MOV R18, R5 ;  /* 0x0000000500127202 */ /* 0x000fe20000000f00 */
[----:B------:R-:W-:Y:S01]  /*69fe0*/  IMAD.MOV.U32 R17, RZ, RZ, R6 ;  /* 0x000000ffff117224 */ /* 0x000fe200078e0006 */
[----:B------:R-:W-:Y:S02]  /*69ff0*/  MOV R16, R7 ;  /* 0x0000000700107202 */ /* 0x000fe40000000f00 */
[----:B------:R-:W0:Y:S04]  /*6a000*/  LDSM.16.MT88.4 R4, [R11+0x3e000] ;  /* 0x03e000000b04783b */ /* 0x000e280000004200 */
[----:B------:R0:W-:Y:S01]  /*6a010*/  STL.64 [R1+0x26b8], R26 ;  /* 0x0026b81a01007387 */ /* 0x0001e20000100a00 */
[----:B------:R1:W-:Y:S02]  /*6a020*/  STL.64 [R1+0x26b0], R24 ;  /* 0x0026b01801007387 */ /* 0x0003e40000100a00 */
[----:B0-----:R-:W-:Y:S01]  /*6a030*/  IMAD.MOV.U32 R26, RZ, RZ, R4 ;  /* 0x000000ffff1a7224 */ /* 0x001fe200078e0004 */
[----:B-1----:R-:W-:Y:S01]  /*6a040*/  MOV R25, R5 ;  /* 0x0000000500197202 */ /* 0x002fe20000000f00 */
[----:B------:R-:W-:Y:S01]  /*6a050*/  IMAD.MOV.U32 R24, RZ, RZ, R6 ;  /* 0x000000ffff187224 */ /* 0x000fe200078e0006 */
[----:B------:R-:W-:-:S02]  /*6a060*/  MOV R20, R7 ;  /* 0x0000000700147202 */ /* 0x000fc40000000f00 */
[----:B------:R-:W0:Y:S04]  /*6a070*/  LDSM.16.MT88.4 R4, [R11+0x3e080] ;  /* 0x03e080000b04783b */ /* 0x000e280000004200 */
[----:B------:R-:W1:Y:S01]  /*6a080*/  S2R R29, SR_TID.X ;  /* 0x00000000001d7919 */ /* 0x000e620000002100 */
[----:B0-----:R-:W-:Y:S01]  /*6a090*/  MOV R2, R4 ;  /* 0x0000000400027202 */ /* 0x001fe20000000f00 */
[----:B------:R-:W-:Y:S01]  /*6a0a0*/  IMAD.MOV.U32 R3, RZ, RZ, R5 ;  /* 0x000000ffff037224 */ /* 0x000fe200078e0005 */
[----:B------:R-:W-:Y:S01]  /*6a0b0*/  MOV R28, R6 ;  /* 0x00000006001c7202 */ /* 0x000fe20000000f00 */
[----:B------:R-:W-:Y:S02]  /*6a0c0*/  IMAD.MOV.U32 R27, RZ, RZ, R7 ;  /* 0x000000ffff1b7224 */ /* 0x000fe400078e0007 */
[----:B------:R-:W0:Y:S01]  /*6a0d0*/  LDSM.16.MT88.4 R4, [R11+0x3e100] ;  /* 0x03e100000b04783b */ /* 0x000e220000004200 */
[----:B-1----:R-:W-:-:S05]  /*6a0e0*/  IMAD.SHL.U32 R21, R29, 0x2, RZ ;  /* 0x000000021d157824 */ /* 0x002fca00078e00ff */
[----:B------:R-:W-:-:S04]  /*6a0f0*/  LOP3.LUT R21, R9, 0x10, R21, 0x78, !PT ;  /* 0x0000001009157812 */ /* 0x000fc800078e7815 */
[----:B------:R-:W-:Y:S01]  /*6a100*/  LOP3.LUT R21, R21, R10, RZ, 0xfc, !PT ;  /* 0x0000000a15157212 */ /* 0x000fe200078efcff */
[----:B------:R0:W-:Y:S03]  /*6a110*/  STL [R1+0x26d8], R15 ;  /* 0x0026d80f01007387 */ /* 0x0001e60000100800 */
[----:B------:R-:W-:Y:S02]  /*6a120*/  LOP3.LUT R21, R21, 0x60, RZ, 0x3c, !PT ;  /* 0x0000006015157812 */ /* 0x000fe400078e3cff */
[----:B0-----:R-:W-:Y:S01]  /*6a130*/  MOV R15, R4 ;  /* 0x00000004000f7202 */ /* 0x001fe20000000f00 */
[----:B------:R-:W-:Y:S01]  /*6a140*/  IMAD.MOV.U32 R22, RZ, RZ, R5 ;  /* 0x000000ffff167224 */ /* 0x000fe200078e0005 */
[----:B------:R-:W-:Y:S01]  /*6a150*/  MOV R23, R6 ;  /* 0x0000000600177202 */ /* 0x000fe20000000f00 */
[----:B------:R-:W-:Y:S02]  /*6a160*/  IMAD.MOV.U32 R0, RZ, RZ, R7 ;  /* 0x000000ffff007224 */ /* 0x000fe400078e0007 */
[----:B------:R-:W0:Y:S02]  /*6a170*/  LDSM.16.MT88.4 R4, [R11+0x3e180] ;  /* 0x03e180000b04783b */ /* 0x000e240000004200 */
[----:B------:R-:W1:Y:S02]  /*6a180*/  LDSM.16.MT88.4 R8, [R21+0x3e000] ;  /* 0x03e000001508783b */ /* 0x000e640000004200 */
[----:B0-----:R-:W-:Y:S02]  /*6a190*/  STL.64 [R1+0x25d8], R6 ;  /* 0x0025d80601007387 */ /* 0x001fe40000100a00 */
[----:B------:R-:W-:Y:S02]  /*6a1a0*/  STL.64 [R1+0x25d0], R4 ;  /* 0x0025d00401007387 */ /* 0x000fe40000100a00 */
[----:B-1----:R-:W-:Y:S02]  /*6a1b0*/  STL.64 [R1+0x25b8], R10 ;  /* 0x0025b80a01007387 */ /* 0x002fe40000100a00 */
[----:B------:R0:W-:Y:S02]  /*6a1c0*/  STL.64 [R1+0x25b0], R8 ;  /* 0x0025b00801007387 */ /* 0x0001e40000100a00 */
[----:B0-----:R-:W2:Y:S01]  /*6a1d0*/  LDL.LU R8, [R1+0x150] ;  /* 0x0001500001087983 */ /* 0x001ea20000300800 */
[----:B------:R-:W2:Y:S02]  /*6a1e0*/  LDL.LU R9, [R1+0x154] ;  /* 0x0001540001097983 */ /* 0x000ea40000300800 */
[----:B------:R-:W3:Y:S02]  /*6a1f0*/  LDL.LU R10, [R1+0x158] ;  /* 0x00015800010a7983 */ /* 0x000ee40000300800 */
[----:B------:R-:W3:Y:S01]  /*6a200*/  LDL.LU R11, [R1+0x15c] ;  /* 0x00015c00010b7983 */ /* 0x000ee20000300800 */
[----:B------:R-:W-:-:S02]  /*6a210*/  MOV R4, R15 ;  /* 0x0000000f00047202 */ /* 0x000fc40000000f00 */
[----:B------:R-:W-:Y:S01]  /*6a220*/  MOV R6, R23 ;  /* 0x0000001700067202 */ /* 0x000fe20000000f00 */
[----:B------:R-:W-:Y:S01]  /*6a230*/  IMAD.MOV.U32 R7, RZ, RZ, R0 ;  /* 0x000000ffff077224 */ /* 0x000fe200078e0000 */
[----:B------:R-:W4:Y:S01]  /*6a240*/  LDL.LU R15, [R1+0x26d8] ;  /* 0x0026d800010f7983 */ /* 0x000f220000300800 */
[----:B------:R-:W-:Y:S02]  /*6a250*/  IMAD.MOV.U32 R5, RZ, RZ, R22 ;  /* 0x000000ffff057224 */ /* 0x000fe400078e0016 */
        /* <DEDUP_REMOVED lines=22> */
[----:B------:R-:W4:Y:S02]  /*6a3c0*/  LDL.LU R3, [R1+0x26c4] ;  /* 0x0026c40001037983 */ /* 0x000f240000300800 */
[----:B------:R-:W4:Y:S02]  /*6a3d0*/  LDL.LU R28, [R1+0x26c0] ;  /* 0x0026c000011c7983 */ /* 0x000f240000300800 */
[----:B------:R-:W-:Y:S01]  /*6a3e0*/  STL.64 [R1+0x2638], R6 ;  /* 0x0026380601007387 */ /* 0x000fe20000100a00 */
        /* <DEDUP_REMOVED lines=17> */
[----:B------:R-:W-:Y:S04]  /*6a500*/  STL.64 [R1+0x2668], R6 ;  /* 0x0026680601007387 */ /* 0x000fe80000100a00 */
        /* <DEDUP_REMOVED lines=12> */
[----:B------:R-:W-:Y:S01]  /*6a5d0*/  STL.64 [R1+0x2698], R6 ;  /* 0x0026980601007387 */ /* 0x000fe20000100a00 */
[----:B------:R-:W-:Y:S03]  /*6a5e0*/  STL.64 [R1+0x2690], R4 ;  /* 0x0026900401007387 */ /* 0x000fe60000100a00 */
        /* <DEDUP_REMOVED lines=22> */
[----:B----4-:R-:W-:Y:S01]  /*6a750*/  MOV R4, R15 ;  /* 0x0000000f00047202 */ /* 0x010fe20000000f00 */
[----:B------:R-:W-:Y:S01]  /*6a760*/  IMAD.MOV.U32 R5, RZ, RZ, R14 ;  /* 0x000000ffff057224 */ /* 0x000fe200078e000e */
[----:B------:R-:W-:Y:S01]  /*6a770*/  MOV R6, R13 ;  /* 0x0000000d00067202 */ /* 0x000fe20000000f00 */
[----:B------:R-:W-:-:S02]  /*6a780*/  IMAD.MOV.U32 R7, RZ, RZ, R12 ;  /* 0x000000ffff077224 */ /* 0x000fc400078e000c */
[----:B------:R-:W0:Y:S04]  /*6a790*/  LDSM.16.MT88.4 R12, [R21+0x3e080] ;  /* 0x03e08000150c783b */ /* 0x000e280000004200 */
        /* <DEDUP_REMOVED lines=16> */
[----:B------:R-:W4:Y:S02]  /*6a8a0*/  LDL.LU R14, [R1+0x148] ;  /* 0x00014800010e7983 */ /* 0x000f240000300800 */
[----:B------:R-:W4:Y:S01]  /*6a8b0*/  LDL.LU R15, [R1+0x14c] ;  /* 0x00014c00010f7983 */ /* 0x000f220000300800 */
[C---:B------:R-:W-:Y:S01]  /*6a8c0*/  HMMA.16816.F32.BF16 R24, R4.reuse, R22, R24 ;  /* 0x000000160418723c */ /* 0x040fe20000041818 */
[----:B----4-:R-:W-:Y:S01]  /*6a8d0*/  STL.64 [R1+0x25a8], R14 ;  /* 0x0025a80e01007387 */ /* 0x010fe20000100a00 */
[----:B---3--:R0:W-:Y:S03]  /*6a8e0*/  STL.64 [R1+0x25a0], R12 ;  /* 0x0025a00c01007387 */ /* 0x0081e60000100a00 */
[----:B0-----:R-:W3:Y:S01]  /*6a8f0*/  LDL.LU R12, [R1+0x180] ;  /* 0x00018000010c7983 */ /* 0x001ee20000300800 */
[----:B------:R-:W3:Y:S02]  /*6a900*/  LDL.LU R13, [R1+0x184] ;  /* 0x00018400010d7983 */ /* 0x000ee40000300800 */
[----:B------:R-:W3:Y:S02]  /*6a910*/  LDL.LU R14, [R1+0x188] ;  /* 0x00018800010e7983 */ /* 0x000ee40000300800 */
[----:B------:R-:W3:Y:S01]  /*6a920*/  LDL.LU R15, [R1+0x18c] ;  /* 0x00018c00010f7983 */ /* 0x000ee20000300800 */
[----:B------:R-:W-:Y:S01]  /*6a930*/  STL.64 [R1+0x2588], R18 ;  /* 0x0025881201007387 */ /* 0x000fe20000100a00 */
[----:B------:R0:W-:Y:S03]  /*6a940*/  STL.64 [R1+0x2580], R16 ;  /* 0x0025801001007387 */ /* 0x0001e60000100a00 */
[----:B0-----:R-:W4:Y:S01]  /*6a950*/  LDL.LU R16, [R1+0x170] ;  /* 0x0001700001107983 */ /* 0x001f220000300800 */
[----:B------:R-:W4:Y:S02]  /*6a960*/  LDL.LU R17, [R1+0x174] ;  /* 0x0001740001117983 */ /* 0x000f240000300800 */
[----:B------:R-:W4:Y:S02]  /*6a970*/  LDL.LU R18, [R1+0x178] ;  /* 0x0001780001127983 */ /* 0x000f240000300800 */
[----:B------:R-:W4:Y:S03]  /*6a980*/  LDL.LU R19, [R1+0x17c] ;  /* 0x00017c0001137983 */ /* 0x000f260000300800 */
[----:B------:R-:W-:Y:S01]  /*6a990*/  STL.64 [R1+0xe0], R24 ;  /* 0x0000e01801007387 */ /* 0x000fe20000100a00 */
[----:B------:R0:W-:Y:S03]  /*6a9a0*/  STL.64 [R1+0xe8], R26 ;  /* 0x0000e81a01007387 */ /* 0x0001e60000100a00 */
[----:B0-----:R-:W2:Y:S01]  /*6a9b0*/  LDL.LU.64 R26, [R1+0x26b8] ;  /* 0x0026b800011a7983 */ /* 0x001ea20000300a00 */
[----:B------:R-:W3:Y:S01]  /*6a9c0*/  LDL.LU.64 R24, [R1+0x26b0] ;  /* 0x0026b00001187983 */ /* 0x000ee20000300a00 */
        /* <DEDUP_REMOVED lines=97> */
[----:B------:R1:W-:Y:S03]  /*6afe0*/  STL.64 [R1+0x18], R10 ;  /* 0x0000180a01007387 */ /* 0x0003e60000100a00 */
[----:B0-----:R-:W3:Y:S01]  /*6aff0*/  LDL.LU R8, [R1+0x130] ;  /* 0x0001300001087983 */ /* 0x001ee20000300800 */
[----:B------:R-:W3:Y:S02]  /*6b000*/  LDL.LU R9, [R1+0x134] ;  /* 0x0001340001097983 */ /* 0x000ee40000300800 */
[----:B-1----:R-:W3:Y:S02]  /*6b010*/  LDL.LU R10, [R1+0x138] ;  /* 0x00013800010a7983 */ /* 0x002ee40000300800 */
[----:B------:R-:W3:Y:S01]  /*6b020*/  LDL.LU R11, [R1+0x13c] ;  /* 0x00013c00010b7983 */ /* 0x000ee20000300800 */
[C---:B----4-:R-:W-:Y:S11]  /*6b030*/  HMMA.16816.F32.BF16 R16, R12.reuse, R22, R16 ;  /* 0x000000160c10723c */ /* 0x050ff60000041810 */
[----:B------:R-:W-:Y:S11]  /*6b040*/  @!UPT UIADD3 URZ, URZ, URZ, URZ ;  /* 0x0000003f3f3ff290 */ /* 0x000ff6000fffe03f */
[----:B------:R-:W-:Y:S01]  /*6b050*/  @!UPT UIADD3 URZ, URZ, URZ, URZ ;  /* 0x0000003f3f3ff290 */ /* 0x000fe2000fffe03f */
[----:B------:R-:W-:Y:S01]  /*6b060*/  STL.64 [R1+0x140], R16 ;  /* 0x0001401001007387 */ /* 0x000fe20000100a00 */
[----:B------:R0:W-:Y:S03]  /*6b070*/  STL.64 [R1+0x148], R18 ;  /* 0x0001481201007387 */ /* 0x0001e60000100a00 */
[----:B0-----:R-:W2:Y:S01]  /*6b080*/  LDL.LU.64 R18, [R1+0x2588] ;  /* 0x0025880001127983 */ /* 0x001ea20000300a00 */
[----:B------:R-:W2:Y:S01]  /*6b090*/  LDL.LU.64 R16, [R1+0x2580] ;  /* 0x0025800001107983 */ /* 0x000ea20000300a00 */
[----:B---3--:R-:W-:Y:S07]  /*6b0a0*/  HMMA.16816.F32.BF16 R8, R12, R26, R8 ;  /* 0x0000001a0c08723c */ /* 0x008fee0000041808 */
[----:B------:R-:W-:Y:S01]  /*6b0b0*/  IMAD.MOV.U32 R13, RZ, RZ, R3 ;  /* 0x000000ffff0d7224 */ /* 0x000fe200078e0003 */
[----:B------:R-:W-:Y:S01]  /*6b0c0*/  MOV R12, R28 ;  /* 0x0000001c000c7202 */ /* 0x000fe20000000f00 */
[----:B------:R-:W0:Y:S04]  /*6b0d0*/  S2R R3, SR_CTAID.X ;  /* 0x0000000000037919 */ /* 0x000e280000002500 */
[----:B------:R-:W1:Y:S01]  /*6b0e0*/  S2R R28, SR_TID.X ;  /* 0x00000000001c7919 */ /* 0x000e620000002100 */
[----:B------:R-:W-:Y:S01]  /*6b0f0*/  IMAD.MOV.U32 R15, RZ, RZ, R0 ;  /* 0x000000ffff0f7224 */ /* 0x000fe200078e0000 */
[----:B------:R-:W-:-:S02]  /*6b100*/  MOV R14, R2 ;  /* 0x00000002000e7202 */ /* 0x000fc40000000f00 */
[----:B0-----:R-:W-:Y:S02]  /*6b110*/  SHF.L.U32 R0, R3, 0x8, RZ ;  /* 0x0000000803007819 */ /* 0x001fe400000006ff */
[C---:B-1----:R-:W-:Y:S01]  /*6b120*/  LOP3.LUT R2, R28.reuse, 0x1c, RZ, 0xc0, !PT ;  /* 0x0000001c1c027812 */ /* 0x042fe200078ec0ff */
[C---:B------:R-:W-:Y:S01]  /*6b130*/  LOP3.LUT R3, R28.reuse, 0x3, RZ, 0xc0, !PT ;  /* 0x000000031c037812 */ /* 0x040fe200078ec0ff */
[----:B------:R-:W-:Y:S02]  /*6b140*/  LOP3.LUT R28, R28, 0xe0, RZ, 0xc0, !PT ;  /* 0x000000e01c1c7812 */ /* 0x000fe400078ec0ff */
[----:B------:R-:W-:Y:S02]  /*6b150*/  LEA.HI R2, R2, R0, RZ, 0x1e ;  /* 0x0000000002027211 */ /* 0x000fe400078ff0ff */
[----:B------:R-:W-:Y:S02]  /*6b160*/  IMAD.SHL.U32 R0, R3, 0x2, RZ ;  /* 0x0000000203007824 */ /* 0x000fe400078e00ff */
[----:B------:R-:W0:Y:S03]  /*6b170*/  S2R R3, SR_CTAID.X ;  /* 0x0000000000037919 */ /* 0x000e260000002500 */
[----:B------:R-:W-:-:S02]  /*6b180*/  LEA.HI R0, R28, R0, RZ, 0x1e ;  /* 0x000000001c007211 */ /* 0x000fc400078ff0ff */
[----:B------:R-:W1:Y:S04]  /*6b190*/  S2R R28, SR_TID.X ;  /* 0x00000000001c7919 */ /* 0x000e680000002100 */
[----:B------:R-:W-:Y:S01]  /*6b1a0*/  STL.64 [R1], R8 ;  /* 0x0000000801007387 */ /* 0x000fe20000100a00 */
[----:B------:R3:W-:Y:S03]  /*6b1b0*/  STL.64 [R1+0x8], R10 ;  /* 0x0000080a01007387 */ /* 0x0007e60000100a00 */
[----:B---3--:R-:W3:Y:S01]  /*6b1c0*/  S2R R11, SR_TID.X ;  /* 0x00000000000b7919 */ /* 0x008ee20000002100 */
[----:B0-----:R-:W-:Y:S02]  /*6b1d0*/  SHF.L.U32 R20, R3, 0x8, RZ ;  /* 0x0000000803147819 */ /* 0x001fe400000006ff */
[----:B-1----:R-:W-:-:S02]  /*6b1e0*/  LOP3.LUT R28, R28, 0x1c, RZ, 0xc0, !PT ;  /* 0x0000001c1c1c7812 */ /* 0x002fc400078ec0ff */
[----:B------:R-:W-:Y:S02]  /*6b1f0*/  IADD3 R2, R2, 0xf8, RZ ;  /* 0x000000f802027810 */ /* 0x000fe40007ffe0ff */
[----:B------:R-:W-:-:S04]  /*6b200*/  IADD3 R0, P0, R0, UR4, RZ ;  /* 0x0000000400007c10 */ /* 0x000fc8000ff1e0ff */
[C---:B------:R-:W-:Y:S01]  /*6b210*/  ISETP.GT.U32.AND P2, PT, R0.reuse, R2, PT ;  /* 0x000000020000720c */ /* 0x040fe20003f44070 */
[----:B------:R-:W-:Y:S01]  /*6b220*/  IMAD.X R2, RZ, RZ, UR5, P0 ;  /* 0x00000005ff027e24 */ /* 0x000fe200080e06ff */
[----:B------:R-:W-:-:S04]  /*6b230*/  IADD3 R3, P3, R0, 0x41, RZ ;  /* 0x0000004100037810 */ /* 0x000fc80007f7e0ff */
[----:B------:R-:W-:-:S04]  /*6b240*/  ISETP.GT.U32.AND.EX P2, PT, R2, RZ, PT, P2 ;  /* 0x000000ff0200720c */ /* 0x000fc80003f44120 */
[----:B------:R-:W-:Y:S01]  /*6b250*/  SEL R9, RZ, 0x1, !P2 ;  /* 0x00000001ff097807 */ /* 0x000fe20005000000 */
[C---:B--2---:R-:W-:Y:S08]  /*6b260*/  HMMA.16816.F32.BF16 R4, R16.reuse, R22, R4 ;  /* 0x000000161004723c */ /* 0x044ff00000041804 */
[----:B------:R-:W-:Y:S11]  /*6b270*/  HMMA.16816.F32.BF16 R16, R16, R26, R12 ;  /* 0x0000001a1010723c */ /* 0x000ff6000004180c */
[----:B------:R-:W-:Y:S04]  /*6b280*/  @!UPT UIADD3 URZ, URZ, URZ, URZ ;  /* 0x0000003f3f3ff290 */ /* 0x000fe8000fffe03f */
[----:B------:R-:W-:Y:S01]  /*6b290*/  STL [R1+0x2528], R4 ;  /* 0x0025280401007387 */ /* 0x000fe20000100800 */
[----:B------:R-:W-:Y:S02]  /*6b2a0*/  STL [R1+0x2524], R6 ;  /* 0x0025240601007387 */ /* 0x000fe40000100800 */
[----:B------:R-:W-:Y:S02]  /*6b2b0*/  STL [R1+0x2520], R22 ;  /* 0x0025201601007387 */ /* 0x000fe40000100800 */
[----:B------:R-:W-:Y:S01]  /*6b2c0*/  STL [R1+0x251c], R23 ;  /* 0x00251c1701007387 */ /* 0x000fe20000100800 */
[----:B------:R0:W-:Y:S04]  /*6b2d0*/  STL [R1+0x2500], R5 ;  /* 0x0025000501007387 */ /* 0x0001e80000100800 */
[----:B0-----:R-:W0:Y:S01]  /*6b2e0*/  S2R R5, SR_CTAID.X ;  /* 0x0000000000057919 */ /* 0x001e220000002500 */
[----:B------:R-:W-:-:S02]  /*6b2f0*/  LEA.HI R6, R28, R20, RZ, 0x1e ;  /* 0x000000141c067211 */ /* 0x000fc400078ff0ff */
[----:B------:R-:W1:Y:S02]  /*6b300*/  S2R R28, SR_CTAID.X ;  /* 0x00000000001c7919 */ /* 0x000e640000002500 */
[----:B------:R2:W-:Y:S01]  /*6b310*/  STL [R1+0x24fc], R7 ;  /* 0x0024fc0701007387 */ /* 0x0005e20000100800 */
[----:B------:R-:W-:Y:S01]  /*6b320*/  STL [R1+0x2538], R16 ;  /* 0x0025381001007387 */ /* 0x000fe20000100800 */
[----:B------:R-:W-:Y:S02]  /*6b330*/  STL [R1+0x2534], R17 ;  /* 0x0025341101007387 */ /* 0x000fe40000100800 */
[----:B------:R-:W-:Y:S01]  /*6b340*/  STL [R1+0x2530], R18 ;  /* 0x0025301201007387 */ /* 0x000fe20000100800 */
[----:B---3--:R-:W-:Y:S01]  /*6b350*/  LOP3.LUT R23, R11, 0x1c, RZ, 0xc0, !PT ;  /* 0x0000001c0b177812 */ /* 0x008fe200078ec0ff */
[----:B------:R3:W-:Y:S04]  /*6b360*/  STL [R1+0x252c], R19 ;  /* 0x00252c1301007387 */ /* 0x0007e80000100800 */
[----:B--2---:R-:W2:Y:S04]  /*6b370*/  S2R R7, SR_CTAID.X ;  /* 0x0000000000077919 */ /* 0x004ea80000002500 */
[----:B---3--:R-:W3:Y:S01]  /*6b380*/  S2R R19, SR_TID.X ;  /* 0x0000000000137919 */ /* 0x008ee20000002100 */
[----:B0-----:R-:W-:-:S04]  /*6b390*/  SHF.L.U32 R22, R5, 0x8, RZ ;  /* 0x0000000805167819 */ /* 0x001fc800000006ff */
[----:B------:R-:W-:-:S04]  /*6b3a0*/  LEA.HI R4, R23, R22, RZ, 0x1e ;  /* 0x0000001617047211 */ /* 0x000fc800078ff0ff */
[----:B------:R-:W-:Y:S02]  /*6b3b0*/  IADD3 R4, R4, 0xf0, RZ ;  /* 0x000000f004047810 */ /* 0x000fe40007ffe0ff */
[----:B------:R-:W-:Y:S02]  /*6b3c0*/  LOP3.LUT R15, R29, 0x1c, RZ, 0xc0, !PT ;  /* 0x0000001c1d0f7812 */ /* 0x000fe400078ec0ff */
[----:B------:R-:W-:Y:S02]  /*6b3d0*/  IADD3 R6, R6, 0xe8, RZ ;  /* 0x000000e806067810 */ /* 0x000fe40007ffe0ff */
[----:B------:R-:W-:Y:S02]  /*6b3e0*/  ISETP.GT.U32.AND P0, PT, R0, R4, PT ;  /* 0x000000040000720c */ /* 0x000fe40003f04070 */
[----:B-1----:R-:W-:Y:S01]  /*6b3f0*/  SHF.L.U32 R16, R28, 0x8, RZ ;  /* 0x000000081c107819 */ /* 0x002fe200000006ff */
[----:B------:R-:W-:Y:S02]  /*6b400*/  LEA.HI R28, R15, 0xb8, RZ, 0x1e ;  /* 0x000000b80f1c7811 */ /* 0x000fe400078ff0ff */
[----:B------:R-:W-:Y:S01]  /*6b410*/  IMAD.X R13, RZ, RZ, R2, P3 ;  /* 0x000000ffff0d7224 */ /* 0x000fe200018e0602 */
[----:B------:R-:W-:-:S02]  /*6b420*/  ISETP.GT.U32.AND.EX P0, PT, R2, RZ, PT, P0 ;  /* 0x000000ff0200720c */ /* 0x000fc40003f04100 */
[----:B------:R-:W-:Y:S02]  /*6b430*/  LEA.HI R15, R15, 0xb0, RZ, 0x1e ;  /* 0x000000b00f0f7811 */ /* 0x000fe400078ff0ff */
[----:B------:R-:W-:Y:S02]  /*6b440*/  IADD3 R12, P4, R0, 0x40, RZ ;  /* 0x00000040000c7810 */ /* 0x000fe40007f9e0ff */
[----:B------:R-:W-:Y:S02]  /*6b450*/  ISETP.GT.U32.AND P1, PT, R3, R6, PT ;  /* 0x000000060300720c */ /* 0x000fe40003f24070 */
[----:B------:R-:W-:Y:S02]  /*6b460*/  SEL R8, RZ, 0x1fffe, !P0 ;  /* 0x0001fffeff087807 */ /* 0x000fe40004000000 */
[----:B------:R-:W-:Y:S02]  /*6b470*/  IADD3 R28, R16, R28, RZ ;  /* 0x0000001c101c7210 */ /* 0x000fe40007ffe0ff */
[----:B------:R-:W-:-:S02]  /*6b480*/  ISETP.GT.U32.AND P2, PT, R12, R6, PT ;  /* 0x000000060c00720c */ /* 0x000fc40003f44070 */
[----:B------:R-:W-:Y:S02]  /*6b490*/  IADD3.X R14, RZ, R2, RZ, P4, !PT ;  /* 0x00000002ff0e7210 */ /* 0x000fe400027fe4ff */
[----:B------:R-:W-:Y:S01]  /*6b4a0*/  ISETP.GT.U32.AND.EX P1, PT, R13, RZ, PT, P1 ;  /* 0x000000ff0d00720c */ /* 0x000fe20003f24110 */
[----:B------:R-:W-:Y:S02]  /*6b4b0*/  IMAD.IADD R15, R16, 0x1, R15 ;  /* 0x00000001100f7824 */ /* 0x000fe400078e020f */
[----:B------:R-:W-:Y:S01]  /*6b4c0*/  IMAD.IADD R8, R9, 0x1, R8 ;  /* 0x0000000109087824 */ /* 0x000fe200078e0208 */
[----:B---3--:R-:W-:Y:S02]  /*6b4d0*/  LOP3.LUT R20, R19, 0x1c, RZ, 0xc0, !PT ;  /* 0x0000001c13147812 */ /* 0x008fe400078ec0ff */
[----:B------:R-:W-:Y:S02]  /*6b4e0*/  ISETP.GT.U32.AND.EX P2, PT, R14, RZ, PT, P2 ;  /* 0x000000ff0e00720c */ /* 0x000fe40003f44120 */
[----:B------:R-:W-:-:S02]  /*6b4f0*/  SEL R10, RZ, 0x4, !P1 ;  /* 0x00000004ff0a7807 */ /* 0x000fc40004800000 */
[C---:B------:R-:W-:Y:S01]  /*6b500*/  ISETP.GT.U32.AND P0, PT, R0.reuse, R28, PT ;  /* 0x0000001c0000720c */ /* 0x040fe20003f04070 */
[----:B------:R-:W-:Y:S02]  /*6b510*/  ISETP.GT.U32.AND P1, PT, R0, R15, PT ;  /* 0x0000000f0000720c */ /* 0x000fe40003f24070 */
[----:B--2---:R-:W-:Y:S01]  /*6b520*/  IMAD.SHL.U32 R29, R7, 0x100, RZ ;  /* 0x00000100071d7824 */ /* 0x004fe200078e00ff */
[----:B------:R-:W-:Y:S02]  /*6b530*/  LEA.HI R28, R20, 0xa8, RZ, 0x1e ;  /* 0x000000a8141c7811 */ /* 0x000fe400078ff0ff */
[----:B------:R-:W-:Y:S02]  /*6b540*/  LOP3.LUT R8, R8, 0x3, RZ, 0xc0, !PT ;  /* 0x0000000308087812 */ /* 0x000fe400078ec0ff */
[----:B------:R-:W-:Y:S02]  /*6b550*/  SEL R9, RZ, 0x7fff8, !P2 ;  /* 0x0007fff8ff097807 */ /* 0x000fe40005000000 */
[----:B------:R-:W-:-:S02]  /*6b560*/  ISETP.GT.U32.AND.EX P0, PT, R2, RZ, PT, P0 ;  /* 0x000000ff0200720c */ /* 0x000fc40003f04100 */
[----:B------:R-:W-:Y:S02]  /*6b570*/  ISETP.GT.U32.AND.EX P1, PT, R2, RZ, PT, P1 ;  /* 0x000000ff0200720c */ /* 0x000fe40003f24110 */
[----:B------:R-:W-:Y:S02]  /*6b580*/  IADD3 R28, R29, R28, RZ ;  /* 0x0000001c1d1c7210 */ /* 0x000fe40007ffe0ff */
[----:B------:R-:W-:Y:S01]  /*6b590*/  IADD3 R6, R8, R9, R10 ;  /* 0x0000000908067210 */ /* 0x000fe20007ffe00a */
[----:B------:R-:W-:Y:S01]  /*6b5a0*/  SEL R9, RZ, 0x1, !P0 ;  /* 0x00000001ff097807 */ /* 0x000fe20004000000 */
[----:B------:R-:W-:Y:S02]  /*6b5b0*/  SEL R8, RZ, 0x1fffe, !P1 ;  /* 0x0001fffeff087807 */ /* 0x000fe40004800000 */
[-C--:B------:R-:W-:Y:S01]  /*6b5c0*/  ISETP.GT.U32.AND P2, PT, R3, R28.reuse, PT ;  /* 0x0000001c0300720c */ /* 0x080fe20003f44070 */
[----:B------:R-:W-:Y:S02]  /*6b5d0*/  ISETP.GT.U32.AND P1, PT, R12, R28, PT ;  /* 0x0000001c0c00720c */ /* 0x000fe40003f24070 */
[----:B------:R-:W-:Y:S01]  /*6b5e0*/  IMAD.IADD R8, R9, 0x1, R8 ;  /* 0x0000000109087824 */ /* 0x000fe200078e0208 */
[----:B------:R-:W-:-:S02]  /*6b5f0*/  ISETP.GT.U32.AND.EX P0, PT, R13, RZ, PT, P2 ;  /* 0x000000ff0d00720c */ /* 0x000fc40003f04120 */
[----:B------:R-:W-:Y:S02]  /*6b600*/  ISETP.GT.U32.AND.EX P1, PT, R14, RZ, PT, P1 ;  /* 0x000000ff0e00720c */ /* 0x000fe40003f24110 */
[----:B------:R-:W-:Y:S02]  /*6b610*/  LOP3.LUT R8, R8, 0x3, RZ, 0xc0, !PT ;  /* 0x0000000308087812 */ /* 0x000fe400078ec0ff */
[----:B------:R-:W-:Y:S02]  /*6b620*/  SEL R10, RZ, 0x4, !P0 ;  /* 0x00000004ff0a7807 */ /* 0x000fe40004000000 */
[----:B------:R-:W-:Y:S02]  /*6b630*/  SEL R9, RZ, 0x7fff8, !P1 ;  /* 0x0007fff8ff097807 */ /* 0x000fe40004800000 */
[C---:B------:R-:W-:Y:S01]  /*6b640*/  SHF.L.U32 R15, R5.reuse, 0x8, RZ ;  /* 0x00000008050f7819 */ /* 0x040fe200000006ff */
[----:B------:R-:W-:Y:S01]  /*6b650*/  IMAD.SHL.U32 R17, R5, 0x100, RZ ;  /* 0x0000010005117824 */ /* 0x000fe200078e00ff */
[----:B------:R-:W-:Y:S01]  /*6b660*/  IADD3 R5, R8, R9, R10 ;  /* 0x0000000908057210 */ /* 0x000fe20007ffe00a */
[----:B------:R0:W-:Y:S01]  /*6b670*/  STL [R1+0x253c], R6 ;  /* 0x00253c0601007387 */ /* 0x0001e20000100800 */
[C---:B------:R-:W-:Y:S01]  /*6b680*/  LOP3.LUT R16, R11.reuse, 0x1c, RZ, 0xc0, !PT ;  /* 0x0000001c0b107812 */ /* 0x040fe200078ec0ff */
[----:B------:R-:W-:-:S02]  /*6b690*/  LOP3.LUT R11, R11, 0x1c, RZ, 0xc0, !PT ;  /* 0x0000001c0b0b7812 */ /* 0x000fc400078ec0ff */
[----:B------:R1:W-:Y:S01]  /*6b6a0*/  STL [R1+0x2540], R5 ;  /* 0x0025400501007387 */ /* 0x0003e20000100800 */
[----:B------:R-:W-:Y:S02]  /*6b6b0*/  LEA.HI R16, R16, R17, RZ, 0x1e ;  /* 0x0000001110107211 */ /* 0x000fe400078ff0ff */
[C---:B0-----:R-:W-:Y:S01]  /*6b6c0*/  LEA.HI R6, R11.reuse, R15, RZ, 0x1e ;  /* 0x0000000f0b067211 */ /* 0x041fe200078ff0ff */
[----:B-1----:R-:W0:Y:S03]  /*6b6d0*/  S2R R5, SR_TID.X ;  /* 0x0000000000057919 */ /* 0x002e260000002100 */
[----:B------:R-:W-:Y:S02]  /*6b6e0*/  IADD3 R6, R6, 0xd0, RZ ;  /* 0x000000d006067810 */ /* 0x000fe40007ffe0ff */
[----:B------:R-:W-:Y:S02]  /*6b6f0*/  IADD3 R16, R16, 0xd8, RZ ;  /* 0x000000d810107810 */ /* 0x000fe40007ffe0ff */
[----:B------:R-:W-:-:S02]  /*6b700*/  LEA.HI R11, R11, 0xc8, RZ, 0x1e ;  /* 0x000000c80b0b7811 */ /* 0x000fc400078ff0ff */
[C---:B------:R-:W-:Y:S02]  /*6b710*/  ISETP.GT.U32.AND P1, PT, R0.reuse, R6, PT ;  /* 0x000000060000720c */ /* 0x040fe40003f24070 */
[----:B------:R-:W-:Y:S02]  /*6b720*/  ISETP.GT.U32.AND P0, PT, R0, R16, PT ;  /* 0x000000100000720c */ /* 0x000fe40003f04070 */
[----:B------:R-:W-:Y:S02]  /*6b730*/  IADD3 R11, R15, R11, RZ ;  /* 0x0000000b0f0b7210 */ /* 0x000fe40007ffe0ff */
[C---:B------:R-:W-:Y:S02]  /*6b740*/  ISETP.GT.U32.AND.EX P1, PT, R2.reuse, RZ, PT, P1 ;  /* 0x000000ff0200720c */ /* 0x040fe40003f24110 */
[----:B------:R-:W-:Y:S01]  /*6b750*/  ISETP.GT.U32.AND.EX P0, PT, R2, RZ, PT, P0 ;  /* 0x000000ff0200720c */ /* 0x000fe20003f04100 */
[----:B------:R-:W-:Y:S01]  /*6b760*/  LEA.HI R16, R20, 0x90, RZ, 0x1e ;  /* 0x0000009014107811 */ /* 0x000fe200078ff0ff */
[----:B------:R-:W-:Y:S01]  /*6b770*/  SEL R8, RZ, 0x1fffe, !P1 ;  /* 0x0001fffeff087807 */ /* 0x000fe20004800000 */
[-C--:B------:R-:W-:Y:S01]  /*6b780*/  ISETP.GT.U32.AND P1, PT, R12, R11.reuse, PT ;  /* 0x0000000b0c00720c */ /* 0x080fe20003f24070 */
[----:B------:R-:W-:-:S02]  /*6b790*/  ISETP.GT.U32.AND P2, PT, R3, R11, PT ;  /* 0x0000000b0300720c */ /* 0x000fc40003f44070 */
[----:B------:R-:W-:Y:S02]  /*6b7a0*/  SEL R9, RZ, 0x1, !P0 ;  /* 0x00000001ff097807 */ /* 0x000fe40004000000 */
[----:B------:R-:W-:Y:S02]  /*6b7b0*/  LEA.HI R6, R20, 0x98, RZ, 0x1e ;  /* 0x0000009814067811 */ /* 0x000fe400078ff0ff */
[----:B------:R-:W-:Y:S01]  /*6b7c0*/  ISETP.GT.U32.AND.EX P1, PT, R14, RZ, PT, P1 ;  /* 0x000000ff0e00720c */ /* 0x000fe20003f24110 */
[----:B------:R-:W-:Y:S01]  /*6b7d0*/  IMAD.IADD R16, R29, 0x1, R16 ;  /* 0x000000011d107824 */ /* 0x000fe200078e0210 */
[----:B------:R-:W-:Y:S02]  /*6b7e0*/  ISETP.GT.U32.AND.EX P0, PT, R13, RZ, PT, P2 ;  /* 0x000000ff0d00720c */ /* 0x000fe40003f04120 */
[----:B------:R-:W-:Y:S02]  /*6b7f0*/  IADD3 R6, R29, R6, RZ ;  /* 0x000000061d067210 */ /* 0x000fe40007ffe0ff */
[----:B0-----:R-:W-:Y:S01]  /*6b800*/  LOP3.LUT R18, R5, 0x1c, RZ, 0xc0, !PT ;  /* 0x0000001c05127812 */ /* 0x001fe200078ec0ff */
[----:B------:R-:W-:Y:S01]  /*6b810*/  IMAD.IADD R8, R9, 0x1, R8 ;  /* 0x0000000109087824 */ /* 0x000fe200078e0208 */
[----:B------:R-:W-:-:S02]  /*6b820*/  SHF.L.U32 R15, R7, 0x8, RZ ;  /* 0x00000008070f7819 */ /* 0x000fc400000006ff */
[----:B------:R-:W-:Y:S02]  /*6b830*/  SEL R9, RZ, 0x7fff8, !P1 ;  /* 0x0007fff8ff097807 */ /* 0x000fe40004800000 */
[----:B------:R-:W-:Y:S02]  /*6b840*/  LEA.HI R11, R18, 0x88, RZ, 0x1e ;  /* 0x00000088120b7811 */ /* 0x000fe400078ff0ff */
[----:B------:R-:W-:Y:S01]  /*6b850*/  SEL R10, RZ, 0x4, !P0 ;  /* 0x00000004ff0a7807 */ /* 0x000fe20004000000 */
[C---:B------:R-:W-:Y:S01]  /*6b860*/  ISETP.GT.U32.AND P1, PT, R0.reuse, R16, PT ;  /* 0x000000100000720c */ /* 0x040fe20003f24070 */
[----:B------:R-:W-:Y:S02]  /*6b870*/  ISETP.GT.U32.AND P0, PT, R0, R6, PT ;  /* 0x000000060000720c */ /* 0x000fe40003f04070 */
[----:B------:R-:W-:Y:S01]  /*6b880*/  LOP3.LUT R8, R8, 0x3, RZ, 0xc0, !PT ;  /* 0x0000000308087812 */ /* 0x000fe200078ec0ff */
[----:B------:R-:W-:Y:S01]  /*6b890*/  IMAD.IADD R11, R15, 0x1, R11 ;  /* 0x000000010f0b7824 */ /* 0x000fe200078e020b */
[----:B------:R-:W-:-:S02]  /*6b8a0*/  ISETP.GT.U32.AND.EX P1, PT, R2, RZ, PT, P1 ;  /* 0x000000ff0200720c */ /* 0x000fc40003f24110 */
[----:B------:R-:W-:Y:S02]  /*6b8b0*/  ISETP.GT.U32.AND.EX P0, PT, R2, RZ, PT, P0 ;  /* 0x000000ff0200720c */ /* 0x000fe40003f04100 */
[----:B------:R-:W-:Y:S02]  /*6b8c0*/  IADD3 R17, R8, R9, R10 ;  /* 0x0000000908117210 */ /* 0x000fe40007ffe00a */
[-C--:B------:R-:W-:Y:S02]  /*6b8d0*/  ISETP.GT.U32.AND P2, PT, R3, R11.reuse, PT ;  /* 0x0000000b0300720c */ /* 0x080fe40003f44070 */
[----:B------:R-:W-:Y:S02]  /*6b8e0*/  SEL R8, RZ, 0x1fffe, !P1 ;  /* 0x0001fffeff087807 */ /* 0x000fe40004800000 */
[----:B------:R-:W-:Y:S01]  /*6b8f0*/  SEL R9, RZ, 0x1, !P0 ;  /* 0x00000001ff097807 */ /* 0x000fe20004000000 */
[----:B------:R-:W-:Y:S01]  /*6b900*/  ISETP.GT.U32.AND P1, PT, R12, R11, PT ;  /* 0x0000000b0c00720c */ /* 0x000fe20003f24070 */
[----:B------:R-:W-:-:S02]  /*6b910*/  ISETP.GT.U32.AND.EX P0, PT, R13, RZ, PT, P2 ;  /* 0x000000ff0d00720c */ /* 0x000fc40003f04120 */
[----:B------:R-:W-:Y:S02]  /*6b920*/  IADD3 R8, R9, R8, RZ ;  /* 0x0000000809087210 */ /* 0x000fe40007ffe0ff */
[----:B------:R-:W-:Y:S02]  /*6b930*/  ISETP.GT.U32.AND.EX P1, PT, R14, RZ, PT, P1 ;  /* 0x000000ff0e00720c */ /* 0x000fe40003f24110 */
[----:B------:R-:W-:Y:S02]  /*6b940*/  SEL R10, RZ, 0x4, !P0 ;  /* 0x00000004ff0a7807 */ /* 0x000fe40004000000 */
[----:B------:R-:W-:Y:S02]  /*6b950*/  LOP3.LUT R8, R8, 0x3, RZ, 0xc0, !PT ;  /* 0x0000000308087812 */ /* 0x000fe400078ec0ff */
[----:B------:R-:W-:Y:S01]  /*6b960*/  SEL R9, RZ, 0x7fff8, !P1 ;  /* 0x0007fff8ff097807 */ /* 0x000fe20004800000 */
[----:B------:R0:W-:Y:S02]  /*6b970*/  STL [R1+0x2544], R17 ;  /* 0x0025441101007387 */ /* 0x0001e40000100800 */
[----:B0-----:R-:W-:Y:S01]  /*6b980*/  LOP3.LUT R17, R19, 0x1c, RZ, 0xc0, !PT ;  /* 0x0000001c13117812 */ /* 0x001fe200078ec0ff */
[----:B------:R-:W-:-:S02]  /*6b990*/  IADD3 R19, R8, R9, R10 ;  /* 0x0000000908137210 */ /* 0x000fc40007ffe00a */
[----:B------:R-:W0:Y:S02]  /*6b9a0*/  S2R R10, SR_CTAID.X ;  /* 0x00000000000a7919 */ /* 0x000e240000002500 */
[----:B0-----:R-:W-:-:S05]  /*6b9b0*/  IMAD.SHL.U32 R9, R10, 0x100, RZ ;  /* 0x000001000a097824 */ /* 0x001fca00078e00ff */
[CC--:B------:R-:W-:Y:S01]  /*6b9c0*/  LEA.HI R10, R17.reuse, R9.reuse, RZ, 0x1e ;  /* 0x00000009110a7211 */ /* 0x0c0fe200078ff0ff */
[----:B------:R-:W-:-:S04]  /*6b9d0*/  LEA.HI R17, R17, R9, RZ, 0x1e ;  /* 0x0000000911117211 */ /* 0x000fc800078ff0ff */
[----:B------:R-:W-:-:S04]  /*6b9e0*/  IADD3 R17, R17, 0xe8, RZ ;  /* 0x000000e811117810 */ /* 0x000fc80007ffe0ff */
[----:B------:R-:W-:Y:S02]  /*6b9f0*/  ISETP.GT.U32.AND P2, PT, R0, R17, PT ;  /* 0x000000110000720c */ /* 0x000fe40003f44070 */
[----:B------:R-:W0:Y:S01]  /*6ba00*/  S2R R17, SR_TID.X ;  /* 0x0000000000117919 */ /* 0x000e220000002100 */
[----:B------:R-:W-:-:S04]  /*6ba10*/  IADD3 R10, R10, 0xe0, RZ ;  /* 0x000000e00a0a7810 */ /* 0x000fc80007ffe0ff */
[-C--:B------:R-:W-:Y:S02]  /*6ba20*/  ISETP.GT.U32.AND P1, PT, R12, R10.reuse, PT ;  /* 0x0000000a0c00720c */ /* 0x080fe40003f24070 */
[-C--:B------:R-:W-:Y:S02]  /*6ba30*/  ISETP.GT.U32.AND P0, PT, R3, R10.reuse, PT ;  /* 0x0000000a0300720c */ /* 0x080fe40003f04070 */
[----:B------:R-:W-:Y:S02]  /*6ba40*/  ISETP.GT.U32.AND.EX P1, PT, R14, RZ, PT, P1 ;  /* 0x000000ff0e00720c */ /* 0x000fe40003f24110 */
[----:B------:R-:W-:Y:S02]  /*6ba50*/  ISETP.GT.U32.AND.EX P0, PT, R13, RZ, PT, P0 ;  /* 0x000000ff0d00720c */ /* 0x000fe40003f04100 */
[----:B------:R-:W-:Y:S02]  /*6ba60*/  SEL R8, RZ, 0x1fffe, !P1 ;  /* 0x0001fffeff087807 */ /* 0x000fe40004800000 */
[----:B------:R-:W-:Y:S01]  /*6ba70*/  SEL R9, RZ, 0x1, !P0 ;  /* 0x00000001ff097807 */ /* 0x000fe20004000000 */
[----:B------:R-:W-:Y:S01]  /*6ba80*/  ISETP.GT.U32.AND P1, PT, R0, R10, PT ;  /* 0x0000000a0000720c */ /* 0x000fe20003f24070 */
[----:B------:R-:W-:-:S02]  /*6ba90*/  ISETP.GT.U32.AND.EX P0, PT, R2, RZ, PT, P2 ;  /* 0x000000ff0200720c */ /* 0x000fc40003f04120 */
[----:B------:R-:W-:Y:S02]  /*6baa0*/  IADD3 R8, R9, R8, RZ ;  /* 0x0000000809087210 */ /* 0x000fe40007ffe0ff */
[----:B------:R-:W-:Y:S01]  /*6bab0*/  ISETP.GT.U32.AND.EX P1, PT, R2, RZ, PT, P1 ;  /* 0x000000ff0200720c */ /* 0x000fe20003f24110 */
[----:B------:R0:W-:Y:S01]  /*6bac0*/  STL [R1+0x2548], R19 ;  /* 0x0025481301007387 */ /* 0x0001e20000100800 */
[----:B------:R-:W-:Y:S02]  /*6bad0*/  SEL R10, RZ, 0x4, !P0 ;  /* 0x00000004ff0a7807 */ /* 0x000fe40004000000 */
[----:B------:R-:W-:Y:S02]  /*6bae0*/  LOP3.LUT R8, R8, 0x3, RZ, 0xc0, !PT ;  /* 0x0000000308087812 */ /* 0x000fe400078ec0ff */
[----:B------:R-:W-:Y:S02]  /*6baf0*/  SEL R9, RZ, 0x7fff8, !P1 ;  /* 0x0007fff8ff097807 */ /* 0x000fe40004800000 */
[----:B0-----:R-:W-:-:S04]  /*6bb00*/  LOP3.LUT R19, R17, 0x1c, RZ, 0xc0, !PT ;  /* 0x0000001c11137812 */ /* 0x001fc800078ec0ff */
[----:B------:R-:W-:Y:S01]  /*6bb10*/  LEA.HI R17, R19, R22, RZ, 0x1e ;  /* 0x0000001613117211 */ /* 0x000fe200078ff0ff */
[----:B------:R-:W-:Y:S02]  /*6bb20*/  IADD3 R22, R8, R9, R10 ;  /* 0x0000000908167210 */ /* 0x000fe40007ffe00a */
[----:B------:R-:W0:Y:S01]  /*6bb30*/  S2R R10, SR_CTAID.X ;  /* 0x00000000000a7919 */ /* 0x000e220000002500 */
[----:B------:R-:W-:-:S04]  /*6bb40*/  IADD3 R17, R17, 0xd8, RZ ;  /* 0x000000d811117810 */ /* 0x000fc80007ffe0ff */
[-C--:B------:R-:W-:Y:S02]  /*6bb50*/  ISETP.GT.U32.AND P0, PT, R3, R17.reuse, PT ;  /* 0x000000110300720c */ /* 0x080fe40003f04070 */
[----:B------:R-:W-:Y:S02]  /*6bb60*/  ISETP.GT.U32.AND P1, PT, R12, R17, PT ;  /* 0x000000110c00720c */ /* 0x000fe40003f24070 */
[----:B------:R-:W1:Y:S01]  /*6bb70*/  S2R R17, SR_CTAID.X ;  /* 0x0000000000117919 */ /* 0x000e620000002500 */
[----:B------:R-:W-:Y:S02]  /*6bb80*/  ISETP.GT.U32.AND.EX P0, PT, R13, RZ, PT, P0 ;  /* 0x000000ff0d00720c */ /* 0x000fe40003f04100 */
[----:B------:R-:W-:Y:S01]  /*6bb90*/  ISETP.GT.U32.AND.EX P1, PT, R14, RZ, PT, P1 ;  /* 0x000000ff0e00720c */ /* 0x000fe20003f24110 */
[----:B0-----:R-:W-:-:S05]  /*6bba0*/  IMAD.SHL.U32 R10, R10, 0x100, RZ ;  /* 0x000001000a0a7824 */ /* 0x001fca00078e00ff */
[----:B------:R-:W-:Y:S01]  /*6bbb0*/  LEA.HI R19, R19, R10, RZ, 0x1e ;  /* 0x0000000a13137211 */ /* 0x000fe200078ff0ff */
[----:B-1----:R-:W-:-:S03]  /*6bbc0*/  IMAD.SHL.U32 R17, R17, 0x100, RZ ;  /* 0x0000010011117824 */ /* 0x002fc600078e00ff */
[----:B------:R-:W-:Y:S02]  /*6bbd0*/  IADD3 R19, R19, 0xd0, RZ ;  /* 0x000000d013137810 */ /* 0x000fe40007ffe0ff */
[----:B------:R-:W-:Y:S02]  /*6bbe0*/  SEL R8, RZ, 0x1fffe, !P1 ;  /* 0x0001fffeff087807 */ /* 0x000fe40004800000 */
[----:B------:R-:W-:Y:S02]  /*6bbf0*/  ISETP.GT.U32.AND P2, PT, R3, R19, PT ;  /* 0x000000130300720c */ /* 0x000fe40003f44070 */
[----:B------:R-:W-:Y:S02]  /*6bc00*/  LEA.HI R17, R23, R17, RZ, 0x1e ;  /* 0x0000001117117211 */ /* 0x000fe400078ff0ff */
[----:B------:R-:W-:Y:S02]  /*6bc10*/  SEL R9, RZ, 0x1, !P0 ;  /* 0x00000001ff097807 */ /* 0x000fe40004000000 */
[----:B------:R-:W-:-:S02]  /*6bc20*/  ISETP.GT.U32.AND P1, PT, R12, R19, PT ;  /* 0x000000130c00720c */ /* 0x000fc40003f24070 */
[----:B------:R-:W-:Y:S02]  /*6bc30*/  ISETP.GT.U32.AND.EX P0, PT, R13, RZ, PT, P2 ;  /* 0x000000ff0d00720c */ /* 0x000fe40003f04120 */
[----:B------:R-:W-:Y:S02]  /*6bc40*/  IADD3 R17, R17, 0xf8, RZ ;  /* 0x000000f811117810 */ /* 0x000fe40007ffe0ff */
[----:B------:R-:W-:Y:S02]  /*6bc50*/  ISETP.GT.U32.AND.EX P1, PT, R14, RZ, PT, P1 ;  /* 0x000000ff0e00720c */ /* 0x000fe40003f24110 */
[----:B------:R-:W-:Y:S02]  /*6bc60*/  SEL R10, RZ, 0x4, !P0 ;  /* 0x00000004ff0a7807 */ /* 0x000fe40004000000 */
[-C--:B------:R-:W-:Y:S01]  /*6bc70*/  ISETP.GT.U32.AND P3, PT, R3, R17.reuse, PT ;  /* 0x000000110300720c */ /* 0x080fe20003f64070 */
[C---:B------:R-:W-:Y:S01]  /*6bc80*/  ISETP.GT.U32.AND P0, PT, R12.reuse, R17, PT ;  /* 0x000000110c00720c */ /* 0x040fe20003f04070 */
[----:B------:R-:W-:Y:S01]  /*6bc90*/  IADD3 R8, R9, R8, RZ ;  /* 0x0000000809087210 */ /* 0x000fe20007ffe0ff */
[----:B------:R-:W0:Y:S01]  /*6bca0*/  S2R R17, SR_TID.X ;  /* 0x0000000000117919 */ /* 0x000e220000002100 */
[----:B------:R-:W-:Y:S01]  /*6bcb0*/  SEL R9, RZ, 0x7fff8, !P1 ;  /* 0x0007fff8ff097807 */ /* 0x000fe20004800000 */
[-C--:B------:R-:W-:Y:S01]  /*6bcc0*/  ISETP.GT.U32.AND P1, PT, R3, R4.reuse, PT ;  /* 0x000000040300720c */ /* 0x080fe20003f24070 */
[----:B------:R-:W-:-:S02]  /*6bcd0*/  ISETP.GT.U32.AND P2, PT, R12, R4, PT ;  /* 0x000000040c00720c */ /* 0x000fc40003f44070 */
[----:B------:R-:W1:Y:S01]  /*6bce0*/  S2R R4, SR_CTAID.X ;  /* 0x0000000000047919 */ /* 0x000e620000002500 */
[----:B------:R-:W-:Y:S02]  /*6bcf0*/  LOP3.LUT R8, R8, 0x3, RZ, 0xc0, !PT ;  /* 0x0000000308087812 */ /* 0x000fe400078ec0ff */
[----:B------:R-:W-:Y:S01]  /*6bd00*/  ISETP.GT.U32.AND.EX P0, PT, R14, RZ, PT, P0 ;  /* 0x000000ff0e00720c */ /* 0x000fe20003f04100 */
[----:B------:R1:W-:Y:S01]  /*6bd10*/  STL [R1+0x254c], R22 ;  /* 0x00254c1601007387 */ /* 0x0003e20000100800 */
[C---:B------:R-:W-:Y:S02]  /*6bd20*/  ISETP.GT.U32.AND.EX P3, PT, R13.reuse, RZ, PT, P3 ;  /* 0x000000ff0d00720c */ /* 0x040fe40003f64130 */
[----:B------:R-:W-:Y:S01]  /*6bd30*/  IADD3 R23, R8, R9, R10 ;  /* 0x0000000908177210 */ /* 0x000fe20007ffe00a */
[----:B------:R-:W-:Y:S01]  /*6bd40*/  SEL R8, RZ, 0x1fffe, !P0 ;  /* 0x0001fffeff087807 */ /* 0x000fe20004000000 */
[----:B------:R-:W-:Y:S02]  /*6bd50*/  ISETP.GT.U32.AND.EX P0, PT, R13, RZ, PT, P1 ;  /* 0x000000ff0d00720c */ /* 0x000fe40003f04110 */
[----:B------:R-:W-:Y:S01]  /*6bd60*/  SEL R9, RZ, 0x1, !P3 ;  /* 0x00000001ff097807 */ /* 0x000fe20005800000 */
[----:B------:R-:W-:Y:S01]  /*6bd70*/  ISETP.GT.U32.AND.EX P1, PT, R14, RZ, PT, P2 ;  /* 0x000000ff0e00720c */ /* 0x000fe20003f24120 */
[----:B0-----:R-:W-:-:S04]  /*6bd80*/  LOP3.LUT R17, R17, 0x1c, RZ, 0xc0, !PT ;  /* 0x0000001c11117812 */ /* 0x001fc800078ec0ff */
[----:B------:R-:W-:Y:S01]  /*6bd90*/  LEA.HI R19, R17, 0xb8, RZ, 0x1e ;  /* 0x000000b811137811 */ /* 0x000fe200078ff0ff */
[----:B-1----:R-:W-:Y:S01]  /*6bda0*/  IMAD.SHL.U32 R22, R4, 0x100, RZ ;  /* 0x0000010004167824 */ /* 0x002fe200078e00ff */
[----:B------:R-:W-:Y:S01]  /*6bdb0*/  IADD3 R8, R9, R8, RZ ;  /* 0x0000000809087210 */ /* 0x000fe20007ffe0ff */
[----:B------:R-:W-:-:S03]  /*6bdc0*/  SEL R9, RZ, 0x7fff8, !P1 ;  /* 0x0007fff8ff097807 */ /* 0x000fc60004800000 */
[----:B------:R-:W-:Y:S02]  /*6bdd0*/  IADD3 R19, R22, R19, RZ ;  /* 0x0000001316137210 */ /* 0x000fe40007ffe0ff */
[----:B------:R-:W-:Y:S02]  /*6bde0*/  LEA.HI R17, R17, 0xb0, RZ, 0x1e ;  /* 0x000000b011117811 */ /* 0x000fe400078ff0ff */
[----:B------:R-:W-:Y:S02]  /*6bdf0*/  ISETP.GT.U32.AND P1, PT, R12, R19, PT ;  /* 0x000000130c00720c */ /* 0x000fe40003f24070 */
[----:B------:R-:W-:Y:S02]  /*6be00*/  LOP3.LUT R8, R8, 0x3, RZ, 0xc0, !PT ;  /* 0x0000000308087812 */ /* 0x000fe400078ec0ff */
[----:B------:R-:W-:Y:S01]  /*6be10*/  SEL R10, RZ, 0x4, !P0 ;  /* 0x00000004ff0a7807 */ /* 0x000fe20004000000 */
[----:B------:R-:W-:Y:S01]  /*6be20*/  IMAD.IADD R17, R22, 0x1, R17 ;  /* 0x0000000116117824 */ /* 0x000fe200078e0211 */
[----:B------:R-:W-:-:S02]  /*6be30*/  ISETP.GT.U32.AND.EX P1, PT, R14, RZ, PT, P1 ;  /* 0x000000ff0e00720c */ /* 0x000fc40003f24110 */
[C---:B------:R-:W-:Y:S02]  /*6be40*/  ISETP.GT.U32.AND P0, PT, R3.reuse, R19, PT ;  /* 0x000000130300720c */ /* 0x040fe40003f04070 */
[----:B------:R-:W-:Y:S02]  /*6be50*/  IADD3 R4, R8, R9, R10 ;  /* 0x0000000908047210 */ /* 0x000fe40007ffe00a */
[----:B------:R-:W-:Y:S02]  /*6be60*/  SEL R8, RZ, 0x1fffe, !P1 ;  /* 0x0001fffeff087807 */ /* 0x000fe40004800000 */
[-C--:B------:R-:W-:Y:S01]  /*6be70*/  ISETP.GT.U32.AND P2, PT, R3, R17.reuse, PT ;  /* 0x000000110300720c */ /* 0x080fe20003f44070 */
[----:B------:R-:W-:Y:S01]  /*6be80*/  ISETP.GT.U32.AND P1, PT, R12, R17, PT ;  /* 0x000000110c00720c */ /* 0x000fe20003f24070 */
[----:B------:R-:W-:Y:S02]  /*6be90*/  LOP3.LUT R17, R5, 0x1c, RZ, 0xc0, !PT ;  /* 0x0000001c05117812 */ /* 0x000fe400078ec0ff */
[----:B------:R-:W-:Y:S01]  /*6bea0*/  ISETP.GT.U32.AND.EX P0, PT, R13, RZ, PT, P0 ;  /* 0x000000ff0d00720c */ /* 0x000fe20003f04100 */
[----:B------:R-:W-:Y:S01]  /*6beb0*/  IMAD.SHL.U32 R19, R7, 0x100, RZ ;  /* 0x0000010007137824 */ /* 0x000fe200078e00ff */
[----:B------:R-:W-:-:S02]  /*6bec0*/  LEA.HI R5, R17, 0xc0, RZ, 0x1e ;  /* 0x000000c011057811 */ /* 0x000fc400078ff0ff */
[----:B------:R-:W-:Y:S02]  /*6bed0*/  SEL R9, RZ, 0x1, !P0 ;  /* 0x00000001ff097807 */ /* 0x000fe40004000000 */
[----:B------:R-:W-:Y:S02]  /*6bee0*/  ISETP.GT.U32.AND.EX P1, PT, R14, RZ, PT, P1 ;  /* 0x000000ff0e00720c */ /* 0x000fe40003f24110 */
[----:B------:R-:W-:Y:S02]  /*6bef0*/  IADD3 R5, R19, R5, RZ ;  /* 0x0000000513057210 */ /* 0x000fe40007ffe0ff */
[----:B------:R-:W-:Y:S01]  /*6bf00*/  IADD3 R8, R9, R8, RZ ;  /* 0x0000000809087210 */ /* 0x000fe20007ffe0ff */
[----:B------:R-:W-:Y:S01]  /*6bf10*/  ISETP.GT.U32.AND.EX P0, PT, R13, RZ, PT, P2 ;  /* 0x000000ff0d00720c */ /* 0x000fe20003f04120 */
[----:B------:R-:W-:Y:S01]  /*6bf20*/  SEL R9, RZ, 0x7fff8, !P1 ;  /* 0x0007fff8ff097807 */ /* 0x000fe20004800000 */
[----:B------:R-:W-:Y:S01]  /*6bf30*/  ISETP.GT.U32.AND P1, PT, R12, R5, PT ;  /* 0x000000050c00720c */ /* 0x000fe20003f24070 */
[----:B------:R-:W-:-:S02]  /*6bf40*/  LOP3.LUT R8, R8, 0x3, RZ, 0xc0, !PT ;  /* 0x0000000308087812 */ /* 0x000fc400078ec0ff */
[----:B------:R-:W-:Y:S02]  /*6bf50*/  SEL R10, RZ, 0x4, !P0 ;  /* 0x00000004ff0a7807 */ /* 0x000fe40004000000 */
[----:B------:R-:W-:Y:S01]  /*6bf60*/  LEA.HI R17, R17, 0xc8, RZ, 0x1e ;  /* 0x000000c811117811 */ /* 0x000fe200078ff0ff */
[----:B------:R-:W-:Y:S01]  /*6bf70*/  ISETP.GT.U32.AND P0, PT, R3, R5, PT ;  /* 0x000000050300720c */ /* 0x000fe20003f04070 */
[----:B------:R-:W-:Y:S01]  /*6bf80*/  ISETP.GT.U32.AND.EX P1, PT, R14, RZ, PT, P1 ;  /* 0x000000ff0e00720c */ /* 0x000fe20003f24110 */
[----:B------:R-:W-:Y:S01]  /*6bf90*/  STL [R1+0x2550], R23 ;  /* 0x0025501701007387 */ /* 0x000fe20000100800 */
[----:B------:R0:W-:Y:S01]  /*6bfa0*/  STL [R1+0x2554], R4 ;  /* 0x0025540401007387 */ /* 0x0001e20000100800 */
[----:B------:R-:W-:Y:S01]  /*6bfb0*/  IADD3 R7, R8, R9, R10 ;  /* 0x0000000908077210 */ /* 0x000fe20007ffe00a */
[----:B------:R-:W-:Y:S01]  /*6bfc0*/  IMAD.IADD R17, R19, 0x1, R17 ;  /* 0x0000000113117824 */ /* 0x000fe200078e0211 */
[----:B------:R-:W-:Y:S02]  /*6bfd0*/  ISETP.GT.U32.AND.EX P0, PT, R13, RZ, PT, P0 ;  /* 0x000000ff0d00720c */ /* 0x000fe40003f04100 */
[----:B------:R-:W-:Y:S01]  /*6bfe0*/  SEL R8, RZ, 0x1fffe, !P1 ;  /* 0x0001fffeff087807 */ /* 0x000fe20004800000 */
[----:B------:R-:W-:Y:S01]  /*6bff0*/  ISETP.GT.U32.AND P1, PT, R0, R5, PT ;  /* 0x000000050000720c */ /* 0x000fe20003f24070 */
[----:B0-----:R-:W-:-:S02]  /*6c000*/  LEA.HI R4, R18, 0x80, RZ, 0x1e ;  /* 0x0000008012047811 */ /* 0x001fc400078ff0ff */
[----:B------:R-:W-:Y:S02]  /*6c010*/  SEL R9, RZ, 0x1, !P0 ;  /* 0x00000001ff097807 */ /* 0x000fe40004000000 */
[----:B------:R-:W-:Y:S02]  /*6c020*/  ISETP.GT.U32.AND P2, PT, R0, R17, PT ;  /* 0x000000110000720c */ /* 0x000fe40003f44070 */
[C---:B------:R-:W-:Y:S01]  /*6c030*/  ISETP.GT.U32.AND.EX P1, PT, R2.reuse, RZ, PT, P1 ;  /* 0x000000ff0200720c */ /* 0x040fe20003f24110 */
[----:B------:R-:W-:Y:S01]  /*6c040*/  IMAD.IADD R4, R15, 0x1, R4 ;  /* 0x000000010f047824 */ /* 0x000fe200078e0204 */
[----:B------:R-:W-:Y:S02]  /*6c050*/  IADD3 R8, R9, R8, RZ ;  /* 0x0000000809087210 */ /* 0x000fe40007ffe0ff */
[----:B------:R-:W-:Y:S01]  /*6c060*/  ISETP.GT.U32.AND.EX P0, PT, R2, RZ, PT, P2 ;  /* 0x000000ff0200720c */ /* 0x000fe20003f04120 */
[----:B------:R-:W-:Y:S01]  /*6c070*/  SEL R9, RZ, 0x7fff8, !P1 ;  /* 0x0007fff8ff097807 */ /* 0x000fe20004800000 */
[----:B------:R-:W-:-:S02]  /*6c080*/  ISETP.GT.U32.AND P1, PT, R12, R4, PT ;  /* 0x000000040c00720c */ /* 0x000fc40003f24070 */
[----:B------:R-:W-:Y:S02]  /*6c090*/  LOP3.LUT R8, R8, 0x3, RZ, 0xc0, !PT ;  /* 0x0000000308087812 */ /* 0x000fe400078ec0ff */
[----:B------:R-:W-:Y:S01]  /*6c0a0*/  SEL R10, RZ, 0x4, !P0 ;  /* 0x00000004ff0a7807 */ /* 0x000fe20004000000 */
[-C--:B------:R-:W-:Y:S01]  /*6c0b0*/  ISETP.GT.U32.AND P0, PT, R3, R4.reuse, PT ;  /* 0x000000040300720c */ /* 0x080fe20003f04070 */
[----:B------:R-:W-:Y:S02]  /*6c0c0*/  ISETP.GT.U32.AND.EX P1, PT, R14, RZ, PT, P1 ;  /* 0x000000ff0e00720c */ /* 0x000fe40003f24110 */
[----:B------:R-:W-:Y:S02]  /*6c0d0*/  IADD3 R18, R8, R9, R10 ;  /* 0x0000000908127210 */ /* 0x000fe40007ffe00a */
[----:B------:R-:W-:Y:S02]  /*6c0e0*/  ISETP.GT.U32.AND.EX P0, PT, R13, RZ, PT, P0 ;  /* 0x000000ff0d00720c */ /* 0x000fe40003f04100 */
[----:B------:R-:W-:Y:S01]  /*6c0f0*/  SEL R8, RZ, 0x1fffe, !P1 ;  /* 0x0001fffeff087807 */ /* 0x000fe20004800000 */
[----:B------:R-:W-:Y:S01]  /*6c100*/  ISETP.GT.U32.AND P1, PT, R0, R4, PT ;  /* 0x000000040000720c */ /* 0x000fe20003f24070 */
[----:B------:R-:W-:-:S02]  /*6c110*/  LEA.HI R4, R20, 0xa0, RZ, 0x1e ;  /* 0x000000a014047811 */ /* 0x000fc400078ff0ff */
[----:B------:R-:W-:Y:S02]  /*6c120*/  ISETP.GT.U32.AND P2, PT, R0, R11, PT ;  /* 0x0000000b0000720c */ /* 0x000fe40003f44070 */
[----:B------:R-:W-:Y:S02]  /*6c130*/  SEL R9, RZ, 0x1, !P0 ;  /* 0x00000001ff097807 */ /* 0x000fe40004000000 */
[C---:B------:R-:W-:Y:S01]  /*6c140*/  ISETP.GT.U32.AND.EX P0, PT, R2.reuse, RZ, PT, P2 ;  /* 0x000000ff0200720c */ /* 0x040fe20003f04120 */
[----:B------:R-:W-:Y:S01]  /*6c150*/  IMAD.IADD R4, R29, 0x1, R4 ;  /* 0x000000011d047824 */ /* 0x000fe200078e0204 */
[----:B------:R-:W-:Y:S02]  /*6c160*/  IADD3 R15, R9, R8, RZ ;  /* 0x00000008090f7210 */ /* 0x000fe40007ffe0ff */
[----:B------:R-:W-:Y:S01]  /*6c170*/  ISETP.GT.U32.AND.EX P1, PT, R2, RZ, PT, P1 ;  /* 0x000000ff0200720c */ /* 0x000fe20003f24110 */
[----:B------:R0:W1:Y:S04]  /*6c180*/  LDSM.16.MT88.4 R8, [R21+0x3e180] ;  /* 0x03e180001508783b */ /* 0x0000680000004200 */
[----:B------:R2:W-:Y:S01]  /*6c190*/  STL [R1+0x2558], R7 ;  /* 0x0025580701007387 */ /* 0x0005e20000100800 */
[----:B------:R-:W-:-:S02]  /*6c1a0*/  ISETP.GT.U32.AND P2, PT, R3, R4, PT ;  /* 0x000000040300720c */ /* 0x000fc40003f44070 */
[----:B------:R-:W-:Y:S02]  /*6c1b0*/  LOP3.LUT R15, R15, 0x3, RZ, 0xc0, !PT ;  /* 0x000000030f0f7812 */ /* 0x000fe400078ec0ff */
[----:B------:R-:W-:Y:S02]  /*6c1c0*/  SEL R20, RZ, 0x7fff8, !P1 ;  /* 0x0007fff8ff147807 */ /* 0x000fe40004800000 */
[----:B0-----:R-:W-:Y:S01]  /*6c1d0*/  SEL R21, RZ, 0x4, !P0 ;  /* 0x00000004ff157807 */ /* 0x001fe20004000000 */
[----:B------:R-:W-:Y:S01]  /*6c1e0*/  ISETP.GT.U32.AND P0, PT, R12, R4, PT ;  /* 0x000000040c00720c */ /* 0x000fe20003f04070 */
[----:B------:R-:W-:Y:S02]  /*6c1f0*/  ISETP.GT.U32.AND.EX P2, PT, R13, RZ, PT, P2 ;  /* 0x000000ff0d00720c */ /* 0x000fe40003f44120 */
[----:B------:R-:W-:Y:S02]  /*6c200*/  ISETP.GT.U32.AND P1, PT, R0, R28, PT ;  /* 0x0000001c0000720c */ /* 0x000fe40003f24070 */
[----:B------:R-:W-:-:S02]  /*6c210*/  ISETP.GT.U32.AND.EX P0, PT, R14, RZ, PT, P0 ;  /* 0x000000ff0e00720c */ /* 0x000fc40003f04100 */
[----:B------:R-:W-:Y:S02]  /*6c220*/  IADD3 R29, R15, R20, R21 ;  /* 0x000000140f1d7210 */ /* 0x000fe40007ffe015 */
[----:B------:R-:W-:Y:S01]  /*6c230*/  ISETP.GT.U32.AND P4, PT, R0, R4, PT ;  /* 0x000000040000720c */ /* 0x000fe20003f84070 */
[----:B------:R-:W-:Y:S01]  /*6c240*/  SEL R20, RZ, 0x1, !P2 ;  /* 0x00000001ff147807 */ /* 0x000fe20005000000 */
[----:B------:R-:W-:Y:S01]  /*6c250*/  SEL R15, RZ, 0x1fffe, !P0 ;  /* 0x0001fffeff0f7807 */ /* 0x000fe20004000000 */
[C---:B------:R-:W-:Y:S01]  /*6c260*/  ISETP.GT.U32.AND.EX P0, PT, R2.reuse, RZ, PT, P1 ;  /* 0x000000ff0200720c */ /* 0x040fe20003f04110 */
[----:B------:R-:W-:Y:S02]  /*6c270*/  ISETP.GT.U32.AND.EX P1, PT, R2, RZ, PT, P4 ;  /* 0x000000ff0200720c */ /* 0x000fe40003f24140 */
[----:B------:R-:W-:Y:S02]  /*6c280*/  IADD3 R15, R20, R15, RZ ;  /* 0x0000000f140f7210 */ /* 0x000fe40007ffe0ff */
[----:B------:R-:W-:-:S02]  /*6c290*/  SEL R21, RZ, 0x4, !P0 ;  /* 0x00000004ff157807 */ /* 0x000fc40004000000 */
[----:B------:R-:W-:Y:S02]  /*6c2a0*/  SEL R20, RZ, 0x7fff8, !P1 ;  /* 0x0007fff8ff147807 */ /* 0x000fe40004800000 */
[----:B------:R-:W-:Y:S01]  /*6c2b0*/  LOP3.LUT R15, R15, 0x3, RZ, 0xc0, !PT ;  /* 0x000000030f0f7812 */ /* 0x000fe200078ec0ff */
[----:B------:R0:W-:Y:S01]  /*6c2c0*/  STL [R1+0x255c], R18 ;  /* 0x00255c1201007387 */ /* 0x0001e20000100800 */
[----:B------:R-:W-:Y:S02]  /*6c2d0*/  STL [R1+0x2560], R29 ;  /* 0x0025601d01007387 */ /* 0x000fe40000100800 */
[----:B------:R-:W-:Y:S01]  /*6c2e0*/  IMAD.MOV.U32 R22, RZ, RZ, R25 ;  /* 0x000000ffff167224 */ /* 0x000fe200078e0019 */
[----:B------:R-:W-:Y:S02]  /*6c2f0*/  IADD3 R28, R15, R20, R21 ;  /* 0x000000140f1c7210 */ /* 0x000fe40007ffe015 */
[----:B------:R-:W1:Y:S01]  /*6c300*/  LDL.LU R20, [R1+0x290] ;  /* 0x0002900001147983 */ /* 0x000e620000300800 */
[----:B------:R-:W1:Y:S01]  /*6c310*/  LDL.LU R21, [R1+0x294] ;  /* 0x0002940001157983 */ /* 0x000e620000300800 */
[----:B------:R-:W-:Y:S01]  /*6c320*/  MOV R23, R24 ;  /* 0x0000001800177202 */ /* 0x000fe20000000f00 */
[----:B------:R-:W-:Y:S01]  /*6c330*/  STL [R1+0x2564], R28 ;  /* 0x0025641c01007387 */ /* 0x000fe20000100800 */
[----:B--2---:R-:W2:Y:S04]  /*6c340*/  S2R R7, SR_TID.X ;  /* 0x0000000000077919 */ /* 0x004ea80000002100 */
[----:B------:R-:W3:Y:S04]  /*6c350*/  S2R R17, SR_CTAID.X ;  /* 0x0000000000117919 */ /* 0x000ee80000002500 */
[----:B------:R-:W-:Y:S01]  /*6c360*/  BAR.SYNC.DEFER_BLOCKING 0x0 ;  /* 0x0000000000007b1d */ /* 0x000fe20000010000 */
[----:B-1----:R-:W-:Y:S05]  /*6c370*/  HMMA.16816.F32.BF16 R24, R8, R26, R20 ;  /* 0x0000001a0818723c */ /* 0x002fea0000041814 */
[----:B------:R-:W4:Y:S01]  /*6c380*/  LDL.LU R22, [R1+0x210] ;  /* 0x0002100001167983 */ /* 0x000f220000300800 */
[----:B------:R-:W-:Y:S02]  /*6c390*/  STL [R1+0x2574], R8 ;  /* 0x0025740801007387 */ /* 0x000fe40000100800 */
[----:B------:R-:W-:Y:S02]  /*6c3a0*/  STL [R1+0x2570], R9 ;  /* 0x0025700901007387 */ /* 0x000fe40000100800 */
[----:B------:R-:W-:Y:S01]  /*6c3b0*/  STL [R1+0x256c], R10 ;  /* 0x00256c0a01007387 */ /* 0x000fe20000100800 */
[----:B------:R1:W-:Y:S11]  /*6c3c0*/  STL [R1+0x2568], R11 ;  /* 0x0025680b01007387 */ /* 0x0003f60000100800 */
[----:B------:R-:W-:Y:S01]  /*6c3d0*/  @!UPT UIADD3 URZ, URZ, URZ, URZ ;  /* 0x0000003f3f3ff290 */ /* 0x000fe2000fffe03f */
[----:B------:R-:W-:Y:S01]  /*6c3e0*/  STL [R1+0x250c], R24 ;  /* 0x00250c1801007387 */ /* 0x000fe20000100800 */
[----:B------:R-:W-:Y:S02]  /*6c3f0*/  STL [R1+0x2508], R25 ;  /* 0x0025081901007387 */ /* 0x000fe40000100800 */
[----:B------:R3:W-:Y:S02]  /*6c400*/  STL [R1+0x2504], R26 ;  /* 0x0025041a01007387 */ /* 0x0007e40000100800 */
[----:B------:R-:W4:Y:S01]  /*6c410*/  LDL.LU R19, [R1+0x44] ;  /* 0x0000440001137983 */ /* 0x000f220000300800 */
[----:B0-----:R-:W4:Y:S01]  /*6c420*/  LDL.LU R18, [R1+0x274] ;  /* 0x0002740001127983 */ /* 0x001f220000300800 */
[----:B-1----:R-:W4:Y:S01]  /*6c430*/  LDL.LU R11, [R1+0x27c] ;  /* 0x00027c00010b7983 */ /* 0x002f220000300800 */
[-C--:B------:R-:W-:Y:S02]  /*6c440*/  ISETP.GT.U32.AND P1, PT, R3, R6.reuse, PT ;  /* 0x000000060300720c */ /* 0x080fe40003f24070 */
[----:B------:R-:W-:-:S02]  /*6c450*/  ISETP.GT.U32.AND P4, PT, R12, R6, PT ;  /* 0x000000060c00720c */ /* 0x000fc40003f84070 */
[----:B--2---:R-:W-:Y:S02]  /*6c460*/  LOP3.LUT R5, R7, 0x1c, RZ, 0xc0, !PT ;  /* 0x0000001c07057812 */ /* 0x004fe400078ec0ff */
[----:B------:R-:W-:Y:S02]  /*6c470*/  ISETP.GT.U32.AND.EX P1, PT, R13, RZ, PT, P1 ;  /* 0x000000ff0d00720c */ /* 0x000fe40003f24110 */
[----:B------:R-:W-:Y:S02]  /*6c480*/  ISETP.GT.U32.AND.EX P4, PT, R14, RZ, PT, P4 ;  /* 0x000000ff0e00720c */ /* 0x000fe40003f84140 */
[-C--:B------:R-:W-:Y:S02]  /*6c490*/  ISETP.GT.U32.AND P0, PT, R3, R16.reuse, PT ;  /* 0x000000100300720c */ /* 0x080fe40003f04070 */
[----:B------:R-:W-:Y:S02]  /*6c4a0*/  SEL R20, RZ, 0x1, !P1 ;  /* 0x00000001ff147807 */ /* 0x000fe40004800000 */
[----:B------:R-:W-:Y:S01]  /*6c4b0*/  SEL R15, RZ, 0x1fffe, !P4 ;  /* 0x0001fffeff0f7807 */ /* 0x000fe20006000000 */
[----:B------:R-:W-:Y:S01]  /*6c4c0*/  ISETP.GT.U32.AND P1, PT, R12, R16, PT ;  /* 0x000000100c00720c */ /* 0x000fe20003f24070 */
[----:B---3--:R-:W-:-:S02]  /*6c4d0*/  SHF.L.U32 R6, R17, 0x8, RZ ;  /* 0x0000000811067819 */ /* 0x008fc400000006ff */
[----:B------:R-:W-:Y:S02]  /*6c4e0*/  LEA.HI R26, R5, 0x60, RZ, 0x1e ;  /* 0x00000060051a7811 */ /* 0x000fe400078ff0ff */
[----:B------:R-:W-:Y:S01]  /*6c4f0*/  ISETP.GT.U32.AND.EX P0, PT, R13, RZ, PT, P0 ;  /* 0x000000ff0d00720c */ /* 0x000fe20003f04100 */
[----:B------:R-:W-:Y:S01]  /*6c500*/  IMAD.IADD R15, R20, 0x1, R15 ;  /* 0x00000001140f7824 */ /* 0x000fe200078e020f */
[----:B------:R-:W-:Y:S01]  /*6c510*/  ISETP.GT.U32.AND.EX P1, PT, R14, RZ, PT, P1 ;  /* 0x000000ff0e00720c */ /* 0x000fe20003f24110 */
[----:B------:R-:W-:Y:S01]  /*6c520*/  IMAD.IADD R26, R6, 0x1, R26 ;  /* 0x00000001061a7824 */ /* 0x000fe200078e021a */
[----:B------:R-:W-:Y:S02]  /*6c530*/  SEL R21, RZ, 0x4, !P0 ;  /* 0x00000004ff157807 */ /* 0x000fe40004000000 */
[----:B------:R-:W-:Y:S02]  /*6c540*/  LOP3.LUT R15, R15, 0x3, RZ, 0xc0, !PT ;  /* 0x000000030f0f7812 */ /* 0x000fe400078ec0ff */
[----:B------:R-:W-:-:S02]  /*6c550*/  SEL R20, RZ, 0x7fff8, !P1 ;  /* 0x0007fff8ff147807 */ /* 0x000fc40004800000 */
[----:B------:R-:W-:Y:S02]  /*6c560*/  ISETP.GT.U32.AND P4, PT, R0, R26, PT ;  /* 0x0000001a0000720c */ /* 0x000fe40003f84070 */
[----:B------:R-:W-:Y:S02]  /*6c570*/  IADD3 R20, R15, R20, R21 ;  /* 0x000000140f147210 */ /* 0x000fe40007ffe015 */
[----:B------:R-:W-:Y:S01]  /*6c580*/  ISETP.GT.U32.AND.EX P4, PT, R2, RZ, PT, P4 ;  /* 0x000000ff0200720c */ /* 0x000fe20003f84140 */
[----:B------:R-:W-:Y:S04]  /*6c590*/  STL [R1+0x2578], R17 ;  /* 0x0025781101007387 */ /* 0x000fe80000100800 */
[----:B------:R-:W0:Y:S01]  /*6c5a0*/  S2R R10, SR_TID.X ;  /* 0x00000000000a7919 */ /* 0x000e220000002100 */
[----:B------:R-:W-:Y:S02]  /*6c5b0*/  STL [R1+0x2510], R0 ;  /* 0x0025100001007387 */ /* 0x000fe40000100800 */
[----:B------:R-:W-:-:S02]  /*6c5c0*/  FMUL R15, R27, c[0x0][0x188] ;  /* 0x000062001b0f7a20 */ /* 0x000fc40000400000 */
[----:B------:R-:W2:Y:S01]  /*6c5d0*/  LDL.LU R29, [R1+0xf4] ;  /* 0x0000f400011d7983 */ /* 0x000ea20000300800 */
[----:B------:R-:W3:Y:S04]  /*6c5e0*/  LDL.LU R4, [R1+0xfc] ;  /* 0x0000fc0001047983 */ /* 0x000ee80000300800 */
[----:B------:R-:W1:Y:S01]  /*6c5f0*/  S2R R28, SR_CTAID.X ;  /* 0x00000000001c7919 */ /* 0x000e620000002500 */
[----:B------:R-:W-:Y:S02]  /*6c600*/  FSEL R15, R15, -INF , !P3 ;  /* 0xff8000000f0f7808 */ /* 0x000fe40005800000 */
[----:B0-----:R-:W-:-:S04]  /*6c610*/  LOP3.LUT R10, R10, 0x1c, RZ, 0xc0, !PT ;  /* 0x0000001c0a0a7812 */ /* 0x001fc800078ec0ff */
[----:B------:R-:W-:Y:S01]  /*6c620*/  LEA.HI R24, R10, 0x10, RZ, 0x1e ;  /* 0x000000100a187811 */ /* 0x000fe200078ff0ff */
[----:B-1----:R-:W-:-:S05]  /*6c630*/  IMAD.SHL.U32 R28, R28, 0x100, RZ ;  /* 0x000001001c1c7824 */ /* 0x002fca00078e00ff */
[----:B------:R-:W-:Y:S01]  /*6c640*/  IADD3 R24, R28, R24, RZ ;  /* 0x000000181c187210 */ /* 0x000fe20007ffe0ff */
[----:B----4-:R-:W-:Y:S02]  /*6c650*/  FMUL R21, R22, c[0x0][0x188] ;  /* 0x0000620016157a20 */ /* 0x010fe40000400000 */
[----:B------:R-:W4:Y:S03]  /*6c660*/  LDL.LU R22, [R1+0x54] ;  /* 0x0000540001167983 */ /* 0x000f260000300800 */
[----:B------:R-:W-:-:S05]  /*6c670*/  FSEL R21, R21, -INF , !P4 ;  /* 0xff80000015157808 */ /* 0x000fca0006000000 */
[----:B------:R0:W-:Y:S01]  /*6c680*/  STL [R1+0x294], R21 ;  /* 0x0002941501007387 */ /* 0x0001e20000100800 */
[----:B------:R-:W-:-:S03]  /*6c690*/  FMUL R27, R19, c[0x0][0x188] ;  /* 0x00006200131b7a20 */ /* 0x000fc60000400000 */
[----:B------:R-:W1:Y:S01]  /*6c6a0*/  S2R R19, SR_TID.X ;  /* 0x0000000000137919 */ /* 0x000e620000002100 */
[----:B0-----:R-:W-:-:S03]  /*6c6b0*/  FMUL R21, R18, c[0x0][0x188] ;  /* 0x0000620012157a20 */ /* 0x001fc60000400000 */
[----:B------:R-:W0:Y:S04]  /*6c6c0*/  S2R R18, SR_CTAID.X ;  /* 0x0000000000127919 */ /* 0x000e280000002500 */
[----:B------:R1:W-:Y:S01]  /*6c6d0*/  STL [R1+0x300], R15 ;  /* 0x0003000f01007387 */ /* 0x0003e20000100800 */
[----:B------:R-:W4:Y:S02]  /*6c6e0*/  LDL.LU R28, [R1+0x5c] ;  /* 0x00005c00011c7983 */ /* 0x000f240000300800 */
[----:B-1----:R-:W-:Y:S01]  /*6c6f0*/  FMUL R15, R11, c[0x0][0x188] ;  /* 0x000062000b0f7a20 */ /* 0x002fe20000400000 */
[----:B------:R-:W-:Y:S02]  /*6c700*/  FSEL R11, R27, -INF , !P2 ;  /* 0xff8000001b0b7808 */ /* 0x000fe40005000000 */
[----:B------:R-:W-:-:S02]  /*6c710*/  LOP3.LUT R19, R19, 0x1c, RZ, 0xc0, !PT ;  /* 0x0000001c13137812 */ /* 0x000fc400078ec0ff */
[----:B0-----:R-:W-:Y:S02]  /*6c720*/  SHF.L.U32 R18, R18, 0x8, RZ ;  /* 0x0000000812127819 */ /* 0x001fe400000006ff */
[----:B------:R-:W-:Y:S01]  /*6c730*/  LEA.HI R19, R19, 0x20, RZ, 0x1e ;  /* 0x0000002013137811 */ /* 0x000fe200078ff0ff */
[----:B------:R0:W-:Y:S04]  /*6c740*/  STL [R1+0x2fc], R11 ;  /* 0x0002fc0b01007387 */ /* 0x0001e80000100800 */
[----:B------:R-:W-:Y:S02]  /*6c750*/  IMAD.IADD R19, R18, 0x1, R19 ;  /* 0x0000000112137824 */ /* 0x000fe400078e0213 */
[----:B------:R-:W4:Y:S04]  /*6c760*/  LDL.LU R18, [R1+0x14] ;  /* 0x0000140001127983 */ /* 0x000f280000300800 */
[----:B------:R-:W1:Y:S04]  /*6c770*/  S2R R23, SR_CTAID.X ;  /* 0x0000000000177919 */ /* 0x000e680000002500 */
[----:B0-----:R-:W0:Y:S01]  /*6c780*/  S2R R11, SR_TID.X ;  /* 0x00000000000b7919 */ /* 0x001e220000002100 */
[----:B------:R-:W-:-:S02]  /*6c790*/  ISETP.GT.U32.AND P4, PT, R3, R24, PT ;  /* 0x000000180300720c */ /* 0x000fc40003f84070 */
[----:B------:R-:W2:Y:S01]  /*6c7a0*/  S2R R24, SR_CTAID.X ;  /* 0x0000000000187919 */ /* 0x000ea20000002500 */
[----:B------:R-:W-:Y:S02]  /*6c7b0*/  LOP3.LUT R0, R7, 0x1c, RZ, 0xc0, !PT ;  /* 0x0000001c07007812 */ /* 0x000fe400078ec0ff */
[----:B-1----:R-:W-:Y:S02]  /*6c7c0*/  SHF.L.U32 R16, R23, 0x8, RZ ;  /* 0x0000000817107819 */ /* 0x002fe400000006ff */
[----:B0-----:R-:W-:Y:S02]  /*6c7d0*/  LOP3.LUT R11, R11, 0x1c, RZ, 0xc0, !PT ;  /* 0x0000001c0b0b7812 */ /* 0x001fe400078ec0ff */
[----:B------:R-:W-:Y:S02]  /*6c7e0*/  LEA.HI R17, R0, R16, RZ, 0x1e ;  /* 0x0000001000117211 */ /* 0x000fe400078ff0ff */
[----:B--2---:R-:W-:Y:S02]  /*6c7f0*/  SHF.L.U32 R25, R24, 0x8, RZ ;  /* 0x0000000818197819 */ /* 0x004fe400000006ff */
[----:B------:R-:W-:-:S02]  /*6c800*/  LEA.HI R24, R11, 0x28, RZ, 0x1e ;  /* 0x000000280b187811 */ /* 0x000fc400078ff0ff */
[----:B------:R-:W-:Y:S02]  /*6c810*/  LEA.HI R11, R11, 0x30, RZ, 0x1e ;  /* 0x000000300b0b7811 */ /* 0x000fe400078ff0ff */
[----:B------:R-:W-:Y:S01]  /*6c820*/  ISETP.GT.U32.AND P0, PT, R3, R17, PT ;  /* 0x000000110300720c */ /* 0x000fe20003f04070 */
[----:B------:R-:W-:-:S03]  /*6c830*/  IMAD.IADD R24, R25, 0x1, R24 ;  /* 0x0000000119187824 */ /* 0x000fc600078e0218 */
[----:B------:R-:W-:Y:S02]  /*6c840*/  ISETP.GT.U32.AND.EX P0, PT, R13, RZ, PT, P0 ;  /* 0x000000ff0d00720c */ /* 0x000fe40003f04100 */
[----:B------:R-:W-:Y:S02]  /*6c850*/  IADD3 R11, R25, R11, RZ ;  /* 0x0000000b190b7210 */ /* 0x000fe40007ffe0ff */
[----:B------:R-:W0:Y:S01]  /*6c860*/  S2R R25, SR_TID.X ;  /* 0x0000000000197919 */ /* 0x000e220000002100 */
[----:B------:R-:W-:Y:S02]  /*6c870*/  FSEL R21, R21, -INF , !P0 ;  /* 0xff80000015157808 */ /* 0x000fe40004000000 */
[----:B------:R-:W-:Y:S01]  /*6c880*/  LEA.HI R8, R0, 0x8, RZ, 0x1e ;  /* 0x0000000800087811 */ /* 0x000fe200078ff0ff */
[----:B------:R-:W-:Y:S02]  /*6c890*/  ISETP.GT.U32.AND P0, PT, R3, R24, PT ;  /* 0x000000180300720c */ /* 0x000fe40003f04070 */
[----:B------:R-:W1:Y:S02]  /*6c8a0*/  S2R R24, SR_CTAID.X ;  /* 0x0000000000187919 */ /* 0x000e640000002500 */
[----:B------:R-:W-:Y:S01]  /*6c8b0*/  IMAD.IADD R8, R16, 0x1, R8 ;  /* 0x0000000110087824 */ /* 0x000fe200078e0208 */
[----:B------:R-:W-:-:S02]  /*6c8c0*/  SHF.L.U32 R9, R23, 0x8, RZ ;  /* 0x0000000817097819 */ /* 0x000fc400000006ff */
[----:B------:R-:W-:Y:S02]  /*6c8d0*/  LEA.HI R10, R0, 0x18, RZ, 0x1e ;  /* 0x00000018000a7811 */ /* 0x000fe400078ff0ff */
[----:B------:R-:W-:Y:S01]  /*6c8e0*/  ISETP.GT.U32.AND P1, PT, R3, R8, PT ;  /* 0x000000080300720c */ /* 0x000fe20003f24070 */
[----:B------:R-:W-:Y:S01]  /*6c8f0*/  FMUL R27, R29, c[0x0][0x188] ;  /* 0x000062001d1b7a20 */ /* 0x000fe20000400000 */
[C---:B------:R-:W-:Y:S02]  /*6c900*/  ISETP.GT.U32.AND.EX P4, PT, R13.reuse, RZ, PT, P4 ;  /* 0x000000ff0d00720c */ /* 0x040fe40003f84140 */
[----:B------:R-:W-:Y:S01]  /*6c910*/  ISETP.GT.U32.AND.EX P1, PT, R13, RZ, PT, P1 ;  /* 0x000000ff0d00720c */ /* 0x000fe20003f24110 */
[----:B------:R-:W-:Y:S01]  /*6c920*/  IMAD.IADD R10, R9, 0x1, R10 ;  /* 0x00000001090a7824 */ /* 0x000fe200078e020a */
[----:B------:R-:W-:Y:S02]  /*6c930*/  FSEL R27, R27, -INF , !P4 ;  /* 0xff8000001b1b7808 */ /* 0x000fe40006000000 */
[----:B------:R-:W-:-:S02]  /*6c940*/  FSEL R15, R15, -INF , !P1 ;  /* 0xff8000000f0f7808 */ /* 0x000fc40004800000 */
[C---:B------:R-:W-:Y:S02]  /*6c950*/  ISETP.GT.U32.AND P2, PT, R3.reuse, R19, PT ;  /* 0x000000130300720c */ /* 0x040fe40003f44070 */
[----:B------:R-:W-:Y:S01]  /*6c960*/  ISETP.GT.U32.AND P3, PT, R3, R10, PT ;  /* 0x0000000a0300720c */ /* 0x000fe20003f64070 */
[----:B------:R-:W2:Y:S01]  /*6c970*/  LDL.LU R19, [R1+0x1c] ;  /* 0x00001c0001137983 */ /* 0x000ea20000300800 */
[----:B0-----:R-:W-:Y:S01]  /*6c980*/  LOP3.LUT R25, R25, 0x1c, RZ, 0xc0, !PT ;  /* 0x0000001c19197812 */ /* 0x001fe200078ec0ff */
[----:B------:R3:W-:Y:S02]  /*6c990*/  STL [R1+0x178], R21 ;  /* 0x0001781501007387 */ /* 0x0007e40000100800 */
[----:B------:R-:W-:Y:S01]  /*6c9a0*/  STL [R1+0x180], R15 ;  /* 0x0001800f01007387 */ /* 0x000fe20000100800 */
[----:B------:R1:W-:Y:S01]  /*6c9b0*/  STL [R1+0x184], R27 ;  /* 0x0001841b01007387 */ /* 0x0003e20000100800 */
[----:B------:R-:W-:Y:S02]  /*6c9c0*/  ISETP.GT.U32.AND.EX P3, PT, R13, RZ, PT, P3 ;  /* 0x000000ff0d00720c */ /* 0x000fe40003f64130 */
[----:B------:R-:W-:-:S02]  /*6c9d0*/  LEA.HI R25, R25, 0x48, RZ, 0x1e ;  /* 0x0000004819197811 */ /* 0x000fc400078ff0ff */
[C---:B------:R-:W-:Y:S01]  /*6c9e0*/  ISETP.GT.U32.AND.EX P2, PT, R13.reuse, RZ, PT, P2 ;  /* 0x000000ff0d00720c */ /* 0x040fe20003f44120 */
[----:B---3--:R-:W-:Y:S01]  /*6c9f0*/  FMUL R21, R4, c[0x0][0x188] ;  /* 0x0000620004157a20 */ /* 0x008fe20000400000 */
[----:B-1----:R-:W-:Y:S02]  /*6ca00*/  SHF.L.U32 R27, R24, 0x8, RZ ;  /* 0x00000008181b7819 */ /* 0x002fe400000006ff */
[----:B------:R-:W-:Y:S01]  /*6ca10*/  ISETP.GT.U32.AND.EX P0, PT, R13, RZ, PT, P0 ;  /* 0x000000ff0d00720c */ /* 0x000fe20003f04100 */
[----:B------:R-:W3:Y:S01]  /*6ca20*/  LDL.LU R24, [R1+0xc] ;  /* 0x00000c0001187983 */ /* 0x000ee20000300800 */
[----:B------:R-:W-:Y:S01]  /*6ca30*/  FSEL R21, R21, -INF , !P3 ;  /* 0xff80000015157808 */ /* 0x000fe20005800000 */
[----:B------:R-:W-:Y:S01]  /*6ca40*/  IMAD.IADD R25, R27, 0x1, R25 ;  /* 0x000000011b197824 */ /* 0x000fe200078e0219 */
[----:B------:R-:W-:-:S03]  /*6ca50*/  ISETP.GT.U32.AND P1, PT, R3, R11, PT ;  /* 0x0000000b0300720c */ /* 0x000fc60003f24070 */
[----:B------:R0:W-:Y:S01]  /*6ca60*/  STL [R1+0x198], R21 ;  /* 0x0001981501007387 */ /* 0x0001e20000100800 */
[----:B------:R-:W-:Y:S01]  /*6ca70*/  ISETP.GT.U32.AND.EX P1, PT, R13, RZ, PT, P1 ;  /* 0x000000ff0d00720c */ /* 0x000fe20003f24110 */
[----:B----4-:R-:W-:-:S05]  /*6ca80*/  FMUL R15, R22, c[0x0][0x188] ;  /* 0x00006200160f7a20 */ /* 0x010fca0000400000 */
[----:B------:R-:W-:-:S05]  /*6ca90*/  FSEL R15, R15, -INF , !P2 ;  /* 0xff8000000f0f7808 */ /* 0x000fca0005000000 */
[----:B------:R-:W-:Y:S01]  /*6caa0*/  STL [R1+0x1d0], R15 ;  /* 0x0001d00f01007387 */ /* 0x000fe20000100800 */
[----:B------:R-:W-:Y:S02]  /*6cab0*/  FMUL R27, R28, c[0x0][0x188] ;  /* 0x000062001c1b7a20 */ /* 0x000fe40000400000 */
[----:B0-----:R-:W-:-:S03]  /*6cac0*/  FMUL R21, R18, c[0x0][0x188] ;  /* 0x0000620012157a20 */ /* 0x001fc60000400000 */
[----:B------:R-:W-:Y:S02]  /*6cad0*/  FSEL R18, R27, -INF , !P0 ;  /* 0xff8000001b127808 */ /* 0x000fe40004000000 */
[----:B------:R-:W4:Y:S03]  /*6cae0*/  LDL.LU R27, [R1+0x204] ;  /* 0x00020400011b7983 */ /* 0x000f260000300800 */
[----:B------:R0:W-:Y:S02]  /*6caf0*/  STL [R1+0x1d8], R18 ;  /* 0x0001d81201007387 */ /* 0x0001e40000100800 */
[----:B0-----:R-:W-:-:S05]  /*6cb00*/  FSEL R18, R21, -INF , !P1 ;  /* 0xff80000015127808 */ /* 0x001fca0004800000 */
[----:B------:R0:W-:Y:S01]  /*6cb10*/  STL [R1+0x1e8], R18 ;  /* 0x0001e81201007387 */ /* 0x0001e20000100800 */
[----:B------:R-:W4:Y:S03]  /*6cb20*/  LDL.LU R21, [R1+0x20c] ;  /* 0x00020c0001157983 */ /* 0x000f260000300800 */
[----:B------:R-:W1:Y:S01]  /*6cb30*/  S2R R11, SR_CTAID.X ;  /* 0x00000000000b7919 */ /* 0x000e620000002500 */
[----:B------:R-:W-:Y:S02]  /*6cb40*/  LOP3.LUT R7, R7, 0x1c, RZ, 0xc0, !PT ;  /* 0x0000001c07077812 */ /* 0x000fe400078ec0ff */
[----:B------:R-:W-:Y:S02]  /*6cb50*/  SHF.L.U32 R23, R23, 0x8, RZ ;  /* 0x0000000817177819 */ /* 0x000fe400000006ff */
[C---:B------:R-:W-:Y:S02]  /*6cb60*/  LEA.HI R4, R0.reuse, 0x38, RZ, 0x1e ;  /* 0x0000003800047811 */ /* 0x040fe400078ff0ff */
[----:B------:R-:W-:-:S02]  /*6cb70*/  LEA.HI R22, R0, 0x40, RZ, 0x1e ;  /* 0x0000004000167811 */ /* 0x000fc400078ff0ff */
[----:B------:R-:W-:Y:S01]  /*6cb80*/  LEA.HI R7, R7, 0x78, RZ, 0x1e ;  /* 0x0000007807077811 */ /* 0x000fe200078ff0ff */
[----:B------:R-:W4:Y:S04]  /*6cb90*/  LDL.LU R28, [R1+0x270] ;  /* 0x00027000011c7983 */ /* 0x000f280000300800 */
[----:B------:R-:W-:-:S05]  /*6cba0*/  IMAD.IADD R7, R23, 0x1, R7 ;  /* 0x0000000117077824 */ /* 0x000fca00078e0207 */
[----:B------:R-:W-:Y:S01]  /*6cbb0*/  ISETP.GT.U32.AND P0, PT, R3, R7, PT ;  /* 0x000000070300720c */ /* 0x000fe20003f04070 */
[----:B------:R-:W-:Y:S02]  /*6cbc0*/  LEA.HI R7, R5, 0x70, RZ, 0x1e ;  /* 0x0000007005077811 */ /* 0x000fe400078ff0ff */
[----:B-1----:R-:W-:-:S05]  /*6cbd0*/  IMAD.SHL.U32 R29, R11, 0x100, RZ ;  /* 0x000001000b1d7824 */ /* 0x002fca00078e00ff */
[----:B------:R-:W-:Y:S02]  /*6cbe0*/  IADD3 R4, R29, R4, RZ ;  /* 0x000000041d047210 */ /* 0x000fe40007ffe0ff */
[----:B------:R-:W-:Y:S02]  /*6cbf0*/  IADD3 R7, R16, R7, RZ ;  /* 0x0000000710077210 */ /* 0x000fe40007ffe0ff */
[----:B------:R-:W-:Y:S01]  /*6cc00*/  ISETP.GT.U32.AND P4, PT, R3, R4, PT ;  /* 0x000000040300720c */ /* 0x000fe20003f84070 */
[----:B------:R-:W-:-:S03]  /*6cc10*/  IMAD.IADD R22, R29, 0x1, R22 ;  /* 0x000000011d167824 */ /* 0x000fc600078e0216 */
[----:B------:R-:W-:Y:S02]  /*6cc20*/  ISETP.GT.U32.AND.EX P4, PT, R13, RZ, PT, P4 ;  /* 0x000000ff0d00720c */ /* 0x000fe40003f84140 */
[----:B------:R-:W-:Y:S01]  /*6cc30*/  ISETP.GT.U32.AND P1, PT, R3, R7, PT ;  /* 0x000000070300720c */ /* 0x000fe20003f24070 */
[----:B--2---:R-:W-:Y:S01]  /*6cc40*/  FMUL R15, R19, c[0x0][0x188] ;  /* 0x00006200130f7a20 */ /* 0x004fe20000400000 */
[----:B------:R-:W-:Y:S02]  /*6cc50*/  ISETP.GT.U32.AND P3, PT, R3, R22, PT ;  /* 0x000000160300720c */ /* 0x000fe40003f64070 */
[----:B------:R-:W-:Y:S02]  /*6cc60*/  LEA.HI R5, R5, 0x68, RZ, 0x1e ;  /* 0x0000006805057811 */ /* 0x000fe400078ff0ff */
[----:B------:R-:W-:Y:S02]  /*6cc70*/  FSEL R7, R15, -INF , !P4 ;  /* 0xff8000000f077808 */ /* 0x000fe40006000000 */
[----:B------:R-:W-:Y:S01]  /*6cc80*/  ISETP.GT.U32.AND.EX P3, PT, R13, RZ, PT, P3 ;  /* 0x000000ff0d00720c */ /* 0x000fe20003f64130 */
[----:B------:R-:W-:Y:S01]  /*6cc90*/  IMAD.IADD R5, R16, 0x1, R5 ;  /* 0x0000000110057824 */ /* 0x000fe200078e0205 */
[C---:B------:R-:W-:Y:S01]  /*6cca0*/  ISETP.GT.U32.AND P2, PT, R3.reuse, R25, PT ;  /* 0x000000190300720c */ /* 0x040fe20003f44070 */
[----:B------:R1:W-:Y:S01]  /*6ccb0*/  STL [R1+0x210], R7 ;  /* 0x0002100701007387 */ /* 0x0003e20000100800 */
[----:B0-----:R-:W2:Y:S02]  /*6ccc0*/  LDL.LU R18, [R1+0x278] ;  /* 0x0002780001127983 */ /* 0x001ea40000300800 */
[----:B------:R-:W2:Y:S02]  /*6ccd0*/  LDL.LU R16, [R1+0x200] ;  /* 0x0002000001107983 */ /* 0x000ea40000300800 */
[----:B------:R-:W2:Y:S02]  /*6cce0*/  LDL.LU R25, [R1+0x208] ;  /* 0x0002080001197983 */ /* 0x000ea40000300800 */
[----:B---3--:R-:W-:Y:S01]  /*6ccf0*/  FMUL R15, R24, c[0x0][0x188] ;  /* 0x00006200180f7a20 */ /* 0x008fe20000400000 */
[----:B------:R-:W-:Y:S01]  /*6cd00*/  ISETP.GT.U32.AND P4, PT, R3, R5, PT ;  /* 0x000000050300720c */ /* 0x000fe20003f84070 */
[----:B-1----:R-:W3:Y:S01]  /*6cd10*/  LDL.LU R7, [R1+0xf0] ;  /* 0x0000f00001077983 */ /* 0x002ee20000300800 */
[----:B------:R-:W2:Y:S02]  /*6cd20*/  LDL.LU R23, [R1+0xf8] ;  /* 0x0000f80001177983 */ /* 0x000ea40000300800 */
[----:B------:R-:W2:Y:S02]  /*6cd30*/  LDL.LU R19, [R1+0x50] ;  /* 0x0000500001137983 */ /* 0x000ea40000300800 */
[----:B------:R-:W2:Y:S01]  /*6cd40*/  LDL.LU R5, [R1+0x58] ;  /* 0x0000580001057983 */ /* 0x000ea20000300800 */
[----:B------:R-:W-:-:S02]  /*6cd50*/  ISETP.GT.U32.AND.EX P2, PT, R13, RZ, PT, P2 ;  /* 0x000000ff0d00720c */ /* 0x000fc40003f44120 */
[----:B------:R-:W-:-:S04]  /*6cd60*/  ISETP.GT.U32.AND.EX P0, PT, R13, RZ, PT, P0 ;  /* 0x000000ff0d00720c */ /* 0x000fc80003f04100 */
[----:B------:R-:W-:Y:S02]  /*6cd70*/  FSEL R15, R15, -INF , !P0 ;  /* 0xff8000000f0f7808 */ /* 0x000fe40004000000 */
[C---:B------:R-:W-:Y:S02]  /*6cd80*/  ISETP.GT.U32.AND.EX P1, PT, R13.reuse, RZ, PT, P1 ;  /* 0x000000ff0d00720c */ /* 0x040fe40003f24110 */
[----:B------:R-:W-:Y:S01]  /*6cd90*/  ISETP.GT.U32.AND.EX P4, PT, R13, RZ, PT, P4 ;  /* 0x000000ff0d00720c */ /* 0x000fe20003f84140 */
[----:B----4-:R-:W-:-:S05]  /*6cda0*/  FMUL R27, R27, c[0x0][0x188] ;  /* 0x000062001b1b7a20 */ /* 0x010fca0000400000 */
[----:B------:R-:W-:Y:S02]  /*6cdb0*/  FSEL R24, R27, -INF , !P3 ;  /* 0xff8000001b187808 */ /* 0x000fe40005800000 */
[----:B------:R-:W4:Y:S03]  /*6cdc0*/  LDL.LU R27, [R1+0x10] ;  /* 0x00001000011b7983 */ /* 0x000f260000300800 */
[----:B------:R0:W-:Y:S02]  /*6cdd0*/  STL [R1+0x20c], R24 ;  /* 0x00020c1801007387 */ /* 0x0001e40000100800 */
[----:B------:R-:W-:Y:S01]  /*6cde0*/  FMUL R21, R21, c[0x0][0x188] ;  /* 0x0000620015157a20 */ /* 0x000fe20000400000 */
[C---:B0-----:R-:W-:Y:S01]  /*6cdf0*/  LEA.HI R24, R0.reuse, 0x58, RZ, 0x1e ;  /* 0x0000005800187811 */ /* 0x041fe200078ff0ff */
[----:B------:R-:W-:-:S03]  /*6ce00*/  LEA.HI R0, R0, 0x50, RZ, 0x1e ;  /* 0x0000005000007811 */ /* 0x000fc600078ff0ff */
[----:B------:R-:W-:Y:S02]  /*6ce10*/  FSEL R21, R21, -INF , !P2 ;  /* 0xff80000015157808 */ /* 0x000fe40005000000 */
[C---:B------:R-:W-:Y:S01]  /*6ce20*/  IADD3 R24, R6.reuse, R24, RZ ;  /* 0x0000001806187210 */ /* 0x040fe20007ffe0ff */
[----:B------:R-:W-:Y:S01]  /*6ce30*/  IMAD.IADD R0, R6, 0x1, R0 ;  /* 0x0000000106007824 */ /* 0x000fe200078e0200 */
[C---:B------:R-:W-:Y:S01]  /*6ce40*/  ISETP.GT.U32.AND P3, PT, R3.reuse, R26, PT ;  /* 0x0000001a0300720c */ /* 0x040fe20003f64070 */
[----:B------:R0:W-:Y:S01]  /*6ce50*/  STL [R1+0x23c], R21 ;  /* 0x00023c1501007387 */ /* 0x0001e20000100800 */
[C---:B------:R-:W-:Y:S02]  /*6ce60*/  ISETP.GT.U32.AND P2, PT, R3.reuse, R24, PT ;  /* 0x000000180300720c */ /* 0x040fe40003f44070 */
[----:B------:R-:W-:Y:S02]  /*6ce70*/  ISETP.GT.U32.AND P0, PT, R3, R0, PT ;  /* 0x000000000300720c */ /* 0x000fe40003f04070 */
[----:B------:R-:W-:-:S02]  /*6ce80*/  ISETP.GT.U32.AND.EX P3, PT, R13, RZ, PT, P3 ;  /* 0x000000ff0d00720c */ /* 0x000fc40003f64130 */
[C---:B------:R-:W-:Y:S02]  /*6ce90*/  ISETP.GT.U32.AND.EX P2, PT, R13.reuse, RZ, PT, P2 ;  /* 0x000000ff0d00720c */ /* 0x040fe40003f44120 */
[----:B------:R-:W-:Y:S01]  /*6cea0*/  ISETP.GT.U32.AND.EX P0, PT, R13, RZ, PT, P0 ;  /* 0x000000ff0d00720c */ /* 0x000fe20003f04100 */
[----:B0-----:R-:W2:Y:S01]  /*6ceb0*/  LDL.LU R21, [R1+0x18] ;  /* 0x0000180001157983 */ /* 0x001ea20000300800 */
[----:B------:R0:W-:Y:S03]  /*6cec0*/  STL [R1+0x2e0], R15 ;  /* 0x0002e00f01007387 */ /* 0x0001e60000100800 */
[----:B0-----:R-:W2:Y:S01]  /*6ced0*/  LDL.LU R15, [R1+0x74] ;  /* 0x00007400010f7983 */ /* 0x001ea20000300800 */
[----:B------:R-:W2:Y:S02]  /*6cee0*/  LDL.LU R3, [R1+0x7c] ;  /* 0x00007c0001037983 */ /* 0x000ea40000300800 */
[----:B------:R-:W2:Y:S02]  /*6cef0*/  LDL.LU R13, [R1+0x4] ;  /* 0x00000400010d7983 */ /* 0x000ea40000300800 */
[----:B--2---:R-:W-:-:S02]  /*6cf00*/  FMUL R13, R13, c[0x0][0x188] ;  /* 0x000062000d0d7a20 */ /* 0x004fc40000400000 */
[----:B------:R-:W-:-:S03]  /*6cf10*/  FMUL R3, R3, c[0x0][0x188] ;  /* 0x0000620003037a20 */ /* 0x000fc60000400000 */
[----:B------:R-:W-:Y:S02]  /*6cf20*/  FSEL R13, R13, -INF , !P1 ;  /* 0xff8000000d0d7808 */ /* 0x000fe40004800000 */
[----:B------:R-:W-:Y:S01]  /*6cf30*/  FSEL R3, R3, -INF , !P4 ;  /* 0xff80000003037808 */ /* 0x000fe20006000000 */
[C---:B------:R-:W-:Y:S02]  /*6cf40*/  ISETP.GT.U32.AND P1, PT, R12.reuse, R17, PT ;  /* 0x000000110c00720c */ /* 0x040fe40003f24070 */
[----:B------:R0:W-:Y:S04]  /*6cf50*/  STL [R1+0x2a4], R13 ;  /* 0x0002a40d01007387 */ /* 0x0001e80000100800 */
[----:B0-----:R-:W2:Y:S01]  /*6cf60*/  LDL.LU R13, [R1+0xd4] ;  /* 0x0000d400010d7983 */ /* 0x001ea20000300800 */
[----:B------:R-:W4:Y:S02]  /*6cf70*/  LDL.LU R17, [R1+0x2578] ;  /* 0x0025780001117983 */ /* 0x000f240000300800 */
[----:B------:R0:W-:Y:S02]  /*6cf80*/  STL [R1+0x27c], R3 ;  /* 0x00027c0301007387 */ /* 0x0001e40000100800 */
[----:B0-----:R-:W4:Y:S01]  /*6cf90*/  LDL.LU R3, [R1+0xdc] ;  /* 0x0000dc0001037983 */ /* 0x001f220000300800 */
[----:B------:R-:W-:Y:S01]  /*6cfa0*/  FMUL R15, R15, c[0x0][0x188] ;  /* 0x000062000f0f7a20 */ /* 0x000fe20000400000 */
[----:B------:R-:W-:-:S02]  /*6cfb0*/  ISETP.GT.U32.AND P4, PT, R12, R8, PT ;  /* 0x000000080c00720c */ /* 0x000fc40003f84070 */
[----:B------:R-:W4:Y:S02]  /*6cfc0*/  LDL.LU R8, [R1+0x2574] ;  /* 0x0025740001087983 */ /* 0x000f240000300800 */
[----:B------:R-:W-:-:S05]  /*6cfd0*/  FSEL R15, R15, -INF , !P3 ;  /* 0xff8000000f0f7808 */ /* 0x000fca0005800000 */
[----:B------:R0:W-:Y:S04]  /*6cfe0*/  STL [R1+0x264], R15 ;  /* 0x0002640f01007387 */ /* 0x0001e80000100800 */
[----:B0-----:R-:W0:Y:S02]  /*6cff0*/  S2R R15, SR_TID.X ;  /* 0x00000000000f7919 */ /* 0x001e240000002100 */
[----:B0-----:R-:W-:-:S04]  /*6d000*/  LOP3.LUT R15, R15, 0x1c, RZ, 0xc0, !PT ;  /* 0x0000001c0f0f7812 */ /* 0x001fc800078ec0ff */
[----:B------:R-:W-:-:S04]  /*6d010*/  LEA.HI R15, R15, 0x10, RZ, 0x1e ;  /* 0x000000100f0f7811 */ /* 0x000fc800078ff0ff */
[----:B------:R-:W-:Y:S02]  /*6d020*/  IADD3 R15, R9, R15, RZ ;  /* 0x0000000f090f7210 */ /* 0x000fe40007ffe0ff */
[----:B------:R-:W4:Y:S02]  /*6d030*/  LDL.LU R9, [R1+0x2570] ;  /* 0x0025700001097983 */ /* 0x000f240000300800 */
[----:B------:R-:W-:Y:S02]  /*6d040*/  ISETP.GT.U32.AND P3, PT, R12, R15, PT ;  /* 0x0000000f0c00720c */ /* 0x000fe40003f64070 */
[----:B------:R-:W4:Y:S01]  /*6d050*/  LDL.LU R15, [R1+0x8] ;  /* 0x00000800010f7983 */ /* 0x000f220000300800 */
[----:B------:R-:W-:Y:S02]  /*6d060*/  IMAD.SHL.U32 R11, R11, 0x100, RZ ;  /* 0x000001000b0b7824 */ /* 0x000fe400078e00ff */
[----:B------:R-:W-:Y:S01]  /*6d070*/  FMUL R28, R28, c[0x0][0x188] ;  /* 0x000062001c1c7a20 */ /* 0x000fe20000400000 */
[----:B------:R-:W-:Y:S01]  /*6d080*/  ISETP.GT.U32.AND.EX P1, PT, R14, RZ, PT, P1 ;  /* 0x000000ff0e00720c */ /* 0x000fe20003f24110 */
[----:B------:R-:W-:Y:S01]  /*6d090*/  FMUL R18, R18, c[0x0][0x188] ;  /* 0x0000620012127a20 */ /* 0x000fe20000400000 */
[----:B------:R-:W-:-:S02]  /*6d0a0*/  ISETP.GT.U32.AND.EX P4, PT, R14, RZ, PT, P4 ;  /* 0x000000ff0e00720c */ /* 0x000fc40003f84140 */
[----:B------:R-:W-:Y:S01]  /*6d0b0*/  FSEL R28, R28, -INF , !P1 ;  /* 0xff8000001c1c7808 */ /* 0x000fe20004800000 */
[----:B---3--:R-:W-:Y:S01]  /*6d0c0*/  FMUL R7, R7, c[0x0][0x188] ;  /* 0x0000620007077a20 */ /* 0x008fe20000400000 */
[----:B------:R-:W-:Y:S01]  /*6d0d0*/  ISETP.GT.U32.AND.EX P3, PT, R14, RZ, PT, P3 ;  /* 0x000000ff0e00720c */ /* 0x000fe20003f64130 */
[----:B------:R-:W-:Y:S02]  /*6d0e0*/  FMUL R19, R19, c[0x0][0x188] ;  /* 0x0000620013137a20 */ /* 0x000fe40000400000 */
[----:B------:R-:W-:Y:S02]  /*6d0f0*/  FMUL R23, R23, c[0x0][0x188] ;  /* 0x0000620017177a20 */ /* 0x000fe40000400000 */
[----:B------:R-:W-:Y:S02]  /*6d100*/  FMUL R5, R5, c[0x0][0x188] ;  /* 0x0000620005057a20 */ /* 0x000fe40000400000 */
[----:B--2---:R-:W-:-:S05]  /*6d110*/  FMUL R13, R13, c[0x0][0x188] ;  /* 0x000062000d0d7a20 */ /* 0x004fca0000400000 */
[----:B------:R-:W-:Y:S01]  /*6d120*/  FSEL R13, R13, -INF , !P0 ;  /* 0xff8000000d0d7808 */ /* 0x000fe20004000000 */
[----:B----4-:R-:W-:-:S04]  /*6d130*/  FMUL R3, R3, c[0x0][0x188] ;  /* 0x0000620003037a20 */ /* 0x010fc80000400000 */
[----:B------:R0:W-:Y:S01]  /*6d140*/  STL [R1+0x224], R13 ;  /* 0x0002240d01007387 */ /* 0x0001e20000100800 */
[----:B------:R-:W-:Y:S02]  /*6d150*/  ISETP.GT.U32.AND P0, PT, R12, R10, PT ;  /* 0x0000000a0c00720c */ /* 0x000fe40003f04070 */
[----:B------:R-:W2:Y:S01]  /*6d160*/  LDL.LU R10, [R1+0x256c] ;  /* 0x00256c00010a7983 */ /* 0x000ea20000300800 */
[----:B------:R-:W-:-:S05]  /*6d170*/  FSEL R3, R3, -INF , !P2 ;  /* 0xff80000003037808 */ /* 0x000fca0005000000 */
[----:B------:R1:W-:Y:S04]  /*6d180*/  STL [R1+0x248], R3 ;  /* 0x0002480301007387 */ /* 0x0003e80000100800 */
[----:B0-----:R-:W0:Y:S04]  /*6d190*/  S2R R13, SR_TID.X ;  /* 0x00000000000d7919 */ /* 0x001e280000002100 */
[----:B-1----:R-:W1:Y:S01]  /*6d1a0*/  S2R R3, SR_TID.X ;  /* 0x0000000000037919 */ /* 0x002e620000002100 */
[----:B0-----:R-:W-:Y:S02]  /*6d1b0*/  LOP3.LUT R13, R13, 0x1c, RZ, 0xc0, !PT ;  /* 0x0000001c0d0d7812 */ /* 0x001fe400078ec0ff */
[----:B-1----:R-:W-:-:S04]  /*6d1c0*/  LOP3.LUT R3, R3, 0x1c, RZ, 0xc0, !PT ;  /* 0x0000001c03037812 */ /* 0x002fc800078ec0ff */
[----:B------:R-:W-:-:S04]  /*6d1d0*/  LEA.HI R3, R3, 0x20, RZ, 0x1e ;  /* 0x0000002003037811 */ /* 0x000fc800078ff0ff */
[----:B------:R-:W-:Y:S02]  /*6d1e0*/  IADD3 R3, R11, R3, RZ ;  /* 0x000000030b037210 */ /* 0x000fe40007ffe0ff */
[----:B------:R-:W2:Y:S02]  /*6d1f0*/  LDL.LU R11, [R1+0x2568] ;  /* 0x00256800010b7983 */ /* 0x000ea40000300800 */
[----:B------:R-:W-:Y:S01]  /*6d200*/  ISETP.GT.U32.AND P2, PT, R12, R3, PT ;  /* 0x000000030c00720c */ /* 0x000fe20003f44070 */
[C---:B------:R-:W-:Y:S01]  /*6d210*/  LEA.HI R3, R13.reuse, 0x28, RZ, 0x1e ;  /* 0x000000280d037811 */ /* 0x040fe200078ff0ff */
[----:B------:R-:W-:-:S04]  /*6d220*/  LEA.HI R13, R13, 0x30, RZ, 0x1e ;  /* 0x000000300d0d7811 */ /* 0x000fc800078ff0ff */
[C---:B------:R-:W-:Y:S01]  /*6d230*/  IMAD.IADD R3, R29.reuse, 0x1, R3 ;  /* 0x000000011d037824 */ /* 0x040fe200078e0203 */
[----:B------:R-:W-:Y:S01]  /*6d240*/  IADD3 R13, R29, R13, RZ ;  /* 0x0000000d1d0d7210 */ /* 0x000fe20007ffe0ff */
[----:B------:R0:W-:Y:S03]  /*6d250*/  STL [R1+0x164], R28 ;  /* 0x0001641c01007387 */ /* 0x0001e60000100800 */
[----:B------:R-:W-:Y:S01]  /*6d260*/  ISETP.GT.U32.AND P1, PT, R12, R3, PT ;  /* 0x000000030c00720c */ /* 0x000fe20003f24070 */
[----:B------:R-:W-:Y:S01]  /*6d270*/  FSEL R3, R18, -INF , !P4 ;  /* 0xff80000012037808 */ /* 0x000fe20006000000 */
[----:B------:R-:W-:Y:S01]  /*6d280*/  ISETP.GT.U32.AND P4, PT, R12, R13, PT ;  /* 0x0000000d0c00720c */ /* 0x000fe20003f84070 */
[----:B------:R-:W-:Y:S01]  /*6d290*/  FSEL R13, R7, -INF , !P3 ;  /* 0xff800000070d7808 */ /* 0x000fe20005800000 */
[----:B0-----:R-:W3:Y:S01]  /*6d2a0*/  LDL.LU R28, [R1+0x2564] ;  /* 0x00256400011c7983 */ /* 0x001ee20000300800 */
[----:B------:R-:W4:Y:S02]  /*6d2b0*/  LDL.LU R29, [R1+0x2560] ;  /* 0x00256000011d7983 */ /* 0x000f240000300800 */
[----:B------:R-:W2:Y:S02]  /*6d2c0*/  LDL.LU R18, [R1+0x255c] ;  /* 0x00255c0001127983 */ /* 0x000ea40000300800 */
[----:B------:R0:W-:Y:S01]  /*6d2d0*/  STL [R1+0x168], R3 ;  /* 0x0001680301007387 */ /* 0x0001e20000100800 */
[----:B------:R-:W2:Y:S01]  /*6d2e0*/  LDL.LU R7, [R1+0x2558] ;  /* 0x0025580001077983 */ /* 0x000ea20000300800 */
[----:B------:R1:W-:Y:S03]  /*6d2f0*/  STL [R1+0x16c], R13 ;  /* 0x00016c0d01007387 */ /* 0x0003e60000100800 */
[----:B0-----:R-:W0:Y:S04]  /*6d300*/  S2R R3, SR_TID.X ;  /* 0x0000000000037919 */ /* 0x001e280000002100 */
[----:B-1----:R-:W1:Y:S01]  /*6d310*/  S2R R13, SR_CTAID.X ;  /* 0x00000000000d7919 */ /* 0x002e620000002500 */
[----:B0-----:R-:W-:Y:S01]  /*6d320*/  LOP3.LUT R3, R3, 0x1c, RZ, 0xc0, !PT ;  /* 0x0000001c03037812 */ /* 0x001fe200078ec0ff */
[----:B-1----:R-:W-:-:S03]  /*6d330*/  IMAD.SHL.U32 R13, R13, 0x100, RZ ;  /* 0x000001000d0d7824 */ /* 0x002fc600078e00ff */
[----:B------:R-:W-:-:S04]  /*6d340*/  LEA.HI R3, R3, 0x48, RZ, 0x1e ;  /* 0x0000004803037811 */ /* 0x000fc800078ff0ff */
[----:B------:R-:W-:Y:S02]  /*6d350*/  IADD3 R3, R13, R3, RZ ;  /* 0x000000030d037210 */ /* 0x000fe40007ffe0ff */
[----:B------:R-:W0:Y:S01]  /*6d360*/  S2R R13, SR_TID.X ;  /* 0x00000000000d7919 */ /* 0x000e220000002100 */
[C---:B------:R-:W-:Y:S02]  /*6d370*/  ISETP.GT.U32.AND.EX P2, PT, R14.reuse, RZ, PT, P2 ;  /* 0x000000ff0e00720c */ /* 0x040fe40003f44120 */
[----:B------:R-:W-:Y:S02]  /*6d380*/  ISETP.GT.U32.AND.EX P0, PT, R14, RZ, PT, P0 ;  /* 0x000000ff0e00720c */ /* 0x000fe40003f04100 */
[----:B------:R-:W-:Y:S02]  /*6d390*/  FSEL R19, R19, -INF , !P2 ;  /* 0xff80000013137808 */ /* 0x000fe40005000000 */
[----:B------:R-:W-:Y:S01]  /*6d3a0*/  FSEL R23, R23, -INF , !P0 ;  /* 0xff80000017177808 */ /* 0x000fe20004000000 */
[C---:B------:R-:W-:Y:S01]  /*6d3b0*/  ISETP.GT.U32.AND P2, PT, R12.reuse, R3, PT ;  /* 0x000000030c00720c */ /* 0x040fe20003f44070 */
[C---:B------:R-:W-:Y:S01]  /*6d3c0*/  ISETP.GT.U32.AND P3, PT, R12.reuse, R4, PT ;  /* 0x000000040c00720c */ /* 0x040fe20003f64070 */
[----:B------:R-:W-:Y:S01]  /*6d3d0*/  IMAD.SHL.U32 R17, R17, 0x100, RZ ;  /* 0x0000010011117824 */ /* 0x000fe200078e00ff */
[----:B------:R-:W2:Y:S01]  /*6d3e0*/  LDL.LU R4, [R1+0x2554] ;  /* 0x0025540001047983 */ /* 0x000ea20000300800 */
[----:B------:R1:W-:Y:S01]  /*6d3f0*/  STL [R1+0x170], R23 ;  /* 0x0001701701007387 */ /* 0x0003e20000100800 */
[----:B------:R-:W-:-:S02]  /*6d400*/  ISETP.GT.U32.AND P0, PT, R12, R22, PT ;  /* 0x000000160c00720c */ /* 0x000fc40003f04070 */
[----:B------:R-:W-:Y:S01]  /*6d410*/  ISETP.GT.U32.AND.EX P1, PT, R14, RZ, PT, P1 ;  /* 0x000000ff0e00720c */ /* 0x000fe20003f24110 */
[----:B-1----:R-:W3:Y:S01]  /*6d420*/  LDL.LU R23, [R1+0x2550] ;  /* 0x0025500001177983 */ /* 0x002ee20000300800 */
[----:B------:R-:W3:Y:S01]  /*6d430*/  LDL.LU R22, [R1+0x254c] ;  /* 0x00254c0001167983 */ /* 0x000ee20000300800 */
[----:B0-----:R-:W-:Y:S02]  /*6d440*/  LOP3.LUT R3, R13, 0x1c, RZ, 0xc0, !PT ;  /* 0x0000001c0d037812 */ /* 0x001fe400078ec0ff */
[----:B------:R0:W-:Y:S02]  /*6d450*/  STL [R1+0x174], R19 ;  /* 0x0001741301007387 */ /* 0x0001e40000100800 */
[----:B------:R-:W-:-:S04]  /*6d460*/  LEA.HI R3, R3, 0x78, RZ, 0x1e ;  /* 0x0000007803037811 */ /* 0x000fc800078ff0ff */
[----:B------:R-:W-:Y:S01]  /*6d470*/  IADD3 R3, R17, R3, RZ ;  /* 0x0000000311037210 */ /* 0x000fe20007ffe0ff */
[----:B0-----:R-:W3:Y:S01]  /*6d480*/  LDL.LU R19, [R1+0x2548] ;  /* 0x0025480001137983 */ /* 0x001ee20000300800 */
[----:B------:R-:W3:Y:S01]  /*6d490*/  LDL.LU R17, [R1+0x2544] ;  /* 0x0025440001117983 */ /* 0x000ee20000300800 */
[----:B------:R-:W-:Y:S02]  /*6d4a0*/  LOP3.LUT R13, R13, 0x1c, RZ, 0xc0, !PT ;  /* 0x0000001c0d0d7812 */ /* 0x000fe400078ec0ff */
[----:B------:R-:W-:Y:S01]  /*6d4b0*/  FSEL R5, R5, -INF , !P1 ;  /* 0xff80000005057808 */ /* 0x000fe20004800000 */
[----:B------:R-:W-:Y:S01]  /*6d4c0*/  ISETP.GT.U32.AND P1, PT, R12, R3, PT ;  /* 0x000000030c00720c */ /* 0x000fe20003f24070 */
[C---:B------:R-:W-:Y:S01]  /*6d4d0*/  LEA.HI R3, R13.reuse, 0x70, RZ, 0x1e ;  /* 0x000000700d037811 */ /* 0x040fe200078ff0ff */
[----:B------:R-:W-:Y:S02]  /*6d4e0*/  LEA.HI R13, R13, 0x68, RZ, 0x1e ;  /* 0x000000680d0d7811 */ /* 0x000fe400078ff0ff */
[----:B------:R0:W-:Y:S02]  /*6d4f0*/  STL [R1+0x17c], R5 ;  /* 0x00017c0501007387 */ /* 0x0001e40000100800 */
[C---:B------:R-:W-:Y:S01]  /*6d500*/  IMAD.IADD R3, R6.reuse, 0x1, R3 ;  /* 0x0000000106037824 */ /* 0x040fe200078e0203 */
[----:B------:R-:W-:Y:S01]  /*6d510*/  IADD3 R13, R6, R13, RZ ;  /* 0x0000000d060d7210 */ /* 0x000fe20007ffe0ff */
[----:B0-----:R-:W4:Y:S01]  /*6d520*/  LDL.LU R5, [R1+0x2540] ;  /* 0x0025400001057983 */ /* 0x001f220000300800 */
[----:B------:R-:W4:Y:S02]  /*6d530*/  LDL.LU R6, [R1+0x253c] ;  /* 0x00253c0001067983 */ /* 0x000f240000300800 */
[----:B------:R-:W-:Y:S01]  /*6d540*/  FMUL R27, R27, c[0x0][0x188] ;  /* 0x000062001b1b7a20 */ /* 0x000fe20000400000 */
[C---:B------:R-:W-:Y:S01]  /*6d550*/  ISETP.GT.U32.AND.EX P4, PT, R14.reuse, RZ, PT, P4 ;  /* 0x000000ff0e00720c */ /* 0x040fe20003f84140 */
[----:B------:R-:W-:Y:S01]  /*6d560*/  FMUL R21, R21, c[0x0][0x188] ;  /* 0x0000620015157a20 */ /* 0x000fe20000400000 */
[----:B------:R-:W-:-:S02]  /*6d570*/  ISETP.GT.U32.AND.EX P3, PT, R14, RZ, PT, P3 ;  /* 0x000000ff0e00720c */ /* 0x000fc40003f64130 */
[----:B------:R-:W-:Y:S01]  /*6d580*/  FSEL R27, R27, -INF , !P4 ;  /* 0xff8000001b1b7808 */ /* 0x000fe20006000000 */
[----:B------:R-:W-:Y:S01]  /*6d590*/  ISETP.GT.U32.AND P4, PT, R12, R3, PT ;  /* 0x000000030c00720c */ /* 0x000fe20003f84070 */
[----:B------:R-:W-:Y:S01]  /*6d5a0*/  FSEL R3, R21, -INF , !P3 ;  /* 0xff80000015037808 */ /* 0x000fe20005800000 */
[----:B------:R-:W-:Y:S02]  /*6d5b0*/  FMUL R16, R16, c[0x0][0x188] ;  /* 0x0000620010107a20 */ /* 0x000fe40000400000 */
[----:B------:R-:W-:Y:S01]  /*6d5c0*/  FMUL R25, R25, c[0x0][0x188] ;  /* 0x0000620019197a20 */ /* 0x000fe20000400000 */
[----:B------:R-:W-:Y:S01]  /*6d5d0*/  STL [R1+0x18c], R27 ;  /* 0x00018c1b01007387 */ /* 0x000fe20000100800 */
[C---:B------:R-:W-:Y:S01]  /*6d5e0*/  ISETP.GT.U32.AND.EX P0, PT, R14.reuse, RZ, PT, P0 ;  /* 0x000000ff0e00720c */ /* 0x040fe20003f04100 */
[----:B------:R0:W-:Y:S01]  /*6d5f0*/  STL [R1+0x1a8], R3 ;  /* 0x0001a80301007387 */ /* 0x0001e20000100800 */
[C---:B------:R-:W-:Y:S02]  /*6d600*/  ISETP.GT.U32.AND.EX P2, PT, R14.reuse, RZ, PT, P2 ;  /* 0x000000ff0e00720c */ /* 0x040fe40003f44120 */
[----:B------:R-:W-:-:S02]  /*6d610*/  ISETP.GT.U32.AND.EX P1, PT, R14, RZ, PT, P1 ;  /* 0x000000ff0e00720c */ /* 0x000fc40003f24110 */
[----:B------:R-:W-:Y:S02]  /*6d620*/  ISETP.GT.U32.AND P3, PT, R12, R13, PT ;  /* 0x0000000d0c00720c */ /* 0x000fe40003f64070 */
[----:B------:R-:W-:Y:S01]  /*6d630*/  FSEL R13, R25, -INF , !P2 ;  /* 0xff800000190d7808 */ /* 0x000fe20005000000 */
[----:B0-----:R-:W-:Y:S01]  /*6d640*/  FMUL R3, R15, c[0x0][0x188] ;  /* 0x000062000f037a20 */ /* 0x001fe20000400000 */
[----:B------:R-:W-:Y:S02]  /*6d650*/  FSEL R15, R16, -INF , !P0 ;  /* 0xff800000100f7808 */ /* 0x000fe40004000000 */
[----:B------:R-:W4:Y:S02]  /*6d660*/  LDL.LU R16, [R1+0x2538] ;  /* 0x0025380001107983 */ /* 0x000f240000300800 */
[----:B------:R-:W-:Y:S01]  /*6d670*/  FSEL R3, R3, -INF , !P1 ;  /* 0xff80000003037808 */ /* 0x000fe20004800000 */
[----:B------:R-:W-:Y:S01]  /*6d680*/  STL [R1+0x1d4], R15 ;  /* 0x0001d40f01007387 */ /* 0x000fe20000100800 */
[----:B------:R-:W-:Y:S03]  /*6d690*/  STL [R1+0x1e0], R13 ;  /* 0x0001e00d01007387 */ /* 0x000fe60000100800 */
[----:B------:R3:W-:Y:S01]  /*6d6a0*/  STL [R1+0x298], R3 ;  /* 0x0002980301007387 */ /* 0x0007e20000100800 */
[----:B------:R-:W-:-:S02]  /*6d6b0*/  ISETP.GT.U32.AND P1, PT, R12, R0, PT ;  /* 0x000000000c00720c */ /* 0x000fc40003f24070 */
[C---:B------:R-:W-:Y:S02]  /*6d6c0*/  ISETP.GT.U32.AND P0, PT, R12.reuse, R26, PT ;  /* 0x0000001a0c00720c */ /* 0x040fe40003f04070 */
[----:B------:R-:W-:Y:S02]  /*6d6d0*/  ISETP.GT.U32.AND P2, PT, R12, R24, PT ;  /* 0x000000180c00720c */ /* 0x000fe40003f44070 */
[C---:B------:R-:W-:Y:S02]  /*6d6e0*/  ISETP.GT.U32.AND.EX P4, PT, R14.reuse, RZ, PT, P4 ;  /* 0x000000ff0e00720c */ /* 0x040fe40003f84140 */
[C---:B------:R-:W-:Y:S02]  /*6d6f0*/  ISETP.GT.U32.AND.EX P3, PT, R14.reuse, RZ, PT, P3 ;  /* 0x000000ff0e00720c */ /* 0x040fe40003f64130 */
[C---:B------:R-:W-:Y:S02]  /*6d700*/  ISETP.GT.U32.AND.EX P0, PT, R14.reuse, RZ, PT, P0 ;  /* 0x000000ff0e00720c */ /* 0x040fe40003f04100 */
[----:B------:R-:W-:-:S02]  /*6d710*/  ISETP.GT.U32.AND.EX P2, PT, R14, RZ, PT, P2 ;  /* 0x000000ff0e00720c */ /* 0x000fc40003f44120 */
[----:B------:R-:W-:Y:S02]  /*6d720*/  ISETP.GT.U32.AND.EX P1, PT, R14, RZ, PT, P1 ;  /* 0x000000ff0e00720c */ /* 0x000fe40003f24110 */
[----:B--2---:R-:W-:Y:S02]  /*6d730*/  LOP3.LUT R12, R4, 0xf, RZ, 0xc0, !PT ;  /* 0x0000000f040c7812 */ /* 0x004fe400078ec0ff */
[----:B---3--:R-:W-:Y:S02]  /*6d740*/  LOP3.LUT R3, R17, 0xf, RZ, 0xc0, !PT ;  /* 0x0000000f11037812 */ /* 0x008fe400078ec0ff */
[----:B------:R-:W2:Y:S01]  /*6d750*/  LDL.LU R17, [R1+0x2534] ;  /* 0x0025340001117983 */ /* 0x000ea20000300800 */
[----:B------:R-:W3:Y:S02]  /*6d760*/  LDL.LU R0, [R1] ;  /* 0x0000000001007983 */ /* 0x000ee40000300800 */
[----:B------:R-:W2:Y:S02]  /*6d770*/  LDL.LU R26, [R1+0x78] ;  /* 0x00007800011a7983 */ /* 0x000ea40000300800 */
[----:B------:R-:W-:Y:S01]  /*6d780*/  IMAD R27, R18, 0x10, R3 ;  /* 0x00000010121b7824 */ /* 0x000fe200078e0203 */
[----:B------:R-:W-:Y:S01]  /*6d790*/  SHF.L.U32 R3, R19, 0x8, RZ ;  /* 0x0000000813037819 */ /* 0x000fe200000006ff */
[----:B------:R-:W2:Y:S01]  /*6d7a0*/  LDL.LU R18, [R1+0x2530] ;  /* 0x0025300001127983 */ /* 0x000ea20000300800 */
[----:B------:R-:W2:Y:S02]  /*6d7b0*/  LDL.LU R19, [R1+0x252c] ;  /* 0x00252c0001137983 */ /* 0x000ea40000300800 */
[----:B------:R-:W2:Y:S01]  /*6d7c0*/  LDL.LU R4, [R1+0x2528] ;  /* 0x0025280001047983 */ /* 0x000ea20000300800 */
[----:B------:R-:W-:Y:S01]  /*6d7d0*/  LOP3.LUT R3, R3, 0xf00, RZ, 0xe2, !PT ;  /* 0x00000f0003037812 */ /* 0x000fe200078ee2ff */
[----:B------:R-:W2:Y:S03]  /*6d7e0*/  LDL.LU R25, [R1+0x70] ;  /* 0x0000700001197983 */ /* 0x000ea60000300800 */
[----:B----4-:R-:W-:Y:S01]  /*6d7f0*/  LEA R15, R29, R3, 0xc ;  /* 0x000000031d0f7211 */ /* 0x010fe200078e60ff */
[----:B------:R-:W-:-:S02]  /*6d800*/  IMAD.SHL.U32 R3, R22, 0x100, RZ ;  /* 0x0000010016037824 */ /* 0x000fc400078e00ff */
[----:B------:R-:W-:Y:S01]  /*6d810*/  IMAD R21, R6, 0x10, R12 ;  /* 0x0000001006157824 */ /* 0x000fe200078e020c */
[----:B------:R-:W-:Y:S01]  /*6d820*/  LOP3.LUT R12, R28, 0xf, RZ, 0xc0, !PT ;  /* 0x0000000f1c0c7812 */ /* 0x000fe200078ec0ff */
[----:B------:R-:W4:Y:S01]  /*6d830*/  LDL.LU R6, [R1+0x2524] ;  /* 0x0025240001067983 */ /* 0x000f220000300800 */
[----:B------:R-:W4:Y:S02]  /*6d840*/  LDL.LU R22, [R1+0x2520] ;  /* 0x0025200001167983 */ /* 0x000f240000300800 */
[----:B------:R-:W4:Y:S01]  /*6d850*/  LDL.LU R24, [R1+0xd0] ;  /* 0x0000d00001187983 */ /* 0x000f220000300800 */
[----:B------:R-:W-:Y:S01]  /*6d860*/  LEA R13, R20, R12, 0x4 ;  /* 0x0000000c140d7211 */ /* 0x000fe200078e20ff */
[----:B------:R-:W-:Y:S02]  /*6d870*/  LOP3.LUT R12, R3, 0xf00, RZ, 0xe2, !PT ;  /* 0x00000f00030c7812 */ /* 0x000fe400078ee2ff */
[----:B------:R-:W-:Y:S02]  /*6d880*/  IMAD.SHL.U32 R3, R7, 0x100, RZ ;  /* 0x0000010007037824 */ /* 0x000fe400078e00ff */
[----:B------:R-:W4:Y:S01]  /*6d890*/  LDL.LU R7, [R1+0xd8] ;  /* 0x0000d80001077983 */ /* 0x000f220000300800 */
[----:B------:R-:W-:-:S02]  /*6d8a0*/  LEA R20, R23, R12, 0xc ;  /* 0x0000000c17147211 */ /* 0x000fc400078e60ff */
[----:B------:R-:W4:Y:S01]  /*6d8b0*/  LDL.LU R23, [R1+0x251c] ;  /* 0x00251c0001177983 */ /* 0x000f220000300800 */
[----:B------:R-:W-:-:S05]  /*6d8c0*/  LOP3.LUT R12, R3, 0xf00, RZ, 0xe2, !PT ;  /* 0x00000f00030c7812 */ /* 0x000fca00078ee2ff */
[----:B------:R-:W-:Y:S02]  /*6d8d0*/  IMAD R14, R5, 0x1000, R12 ;  /* 0x00001000050e7824 */ /* 0x000fe400078e020c */
[----:B------:R-:W4:Y:S01]  /*6d8e0*/  LDL.LU R5, [R1+0x40] ;  /* 0x0000400001057983 */ /* 0x000f220000300800 */
[----:B------:R-:W-:Y:S02]  /*6d8f0*/  LOP3.LUT R3, R13, 0xff, RZ, 0xc0, !PT ;  /* 0x000000ff0d037812 */ /* 0x000fe400078ec0ff */
[----:B------:R-:W-:Y:S01]  /*6d900*/  LOP3.LUT R12, R21, 0xff, RZ, 0xc0, !PT ;  /* 0x000000ff150c7812 */ /* 0x000fe200078ec0ff */
[----:B------:R-:W4:Y:S01]  /*6d910*/  LDL.LU R29, [R1+0x88] ;  /* 0x00008800011d7983 */ /* 0x000f220000300800 */
[----:B------:R-:W-:Y:S01]  /*6d920*/  IADD3 R13, R15, R3, RZ ;  /* 0x000000030f0d7210 */ /* 0x000fe20007ffe0ff */
[----:B------:R-:W-:Y:S02]  /*6d930*/  LOP3.LUT R3, R27, 0xff, RZ, 0xc0, !PT ;  /* 0x000000ff1b037812 */ /* 0x000fe400078ec0ff */
[----:B------:R-:W-:-:S02]  /*6d940*/  IMAD.IADD R15, R20, 0x1, R12 ;  /* 0x00000001140f7824 */ /* 0x000fc400078e020c */
[----:B------:R-:W-:Y:S01]  /*6d950*/  IADD3 R12, R14, R3, RZ ;  /* 0x000000030e0c7210 */ /* 0x000fe20007ffe0ff */
[----:B------:R-:W-:-:S03]  /*6d960*/  LOP3.LUT R3, R13, 0xffff, RZ, 0xc0, !PT ;  /* 0x0000ffff0d037812 */ /* 0x000fc600078ec0ff */
[----:B------:R-:W-:Y:S02]  /*6d970*/  PRMT R12, R15, 0x5410, R12 ;  /* 0x000054100f0c7816 */ /* 0x000fe4000000000c */
[----:B------:R-:W-:Y:S01]  /*6d980*/  SHF.R.U32.HI R14, RZ, 0x1, R3 ;  /* 0x00000001ff0e7819 */ /* 0x000fe20000011603 */
[----:B---3--:R-:W-:Y:S02]  /*6d990*/  FMUL R13, R0, c[0x0][0x188] ;  /* 0x00006200000d7a20 */ /* 0x008fe40000400000 */
[----:B------:R-:W3:Y:S01]  /*6d9a0*/  LDL.LU R0, [R1+0x80] ;  /* 0x0000800001007983 */ /* 0x000ee20000300800 */
[----:B--2---:R-:W-:-:S03]  /*6d9b0*/  FMUL R15, R26, c[0x0][0x188] ;  /* 0x000062001a0f7a20 */ /* 0x004fc60000400000 */
[----:B------:R-:W2:Y:S01]  /*6d9c0*/  LDL.LU R26, [R1+0xac] ;  /* 0x0000ac00011a7983 */ /* 0x000ea20000300800 */
[----:B------:R-:W-:Y:S01]  /*6d9d0*/  FSEL R20, R13, -INF , !P4 ;  /* 0xff8000000d147808 */ /* 0x000fe20006000000 */
[----:B------:R-:W-:Y:S01]  /*6d9e0*/  LOP3.LUT P4, RZ, R14, 0x1, RZ, 0xc0, !PT ;  /* 0x000000010eff7812 */ /* 0x000fe2000788c0ff */
[----:B------:R-:W-:-:S03]  /*6d9f0*/  FSEL R14, R15, -INF , !P3 ;  /* 0xff8000000f0e7808 */ /* 0x000fc60005800000 */
[----:B------:R0:W-:Y:S02]  /*6da00*/  STL [R1+0x208], R20 ;  /* 0x0002081401007387 */ /* 0x0001e40000100800 */
[----:B0-----:R-:W-:Y:S02]  /*6da10*/  FMUL R20, R25, c[0x0][0x188] ;  /* 0x0000620019147a20 */ /* 0x001fe40000400000 */
[----:B------:R-:W2:Y:S01]  /*6da20*/  LDL.LU R25, [R1+0xa8] ;  /* 0x0000a80001197983 */ /* 0x000ea20000300800 */
[----:B------:R0:W-:Y:S02]  /*6da30*/  STL [R1+0x1f4], R14 ;  /* 0x0001f40e01007387 */ /* 0x0001e40000100800 */
[----:B----4-:R-:W-:Y:S01]  /*6da40*/  FMUL R15, R24, c[0x0][0x188] ;  /* 0x00006200180f7a20 */ /* 0x010fe20000400000 */
[----:B------:R-:W-:Y:S02]  /*6da50*/  FSEL R20, R20, -INF , !P0 ;  /* 0xff80000014147808 */ /* 0x000fe40004000000 */
[----:B0-----:R-:W-:-:S03]  /*6da60*/  SHF.R.U32.HI R14, RZ, 0x3, R3 ;  /* 0x00000003ff0e7819 */ /* 0x001fc60000011603 */
[----:B------:R0:W-:Y:S01]  /*6da70*/  STL [R1+0x1dc], R20 ;  /* 0x0001dc1401007387 */ /* 0x0001e20000100800 */
[----:B------:R-:W4:Y:S01]  /*6da80*/  LDL.LU R24, [R1+0xa4] ;  /* 0x0000a40001187983 */ /* 0x000f220000300800 */
[----:B------:R-:W-:Y:S01]  /*6da90*/  LOP3.LUT P0, RZ, R14, 0x1, RZ, 0xc0, !PT ;  /* 0x000000010eff7812 */ /* 0x000fe2000780c0ff */
[----:B------:R-:W-:Y:S02]  /*6daa0*/  FSEL R14, R15, -INF , !P1 ;  /* 0xff8000000f0e7808 */ /* 0x000fe40004800000 */
[----:B------:R-:W-:Y:S02]  /*6dab0*/  FMUL R15, R5, c[0x0][0x188] ;  /* 0x00006200050f7a20 */ /* 0x000fe40000400000 */
[----:B0-----:R-:W-:Y:S02]  /*6dac0*/  FMUL R20, R7, c[0x0][0x188] ;  /* 0x0000620007147a20 */ /* 0x001fe40000400000 */
[----:B------:R-:W4:Y:S01]  /*6dad0*/  LDL.LU R7, [R1+0xa0] ;  /* 0x0000a00001077983 */ /* 0x000f220000300800 */
[----:B------:R-:W-:Y:S02]  /*6dae0*/  STL [R1+0x188], R14 ;  /* 0x0001880e01007387 */ /* 0x000fe40000100800 */
[----:B------:R-:W4:Y:S01]  /*6daf0*/  LDL.LU R5, [R1+0xe8] ;  /* 0x0000e80001057983 */ /* 0x000f220000300800 */
[----:B------:R-:W-:-:S02]  /*6db00*/  FSEL R20, R20, -INF , !P2 ;  /* 0xff80000014147808 */ /* 0x000fc40005000000 */
[----:B------:R-:W-:Y:S02]  /*6db10*/  SHF.R.U32.HI R13, RZ, 0x2, R3 ;  /* 0x00000002ff0d7819 */ /* 0x000fe40000011603 */
[----:B------:R-:W-:Y:S01]  /*6db20*/  FSEL R15, R15, -INF , !P4 ;  /* 0xff8000000f0f7808 */ /* 0x000fe20006000000 */
[----:B------:R0:W-:Y:S01]  /*6db30*/  STL [R1+0x1a4], R20 ;  /* 0x0001a41401007387 */ /* 0x0001e20000100800 */
[----:B------:R-:W-:-:S03]  /*6db40*/  LOP3.LUT P3, RZ, R13, 0x1, RZ, 0xc0, !PT ;  /* 0x000000010dff7812 */ /* 0x000fc6000786c0ff */
[----:B------:R3:W-:Y:S01]  /*6db50*/  STL [R1+0x270], R15 ;  /* 0x0002700f01007387 */ /* 0x0007e20000100800 */
[--C-:B------:R-:W-:Y:S01]  /*6db60*/  SHF.R.U32.HI R13, RZ, 0x4, R3.reuse ;  /* 0x00000004ff0d7819 */ /* 0x100fe20000011603 */
[----:B------:R-:W4:Y:S01]  /*6db70*/  LDL.LU R21, [R1+0xe0] ;  /* 0x0000e00001157983 */ /* 0x000f220000300800 */
[----:B0-----:R-:W-:Y:S02]  /*6db80*/  FMUL R20, R29, c[0x0][0x188] ;  /* 0x000062001d147a20 */ /* 0x001fe40000400000 */
[----:B------:R-:W-:Y:S01]  /*6db90*/  LOP3.LUT P1, RZ, R13, 0x1, RZ, 0xc0, !PT ;  /* 0x000000010dff7812 */ /* 0x000fe2000782c0ff */
[--C-:B------:R-:W-:Y:S01]  /*6dba0*/  SHF.R.U32.HI R13, RZ, 0x6, R3.reuse ;  /* 0x00000006ff0d7819 */ /* 0x100fe20000011603 */
[----:B------:R-:W-:-:S03]  /*6dbb0*/  SHF.R.U32.HI R14, RZ, 0x5, R3 ;  /* 0x00000005ff0e7819 */ /* 0x000fc60000011603 */
[----:B------:R-:W-:Y:S01]  /*6dbc0*/  LOP3.LUT P4, RZ, R13, 0x1, RZ, 0xc0, !PT ;  /* 0x000000010dff7812 */ /* 0x000fe2000788c0ff */
[--C-:B------:R-:W-:Y:S01]  /*6dbd0*/  SHF.R.U32.HI R13, RZ, 0x8, R3.reuse ;  /* 0x00000008ff0d7819 */ /* 0x100fe20000011603 */
[----:B------:R-:W-:Y:S01]  /*6dbe0*/  LOP3.LUT P2, RZ, R14, 0x1, RZ, 0xc0, !PT ;  /* 0x000000010eff7812 */ /* 0x000fe2000784c0ff */
[----:B------:R-:W-:Y:S02]  /*6dbf0*/  SHF.R.U32.HI R14, RZ, 0x7, R3 ;  /* 0x00000007ff0e7819 */ /* 0x000fe40000011603 */
[----:B---3--:R-:W-:Y:S01]  /*6dc00*/  FMUL R15, R0, c[0x0][0x188] ;  /* 0x00006200000f7a20 */ /* 0x008fe20000400000 */
[----:B------:R-:W-:Y:S01]  /*6dc10*/  FSEL R0, R20, -INF , !P3 ;  /* 0xff80000014007808 */ /* 0x000fe20005800000 */
[----:B--2---:R-:W-:-:S04]  /*6dc20*/  FMUL R20, R26, c[0x0][0x188] ;  /* 0x000062001a147a20 */ /* 0x004fc80000400000 */
[----:B------:R0:W-:Y:S01]  /*6dc30*/  STL [R1+0x260], R0 ;  /* 0x0002600001007387 */ /* 0x0001e20000100800 */
[----:B------:R-:W2:Y:S02]  /*6dc40*/  LDL.LU R28, [R1+0x1cc] ;  /* 0x0001cc00011c7983 */ /* 0x000ea40000300800 */
[----:B------:R-:W3:Y:S01]  /*6dc50*/  LDL.LU R29, [R1+0x1c8] ;  /* 0x0001c800011d7983 */ /* 0x000ee20000300800 */
[----:B------:R-:W-:Y:S02]  /*6dc60*/  LOP3.LUT P3, RZ, R14, 0x1, RZ, 0xc0, !PT ;  /* 0x000000010eff7812 */ /* 0x000fe4000786c0ff */
[----:B0-----:R-:W-:Y:S01]  /*6dc70*/  FSEL R0, R15, -INF , !P0 ;  /* 0xff8000000f007808 */ /* 0x001fe20004000000 */
[----:B------:R-:W-:Y:S01]  /*6dc80*/  LOP3.LUT P0, RZ, R13, 0x1, RZ, 0xc0, !PT ;  /* 0x000000010dff7812 */ /* 0x000fe2000780c0ff */
[----:B------:R-:W-:Y:S01]  /*6dc90*/  FSEL R13, R20, -INF , !P1 ;  /* 0xff800000140d7808 */ /* 0x000fe20004800000 */
[----:B------:R-:W-:Y:S02]  /*6dca0*/  FMUL R15, R25, c[0x0][0x188] ;  /* 0x00006200190f7a20 */ /* 0x000fe40000400000 */
[----:B------:R0:W-:Y:S01]  /*6dcb0*/  STL [R1+0x234], R0 ;  /* 0x0002340001007387 */ /* 0x0001e20000100800 */
[----:B------:R-:W-:-:S02]  /*6dcc0*/  SHF.R.U32.HI R14, RZ, 0x9, R3 ;  /* 0x00000009ff0e7819 */ /* 0x000fc40000011603 */
[----:B------:R-:W-:Y:S01]  /*6dcd0*/  FSEL R15, R15, -INF , !P2 ;  /* 0xff8000000f0f7808 */ /* 0x000fe20005000000 */
[----:B0-----:R-:W3:Y:S01]  /*6dce0*/  LDL.LU R0, [R1+0x1c4] ;  /* 0x0001c40001007983 */ /* 0x001ee20000300800 */
[----:B------:R-:W3:Y:S02]  /*6dcf0*/  LDL.LU R26, [R1+0x1c0] ;  /* 0x0001c000011a7983 */ /* 0x000ee40000300800 */
[----:B------:R-:W-:Y:S01]  /*6dd00*/  STL [R1+0x25c], R13 ;  /* 0x00025c0d01007387 */ /* 0x000fe20000100800 */
[----:B------:R-:W-:Y:S01]  /*6dd10*/  LOP3.LUT P1, RZ, R14, 0x1, RZ, 0xc0, !PT ;  /* 0x000000010eff7812 */ /* 0x000fe2000782c0ff */
[----:B------:R-:W3:Y:S01]  /*6dd20*/  LDL.LU R25, [R1+0x2d0] ;  /* 0x0002d00001197983 */ /* 0x000ee20000300800 */
[----:B----4-:R-:W-:-:S03]  /*6dd30*/  FMUL R14, R24, c[0x0][0x188] ;  /* 0x00006200180e7a20 */ /* 0x010fc60000400000 */
[----:B------:R0:W-:Y:S01]  /*6dd40*/  STL [R1+0x258], R15 ;  /* 0x0002580f01007387 */ /* 0x0001e20000100800 */
[----:B------:R-:W4:Y:S02]  /*6dd50*/  LDL.LU R24, [R1+0x2d8] ;  /* 0x0002d80001187983 */ /* 0x000f240000300800 */
[----:B0-----:R-:W-:Y:S01]  /*6dd60*/  FMUL R15, R5, c[0x0][0x188] ;  /* 0x00006200050f7a20 */ /* 0x001fe20000400000 */
[----:B------:R-:W-:Y:S01]  /*6dd70*/  FSEL R5, R14, -INF , !P4 ;  /* 0xff8000000e057808 */ /* 0x000fe20006000000 */
[----:B------:R-:W-:-:S04]  /*6dd80*/  FMUL R20, R7, c[0x0][0x188] ;  /* 0x0000620007147a20 */ /* 0x000fc80000400000 */
[----:B------:R0:W-:Y:S01]  /*6dd90*/  STL [R1+0x22c], R5 ;  /* 0x00022c0501007387 */ /* 0x0001e20000100800 */
[----:B------:R-:W4:Y:S03]  /*6dda0*/  LDL.LU R7, [R1+0x48] ;  /* 0x0000480001077983 */ /* 0x000f260000300800 */
[----:B0-----:R-:W4:Y:S01]  /*6ddb0*/  LDL.LU R5, [R1+0x4c] ;  /* 0x00004c0001057983 */ /* 0x001f220000300800 */
[--C-:B------:R-:W-:Y:S02]  /*6ddc0*/  SHF.R.U32.HI R13, RZ, 0xa, R3.reuse ;  /* 0x0000000aff0d7819 */ /* 0x100fe40000011603 */
[--C-:B------:R-:W-:Y:S02]  /*6ddd0*/  SHF.R.U32.HI R14, RZ, 0xc, R3.reuse ;  /* 0x0000000cff0e7819 */ /* 0x100fe40000011603 */
[----:B------:R-:W-:Y:S01]  /*6dde0*/  LOP3.LUT P2, RZ, R13, 0x1, RZ, 0xc0, !PT ;  /* 0x000000010dff7812 */ /* 0x000fe2000784c0ff */
[----:B------:R-:W-:Y:S01]  /*6ddf0*/  SHF.R.U32.HI R13, RZ, 0xb, R3 ;  /* 0x0000000bff0d7819 */ /* 0x000fe20000011603 */
[----:B------:R-:W-:Y:S01]  /*6de00*/  FSEL R20, R20, -INF , !P3 ;  /* 0xff80000014147808 */ /* 0x000fe20005800000 */
[----:B------:R-:W-:Y:S01]  /*6de10*/  LOP3.LUT P3, RZ, R14, 0x1, RZ, 0xc0, !PT ;  /* 0x000000010eff7812 */ /* 0x000fe2000786c0ff */
[----:B------:R-:W-:-:S02]  /*6de20*/  FSEL R14, R15, -INF , !P0 ;  /* 0xff8000000f0e7808 */ /* 0x000fc40004000000 */
[----:B------:R-:W-:Y:S01]  /*6de30*/  LOP3.LUT P4, RZ, R13, 0x1, RZ, 0xc0, !PT ;  /* 0x000000010dff7812 */ /* 0x000fe2000788c0ff */
[--C-:B------:R-:W-:Y:S01]  /*6de40*/  SHF.R.U32.HI R13, RZ, 0xd, R3.reuse ;  /* 0x0000000dff0d7819 */ /* 0x100fe20000011603 */
[----:B------:R0:W-:Y:S01]  /*6de50*/  STL [R1+0x228], R20 ;  /* 0x0002281401007387 */ /* 0x0001e20000100800 */
[----:B------:R3:W-:Y:S02]  /*6de60*/  STL [R1+0x1fc], R14 ;  /* 0x0001fc0e01007387 */ /* 0x0007e40000100800 */
[----:B------:R-:W-:Y:S01]  /*6de70*/  LOP3.LUT P0, RZ, R13, 0x1, RZ, 0xc0, !PT ;  /* 0x000000010dff7812 */ /* 0x000fe2000780c0ff */
[--C-:B------:R-:W-:Y:S02]  /*6de80*/  SHF.R.U32.HI R13, RZ, 0xe, R3.reuse ;  /* 0x0000000eff0d7819 */ /* 0x100fe40000011603 */
[----:B0-----:R-:W-:Y:S01]  /*6de90*/  FMUL R20, R21, c[0x0][0x188] ;  /* 0x0000620015147a20 */ /* 0x001fe20000400000 */
[----:B------:R-:W-:-:S04]  /*6dea0*/  SHF.R.U32.HI R3, RZ, 0xf, R3 ;  /* 0x0000000fff037819 */ /* 0x000fc80000011603 */
[----:B------:R-:W-:Y:S01]  /*6deb0*/  FSEL R20, R20, -INF , !P1 ;  /* 0xff80000014147808 */ /* 0x000fe20004800000 */
[----:B------:R-:W-:Y:S01]  /*6dec0*/  LOP3.LUT P1, RZ, R3, 0x1, RZ, 0xc0, !PT ;  /* 0x0000000103ff7812 */ /* 0x000fe2000782c0ff */
[----:B------:R-:W-:-:S03]  /*6ded0*/  SHF.R.U64 R3, R12, 0x1f, RZ ;  /* 0x0000001f0c037819 */ /* 0x000fc600000012ff */
[----:B------:R-:W-:Y:S01]  /*6dee0*/  STL [R1+0x1e4], R20 ;  /* 0x0001e41401007387 */ /* 0x000fe20000100800 */
[----:B--2---:R-:W-:Y:S02]  /*6def0*/  FMUL R15, R28, c[0x0][0x188] ;  /* 0x000062001c0f7a20 */ /* 0x004fe40000400000 */
[----:B---3--:R-:W-:-:S03]  /*6df00*/  FMUL R14, R29, c[0x0][0x188] ;  /* 0x000062001d0e7a20 */ /* 0x008fc60000400000 */
[----:B------:R-:W-:Y:S01]  /*6df10*/  FSEL R15, R15, -INF , !P2 ;  /* 0xff8000000f0f7808 */ /* 0x000fe20005000000 */
[----:B------:R-:W-:Y:S01]  /*6df20*/  LOP3.LUT P2, RZ, R13, 0x1, RZ, 0xc0, !PT ;  /* 0x000000010dff7812 */ /* 0x000fe2000784c0ff */
[----:B------:R-:W-:-:S03]  /*6df30*/  FSEL R13, R14, -INF , !P4 ;  /* 0xff8000000e0d7808 */ /* 0x000fc60006000000 */
[----:B------:R0:W-:Y:S01]  /*6df40*/  STL [R1+0x1f8], R15 ;  /* 0x0001f80f01007387 */ /* 0x0001e20000100800 */
[----:B------:R-:W-:-:S03]  /*6df50*/  LOP3.LUT P4, RZ, R3, 0x1, RZ, 0xc0, !PT ;  /* 0x0000000103ff7812 */ /* 0x000fc6000788c0ff */
[----:B------:R1:W-:Y:S01]  /*6df60*/  STL [R1+0x1ec], R13 ;  /* 0x0001ec0d01007387 */ /* 0x0003e20000100800 */
[----:B------:R-:W-:Y:S01]  /*6df70*/  SHF.R.U64 R3, R12, 0x1e, RZ ;  /* 0x0000001e0c037819 */ /* 0x000fe200000012ff */
[----:B------:R-:W-:Y:S02]  /*6df80*/  FMUL R14, R0, c[0x0][0x188] ;  /* 0x00006200000e7a20 */ /* 0x000fe40000400000 */
[----:B0-----:R-:W-:Y:S02]  /*6df90*/  FMUL R15, R26, c[0x0][0x188] ;  /* 0x000062001a0f7a20 */ /* 0x001fe40000400000 */
[----:B------:R-:W-:Y:S01]  /*6dfa0*/  FMUL R20, R25, c[0x0][0x188] ;  /* 0x0000620019147a20 */ /* 0x000fe20000400000 */
[----:B------:R-:W-:Y:S02]  /*6dfb0*/  FSEL R0, R14, -INF , !P3 ;  /* 0xff8000000e007808 */ /* 0x000fe40005800000 */
[----:B------:R-:W-:-:S03]  /*6dfc0*/  FSEL R14, R15, -INF , !P0 ;  /* 0xff8000000f0e7808 */ /* 0x000fc60004000000 */
[----:B------:R0:W-:Y:S01]  /*6dfd0*/  STL [R1+0x1cc], R0 ;  /* 0x0001cc0001007387 */ /* 0x0001e20000100800 */
[----:B------:R-:W-:Y:S01]  /*6dfe0*/  LOP3.LUT P3, RZ, R3, 0x1, RZ, 0xc0, !PT ;  /* 0x0000000103ff7812 */ /* 0x000fe2000786c0ff */
[C---:B------:R-:W-:Y:S02]  /*6dff0*/  SHF.R.U64 R3, R12.reuse, 0x1c, RZ ;  /* 0x0000001c0c037819 */ /* 0x040fe400000012ff */
[----:B------:R2:W-:Y:S01]  /*6e000*/  STL [R1+0x1c4], R14 ;  /* 0x0001c40e01007387 */ /* 0x0005e20000100800 */
[----:B-1----:R-:W-:Y:S02]  /*6e010*/  SHF.R.U64 R13, R12, 0x1d, RZ ;  /* 0x0000001d0c0d7819 */ /* 0x002fe400000012ff */
[----:B0-----:R-:W-:Y:S01]  /*6e020*/  FSEL R0, R20, -INF , !P1 ;  /* 0xff80000014007808 */ /* 0x001fe20004800000 */
[----:B----4-:R-:W-:Y:S01]  /*6e030*/  FMUL R20, R24, c[0x0][0x188] ;  /* 0x0000620018147a20 */ /* 0x010fe20000400000 */
[----:B------:R-:W-:Y:S01]  /*6e040*/  LOP3.LUT P1, RZ, R3, 0x1, RZ, 0xc0, !PT ;  /* 0x0000000103ff7812 */ /* 0x000fe2000782c0ff */
[----:B------:R-:W-:-:S02]  /*6e050*/  FMUL R15, R7, c[0x0][0x188] ;  /* 0x00006200070f7a20 */ /* 0x000fc40000400000 */
[----:B------:R0:W-:Y:S01]  /*6e060*/  STL [R1+0x194], R0 ;  /* 0x0001940001007387 */ /* 0x0001e20000100800 */
[C---:B------:R-:W-:Y:S02]  /*6e070*/  SHF.R.U64 R3, R12.reuse, 0x1a, RZ ;  /* 0x0000001a0c037819 */ /* 0x040fe400000012ff */
[----:B------:R-:W-:Y:S01]  /*6e080*/  LOP3.LUT P0, RZ, R13, 0x1, RZ, 0xc0, !PT ;  /* 0x000000010dff7812 */ /* 0x000fe2000780c0ff */
[----:B------:R-:W-:Y:S02]  /*6e090*/  SHF.R.U64 R13, R12, 0x1b, RZ ;  /* 0x0000001b0c0d7819 */ /* 0x000fe400000012ff */
[----:B--2---:R-:W-:Y:S01]  /*6e0a0*/  FMUL R14, R5, c[0x0][0x188] ;  /* 0x00006200050e7a20 */ /* 0x004fe20000400000 */
[----:B0-----:R-:W-:Y:S01]  /*6e0b0*/  FSEL R0, R20, -INF , !P2 ;  /* 0xff80000014007808 */ /* 0x001fe20005000000 */
[----:B------:R-:W-:-:S04]  /*6e0c0*/  LOP3.LUT P2, RZ, R13, 0x1, RZ, 0xc0, !PT ;  /* 0x000000010dff7812 */ /* 0x000fc8000784c0ff */
[----:B------:R0:W-:Y:S01]  /*6e0d0*/  STL [R1+0x1a0], R0 ;  /* 0x0001a00001007387 */ /* 0x0001e20000100800 */
[----:B------:R-:W-:Y:S02]  /*6e0e0*/  SHF.R.U64 R13, R12, 0x19, RZ ;  /* 0x000000190c0d7819 */ /* 0x000fe400000012ff */
[----:B0-----:R-:W-:Y:S01]  /*6e0f0*/  FSEL R0, R15, -INF , !P4 ;  /* 0xff8000000f007808 */ /* 0x001fe20006000000 */
[----:B------:R-:W-:Y:S01]  /*6e100*/  LOP3.LUT P4, RZ, R3, 0x1, RZ, 0xc0, !PT ;  /* 0x0000000103ff7812 */ /* 0x000fe2000788c0ff */
[----:B------:R-:W-:Y:S01]  /*6e110*/  FSEL R3, R14, -INF , !P3 ;  /* 0xff8000000e037808 */ /* 0x000fe20005800000 */
[----:B------:R-:W-:Y:S01]  /*6e120*/  FMUL R14, R4, c[0x0][0x188] ;  /* 0x00006200040e7a20 */ /* 0x000fe20000400000 */
[----:B------:R-:W-:Y:S01]  /*6e130*/  LOP3.LUT P3, RZ, R13, 0x1, RZ, 0xc0, !PT ;  /* 0x000000010dff7812 */ /* 0x000fe2000786c0ff */
[----:B------:R0:W-:Y:S01]  /*6e140*/  STL [R1+0x238], R0 ;  /* 0x0002380001007387 */ /* 0x0001e20000100800 */
[----:B------:R-:W-:Y:S02]  /*6e150*/  FMUL R13, R6, c[0x0][0x188] ;  /* 0x00006200060d7a20 */ /* 0x000fe40000400000 */
[----:B------:R-:W-:-:S02]  /*6e160*/  FSEL R5, R14, -INF , !P0 ;  /* 0xff8000000e057808 */ /* 0x000fc40004000000 */
[----:B------:R-:W-:Y:S01]  /*6e170*/  SHF.R.U64 R4, R12, 0x17, RZ ;  /* 0x000000170c047819 */ /* 0x000fe200000012ff */
[----:B------:R-:W-:Y:S01]  /*6e180*/  FMUL R6, R16, c[0x0][0x188] ;  /* 0x0000620010067a20 */ /* 0x000fe20000400000 */
[----:B0-----:R-:W2:Y:S01]  /*6e190*/  LDL.LU R0, [R1+0x1b0] ;  /* 0x0001b00001007983 */ /* 0x001ea20000300800 */
[----:B------:R-:W3:Y:S02]  /*6e1a0*/  LDL.LU R26, [R1+0x1b8] ;  /* 0x0001b800011a7983 */ /* 0x000ee40000300800 */
[----:B------:R-:W-:Y:S02]  /*6e1b0*/  STL [R1+0x240], R3 ;  /* 0x0002400301007387 */ /* 0x000fe40000100800 */
[----:B------:R-:W4:Y:S01]  /*6e1c0*/  LDL.LU R24, [R1+0x110] ;  /* 0x0001100001187983 */ /* 0x000f220000300800 */
[----:B------:R0:W-:Y:S02]  /*6e1d0*/  STL [R1+0x200], R5 ;  /* 0x0002000501007387 */ /* 0x0001e40000100800 */
[----:B0-----:R-:W-:Y:S01]  /*6e1e0*/  FSEL R5, R13, -INF , !P1 ;  /* 0xff8000000d057808 */ /* 0x001fe20004800000 */
[----:B------:R-:W-:Y:S01]  /*6e1f0*/  LOP3.LUT P1, RZ, R4, 0x1, RZ, 0xc0, !PT ;  /* 0x0000000104ff7812 */ /* 0x000fe2000782c0ff */
[----:B------:R-:W-:-:S03]  /*6e200*/  FSEL R4, R6, -INF , !P2 ;  /* 0xff80000006047808 */ /* 0x000fc60005000000 */
[----:B------:R0:W-:Y:S01]  /*6e210*/  STL [R1+0x220], R5 ;  /* 0x0002200501007387 */ /* 0x0001e20000100800 */
[----:B------:R-:W4:Y:S02]  /*6e220*/  LDL.LU R21, [R1+0x114] ;  /* 0x0001140001157983 */ /* 0x000f240000300800 */
[----:B------:R-:W4:Y:S02]  /*6e230*/  LDL.LU R7, [R1+0x118] ;  /* 0x0001180001077983 */ /* 0x000f240000300800 */
[----:B------:R1:W-:Y:S01]  /*6e240*/  STL [R1+0x244], R4 ;  /* 0x0002440401007387 */ /* 0x0003e20000100800 */
[----:B0-----:R-:W4:Y:S01]  /*6e250*/  LDL.LU R5, [R1+0x11c] ;  /* 0x00011c0001057983 */ /* 0x001f220000300800 */
[----:B------:R-:W-:Y:S01]  /*6e260*/  SHF.R.U64 R3, R12, 0x18, RZ ;  /* 0x000000180c037819 */ /* 0x000fe200000012ff */
[----:B------:R-:W-:-:S03]  /*6e270*/  FMUL R14, R17, c[0x0][0x188] ;  /* 0x00006200110e7a20 */ /* 0x000fc60000400000 */
[----:B------:R-:W-:Y:S01]  /*6e280*/  LOP3.LUT P0, RZ, R3, 0x1, RZ, 0xc0, !PT ;  /* 0x0000000103ff7812 */ /* 0x000fe2000780c0ff */
[----:B------:R-:W-:Y:S01]  /*6e290*/  SHF.R.U64 R3, R12, 0x16, RZ ;  /* 0x000000160c037819 */ /* 0x000fe200000012ff */
[----:B------:R-:W-:Y:S01]  /*6e2a0*/  FSEL R14, R14, -INF , !P4 ;  /* 0xff8000000e0e7808 */ /* 0x000fe20006000000 */
[----:B------:R-:W-:Y:S02]  /*6e2b0*/  FMUL R13, R18, c[0x0][0x188] ;  /* 0x00006200120d7a20 */ /* 0x000fe40000400000 */
[----:B------:R-:W-:Y:S01]  /*6e2c0*/  FMUL R6, R19, c[0x0][0x188] ;  /* 0x0000620013067a20 */ /* 0x000fe20000400000 */
[----:B------:R-:W-:Y:S01]  /*6e2d0*/  LOP3.LUT P2, RZ, R3, 0x1, RZ, 0xc0, !PT ;  /* 0x0000000103ff7812 */ /* 0x000fe2000784c0ff */
[C---:B------:R-:W-:Y:S01]  /*6e2e0*/  SHF.R.U64 R3, R12.reuse, 0x14, RZ ;  /* 0x000000140c037819 */ /* 0x040fe200000012ff */
[----:B------:R2:W-:Y:S01]  /*6e2f0*/  STL [R1+0x230], R14 ;  /* 0x0002300e01007387 */ /* 0x0005e20000100800 */
[----:B-1----:R-:W-:Y:S02]  /*6e300*/  SHF.R.U64 R4, R12, 0x15, RZ ;  /* 0x000000150c047819 */ /* 0x002fe400000012ff */
[----:B------:R-:W-:Y:S01]  /*6e310*/  FSEL R13, R13, -INF , !P3 ;  /* 0xff8000000d0d7808 */ /* 0x000fe20005800000 */
[----:B------:R-:W-:Y:S01]  /*6e320*/  LOP3.LUT P3, RZ, R3, 0x1, RZ, 0xc0, !PT ;  /* 0x0000000103ff7812 */ /* 0x000fe2000786c0ff */
[----:B------:R-:W-:-:S02]  /*6e330*/  FSEL R3, R6, -INF , !P0 ;  /* 0xff80000006037808 */ /* 0x000fc40004000000 */
[----:B------:R-:W-:Y:S01]  /*6e340*/  LOP3.LUT P4, RZ, R4, 0x1, RZ, 0xc0, !PT ;  /* 0x0000000104ff7812 */ /* 0x000fe2000788c0ff */
[----:B------:R-:W-:Y:S01]  /*6e350*/  SHF.R.U64 R4, R12, 0x13, RZ ;  /* 0x000000130c047819 */ /* 0x000fe200000012ff */
[----:B------:R3:W-:Y:S01]  /*6e360*/  STL [R1+0x254], R13 ;  /* 0x0002540d01007387 */ /* 0x0007e20000100800 */
[----:B------:R-:W4:Y:S02]  /*6e370*/  LDL.LU R28, [R1+0xc0] ;  /* 0x0000c000011c7983 */ /* 0x000f240000300800 */
[----:B------:R-:W4:Y:S02]  /*6e380*/  LDL.LU R25, [R1+0xc8] ;  /* 0x0000c80001197983 */ /* 0x000f240000300800 */
[----:B------:R-:W-:Y:S01]  /*6e390*/  STL [R1+0x250], R3 ;  /* 0x0002500301007387 */ /* 0x000fe20000100800 */
[----:B------:R-:W-:Y:S01]  /*6e3a0*/  LOP3.LUT P0, RZ, R4, 0x1, RZ, 0xc0, !PT ;  /* 0x0000000104ff7812 */ /* 0x000fe2000780c0ff */
[----:B------:R-:W4:Y:S01]  /*6e3b0*/  LDL.LU R29, [R1+0x90] ;  /* 0x00009000011d7983 */ /* 0x000f220000300800 */
[----:B------:R-:W-:Y:S01]  /*6e3c0*/  SHF.R.U64 R4, R12, 0x11, RZ ;  /* 0x000000110c047819 */ /* 0x000fe200000012ff */
[----:B--2---:R-:W-:-:S02]  /*6e3d0*/  FMUL R14, R0, c[0x0][0x188] ;  /* 0x00006200000e7a20 */ /* 0x004fc40000400000 */
[----:B---3--:R-:W-:-:S03]  /*6e3e0*/  FMUL R13, R26, c[0x0][0x188] ;  /* 0x000062001a0d7a20 */ /* 0x008fc60000400000 */
[----:B------:R-:W-:Y:S01]  /*6e3f0*/  FSEL R0, R14, -INF , !P1 ;  /* 0xff8000000e007808 */ /* 0x000fe20004800000 */
[----:B----4-:R-:W-:-:S04]  /*6e400*/  FMUL R6, R24, c[0x0][0x188] ;  /* 0x0000620018067a20 */ /* 0x010fc80000400000 */
[----:B------:R0:W-:Y:S02]  /*6e410*/  STL [R1+0x24c], R0 ;  /* 0x00024c0001007387 */ /* 0x0001e40000100800 */
[----:B0-----:R-:W-:Y:S01]  /*6e420*/  FSEL R0, R13, -INF , !P2 ;  /* 0xff8000000d007808 */ /* 0x001fe20005000000 */
[----:B------:R-:W-:Y:S01]  /*6e430*/  FMUL R14, R21, c[0x0][0x188] ;  /* 0x00006200150e7a20 */ /* 0x000fe20000400000 */
[----:B------:R-:W-:Y:S01]  /*6e440*/  LOP3.LUT P2, RZ, R4, 0x1, RZ, 0xc0, !PT ;  /* 0x0000000104ff7812 */ /* 0x000fe2000784c0ff */
[----:B------:R-:W-:Y:S02]  /*6e450*/  FSEL R4, R6, -INF , !P4 ;  /* 0xff80000006047808 */ /* 0x000fe40006000000 */
[----:B------:R0:W-:Y:S01]  /*6e460*/  STL [R1+0x268], R0 ;  /* 0x0002680001007387 */ /* 0x0001e20000100800 */
[----:B------:R-:W-:Y:S02]  /*6e470*/  FMUL R13, R7, c[0x0][0x188] ;  /* 0x00006200070d7a20 */ /* 0x000fe40000400000 */
[----:B------:R-:W-:Y:S01]  /*6e480*/  FMUL R6, R5, c[0x0][0x188] ;  /* 0x0000620005067a20 */ /* 0x000fe20000400000 */
[----:B------:R-:W-:Y:S01]  /*6e490*/  FSEL R5, R14, -INF , !P3 ;  /* 0xff8000000e057808 */ /* 0x000fe20005800000 */
[----:B0-----:R-:W2:Y:S01]  /*6e4a0*/  LDL.LU R0, [R1+0x94] ;  /* 0x0000940001007983 */ /* 0x001ea20000300800 */
[----:B------:R-:W3:Y:S02]  /*6e4b0*/  LDL.LU R26, [R1+0x98] ;  /* 0x00009800011a7983 */ /* 0x000ee40000300800 */
[----:B------:R-:W-:Y:S02]  /*6e4c0*/  STL [R1+0x278], R4 ;  /* 0x0002780401007387 */ /* 0x000fe40000100800 */
[----:B------:R-:W4:Y:S01]  /*6e4d0*/  LDL.LU R24, [R1+0x9c] ;  /* 0x00009c0001187983 */ /* 0x000f220000300800 */
[----:B------:R0:W-:Y:S02]  /*6e4e0*/  STL [R1+0x274], R5 ;  /* 0x0002740501007387 */ /* 0x0001e40000100800 */
[----:B0-----:R-:W-:-:S05]  /*6e4f0*/  FSEL R5, R13, -INF , !P0 ;  /* 0xff8000000d057808 */ /* 0x001fca0004000000 */
[----:B------:R0:W-:Y:S01]  /*6e500*/  STL [R1+0x290], R5 ;  /* 0x0002900501007387 */ /* 0x0001e20000100800 */
[----:B------:R-:W4:Y:S03]  /*6e510*/  LDL.LU R7, [R1+0x60] ;  /* 0x0000600001077983 */ /* 0x000f260000300800 */
[----:B0-----:R-:W4:Y:S01]  /*6e520*/  LDL.LU R5, [R1+0x68] ;  /* 0x0000680001057983 */ /* 0x001f220000300800 */
[----:B------:R-:W-:-:S04]  /*6e530*/  SHF.R.U64 R3, R12, 0x12, RZ ;  /* 0x000000120c037819 */ /* 0x000fc800000012ff */
[----:B------:R-:W-:Y:S01]  /*6e540*/  LOP3.LUT P1, RZ, R3, 0x1, RZ, 0xc0, !PT ;  /* 0x0000000103ff7812 */ /* 0x000fe2000782c0ff */
[C---:B------:R-:W-:Y:S01]  /*6e550*/  SHF.R.U64 R3, R12.reuse, 0x10, RZ ;  /* 0x000000100c037819 */ /* 0x040fe200000012ff */
[----:B------:R-:W-:-:S03]  /*6e560*/  SHF.R.U64 R4, R12, 0xf, RZ ;  /* 0x0000000f0c047819 */ /* 0x000fc600000012ff */
[----:B------:R-:W-:Y:S01]  /*6e570*/  LOP3.LUT P4, RZ, R3, 0x1, RZ, 0xc0, !PT ;  /* 0x0000000103ff7812 */ /* 0x000fe2000788c0ff */
[----:B------:R-:W-:Y:S02]  /*6e580*/  SHF.R.U64 R3, R12, 0xe, RZ ;  /* 0x0000000e0c037819 */ /* 0x000fe400000012ff */
[----:B------:R-:W-:Y:S01]  /*6e590*/  FMUL R14, R28, c[0x0][0x188] ;  /* 0x000062001c0e7a20 */ /* 0x000fe20000400000 */
[----:B------:R-:W-:Y:S01]  /*6e5a0*/  LOP3.LUT P3, RZ, R4, 0x1, RZ, 0xc0, !PT ;  /* 0x0000000104ff7812 */ /* 0x000fe2000786c0ff */
[----:B------:R-:W-:Y:S01]  /*6e5b0*/  FMUL R13, R25, c[0x0][0x188] ;  /* 0x00006200190d7a20 */ /* 0x000fe20000400000 */
[----:B------:R-:W-:Y:S02]  /*6e5c0*/  LOP3.LUT P0, RZ, R3, 0x1, RZ, 0xc0, !PT ;  /* 0x0000000103ff7812 */ /* 0x000fe4000780c0ff */
[----:B------:R-:W-:Y:S01]  /*6e5d0*/  SHF.R.U64 R4, R12, 0xd, RZ ;  /* 0x0000000d0c047819 */ /* 0x000fe200000012ff */
[----:B------:R-:W-:Y:S01]  /*6e5e0*/  FSEL R3, R6, -INF , !P1 ;  /* 0xff80000006037808 */ /* 0x000fe20004800000 */
[----:B------:R-:W-:-:S02]  /*6e5f0*/  FSEL R14, R14, -INF , !P2 ;  /* 0xff8000000e0e7808 */ /* 0x000fc40005000000 */
[----:B------:R-:W-:Y:S02]  /*6e600*/  FSEL R13, R13, -INF , !P4 ;  /* 0xff8000000d0d7808 */ /* 0x000fe40006000000 */
[----:B------:R-:W-:Y:S01]  /*6e610*/  LOP3.LUT P1, RZ, R4, 0x1, RZ, 0xc0, !PT ;  /* 0x0000000104ff7812 */ /* 0x000fe2000782c0ff */
[----:B------:R-:W-:Y:S01]  /*6e620*/  SHF.R.U64 R4, R12, 0xb, RZ ;  /* 0x0000000b0c047819 */ /* 0x000fe200000012ff */
[----:B------:R0:W-:Y:S01]  /*6e630*/  STL [R1+0x29c], R3 ;  /* 0x00029c0301007387 */ /* 0x0001e20000100800 */
[----:B------:R-:W-:Y:S02]  /*6e640*/  FMUL R6, R29, c[0x0][0x188] ;  /* 0x000062001d067a20 */ /* 0x000fe40000400000 */
[----:B------:R-:W4:Y:S02]  /*6e650*/  LDL.LU R25, [R1+0x20] ;  /* 0x0000200001197983 */ /* 0x000f240000300800 */
[----:B------:R2:W-:Y:S01]  /*6e660*/  STL [R1+0x26c], R14 ;  /* 0x00026c0e01007387 */ /* 0x0005e20000100800 */
[----:B------:R-:W-:Y:S01]  /*6e670*/  LOP3.LUT P4, RZ, R4, 0x1, RZ, 0xc0, !PT ;  /* 0x0000000104ff7812 */ /* 0x000fe2000788c0ff */
[----:B------:R3:W-:Y:S01]  /*6e680*/  STL [R1+0x2a8], R13 ;  /* 0x0002a80d01007387 */ /* 0x0007e20000100800 */
[----:B------:R-:W-:-:S02]  /*6e690*/  FSEL R4, R6, -INF , !P3 ;  /* 0xff80000006047808 */ /* 0x000fc40005800000 */
[----:B0-----:R-:W-:-:S04]  /*6e6a0*/  SHF.R.U64 R3, R12, 0xc, RZ ;  /* 0x0000000c0c037819 */ /* 0x001fc800000012ff */
[----:B------:R-:W-:Y:S01]  /*6e6b0*/  LOP3.LUT P2, RZ, R3, 0x1, RZ, 0xc0, !PT ;  /* 0x0000000103ff7812 */ /* 0x000fe2000784c0ff */
[C---:B------:R-:W-:Y:S01]  /*6e6c0*/  SHF.R.U64 R3, R12.reuse, 0xa, RZ ;  /* 0x0000000a0c037819 */ /* 0x040fe200000012ff */
[----:B------:R-:W-:Y:S01]  /*6e6d0*/  STL [R1+0x2a0], R4 ;  /* 0x0002a00401007387 */ /* 0x000fe20000100800 */
[----:B------:R-:W4:Y:S02]  /*6e6e0*/  LDL.LU R21, [R1+0x24] ;  /* 0x0000240001157983 */ /* 0x000f240000300800 */
[----:B------:R-:W4:Y:S01]  /*6e6f0*/  LDL.LU R29, [R1+0x28] ;  /* 0x00002800011d7983 */ /* 0x000f220000300800 */
[----:B------:R-:W-:Y:S01]  /*6e700*/  LOP3.LUT P3, RZ, R3, 0x1, RZ, 0xc0, !PT ;  /* 0x0000000103ff7812 */ /* 0x000fe2000786c0ff */
[----:B------:R-:W-:Y:S02]  /*6e710*/  SHF.R.U64 R3, R12, 0x8, RZ ;  /* 0x000000080c037819 */ /* 0x000fe400000012ff */
[----:B--2---:R-:W-:Y:S02]  /*6e720*/  FMUL R14, R0, c[0x0][0x188] ;  /* 0x00006200000e7a20 */ /* 0x004fe40000400000 */
[----:B---3--:R-:W-:-:S03]  /*6e730*/  FMUL R13, R26, c[0x0][0x188] ;  /* 0x000062001a0d7a20 */ /* 0x008fc60000400000 */
[----:B------:R-:W-:Y:S02]  /*6e740*/  FSEL R0, R14, -INF , !P0 ;  /* 0xff8000000e007808 */ /* 0x000fe40004000000 */
[----:B------:R-:W-:Y:S01]  /*6e750*/  FSEL R13, R13, -INF , !P1 ;  /* 0xff8000000d0d7808 */ /* 0x000fe20004800000 */
[----:B----4-:R-:W-:Y:S01]  /*6e760*/  FMUL R6, R24, c[0x0][0x188] ;  /* 0x0000620018067a20 */ /* 0x010fe20000400000 */
[----:B------:R-:W-:Y:S01]  /*6e770*/  LOP3.LUT P1, RZ, R3, 0x1, RZ, 0xc0, !PT ;  /* 0x0000000103ff7812 */ /* 0x000fe2000782c0ff */
[----:B------:R0:W-:Y:S03]  /*6e780*/  STL [R1+0x2ac], R0 ;  /* 0x0002ac0001007387 */ /* 0x0001e60000100800 */
[----:B------:R-:W-:Y:S01]  /*6e790*/  FSEL R3, R6, -INF , !P2 ;  /* 0xff80000006037808 */ /* 0x000fe20005000000 */
[----:B0-----:R-:W2:Y:S01]  /*6e7a0*/  LDL.LU R0, [R1+0x2c] ;  /* 0x00002c0001007983 */ /* 0x001ea20000300800 */
[----:B------:R0:W-:Y:S02]  /*6e7b0*/  STL [R1+0x2e4], R13 ;  /* 0x0002e40d01007387 */ /* 0x0001e40000100800 */
[----:B------:R-:W-:-:S02]  /*6e7c0*/  FMUL R14, R7, c[0x0][0x188] ;  /* 0x00006200070e7a20 */ /* 0x000fc40000400000 */
[----:B------:R-:W-:Y:S01]  /*6e7d0*/  STL [R1+0x2d8], R3 ;  /* 0x0002d80301007387 */ /* 0x000fe20000100800 */
[----:B------:R-:W3:Y:S01]  /*6e7e0*/  LDL.LU R24, [R1+0x2b0] ;  /* 0x0002b00001187983 */ /* 0x000ee20000300800 */
[----:B------:R-:W4:Y:S01]  /*6e7f0*/  LDL.LU R7, [R1+0x2b4] ;  /* 0x0002b40001077983 */ /* 0x000f220000300800 */
[----:B------:R-:W-:Y:S01]  /*6e800*/  FSEL R14, R14, -INF , !P4 ;  /* 0xff8000000e0e7808 */ /* 0x000fe20006000000 */
[----:B0-----:R-:W-:Y:S02]  /*6e810*/  FMUL R13, R5, c[0x0][0x188] ;  /* 0x00006200050d7a20 */ /* 0x001fe40000400000 */
[----:B------:R-:W2:Y:S03]  /*6e820*/  LDL.LU R5, [R1+0x2b8] ;  /* 0x0002b80001057983 */ /* 0x000ea60000300800 */
[----:B------:R-:W-:Y:S01]  /*6e830*/  FSEL R13, R13, -INF , !P3 ;  /* 0xff8000000d0d7808 */ /* 0x000fe20005800000 */
[----:B------:R-:W-:Y:S04]  /*6e840*/  STL [R1+0x2d0], R14 ;  /* 0x0002d00e01007387 */ /* 0x000fe80000100800 */
[----:B------:R-:W-:Y:S01]  /*6e850*/  STL [R1+0x2e8], R13 ;  /* 0x0002e80d01007387 */ /* 0x000fe20000100800 */
[----:B------:R-:W2:Y:S02]  /*6e860*/  LDL.LU R28, [R1+0x2bc] ;  /* 0x0002bc00011c7983 */ /* 0x000ea40000300800 */
[----:B------:R-:W2:Y:S01]  /*6e870*/  LDL.LU R27, [R1+0x280] ;  /* 0x00028000011b7983 */ /* 0x000ea20000300800 */
[----:B------:R-:W-:-:S04]  /*6e880*/  SHF.R.U64 R4, R12, 0x9, RZ ;  /* 0x000000090c047819 */ /* 0x000fc800000012ff */
[----:B------:R-:W-:Y:S01]  /*6e890*/  LOP3.LUT P0, RZ, R4, 0x1, RZ, 0xc0, !PT ;  /* 0x0000000104ff7812 */ /* 0x000fe2000780c0ff */
[----:B------:R-:W-:-:S04]  /*6e8a0*/  SHF.R.U64 R4, R12, 0x7, RZ ;  /* 0x000000070c047819 */ /* 0x000fc800000012ff */
[----:B------:R-:W-:Y:S01]  /*6e8b0*/  LOP3.LUT P2, RZ, R4, 0x1, RZ, 0xc0, !PT ;  /* 0x0000000104ff7812 */ /* 0x000fe2000784c0ff */
[----:B------:R-:W-:Y:S02]  /*6e8c0*/  SHF.R.U64 R4, R12, 0x5, RZ ;  /* 0x000000050c047819 */ /* 0x000fe400000012ff */
[----:B------:R-:W-:Y:S02]  /*6e8d0*/  FMUL R6, R25, c[0x0][0x188] ;  /* 0x0000620019067a20 */ /* 0x000fe40000400000 */
[----:B------:R-:W-:-:S03]  /*6e8e0*/  LOP3.LUT P3, RZ, R4, 0x1, RZ, 0xc0, !PT ;  /* 0x0000000104ff7812 */ /* 0x000fc6000786c0ff */
[----:B------:R-:W-:-:S05]  /*6e8f0*/  FSEL R4, R6, -INF , !P0 ;  /* 0xff80000006047808 */ /* 0x000fca0004000000 */
[----:B------:R-:W-:Y:S04]  /*6e900*/  STL [R1+0x2f0], R4 ;  /* 0x0002f00401007387 */ /* 0x000fe80000100800 */
[----:B--2---:R-:W-:Y:S01]  /*6e910*/  STL [R1+0x2518], R27 ;  /* 0x0025181b01007387 */ /* 0x004fe20000100800 */
[----:B---3--:R0:W-:Y:S03]  /*6e920*/  STL [R1+0x2514], R24 ;  /* 0x0025141801007387 */ /* 0x0081e60000100800 */
[----:B0-----:R-:W2:Y:S01]  /*6e930*/  LDL.LU R24, [R1+0x2c0] ;  /* 0x0002c00001187983 */ /* 0x001ea20000300800 */
[----:B------:R-:W2:Y:S02]  /*6e940*/  LDL.LU R25, [R1+0x2c4] ;  /* 0x0002c40001197983 */ /* 0x000ea40000300800 */
[----:B------:R-:W2:Y:S02]  /*6e950*/  LDL.LU R26, [R1+0x2c8] ;  /* 0x0002c800011a7983 */ /* 0x000ea40000300800 */
[----:B------:R-:W2:Y:S02]  /*6e960*/  LDL.LU R27, [R1+0x2cc] ;  /* 0x0002cc00011b7983 */ /* 0x000ea40000300800 */
[----:B------:R-:W-:-:S02]  /*6e970*/  FMUL R14, R21, c[0x0][0x188] ;  /* 0x00006200150e7a20 */ /* 0x000fc40000400000 */
[----:B------:R-:W-:Y:S02]  /*6e980*/  FMUL R6, R0, c[0x0][0x188] ;  /* 0x0000620000067a20 */ /* 0x000fe40000400000 */
[----:B------:R-:W-:Y:S01]  /*6e990*/  FMUL R13, R29, c[0x0][0x188] ;  /* 0x000062001d0d7a20 */ /* 0x000fe20000400000 */
[----:B------:R-:W-:Y:S01]  /*6e9a0*/  SHF.R.U64 R3, R12, 0x6, RZ ;  /* 0x000000060c037819 */ /* 0x000fe200000012ff */
[----:B------:R-:W3:Y:S01]  /*6e9b0*/  LDL.LU R17, [R1+0x284] ;  /* 0x0002840001117983 */ /* 0x000ee20000300800 */
[----:B------:R-:W-:Y:S02]  /*6e9c0*/  FSEL R0, R14, -INF , !P1 ;  /* 0xff8000000e007808 */ /* 0x000fe40004800000 */
[----:B------:R-:W-:-:S03]  /*6e9d0*/  LOP3.LUT P4, RZ, R3, 0x1, RZ, 0xc0, !PT ;  /* 0x0000000103ff7812 */ /* 0x000fc6000788c0ff */
[----:B------:R0:W-:Y:S01]  /*6e9e0*/  STL [R1+0x2ec], R0 ;  /* 0x0002ec0001007387 */ /* 0x0001e20000100800 */
[----:B------:R-:W3:Y:S02]  /*6e9f0*/  LDL.LU R16, [R1+0x288] ;  /* 0x0002880001107983 */ /* 0x000ee40000300800 */
[----:B------:R-:W3:Y:S01]  /*6ea00*/  LDL.LU R15, [R1+0x28c] ;  /* 0x00028c00010f7983 */ /* 0x000ee20000300800 */
[----:B0-----:R-:W-:-:S05]  /*6ea10*/  FSEL R0, R13, -INF , !P2 ;  /* 0xff8000000d007808 */ /* 0x001fca0005000000 */
[----:B------:R0:W-:Y:S01]  /*6ea20*/  STL [R1+0x2f4], R0 ;  /* 0x0002f40001007387 */ /* 0x0001e20000100800 */
[----:B------:R-:W3:Y:S02]  /*6ea30*/  LDL.LU R20, [R1+0x1b4] ;  /* 0x0001b40001147983 */ /* 0x000ee40000300800 */
[----:B------:R-:W3:Y:S01]  /*6ea40*/  LDL.LU R21, [R1+0x1bc] ;  /* 0x0001bc0001157983 */ /* 0x000ee20000300800 */
[----:B0-----:R-:W-:-:S05]  /*6ea50*/  FSEL R0, R6, -INF , !P4 ;  /* 0xff80000006007808 */ /* 0x001fca0006000000 */
[----:B------:R0:W-:Y:S01]  /*6ea60*/  STL [R1+0x2f8], R0 ;  /* 0x0002f80001007387 */ /* 0x0001e20000100800 */
[----:B--2---:R-:W-:Y:S03]  /*6ea70*/  HMMA.16816.F32.BF16 R8, R8, R22, R24 ;  /* 0x000000160808723c */ /* 0x004fe60000041818 */
[----:B------:R-:W2:Y:S01]  /*6ea80*/  LDL.LU R27, [R1+0x2518] ;  /* 0x00251800011b7983 */ /* 0x000ea20000300800 */
[----:B------:R-:W0:Y:S01]  /*6ea90*/  LDL.LU R24, [R1+0x2514] ;  /* 0x0025140001187983 */ /* 0x000e220000300800 */
[----:B------:R-:W-:-:S04]  /*6eaa0*/  SHF.R.U64 R3, R12, 0x4, RZ ;  /* 0x000000040c037819 */ /* 0x000fc800000012ff */
[----:B------:R-:W-:Y:S01]  /*6eab0*/  LOP3.LUT P0, RZ, R3, 0x1, RZ, 0xc0, !PT ;  /* 0x0000000103ff7812 */ /* 0x000fe2000780c0ff */
[C---:B------:R-:W-:Y:S01]  /*6eac0*/  SHF.R.U64 R3, R12.reuse, 0x3, RZ ;  /* 0x000000030c037819 */ /* 0x040fe200000012ff */
[----:B------:R-:W-:-:S03]  /*6ead0*/  SHF.R.U64 R4, R12, 0x2, RZ ;  /* 0x000000020c047819 */ /* 0x000fc600000012ff */
[----:B------:R-:W-:Y:S01]  /*6eae0*/  LOP3.LUT P1, RZ, R3, 0x1, RZ, 0xc0, !PT ;  /* 0x0000000103ff7812 */ /* 0x000fe2000782c0ff */
[----:B------:R-:W-:Y:S01]  /*6eaf0*/  SHF.R.U64 R3, R12, 0x1, RZ ;  /* 0x000000010c037819 */ /* 0x000fe200000012ff */
[----:B------:R-:W-:Y:S01]  /*6eb00*/  LOP3.LUT P2, RZ, R4, 0x1, RZ, 0xc0, !PT ;  /* 0x0000000104ff7812 */ /* 0x000fe2000784c0ff */
[----:B----4-:R-:W-:Y:S02]  /*6eb10*/  FMUL R4, R7, c[0x0][0x188] ;  /* 0x0000620007047a20 */ /* 0x010fe40000400000 */
[----:B------:R-:W-:Y:S01]  /*6eb20*/  LOP3.LUT P4, RZ, R3, 0x1, RZ, 0xc0, !PT ;  /* 0x0000000103ff7812 */ /* 0x000fe2000788c0ff */
[----:B------:R-:W-:Y:S02]  /*6eb30*/  FMUL R3, R5, c[0x0][0x188] ;  /* 0x0000620005037a20 */ /* 0x000fe40000400000 */
[----:B0-----:R-:W-:-:S05]  /*6eb40*/  FMUL R0, R24, c[0x0][0x188] ;  /* 0x0000620018007a20 */ /* 0x001fca0000400000 */
[----:B------:R0:W-:Y:S04]  /*6eb50*/  STL [R1+0x50], R0 ;  /* 0x0000500001007387 */ /* 0x0001e80000100800 */
[----:B0-----:R-:W4:Y:S01]  /*6eb60*/  LDL.LU R0, [R1+0x120] ;  /* 0x0001200001007983 */ /* 0x001f220000300800 */
[----:B------:R0:W-:Y:S02]  /*6eb70*/  STL [R1+0x4c], R4 ;  /* 0x00004c0401007387 */ /* 0x0001e40000100800 */
[----:B------:R-:W4:Y:S02]  /*6eb80*/  LDL.LU R24, [R1+0x124] ;  /* 0x0001240001187983 */ /* 0x000f240000300800 */
[----:B------:R1:W-:Y:S01]  /*6eb90*/  STL [R1+0x48], R3 ;  /* 0x0000480301007387 */ /* 0x0003e20000100800 */
[----:B------:R-:W4:Y:S01]  /*6eba0*/  LDL.LU R25, [R1+0x128] ;  /* 0x0001280001197983 */ /* 0x000f220000300800 */
[----:B------:R-:W4:Y:S02]  /*6ebb0*/  LDL.LU R26, [R1+0x12c] ;  /* 0x00012c00011a7983 */ /* 0x000f240000300800 */
[----:B------:R-:W4:Y:S02]  /*6ebc0*/  LDL.LU R5, [R1+0x100] ;  /* 0x0001000001057983 */ /* 0x000f240000300800 */
[----:B------:R-:W4:Y:S01]  /*6ebd0*/  LDL.LU R7, [R1+0x104] ;  /* 0x0001040001077983 */ /* 0x000f220000300800 */
[----:B------:R-:W4:Y:S01]  /*6ebe0*/  LDL.LU R22, [R1+0x108] ;  /* 0x0001080001167983 */ /* 0x000f220000300800 */
[----:B------:R-:W4:Y:S02]  /*6ebf0*/  LDL.LU R29, [R1+0x10c] ;  /* 0x00010c00011d7983 */ /* 0x000f240000300800 */
[----:B------:R-:W4:Y:S02]  /*6ec00*/  LDL.LU R23, [R1+0xe4] ;  /* 0x0000e40001177983 */ /* 0x000f240000300800 */
[----:B0-----:R-:W-:Y:S01]  /*6ec10*/  FMUL R4, R28, c[0x0][0x188] ;  /* 0x000062001c047a20 */ /* 0x001fe20000400000 */
[----:B-1----:R-:W4:Y:S04]  /*6ec20*/  LDL.LU R3, [R1+0xec] ;  /* 0x0000ec0001037983 */ /* 0x002f280000300800 */
[----:B------:R2:W-:Y:S02]  /*6ec30*/  STL [R1+0x44], R4 ;  /* 0x0000440401007387 */ /* 0x0005e40000100800 */
[----:B------:R-:W4:Y:S02]  /*6ec40*/  LDL.LU R28, [R1+0xc4] ;  /* 0x0000c400011c7983 */ /* 0x000f240000300800 */
[----:B---3--:R-:W-:-:S02]  /*6ec50*/  FMUL R12, R17, c[0x0][0x188] ;  /* 0x00006200110c7a20 */ /* 0x008fc40000400000 */
[----:B--2---:R-:W-:Y:S02]  /*6ec60*/  FMUL R4, R27, c[0x0][0x188] ;  /* 0x000062001b047a20 */ /* 0x004fe40000400000 */
[----:B------:R-:W2:Y:S03]  /*6ec70*/  LDL.LU R27, [R1+0xcc] ;  /* 0x0000cc00011b7983 */ /* 0x000ea60000300800 */
[----:B------:R0:W-:Y:S02]  /*6ec80*/  STL [R1+0x40], R4 ;  /* 0x0000400401007387 */ /* 0x0001e40000100800 */
[----:B------:R-:W3:Y:S02]  /*6ec90*/  LDL.LU R6, [R1+0xb0] ;  /* 0x0000b00001067983 */ /* 0x000ee40000300800 */
[----:B------:R-:W-:Y:S02]  /*6eca0*/  FMUL R16, R16, c[0x0][0x188] ;  /* 0x0000620010107a20 */ /* 0x000fe40000400000 */
[----:B------:R-:W-:Y:S01]  /*6ecb0*/  FMUL R15, R15, c[0x0][0x188] ;  /* 0x000062000f0f7a20 */ /* 0x000fe20000400000 */
[----:B0-----:R-:W2:Y:S01]  /*6ecc0*/  LDL.LU R4, [R1+0xb4] ;  /* 0x0000b40001047983 */ /* 0x001ea20000300800 */
[----:B------:R0:W-:Y:S02]  /*6ecd0*/  STL [R1+0x2c], R12 ;  /* 0x00002c0c01007387 */ /* 0x0001e40000100800 */
[----:B------:R-:W2:Y:S01]  /*6ece0*/  LDL.LU R13, [R1+0xb8] ;  /* 0x0000b800010d7983 */ /* 0x000ea20000300800 */
[----:B0-----:R-:W2:Y:S01]  /*6ecf0*/  LDL.LU R12, [R1+0xbc] ;  /* 0x0000bc00010c7983 */ /* 0x001ea20000300800 */
[----:B------:R-:W2:Y:S02]  /*6ed00*/  LDL.LU R14, [R1+0x84] ;  /* 0x00008400010e7983 */ /* 0x000ea40000300800 */
[----:B------:R-:W2:Y:S02]  /*6ed10*/  LDL.LU R19, [R1+0x8c] ;  /* 0x00008c0001137983 */ /* 0x000ea40000300800 */
[----:B------:R0:W-:Y:S01]  /*6ed20*/  STL [R1+0x28], R16 ;  /* 0x0000281001007387 */ /* 0x0001e20000100800 */
[----:B------:R-:W2:Y:S01]  /*6ed30*/  LDL.LU R18, [R1+0x64] ;  /* 0x0000640001127983 */ /* 0x000ea20000300800 */
[----:B------:R1:W-:Y:S02]  /*6ed40*/  STL [R1+0x24], R15 ;  /* 0x0000240f01007387 */ /* 0x0003e40000100800 */
[----:B0-----:R-:W-:-:S02]  /*6ed50*/  FMUL R16, R20, c[0x0][0x188] ;  /* 0x0000620014107a20 */ /* 0x001fc40000400000 */
[----:B------:R-:W-:Y:S01]  /*6ed60*/  FMUL R20, R21, c[0x0][0x188] ;  /* 0x0000620015147a20 */ /* 0x000fe20000400000 */
[----:B-1----:R-:W2:Y:S02]  /*6ed70*/  LDL.LU R15, [R1+0x6c] ;  /* 0x00006c00010f7983 */ /* 0x002ea40000300800 */
[----:B------:R0:W-:Y:S02]  /*6ed80*/  STL [R1+0x20], R16 ;  /* 0x0000201001007387 */ /* 0x0001e40000100800 */
[----:B0-----:R-:W2:Y:S01]  /*6ed90*/  LDL.LU R16, [R1+0x30] ;  /* 0x0000300001107983 */ /* 0x001ea20000300800 */
[----:B------:R-:W2:Y:S02]  /*6eda0*/  LDL.LU R17, [R1+0x34] ;  /* 0x0000340001117983 */ /* 0x000ea40000300800 */
[----:B------:R0:W-:Y:S02]  /*6edb0*/  STL [R1+0x1c], R20 ;  /* 0x00001c1401007387 */ /* 0x0001e40000100800 */
[----:B0-----:R-:W2:Y:S01]  /*6edc0*/  LDL.LU R20, [R1+0x38] ;  /* 0x0000380001147983 */ /* 0x001ea20000300800 */
[----:B------:R-:W2:Y:S02]  /*6edd0*/  LDL.LU R21, [R1+0x3c] ;  /* 0x00003c0001157983 */ /* 0x000ea40000300800 */
[----:B----4-:R-:W-:-:S02]  /*6ede0*/  FMUL R0, R0, c[0x0][0x188] ;  /* 0x0000620000007a20 */ /* 0x010fc40000400000 */
[----:B------:R-:W-:Y:S02]  /*6edf0*/  FMUL R24, R24, c[0x0][0x188] ;  /* 0x0000620018187a20 */ /* 0x000fe40000400000 */
[----:B------:R-:W-:Y:S01]  /*6ee00*/  FMUL R25, R25, c[0x0][0x188] ;  /* 0x0000620019197a20 */ /* 0x000fe20000400000 */
[----:B------:R0:W-:Y:S01]  /*6ee10*/  STL [R1+0x18], R0 ;  /* 0x0000180001007387 */ /* 0x0001e20000100800 */
[----:B------:R-:W-:-:S03]  /*6ee20*/  FMUL R26, R26, c[0x0][0x188] ;  /* 0x000062001a1a7a20 */ /* 0x000fc60000400000 */
[----:B0-----:R-:W4:Y:S01]  /*6ee30*/  LDL.LU R0, [R1+0x2510] ;  /* 0x0025100001007983 */ /* 0x001f220000300800 */
[----:B------:R0:W-:Y:S03]  /*6ee40*/  STL [R1+0x14], R24 ;  /* 0x0000141801007387 */ /* 0x0001e60000100800 */
[----:B0-----:R-:W4:Y:S01]  /*6ee50*/  LDL.LU R24, [R1+0x250c] ;  /* 0x00250c0001187983 */ /* 0x001f220000300800 */
[----:B------:R0:W-:Y:S03]  /*6ee60*/  STL [R1+0x10], R25 ;  /* 0x0000101901007387 */ /* 0x0001e60000100800 */
[----:B0-----:R-:W4:Y:S01]  /*6ee70*/  LDL.LU R25, [R1+0x2508] ;  /* 0x0025080001197983 */ /* 0x001f220000300800 */
[----:B------:R0:W-:Y:S03]  /*6ee80*/  STL [R1+0xc], R26 ;  /* 0x00000c1a01007387 */ /* 0x0001e60000100800 */
[----:B0-----:R-:W4:Y:S01]  /*6ee90*/  LDL.LU R26, [R1+0x2504] ;  /* 0x00250400011a7983 */ /* 0x001f220000300800 */
[----:B------:R-:W-:-:S02]  /*6eea0*/  FMUL R5, R5, c[0x0][0x188] ;  /* 0x0000620005057a20 */ /* 0x000fc40000400000 */
[----:B------:R-:W-:Y:S02]  /*6eeb0*/  FMUL R7, R7, c[0x0][0x188] ;  /* 0x0000620007077a20 */ /* 0x000fe40000400000 */
[----:B------:R-:W-:Y:S02]  /*6eec0*/  FMUL R29, R29, c[0x0][0x188] ;  /* 0x000062001d1d7a20 */ /* 0x000fe40000400000 */
[----:B------:R-:W-:Y:S01]  /*6eed0*/  FMUL R22, R22, c[0x0][0x188] ;  /* 0x0000620016167a20 */ /* 0x000fe20000400000 */
[----:B------:R0:W-:Y:S04]  /*6eee0*/  STL [R1+0x8], R5 ;  /* 0x0000080501007387 */ /* 0x0001e80000100800 */
[----:B0-----:R-:W4:Y:S01]  /*6eef0*/  LDL.LU R5, [R1+0x2500] ;  /* 0x0025000001057983 */ /* 0x001f220000300800 */
[----:B------:R0:W-:Y:S03]  /*6ef00*/  STL [R1+0x4], R7 ;  /* 0x0000040701007387 */ /* 0x0001e60000100800 */
[----:B0-----:R-:W4:Y:S01]  /*6ef10*/  LDL.LU R7, [R1+0x24fc] ;  /* 0x0024fc0001077983 */ /* 0x001f220000300800 */
[----:B------:R-:W-:Y:S02]  /*6ef20*/  STL [R1+0x24e4], R29 ;  /* 0x0024e41d01007387 */ /* 0x000fe40000100800 */
[----:B------:R0:W-:Y:S02]  /*6ef30*/  STL [R1], R22 ;  /* 0x0000001601007387 */ /* 0x0001e40000100800 */
[----:B0-----:R-:W-:-:S05]  /*6ef40*/  FMUL R22, R23, c[0x0][0x188] ;  /* 0x0000620017167a20 */ /* 0x001fca0000400000 */
[----:B------:R0:W-:Y:S01]  /*6ef50*/  STL [R1+0x58], R22 ;  /* 0x0000581601007387 */ /* 0x0001e20000100800 */
[----:B------:R-:W-:Y:S02]  /*6ef60*/  FMUL R28, R28, c[0x0][0x188] ;  /* 0x000062001c1c7a20 */ /* 0x000fe40000400000 */
[----:B------:R-:W-:Y:S01]  /*6ef70*/  FMUL R3, R3, c[0x0][0x188] ;  /* 0x0000620003037a20 */ /* 0x000fe20000400000 */
[----:B0-----:R-:W0:Y:S04]  /*6ef80*/  S2R R22, SR_CTAID.X ;  /* 0x0000000000167919 */ /* 0x001e280000002500 */
[----:B------:R-:W-:Y:S01]  /*6ef90*/  STL [R1+0x24e0], R28 ;  /* 0x0024e01c01007387 */ /* 0x000fe20000100800 */
[----:B------:R1:W-:Y:S02]  /*6efa0*/  STL [R1+0x54], R3 ;  /* 0x0000540301007387 */ /* 0x0003e40000100800 */
[----:B---3--:R-:W-:-:S02]  /*6efb0*/  FMUL R23, R6, c[0x0][0x188] ;  /* 0x0000620006177a20 */ /* 0x008fc40000400000 */
[----:B--2---:R-:W-:Y:S02]  /*6efc0*/  FMUL R27, R27, c[0x0][0x188] ;  /* 0x000062001b1b7a20 */ /* 0x004fe40000400000 */
[----:B------:R-:W-:Y:S02]  /*6efd0*/  FMUL R6, R12, c[0x0][0x188] ;  /* 0x000062000c067a20 */ /* 0x000fe40000400000 */
[----:B------:R-:W-:Y:S02]  /*6efe0*/  FMUL R12, R14, c[0x0][0x188] ;  /* 0x000062000e0c7a20 */ /* 0x000fe40000400000 */
[----:B------:R-:W-:Y:S02]  /*6eff0*/  FMUL R14, R18, c[0x0][0x188] ;  /* 0x00006200120e7a20 */ /* 0x000fe40000400000 */
[----:B------:R-:W-:Y:S02]  /*6f000*/  FMUL R15, R15, c[0x0][0x188] ;  /* 0x000062000f0f7a20 */ /* 0x000fe40000400000 */
[----:B-1----:R-:W-:-:S02]  /*6f010*/  FMUL R3, R4, c[0x0][0x188] ;  /* 0x0000620004037a20 */ /* 0x002fc40000400000 */
[----:B------:R-:W-:Y:S02]  /*6f020*/  FMUL R4, R13, c[0x0][0x188] ;  /* 0x000062000d047a20 */ /* 0x000fe40000400000 */
[----:B------:R-:W-:Y:S01]  /*6f030*/  FMUL R13, R19, c[0x0][0x188] ;  /* 0x00006200130d7a20 */ /* 0x000fe20000400000 */
[----:B------:R-:W-:Y:S01]  /*6f040*/  STL [R1+0x24e8], R27 ;  /* 0x0024e81b01007387 */ /* 0x000fe20000100800 */
[----:B------:R1:W-:Y:S03]  /*6f050*/  STL [R1+0x24ec], R12 ;  /* 0x0024ec0c01007387 */ /* 0x0003e60000100800 */
[----:B------:R2:W-:Y:S01]  /*6f060*/  STL [R1+0x24f0], R13 ;  /* 0x0024f00d01007387 */ /* 0x0005e20000100800 */
[----:B------:R-:W-:Y:S02]  /*6f070*/  STL [R1+0x24f4], R14 ;  /* 0x0024f40e01007387 */ /* 0x000fe40000100800 */
[----:B------:R3:W-:Y:S02]  /*6f080*/  STL [R1+0x24f8], R15 ;  /* 0x0024f80f01007387 */ /* 0x0007e40000100800 */
[----:B------:R-:W-:-:S02]  /*6f090*/  FMUL R19, R21, c[0x0][0x188] ;  /* 0x0000620015137a20 */ /* 0x000fc40000400000 */
[----:B0-----:R-:W-:Y:S01]  /*6f0a0*/  IMAD.SHL.U32 R28, R22, 0x100, RZ ;  /* 0x00000100161c7824 */ /* 0x001fe200078e00ff */
[----:B-1----:R-:W4:Y:S01]  /*6f0b0*/  LDL.LU R12, [R1+0x50] ;  /* 0x00005000010c7983 */ /* 0x002f220000300800 */
[----:B------:R-:W4:Y:S03]  /*6f0c0*/  LDL.LU R27, [R1+0x44] ;  /* 0x00004400011b7983 */ /* 0x000f260000300800 */
[----:B------:R-:W0:Y:S01]  /*6f0d0*/  S2R R29, SR_TID.X ;  /* 0x00000000001d7919 */ /* 0x000e220000002100 */
[----:B------:R-:W-:-:S05]  /*6f0e0*/  FMUL R8, R8, c[0x0][0x188] ;  /* 0x0000620008087a20 */ /* 0x000fca0000400000 */
[----:B------:R-:W-:Y:S01]  /*6f0f0*/  FSEL R8, R8, -INF , !P3 ;  /* 0xff80000008087808 */ /* 0x000fe20005800000 */
[----:B--2---:R-:W1:Y:S01]  /*6f100*/  S2R R13, SR_CTAID.X ;  /* 0x00000000000d7919 */ /* 0x004e620000002500 */
[----:B0-----:R-:W-:-:S04]  /*6f110*/  LOP3.LUT R29, R29, 0x1c, RZ, 0xc0, !PT ;  /* 0x0000001c1d1d7812 */ /* 0x001fc800078ec0ff */
[----:B------:R-:W-:Y:S01]  /*6f120*/  LEA.HI R29, R29, R28, RZ, 0x1e ;  /* 0x0000001c1d1d7211 */ /* 0x000fe200078ff0ff */
[----:B------:R-:W-:Y:S02]  /*6f130*/  FMUL R10, R10, c[0x0][0x188] ;  /* 0x000062000a0a7a20 */ /* 0x000fe40000400000 */
[----:B------:R-:W-:-:S03]  /*6f140*/  FMUL R18, R20, c[0x0][0x188] ;  /* 0x0000620014127a20 */ /* 0x000fc60000400000 */
[----:B------:R-:W-:Y:S01]  /*6f150*/  FSEL R10, R10, -INF , !P0 ;  /* 0xff8000000a0a7808 */ /* 0x000fe20004000000 */
[----:B----4-:R-:W-:Y:S02]  /*6f160*/  FMUL R21, R25, c[0x0][0x188] ;  /* 0x0000620019157a20 */ /* 0x010fe40000400000 */
[----:B------:R-:W2:Y:S01]  /*6f170*/  LDL.LU R25, [R1+0x48] ;  /* 0x0000480001197983 */ /* 0x000ea20000300800 */
[----:B------:R-:W-:-:S03]  /*6f180*/  FMUL R22, R26, c[0x0][0x188] ;  /* 0x000062001a167a20 */ /* 0x000fc60000400000 */
[----:B------:R-:W4:Y:S01]  /*6f190*/  LDL.LU R26, [R1+0x4c] ;  /* 0x00004c00011a7983 */ /* 0x000f220000300800 */
[----:B---3--:R-:W3:Y:S02]  /*6f1a0*/  LDL.LU R15, [R1+0x18] ;  /* 0x00001800010f7983 */ /* 0x008ee40000300800 */
[----:B------:R-:W-:Y:S02]  /*6f1b0*/  STL [R1+0x280], R8 ;  /* 0x0002800801007387 */ /* 0x000fe40000100800 */
[----:B------:R-:W2:Y:S02]  /*6f1c0*/  LDL.LU R28, [R1+0x14] ;  /* 0x00001400011c7983 */ /* 0x000ea40000300800 */
[----:B------:R-:W-:Y:S01]  /*6f1d0*/  FMUL R20, R24, c[0x0][0x188] ;  /* 0x0000620018147a20 */ /* 0x000fe20000400000 */
[----:B-1----:R-:W-:Y:S01]  /*6f1e0*/  SHF.L.U32 R24, R13, 0x8, RZ ;  /* 0x000000080d187819 */ /* 0x002fe200000006ff */
[----:B------:R0:W-:Y:S01]  /*6f1f0*/  STL [R1+0x284], R10 ;  /* 0x0002840a01007387 */ /* 0x0001e20000100800 */
[----:B------:R-:W-:-:S02]  /*6f200*/  ISETP.GT.U32.AND P3, PT, R0, R29, PT ;  /* 0x0000001d0000720c */ /* 0x000fc40003f64070 */
[----:B------:R-:W-:Y:S01]  /*6f210*/  ISETP.GE.U32.AND P0, PT, R0, R29, PT ;  /* 0x0000001d0000720c */ /* 0x000fe20003f06070 */
[----:B------:R-:W2:Y:S01]  /*6f220*/  LDL.LU R13, [R1+0x10] ;  /* 0x00001000010d7983 */ /* 0x000ea20000300800 */
[----:B------:R-:W2:Y:S04]  /*6f230*/  LDL.LU R29, [R1+0xc] ;  /* 0x00000c00011d7983 */ /* 0x000ea80000300800 */
[----:B------:R-:W1:Y:S01]  /*6f240*/  S2R R14, SR_TID.X ;  /* 0x00000000000e7919 */ /* 0x000e620000002100 */
[----:B0-----:R-:W-:-:S05]  /*6f250*/  FSEL R10, R20, -INF , !P1 ;  /* 0xff800000140a7808 */ /* 0x001fca0004800000 */
[----:B------:R0:W-:Y:S01]  /*6f260*/  STL [R1+0x28c], R10 ;  /* 0x00028c0a01007387 */ /* 0x0001e20000100800 */
[----:B-1----:R-:W-:-:S04]  /*6f270*/  LOP3.LUT R8, R14, 0x1c, RZ, 0xc0, !PT ;  /* 0x0000001c0e087812 */ /* 0x002fc800078ec0ff */
[----:B------:R-:W-:Y:S02]  /*6f280*/  LEA.HI R14, R8, 0x8, RZ, 0x1e ;  /* 0x00000008080e7811 */ /* 0x000fe400078ff0ff */
[----:B0-----:R-:W-:-:S03]  /*6f290*/  FSEL R10, R21, -INF , !P2 ;  /* 0xff800000150a7808 */ /* 0x001fc60005000000 */
[----:B------:R-:W-:Y:S01]  /*6f2a0*/  IMAD.IADD R14, R24, 0x1, R14 ;  /* 0x00000001180e7824 */ /* 0x000fe200078e020e */
[----:B------:R-:W-:-:S04]  /*6f2b0*/  LEA.HI R8, R8, 0x10, RZ, 0x1e ;  /* 0x0000001008087811 */ /* 0x000fc800078ff0ff */
[CC--:B------:R-:W-:Y:S02]  /*6f2c0*/  ISETP.GT.U32.AND P1, PT, R0.reuse, R14.reuse, PT ;  /* 0x0000000e0000720c */ /* 0x0c0fe40003f24070 */
[----:B------:R-:W-:Y:S02]  /*6f2d0*/  ISETP.GE.U32.AND P2, PT, R0, R14, PT ;  /* 0x0000000e0000720c */ /* 0x000fe40003f46070 */
[----:B------:R-:W0:Y:S01]  /*6f2e0*/  S2R R14, SR_TID.X ;  /* 0x00000000000e7919 */ /* 0x000e220000002100 */
[----:B------:R-:W-:Y:S02]  /*6f2f0*/  IADD3 R8, R24, R8, RZ ;  /* 0x0000000818087210 */ /* 0x000fe40007ffe0ff */
[----:B------:R-:W1:Y:S01]  /*6f300*/  S2R R24, SR_CTAID.X ;  /* 0x0000000000187919 */ /* 0x000e620000002500 */
[----:B------:R0:W-:Y:S01]  /*6f310*/  STL [R1+0x288], R10 ;  /* 0x0002880a01007387 */ /* 0x0001e20000100800 */
[C---:B------:R-:W-:Y:S02]  /*6f320*/  ISETP.GT.U32.AND.EX P3, PT, R2.reuse, RZ, PT, P3 ;  /* 0x000000ff0200720c */ /* 0x040fe40003f64130 */
[----:B------:R-:W-:-:S02]  /*6f330*/  ISETP.GE.U32.AND.EX P0, PT, R2, RZ, PT, P0 ;  /* 0x000000ff0200720c */ /* 0x000fc40003f06100 */
[----:B0-----:R-:W-:Y:S01]  /*6f340*/  FSEL R10, R22, -INF , !P4 ;  /* 0xff800000160a7808 */ /* 0x001fe20006000000 */
[----:B------:R-:W-:-:S04]  /*6f350*/  ISETP.GT.U32.AND P4, PT, R0, R8, PT ;  /* 0x000000080000720c */ /* 0x000fc80003f84070 */
[----:B------:R0:W-:Y:S01]  /*6f360*/  STL [R1+0x2b0], R10 ;  /* 0x0002b00a01007387 */ /* 0x0001e20000100800 */
[----:B------:R-:W-:Y:S01]  /*6f370*/  LOP3.LUT R14, R14, 0x1c, RZ, 0xc0, !PT ;  /* 0x0000001c0e0e7812 */ /* 0x000fe200078ec0ff */
[----:B-1----:R-:W-:Y:S01]  /*6f380*/  IMAD.SHL.U32 R24, R24, 0x100, RZ ;  /* 0x0000010018187824 */ /* 0x002fe200078e00ff */
[----:B0-----:R-:W-:Y:S02]  /*6f390*/  FSEL R10, R12, -INF , !P3 ;  /* 0xff8000000c0a7808 */ /* 0x001fe40005800000 */
[----:B------:R-:W-:Y:S01]  /*6f3a0*/  LEA.HI R12, R14, 0x18, RZ, 0x1e ;  /* 0x000000180e0c7811 */ /* 0x000fe200078ff0ff */
[----:B------:R-:W-:Y:S02]  /*6f3b0*/  ISETP.GE.U32.AND P3, PT, R0, R8, PT ;  /* 0x000000080000720c */ /* 0x000fe40003f66070 */
[----:B------:R-:W-:Y:S02]  /*6f3c0*/  ISETP.GT.U32.AND.EX P1, PT, R2, RZ, PT, P1 ;  /* 0x000000ff0200720c */ /* 0x000fe40003f24110 */
[----:B------:R-:W-:Y:S01]  /*6f3d0*/  IADD3 R12, R24, R12, RZ ;  /* 0x0000000c180c7210 */ /* 0x000fe20007ffe0ff */
[----:B------:R-:W-:Y:S01]  /*6f3e0*/  STL [R1+0xdc], R10 ;  /* 0x0000dc0a01007387 */ /* 0x000fe20000100800 */
[----:B------:R-:W-:-:S02]  /*6f3f0*/  ISETP.GE.U32.AND.EX P2, PT, R2, RZ, PT, P2 ;  /* 0x000000ff0200720c */ /* 0x000fc40003f46120 */
[----:B------:R-:W-:Y:S02]  /*6f400*/  ISETP.GE.U32.AND.EX P3, PT, R2, RZ, PT, P3 ;  /* 0x000000ff0200720c */ /* 0x000fe40003f66130 */
[----:B------:R-:W-:Y:S02]  /*6f410*/  LEA.HI R14, R14, 0x20, RZ, 0x1e ;  /* 0x000000200e0e7811 */ /* 0x000fe400078ff0ff */
[----:B------:R-:W-:-:S03]  /*6f420*/  ISETP.GT.U32.AND.EX P4, PT, R2, RZ, PT, P4 ;  /* 0x000000ff0200720c */ /* 0x000fc60003f84140 */
[----:B------:R-:W-:Y:S02]  /*6f430*/  IMAD.IADD R14, R24, 0x1, R14 ;  /* 0x00000001180e7824 */ /* 0x000fe400078e020e */
[----:B------:R-:W-:Y:S01]  /*6f440*/  FMUL R16, R16, c[0x0][0x188] ;  /* 0x0000620010107a20 */ /* 0x000fe20000400000 */
[----:B----4-:R-:W-:Y:S01]  /*6f450*/  FSEL R8, R26, -INF , !P0 ;  /* 0xff8000001a087808 */ /* 0x010fe20004000000 */
[----:B------:R-:W-:-:S04]  /*6f460*/  ISETP.GT.U32.AND P0, PT, R0, R12, PT ;  /* 0x0000000c0000720c */ /* 0x000fc80003f04070 */
[----:B------:R2:W-:Y:S02]  /*6f470*/  STL [R1+0xd8], R8 ;  /* 0x0000d80801007387 */ /* 0x0005e40000100800 */
[----:B--2---:R-:W-:Y:S01]  /*6f480*/  FSEL R8, R25, -INF , !P1 ;  /* 0xff80000019087808 */ /* 0x004fe20004800000 */
[----:B------:R-:W-:Y:S02]  /*6f490*/  ISETP.GE.U32.AND P1, PT, R0, R12, PT ;  /* 0x0000000c0000720c */ /* 0x000fe40003f26070 */
[----:B------:R-:W0:Y:S04]  /*6f4a0*/  S2R R12, SR_TID.X ;  /* 0x00000000000c7919 */ /* 0x000e280000002100 */
[----:B------:R1:W-:Y:S02]  /*6f4b0*/  STL [R1+0xe4], R8 ;  /* 0x0000e40801007387 */ /* 0x0003e40000100800 */
[----:B-1----:R-:W-:-:S02]  /*6f4c0*/  FSEL R8, R27, -INF , !P2 ;  /* 0xff8000001b087808 */ /* 0x002fc40005000000 */
[----:B------:R-:W1:Y:S01]  /*6f4d0*/  S2R R27, SR_CTAID.X ;  /* 0x00000000001b7919 */ /* 0x000e620000002500 */
[----:B0-----:R-:W-:-:S04]  /*6f4e0*/  LOP3.LUT R12, R12, 0x1c, RZ, 0xc0, !PT ;  /* 0x0000001c0c0c7812 */ /* 0x001fc800078ec0ff */
[----:B------:R-:W-:Y:S01]  /*6f4f0*/  LEA.HI R12, R12, 0x28, RZ, 0x1e ;  /* 0x000000280c0c7811 */ /* 0x000fe200078ff0ff */
[----:B------:R0:W-:Y:S01]  /*6f500*/  STL [R1+0xe0], R8 ;  /* 0x0000e00801007387 */ /* 0x0001e20000100800 */
[----:B-1----:R-:W-:-:S05]  /*6f510*/  SHF.L.U32 R27, R27, 0x8, RZ ;  /* 0x000000081b1b7819 */ /* 0x002fca00000006ff */
[----:B------:R-:W-:Y:S02]  /*6f520*/  IMAD.IADD R12, R27, 0x1, R12 ;  /* 0x000000011b0c7824 */ /* 0x000fe400078e020c */
[----:B------:R-:W1:Y:S01]  /*6f530*/  S2R R27, SR_TID.X ;  /* 0x00000000001b7919 */ /* 0x000e620000002100 */
[----:B0-----:R-:W-:Y:S02]  /*6f540*/  FSEL R8, R28, -INF , !P3 ;  /* 0xff8000001c087808 */ /* 0x001fe40005800000 */
[----:B------:R-:W0:Y:S01]  /*6f550*/  S2R R28, SR_CTAID.X ;  /* 0x00000000001c7919 */ /* 0x000e220000002500 */
[----:B------:R-:W-:-:S04]  /*6f560*/  ISETP.GE.U32.AND.EX P1, PT, R2, RZ, PT, P1 ;  /* 0x000000ff0200720c */ /* 0x000fc80003f26110 */
[----:B------:R-:W-:Y:S02]  /*6f570*/  FSEL R25, R29, -INF , !P1 ;  /* 0xff8000001d197808 */ /* 0x000fe40004800000 */
[----:B------:R-:W2:Y:S01]  /*6f580*/  S2R R29, SR_CTAID.X ;  /* 0x00000000001d7919 */ /* 0x000ea20000002500 */
[----:B-1----:R-:W-:Y:S02]  /*6f590*/  LOP3.LUT R27, R27, 0x1c, RZ, 0xc0, !PT ;  /* 0x0000001c1b1b7812 */ /* 0x002fe400078ec0ff */
[----:B0-----:R-:W-:Y:S02]  /*6f5a0*/  SHF.L.U32 R28, R28, 0x8, RZ ;  /* 0x000000081c1c7819 */ /* 0x001fe400000006ff */
[----:B------:R-:W-:-:S05]  /*6f5b0*/  LEA.HI R27, R27, 0x30, RZ, 0x1e ;  /* 0x000000301b1b7811 */ /* 0x000fca00078ff0ff */
[----:B------:R-:W-:Y:S02]  /*6f5c0*/  IMAD.IADD R27, R28, 0x1, R27 ;  /* 0x000000011c1b7824 */ /* 0x000fe400078e021b */
[----:B------:R-:W0:Y:S01]  /*6f5d0*/  S2R R28, SR_TID.X ;  /* 0x00000000001c7919 */ /* 0x000e220000002100 */
[CC--:B------:R-:W-:Y:S02]  /*6f5e0*/  ISETP.GT.U32.AND P2, PT, R0.reuse, R14.reuse, PT ;  /* 0x0000000e0000720c */ /* 0x0c0fe40003f44070 */
[----:B---3--:R-:W-:Y:S01]  /*6f5f0*/  FSEL R26, R15, -INF , !P4 ;  /* 0xff8000000f1a7808 */ /* 0x008fe20006000000 */
[----:B------:R-:W-:Y:S01]  /*6f600*/  ISETP.GE.U32.AND P4, PT, R0, R14, PT ;  /* 0x0000000e0000720c */ /* 0x000fe20003f86070 */
[C---:B------:R-:W-:Y:S02]  /*6f610*/  ISETP.GT.U32.AND.EX P0, PT, R2.reuse, RZ, PT, P0 ;  /* 0x000000ff0200720c */ /* 0x040fe40003f04100 */
[----:B------:R-:W-:Y:S02]  /*6f620*/  ISETP.GT.U32.AND.EX P2, PT, R2, RZ, PT, P2 ;  /* 0x000000ff0200720c */ /* 0x000fe40003f44120 */
[----:B------:R-:W-:-:S02]  /*6f630*/  ISETP.GT.U32.AND P1, PT, R0, R27, PT ;  /* 0x0000001b0000720c */ /* 0x000fc40003f24070 */
[----:B------:R-:W-:Y:S02]  /*6f640*/  ISETP.GE.U32.AND.EX P4, PT, R2, RZ, PT, P4 ;  /* 0x000000ff0200720c */ /* 0x000fe40003f86140 */
[----:B------:R-:W-:Y:S02]  /*6f650*/  FSEL R24, R13, -INF , !P0 ;  /* 0xff8000000d187808 */ /* 0x000fe40004000000 */
[----:B------:R-:W-:Y:S01]  /*6f660*/  FSEL R22, R23, -INF , !P2 ;  /* 0xff80000017167808 */ /* 0x000fe20005000000 */
[C---:B------:R-:W-:Y:S01]  /*6f670*/  ISETP.GE.U32.AND P2, PT, R0.reuse, R27, PT ;  /* 0x0000001b0000720c */ /* 0x040fe20003f46070 */
[----:B--2---:R-:W-:Y:S02]  /*6f680*/  SHF.L.U32 R29, R29, 0x8, RZ ;  /* 0x000000081d1d7819 */ /* 0x004fe400000006ff */
[----:B------:R-:W-:Y:S01]  /*6f690*/  ISETP.GT.U32.AND P3, PT, R0, R12, PT ;  /* 0x0000000c0000720c */ /* 0x000fe20003f64070 */
[----:B------:R-:W-:Y:S01]  /*6f6a0*/  STL [R1+0xec], R26 ;  /* 0x0000ec1a01007387 */ /* 0x000fe20000100800 */
[----:B------:R-:W-:Y:S01]  /*6f6b0*/  FSEL R23, R3, -INF , !P4 ;  /* 0xff80000003177808 */ /* 0x000fe20006000000 */
[----:B------:R1:W-:Y:S02]  /*6f6c0*/  STL [R1+0xe8], R8 ;  /* 0x0000e80801007387 */ /* 0x0003e40000100800 */
[----:B------:R-:W-:Y:S01]  /*6f6d0*/  STL [R1+0xf4], R24 ;  /* 0x0000f41801007387 */ /* 0x000fe20000100800 */
[----:B0-----:R-:W-:-:S04]  /*6f6e0*/  LOP3.LUT R28, R28, 0x1c, RZ, 0xc0, !PT ;  /* 0x0000001c1c1c7812 */ /* 0x001fc800078ec0ff */
[----:B------:R-:W-:Y:S01]  /*6f6f0*/  LEA.HI R27, R28, 0x38, RZ, 0x1e ;  /* 0x000000381c1b7811 */ /* 0x000fe200078ff0ff */
[----:B------:R-:W-:Y:S01]  /*6f700*/  STL [R1+0xf0], R25 ;  /* 0x0000f01901007387 */ /* 0x000fe20000100800 */
[----:B------:R-:W-:Y:S01]  /*6f710*/  ISETP.GT.U32.AND.EX P3, PT, R2, RZ, PT, P3 ;  /* 0x000000ff0200720c */ /* 0x000fe20003f64130 */
[----:B------:R-:W-:Y:S02]  /*6f720*/  STL [R1+0xfc], R22 ;  /* 0x0000fc1601007387 */ /* 0x000fe40000100800 */
[----:B------:R-:W-:Y:S01]  /*6f730*/  IMAD.IADD R27, R29, 0x1, R27 ;  /* 0x000000011d1b7824 */ /* 0x000fe200078e021b */
[----:B------:R-:W-:Y:S01]  /*6f740*/  STL [R1+0xf8], R23 ;  /* 0x0000f81701007387 */ /* 0x000fe20000100800 */
[----:B------:R-:W2:Y:S01]  /*6f750*/  LDL.LU R15, [R1+0x40] ;  /* 0x00004000010f7983 */ /* 0x000ea20000300800 */
[----:B-1----:R-:W-:Y:S02]  /*6f760*/  FSEL R8, R4, -INF , !P3 ;  /* 0xff80000004087808 */ /* 0x002fe40005800000 */
[----:B------:R-:W-:-:S02]  /*6f770*/  ISETP.GT.U32.AND P4, PT, R0, R27, PT ;  /* 0x0000001b0000720c */ /* 0x000fc40003f84070 */
[C---:B------:R-:W-:Y:S02]  /*6f780*/  ISETP.GE.U32.AND P3, PT, R0.reuse, R27, PT ;  /* 0x0000001b0000720c */ /* 0x040fe40003f66070 */
[----:B------:R-:W3:Y:S01]  /*6f790*/  LDL.LU R27, [R1+0x2c] ;  /* 0x00002c00011b7983 */ /* 0x000ee20000300800 */
[----:B------:R-:W-:-:S04]  /*6f7a0*/  ISETP.GE.U32.AND P0, PT, R0, R12, PT ;  /* 0x0000000c0000720c */ /* 0x000fc80003f06070 */
[----:B------:R-:W-:-:S04]  /*6f7b0*/  ISETP.GE.U32.AND.EX P0, PT, R2, RZ, PT, P0 ;  /* 0x000000ff0200720c */ /* 0x000fc80003f06100 */
[----:B------:R-:W-:Y:S01]  /*6f7c0*/  FSEL R21, R6, -INF , !P0 ;  /* 0xff80000006157808 */ /* 0x000fe20004000000 */
[----:B------:R-:W-:Y:S04]  /*6f7d0*/  STL [R1+0x104], R8 ;  /* 0x0001040801007387 */ /* 0x000fe80000100800 */
[----:B------:R-:W-:Y:S01]  /*6f7e0*/  STL [R1+0x100], R21 ;  /* 0x0001001501007387 */ /* 0x000fe20000100800 */
[----:B------:R-:W4:Y:S03]  /*6f7f0*/  LDL.LU R14, [R1+0x28] ;  /* 0x00002800010e7983 */ /* 0x000f260000300800 */
[----:B------:R-:W0:Y:S04]  /*6f800*/  S2R R29, SR_TID.X ;  /* 0x00000000001d7919 */ /* 0x000e280000002100 */
[----:B------:R-:W1:Y:S01]  /*6f810*/  S2R R28, SR_CTAID.X ;  /* 0x00000000001c7919 */ /* 0x000e620000002500 */
[----:B------:R-:W4:Y:S01]  /*6f820*/  LDL.LU R13, [R1+0x24] ;  /* 0x00002400010d7983 */ /* 0x000f220000300800 */
[----:B------:R-:W-:Y:S01]  /*6f830*/  ISETP.GT.U32.AND.EX P1, PT, R2, RZ, PT, P1 ;  /* 0x000000ff0200720c */ /* 0x000fe20003f24110 */
[----:B------:R-:W4:Y:S01]  /*6f840*/  LDL.LU R12, [R1+0x8] ;  /* 0x00000800010c7983 */ /* 0x000f220000300800 */
[----:B0-----:R-:W-:-:S02]  /*6f850*/  LOP3.LUT R29, R29, 0x1c, RZ, 0xc0, !PT ;  /* 0x0000001c1d1d7812 */ /* 0x001fc400078ec0ff */
[----:B-1----:R-:W-:Y:S02]  /*6f860*/  SHF.L.U32 R28, R28, 0x8, RZ ;  /* 0x000000081c1c7819 */ /* 0x002fe400000006ff */
[----:B------:R-:W-:-:S05]  /*6f870*/  LEA.HI R29, R29, 0x40, RZ, 0x1e ;  /* 0x000000401d1d7811 */ /* 0x000fca00078ff0ff */
[----:B------:R-:W-:Y:S02]  /*6f880*/  IMAD.IADD R29, R28, 0x1, R29 ;  /* 0x000000011c1d7824 */ /* 0x000fe400078e021d */
[----:B------:R-:W0:Y:S01]  /*6f890*/  S2R R28, SR_CTAID.X ;  /* 0x00000000001c7919 */ /* 0x000e220000002500 */
[----:B------:R-:W-:Y:S02]  /*6f8a0*/  FSEL R20, R16, -INF , !P1 ;  /* 0xff80000010147808 */ /* 0x000fe40004800000 */
[CC--:B------:R-:W-:Y:S02]  /*6f8b0*/  ISETP.GT.U32.AND P0, PT, R0.reuse, R29.reuse, PT ;  /* 0x0000001d0000720c */ /* 0x0c0fe40003f04070 */
[----:B------:R-:W-:Y:S02]  /*6f8c0*/  ISETP.GE.U32.AND P1, PT, R0, R29, PT ;  /* 0x0000001d0000720c */ /* 0x000fe40003f26070 */
[----:B------:R-:W1:Y:S01]  /*6f8d0*/  S2R R29, SR_TID.X ;  /* 0x00000000001d7919 */ /* 0x000e620000002100 */
[----:B------:R-:W-:Y:S01]  /*6f8e0*/  FMUL R17, R17, c[0x0][0x188] ;  /* 0x0000620011117a20 */ /* 0x000fe20000400000 */
[----:B0-----:R-:W-:-:S02]  /*6f8f0*/  SHF.L.U32 R10, R28, 0x8, RZ ;  /* 0x000000081c0a7819 */ /* 0x001fc400000006ff */
[----:B------:R-:W4:Y:S01]  /*6f900*/  LDL.LU R28, [R1+0x4] ;  /* 0x00000400011c7983 */ /* 0x000f220000300800 */
[----:B-1----:R-:W-:Y:S02]  /*6f910*/  LOP3.LUT R29, R29, 0x1c, RZ, 0xc0, !PT ;  /* 0x0000001c1d1d7812 */ /* 0x002fe400078ec0ff */
[C---:B------:R-:W-:Y:S02]  /*6f920*/  ISETP.GE.U32.AND.EX P2, PT, R2.reuse, RZ, PT, P2 ;  /* 0x000000ff0200720c */ /* 0x040fe40003f46120 */
[----:B------:R-:W-:Y:S02]  /*6f930*/  LEA.HI R29, R29, 0x48, RZ, 0x1e ;  /* 0x000000481d1d7811 */ /* 0x000fe400078ff0ff */
[----:B------:R-:W-:Y:S02]  /*6f940*/  ISETP.GT.U32.AND.EX P4, PT, R2, RZ, PT, P4 ;  /* 0x000000ff0200720c */ /* 0x000fe40003f84140 */
[----:B------:R-:W-:Y:S01]  /*6f950*/  FSEL R17, R17, -INF , !P2 ;  /* 0xff80000011117808 */ /* 0x000fe20005000000 */
[----:B------:R-:W-:Y:S01]  /*6f960*/  IMAD.IADD R29, R10, 0x1, R29 ;  /* 0x000000010a1d7824 */ /* 0x000fe200078e021d */
[----:B------:R-:W-:Y:S01]  /*6f970*/  STL [R1+0x10c], R20 ;  /* 0x00010c1401007387 */ /* 0x000fe20000100800 */
[----:B------:R-:W-:-:S02]  /*6f980*/  FSEL R10, R18, -INF , !P4 ;  /* 0xff800000120a7808 */ /* 0x000fc40006000000 */
[----:B------:R-:W-:Y:S01]  /*6f990*/  STL [R1+0x108], R17 ;  /* 0x0001081101007387 */ /* 0x000fe20000100800 */
[CC--:B------:R-:W-:Y:S02]  /*6f9a0*/  ISETP.GT.U32.AND P2, PT, R0.reuse, R29.reuse, PT ;  /* 0x0000001d0000720c */ /* 0x0c0fe40003f44070 */
[----:B------:R-:W-:Y:S02]  /*6f9b0*/  ISETP.GE.U32.AND P4, PT, R0, R29, PT ;  /* 0x0000001d0000720c */ /* 0x000fe40003f86070 */
[----:B------:R-:W4:Y:S04]  /*6f9c0*/  LDL.LU R29, [R1] ;  /* 0x00000000011d7983 */ /* 0x000f280000300800 */
[----:B------:R-:W0:Y:S04]  /*6f9d0*/  S2R R16, SR_TID.X ;  /* 0x0000000000107919 */ /* 0x000e280000002100 */
[----:B------:R-:W1:Y:S01]  /*6f9e0*/  S2R R6, SR_CTAID.X ;  /* 0x0000000000067919 */ /* 0x000e620000002500 */
[----:B------:R-:W-:-:S02]  /*6f9f0*/  ISETP.GE.U32.AND.EX P3, PT, R2, RZ, PT, P3 ;  /* 0x000000ff0200720c */ /* 0x000fc40003f66130 */
[C---:B------:R-:W-:Y:S02]  /*6fa00*/  ISETP.GT.U32.AND.EX P0, PT, R2.reuse, RZ, PT, P0 ;  /* 0x000000ff0200720c */ /* 0x040fe40003f04100 */
[----:B------:R-:W-:Y:S01]  /*6fa10*/  ISETP.GE.U32.AND.EX P1, PT, R2, RZ, PT, P1 ;  /* 0x000000ff0200720c */ /* 0x000fe20003f26110 */
[----:B------:R-:W4:Y:S01]  /*6fa20*/  LDL.LU R3, [R1+0x214] ;  /* 0x0002140001037983 */ /* 0x000f220000300800 */
[----:B------:R-:W4:Y:S01]  /*6fa30*/  LDL.LU R4, [R1+0x21c] ;  /* 0x00021c0001047983 */ /* 0x000f220000300800 */
[----:B0-----:R-:W-:Y:S01]  /*6fa40*/  LOP3.LUT R18, R16, 0x1c, RZ, 0xc0, !PT ;  /* 0x0000001c10127812 */ /* 0x001fe200078ec0ff */
[----:B------:R-:W-:Y:S01]  /*6fa50*/  FSEL R16, R19, -INF , !P3 ;  /* 0xff80000013107808 */ /* 0x000fe20005800000 */
[----:B-1----:R-:W-:Y:S02]  /*6fa60*/  SHF.L.U32 R6, R6, 0x8, RZ ;  /* 0x0000000806067819 */ /* 0x002fe400000006ff */
[----:B------:R-:W-:Y:S02]  /*6fa70*/  LEA.HI R19, R18, 0x50, RZ, 0x1e ;  /* 0x0000005012137811 */ /* 0x000fe400078ff0ff */
[----:B------:R-:W0:Y:S03]  /*6fa80*/  S2R R18, SR_TID.X ;  /* 0x0000000000127919 */ /* 0x000e260000002100 */
[----:B------:R-:W-:-:S02]  /*6fa90*/  IMAD.IADD R19, R6, 0x1, R19 ;  /* 0x0000000106137824 */ /* 0x000fc400078e0213 */
[----:B------:R-:W1:Y:S04]  /*6faa0*/  S2R R6, SR_CTAID.X ;  /* 0x0000000000067919 */ /* 0x000e680000002500 */
[----:B------:R-:W-:Y:S01]  /*6fab0*/  STL [R1+0x114], R10 ;  /* 0x0001140a01007387 */ /* 0x000fe20000100800 */
[----:B------:R-:W-:Y:S01]  /*6fac0*/  STL [R1+0x110], R16 ;  /* 0x0001101001007387 */ /* 0x000fe20000100800 */
[----:B------:R-:W-:Y:S02]  /*6fad0*/  ISETP.GT.U32.AND P3, PT, R0, R19, PT ;  /* 0x000000130000720c */ /* 0x000fe40003f64070 */
[----:B0-----:R-:W-:-:S04]  /*6fae0*/  LOP3.LUT R18, R18, 0x1c, RZ, 0xc0, !PT ;  /* 0x0000001c12127812 */ /* 0x001fc800078ec0ff */
[----:B------:R-:W-:Y:S02]  /*6faf0*/  LEA.HI R18, R18, 0x58, RZ, 0x1e ;  /* 0x0000005812127811 */ /* 0x000fe400078ff0ff */
[----:B-1----:R-:W-:-:S05]  /*6fb00*/  SHF.L.U32 R6, R6, 0x8, RZ ;  /* 0x0000000806067819 */ /* 0x002fca00000006ff */
[----:B------:R-:W-:Y:S01]  /*6fb10*/  IMAD.IADD R18, R6, 0x1, R18 ;  /* 0x0000000106127824 */ /* 0x000fe200078e0212 */
[C---:B------:R-:W-:Y:S02]  /*6fb20*/  ISETP.GT.U32.AND.EX P2, PT, R2.reuse, RZ, PT, P2 ;  /* 0x000000ff0200720c */ /* 0x040fe40003f44120 */
[C---:B------:R-:W-:Y:S02]  /*6fb30*/  ISETP.GE.U32.AND.EX P4, PT, R2.reuse, RZ, PT, P4 ;  /* 0x000000ff0200720c */ /* 0x040fe40003f86140 */
[----:B------:R-:W-:Y:S02]  /*6fb40*/  ISETP.GT.U32.AND.EX P3, PT, R2, RZ, PT, P3 ;  /* 0x000000ff0200720c */ /* 0x000fe40003f64130 */
[----:B--2---:R-:W-:Y:S01]  /*6fb50*/  FSEL R15, R15, -INF , !P0 ;  /* 0xff8000000f0f7808 */ /* 0x004fe20004000000 */
[----:B------:R-:W-:Y:S01]  /*6fb60*/  ISETP.GE.U32.AND P0, PT, R0, R19, PT ;  /* 0x000000130000720c */ /* 0x000fe20003f06070 */
[----:B---3--:R-:W-:-:S03]  /*6fb70*/  FSEL R6, R27, -INF , !P1 ;  /* 0xff8000001b067808 */ /* 0x008fc60004800000 */
[----:B------:R0:W-:Y:S04]  /*6fb80*/  STL [R1+0x118], R15 ;  /* 0x0001180f01007387 */ /* 0x0001e80000100800 */
[----:B------:R-:W1:Y:S04]  /*6fb90*/  S2R R27, SR_TID.X ;  /* 0x00000000001b7919 */ /* 0x000e680000002100 */
[----:B0-----:R-:W2:Y:S01]  /*6fba0*/  LDL.LU R15, [R1+0x24f8] ;  /* 0x0024f800010f7983 */ /* 0x001ea20000300800 */
[----:B------:R-:W3:Y:S02]  /*6fbb0*/  LDL.LU R19, [R1+0x14c] ;  /* 0x00014c0001137983 */ /* 0x000ee40000300800 */
[----:B------:R0:W-:Y:S02]  /*6fbc0*/  STL [R1+0xd4], R6 ;  /* 0x0000d40601007387 */ /* 0x0001e40000100800 */
[----:B0-----:R-:W0:Y:S01]  /*6fbd0*/  S2R R6, SR_CTAID.X ;  /* 0x0000000000067919 */ /* 0x001e220000002500 */
[----:B----4-:R-:W-:-:S02]  /*6fbe0*/  FSEL R14, R14, -INF , !P2 ;  /* 0xff8000000e0e7808 */ /* 0x010fc40005000000 */
[----:B-1----:R-:W-:Y:S02]  /*6fbf0*/  LOP3.LUT R27, R27, 0x1c, RZ, 0xc0, !PT ;  /* 0x0000001c1b1b7812 */ /* 0x002fe400078ec0ff */
[CC--:B------:R-:W-:Y:S01]  /*6fc00*/  ISETP.GT.U32.AND P1, PT, R0.reuse, R18.reuse, PT ;  /* 0x000000120000720c */ /* 0x0c0fe20003f24070 */
[----:B------:R-:W-:Y:S01]  /*6fc10*/  ISETP.GE.U32.AND P2, PT, R0, R18, PT ;  /* 0x000000120000720c */ /* 0x000fe20003f46070 */
[----:B0-----:R-:W-:Y:S01]  /*6fc20*/  SHF.L.U32 R18, R6, 0x8, RZ ;  /* 0x0000000806127819 */ /* 0x001fe200000006ff */
[----:B------:R-:W-:Y:S02]  /*6fc30*/  LEA.HI R6, R27, 0x60, RZ, 0x1e ;  /* 0x000000601b067811 */ /* 0x000fe400078ff0ff */
[----:B------:R-:W0:Y:S03]  /*6fc40*/  S2R R27, SR_TID.X ;  /* 0x00000000001b7919 */ /* 0x000e260000002100 */
[----:B------:R-:W-:Y:S01]  /*6fc50*/  IMAD.IADD R6, R18, 0x1, R6 ;  /* 0x0000000112067824 */ /* 0x000fe200078e0206 */
[----:B------:R-:W-:Y:S01]  /*6fc60*/  FSEL R18, R13, -INF , !P4 ;  /* 0xff8000000d127808 */ /* 0x000fe20006000000 */
[----:B------:R1:W-:Y:S03]  /*6fc70*/  STL [R1+0xd0], R14 ;  /* 0x0000d00e01007387 */ /* 0x0003e60000100800 */
[----:B------:R-:W-:-:S02]  /*6fc80*/  ISETP.GE.U32.AND P4, PT, R0, R6, PT ;  /* 0x000000060000720c */ /* 0x000fc40003f86070 */
[----:B------:R-:W4:Y:S04]  /*6fc90*/  S2R R6, SR_TID.X ;  /* 0x0000000000067919 */ /* 0x000f280000002100 */
[----:B------:R-:W4:Y:S04]  /*6fca0*/  S2R R13, SR_CTAID.X ;  /* 0x00000000000d7919 */ /* 0x000f280000002500 */
[----:B-1----:R-:W2:Y:S01]  /*6fcb0*/  LDL.LU R14, [R1+0x24f4] ;  /* 0x0024f400010e7983 */ /* 0x002ea20000300800 */
[----:B------:R1:W-:Y:S01]  /*6fcc0*/  STL [R1+0xcc], R18 ;  /* 0x0000cc1201007387 */ /* 0x0003e20000100800 */
[----:B0-----:R-:W-:-:S04]  /*6fcd0*/  LOP3.LUT R27, R27, 0x1c, RZ, 0xc0, !PT ;  /* 0x0000001c1b1b7812 */ /* 0x001fc800078ec0ff */
[----:B-1----:R-:W-:Y:S02]  /*6fce0*/  LEA.HI R18, R27, 0x68, RZ, 0x1e ;  /* 0x000000681b127811 */ /* 0x002fe400078ff0ff */
[----:B------:R-:W0:Y:S01]  /*6fcf0*/  S2R R27, SR_CTAID.X ;  /* 0x00000000001b7919 */ /* 0x000e220000002500 */
[----:B----4-:R-:W-:Y:S02]  /*6fd00*/  LOP3.LUT R6, R6, 0x1c, RZ, 0xc0, !PT ;  /* 0x0000001c06067812 */ /* 0x010fe400078ec0ff */
[----:B------:R-:W-:Y:S02]  /*6fd10*/  SHF.L.U32 R13, R13, 0x8, RZ ;  /* 0x000000080d0d7819 */ /* 0x000fe400000006ff */
[----:B------:R-:W-:-:S03]  /*6fd20*/  LEA.HI R6, R6, 0x70, RZ, 0x1e ;  /* 0x0000007006067811 */ /* 0x000fc600078ff0ff */
[----:B------:R-:W-:Y:S01]  /*6fd30*/  IMAD.IADD R18, R13, 0x1, R18 ;  /* 0x000000010d127824 */ /* 0x000fe200078e0212 */
[----:B------:R-:W-:Y:S02]  /*6fd40*/  ISETP.GE.U32.AND.EX P0, PT, R2, RZ, PT, P0 ;  /* 0x000000ff0200720c */ /* 0x000fe40003f06100 */
[----:B------:R-:W-:Y:S01]  /*6fd50*/  FSEL R12, R12, -INF , !P3 ;  /* 0xff8000000c0c7808 */ /* 0x000fe20005800000 */
[----:B------:R-:W4:Y:S01]  /*6fd60*/  LDL.LU R13, [R1+0x24f0] ;  /* 0x0024f000010d7983 */ /* 0x000f220000300800 */
[----:B------:R-:W-:Y:S02]  /*6fd70*/  ISETP.GE.U32.AND P3, PT, R0, R18, PT ;  /* 0x000000120000720c */ /* 0x000fe40003f66070 */
[----:B0-----:R-:W-:Y:S01]  /*6fd80*/  SHF.L.U32 R27, R27, 0x8, RZ ;  /* 0x000000081b1b7819 */ /* 0x001fe200000006ff */
[----:B------:R-:W-:-:S04]  /*6fd90*/  FSEL R18, R28, -INF , !P0 ;  /* 0xff8000001c127808 */ /* 0x000fc80004000000 */
[----:B------:R-:W-:Y:S02]  /*6fda0*/  IMAD.IADD R6, R27, 0x1, R6 ;  /* 0x000000011b067824 */ /* 0x000fe400078e0206 */
[----:B------:R-:W0:Y:S04]  /*6fdb0*/  S2R R27, SR_TID.X ;  /* 0x00000000001b7919 */ /* 0x000e280000002100 */
[----:B------:R-:W1:Y:S04]  /*6fdc0*/  S2R R28, SR_CTAID.X ;  /* 0x00000000001c7919 */ /* 0x000e680000002500 */
[----:B------:R0:W-:Y:S01]  /*6fdd0*/  STL [R1+0xc8], R12 ;  /* 0x0000c80c01007387 */ /* 0x0001e20000100800 */
[----:B------:R-:W-:-:S03]  /*6fde0*/  ISETP.GT.U32.AND.EX P1, PT, R2, RZ, PT, P1 ;  /* 0x000000ff0200720c */ /* 0x000fc60003f24110 */
[----:B0-----:R-:W2:Y:S01]  /*6fdf0*/  LDL.LU R12, [R1+0x24ec] ;  /* 0x0024ec00010c7983 */ /* 0x001ea20000300800 */
[----:B------:R0:W-:Y:S01]  /*6fe00*/  STL [R1+0xc4], R18 ;  /* 0x0000c41201007387 */ /* 0x0001e20000100800 */
[----:B------:R-:W-:Y:S02]  /*6fe10*/  FSEL R29, R29, -INF , !P1 ;  /* 0xff8000001d1d7808 */ /* 0x000fe40004800000 */
[----:B0-----:R-:W-:Y:S01]  /*6fe20*/  LOP3.LUT R18, R27, 0x1c, RZ, 0xc0, !PT ;  /* 0x0000001c1b127812 */ /* 0x001fe200078ec0ff */
[----:B-1----:R-:W-:-:S03]  /*6fe30*/  SHF.L.U32 R27, R28, 0x8, RZ ;  /* 0x000000081c1b7819 */ /* 0x002fc600000006ff */
[----:B------:R-:W-:-:S05]  /*6fe40*/  LEA.HI R18, R18, 0x78, RZ, 0x1e ;  /* 0x0000007812127811 */ /* 0x000fca00078ff0ff */
[----:B------:R-:W-:Y:S02]  /*6fe50*/  IMAD.IADD R18, R27, 0x1, R18 ;  /* 0x000000011b127824 */ /* 0x000fe400078e0212 */
[----:B------:R-:W2:Y:S01]  /*6fe60*/  LDL.LU R27, [R1+0x24e8] ;  /* 0x0024e800011b7983 */ /* 0x000ea20000300800 */
[----:B------:R0:W-:Y:S03]  /*6fe70*/  STL [R1+0xc0], R29 ;  /* 0x0000c01d01007387 */ /* 0x0001e60000100800 */
[----:B0-----:R-:W2:Y:S01]  /*6fe80*/  LDL.LU R29, [R1+0x24e4] ;  /* 0x0024e400011d7983 */ /* 0x001ea20000300800 */
[----:B------:R-:W-:-:S03]  /*6fe90*/  ISETP.GE.U32.AND P0, PT, R0, R6, PT ;  /* 0x000000060000720c */ /* 0x000fc60003f06070 */
[----:B------:R-:W0:Y:S01]  /*6fea0*/  S2R R28, SR_TID.X ;  /* 0x00000000001c7919 */ /* 0x000e220000002100 */
[----:B------:R-:W1:Y:S01]  /*6feb0*/  S2R R6, SR_CTAID.X ;  /* 0x0000000000067919 */ /* 0x000e620000002500 */
[----:B------:R-:W-:Y:S02]  /*6fec0*/  ISETP.GE.U32.AND.EX P2, PT, R2, RZ, PT, P2 ;  /* 0x000000ff0200720c */ /* 0x000fe40003f46120 */
[----:B0-----:R-:W-:Y:S02]  /*6fed0*/  LOP3.LUT R28, R28, 0x1c, RZ, 0xc0, !PT ;  /* 0x0000001c1c1c7812 */ /* 0x001fe400078ec0ff */
[----:B-1----:R-:W-:-:S04]  /*6fee0*/  SHF.L.U32 R6, R6, 0x8, RZ ;  /* 0x0000000806067819 */ /* 0x002fc800000006ff */
[----:B------:R-:W-:-:S04]  /*6fef0*/  LEA.HI R28, R28, R6, RZ, 0x1e ;  /* 0x000000061c1c7211 */ /* 0x000fc800078ff0ff */
[----:B------:R-:W-:Y:S01]  /*6ff00*/  IADD3 R28, R28, 0xf8, RZ ;  /* 0x000000f81c1c7810 */ /* 0x000fe20007ffe0ff */
[----:B------:R-:W-:Y:S01]  /*6ff10*/  FMUL R3, R3, c[0x0][0x188] ;  /* 0x0000620003037a20 */ /* 0x000fe20000400000 */
[----:B------:R-:W-:Y:S02]  /*6ff20*/  ISETP.GE.U32.AND.EX P4, PT, R2, RZ, PT, P4 ;  /* 0x000000ff0200720c */ /* 0x000fe40003f86140 */
[----:B--2---:R-:W-:Y:S02]  /*6ff30*/  FSEL R6, R29, -INF , !P2 ;  /* 0xff8000001d067808 */ /* 0x004fe40005000000 */
[----:B------:R-:W2:Y:S01]  /*6ff40*/  LDL.LU R29, [R1+0x144] ;  /* 0x00014400011d7983 */ /* 0x000ea20000300800 */
[C---:B------:R-:W-:Y:S02]  /*6ff50*/  ISETP.GE.U32.AND P2, PT, R0.reuse, R28, PT ;  /* 0x0000001c0000720c */ /* 0x040fe40003f46070 */
[----:B------:R0:W-:Y:S02]  /*6ff60*/  STL [R1+0xb8], R6 ;  /* 0x0000b80601007387 */ /* 0x0001e40000100800 */
[----:B------:R-:W1:Y:S01]  /*6ff70*/  S2R R28, SR_CTAID.X ;  /* 0x00000000001c7919 */ /* 0x000e620000002500 */
[----:B------:R-:W-:Y:S01]  /*6ff80*/  ISETP.GE.U32.AND P1, PT, R0, R18, PT ;  /* 0x000000120000720c */ /* 0x000fe20003f26070 */
[----:B------:R-:W-:Y:S01]  /*6ff90*/  FSEL R18, R3, -INF , !P4 ;  /* 0xff80000003127808 */ /* 0x000fe20006000000 */
[----:B0-----:R-:W0:Y:S04]  /*6ffa0*/  S2R R6, SR_TID.X ;  /* 0x0000000000067919 */ /* 0x001e280000002100 */
[----:B------:R3:W-:Y:S04]  /*6ffb0*/  STL [R1+0xb4], R18 ;  /* 0x0000b41201007387 */ /* 0x0007e80000100800 */
[----:B---3--:R-:W3:Y:S01]  /*6ffc0*/  S2R R18, SR_CTAID.X ;  /* 0x0000000000127919 */ /* 0x008ee20000002500 */
[----:B-1----:R-:W-:Y:S01]  /*6ffd0*/  IMAD.SHL.U32 R28, R28, 0x100, RZ ;  /* 0x000001001c1c7824 */ /* 0x002fe200078e00ff */
[----:B0-----:R-:W-:-:S04]  /*6ffe0*/  LOP3.LUT R3, R6, 0x1c, RZ, 0xc0, !PT ;  /* 0x0000001c06037812 */ /* 0x001fc800078ec0ff */
[----:B------:R-:W-:Y:S01]  /*6fff0*/  LEA.HI R3, R3, R28, RZ, 0x1e ;  /* 0x0000001c03037211 */ /* 0x000fe200078ff0ff */
[----:B------:R-:W-:Y:S02]  /*70000*/  LOP3.LUT R6, R6, 0x1c, RZ, 0xc0, !PT ;  /* 0x0000001c06067812 */ /* 0x000fe400078ec0ff */
[----:B------:R-:W-:Y:S01]  /*70010*/  FMUL R4, R4, c[0x0][0x188] ;  /* 0x0000620004047a20 */ /* 0x000fe20000400000 */
[----:B------:R-:W-:Y:S02]  /*70020*/  ISETP.GE.U32.AND.EX P3, PT, R2, RZ, PT, P3 ;  /* 0x000000ff0200720c */ /* 0x000fe40003f66130 */
[----:B------:R-:W-:Y:S01]  /*70030*/  IADD3 R3, R3, 0xf0, RZ ;  /* 0x000000f003037810 */ /* 0x000fe20007ffe0ff */
[----:B------:R-:W4:Y:S01]  /*70040*/  LDL.LU R28, [R1+0x24e0] ;  /* 0x0024e000011c7983 */ /* 0x000f220000300800 */
[----:B---3--:R-:W-:Y:S02]  /*70050*/  SHF.L.U32 R18, R18, 0x8, RZ ;  /* 0x0000000812127819 */ /* 0x008fe400000006ff */
[----:B------:R-:W-:-:S02]  /*70060*/  ISETP.GE.U32.AND P4, PT, R0, R3, PT ;  /* 0x000000030000720c */ /* 0x000fc40003f86070 */
[----:B------:R-:W-:-:S05]  /*70070*/  FSEL R4, R4, -INF , !P3 ;  /* 0xff80000004047808 */ /* 0x000fca0005800000 */
[----:B------:R0:W-:Y:S02]  /*70080*/  STL [R1+0xb0], R4 ;  /* 0x0000b00401007387 */ /* 0x0001e40000100800 */
[----:B0-----:R-:W-:Y:S01]  /*70090*/  FMUL R4, R19, c[0x0][0x188] ;  /* 0x0000620013047a20 */ /* 0x001fe20000400000 */
[C---:B------:R-:W-:Y:S02]  /*700a0*/  ISETP.GE.U32.AND.EX P0, PT, R2.reuse, RZ, PT, P0 ;  /* 0x000000ff0200720c */ /* 0x040fe40003f06100 */
[C---:B------:R-:W-:Y:S01]  /*700b0*/  ISETP.GE.U32.AND.EX P1, PT, R2.reuse, RZ, PT, P1 ;  /* 0x000000ff0200720c */ /* 0x040fe20003f26110 */
[----:B------:R-:W-:Y:S01]  /*700c0*/  FMUL R11, R11, c[0x0][0x188] ;  /* 0x000062000b0b7a20 */ /* 0x000fe20000400000 */
[C---:B------:R-:W-:Y:S01]  /*700d0*/  ISETP.GE.U32.AND.EX P2, PT, R2.reuse, RZ, PT, P2 ;  /* 0x000000ff0200720c */ /* 0x040fe20003f46120 */
[----:B------:R-:W-:Y:S01]  /*700e0*/  FMUL R9, R9, c[0x0][0x188] ;  /* 0x0000620009097a20 */ /* 0x000fe20000400000 */
[----:B------:R-:W-:Y:S01]  /*700f0*/  ISETP.GE.U32.AND.EX P4, PT, R2, RZ, PT, P4 ;  /* 0x000000ff0200720c */ /* 0x000fe20003f86140 */
[----:B--2---:R-:W-:Y:S01]  /*70100*/  FMUL R3, R29, c[0x0][0x188] ;  /* 0x000062001d037a20 */ /* 0x004fe20000400000 */
[----:B------:R-:W-:-:S02]  /*70110*/  LEA.HI R29, R6, R18, RZ, 0x1e ;  /* 0x00000012061d7211 */ /* 0x000fc400078ff0ff */
[----:B------:R-:W0:Y:S04]  /*70120*/  S2R R18, SR_TID.X ;  /* 0x0000000000127919 */ /* 0x000e280000002100 */
[----:B------:R-:W1:Y:S01]  /*70130*/  S2R R6, SR_CTAID.X ;  /* 0x0000000000067919 */ /* 0x000e620000002500 */
[----:B------:R-:W-:-:S04]  /*70140*/  IADD3 R29, R29, 0xe8, RZ ;  /* 0x000000e81d1d7810 */ /* 0x000fc80007ffe0ff */
[----:B------:R-:W-:Y:S02]  /*70150*/  ISETP.GE.U32.AND P3, PT, R0, R29, PT ;  /* 0x0000001d0000720c */ /* 0x000fe40003f66070 */
[----:B0-----:R-:W-:Y:S01]  /*70160*/  LOP3.LUT R19, R18, 0x1c, RZ, 0xc0, !PT ;  /* 0x0000001c12137812 */ /* 0x001fe200078ec0ff */
[----:B-1----:R-:W-:Y:S01]  /*70170*/  IMAD.SHL.U32 R29, R6, 0x100, RZ ;  /* 0x00000100061d7824 */ /* 0x002fe200078e00ff */
[----:B------:R-:W0:Y:S04]  /*70180*/  S2R R18, SR_CTAID.X ;  /* 0x0000000000127919 */ /* 0x000e280000002500 */
[----:B------:R-:W1:Y:S01]  /*70190*/  S2R R6, SR_TID.X ;  /* 0x0000000000067919 */ /* 0x000e620000002100 */
[----:B------:R-:W-:Y:S02]  /*701a0*/  LEA.HI R19, R19, R29, RZ, 0x1e ;  /* 0x0000001d13137211 */ /* 0x000fe400078ff0ff */
[----:B------:R-:W-:-:S02]  /*701b0*/  FSEL R3, R3, -INF , !P0 ;  /* 0xff80000003037808 */ /* 0x000fc40004000000 */
[----:B------:R-:W-:-:S04]  /*701c0*/  IADD3 R19, R19, 0xe0, RZ ;  /* 0x000000e013137810 */ /* 0x000fc80007ffe0ff */
[----:B------:R-:W-:Y:S02]  /*701d0*/  ISETP.GE.U32.AND P0, PT, R0, R19, PT ;  /* 0x000000130000720c */ /* 0x000fe40003f06070 */
[----:B0-----:R-:W-:Y:S02]  /*701e0*/  SHF.L.U32 R18, R18, 0x8, RZ ;  /* 0x0000000812127819 */ /* 0x001fe400000006ff */
[----:B-1----:R-:W-:-:S04]  /*701f0*/  LOP3.LUT R6, R6, 0x1c, RZ, 0xc0, !PT ;  /* 0x0000001c06067812 */ /* 0x002fc800078ec0ff */
[----:B------:R-:W-:Y:S02]  /*70200*/  LEA.HI R19, R6, R18, RZ, 0x1e ;  /* 0x0000001206137211 */ /* 0x000fe400078ff0ff */
[----:B------:R-:W0:Y:S04]  /*70210*/  S2R R6, SR_TID.X ;  /* 0x0000000000067919 */ /* 0x000e280000002100 */
[----:B------:R-:W1:Y:S04]  /*70220*/  S2R R18, SR_CTAID.X ;  /* 0x0000000000127919 */ /* 0x000e680000002500 */
[----:B------:R2:W-:Y:S01]  /*70230*/  STL [R1+0xbc], R3 ;  /* 0x0000bc0301007387 */ /* 0x0005e20000100800 */
[----:B------:R-:W-:-:S02]  /*70240*/  IADD3 R19, R19, 0xd8, RZ ;  /* 0x000000d813137810 */ /* 0x000fc40007ffe0ff */
[----:B--2---:R-:W-:-:S05]  /*70250*/  FSEL R3, R4, -INF , !P1 ;  /* 0xff80000004037808 */ /* 0x004fca0004800000 */
[----:B------:R2:W-:Y:S01]  /*70260*/  STL [R1+0x11c], R3 ;  /* 0x00011c0301007387 */ /* 0x0005e20000100800 */
[----:B0-----:R-:W-:Y:S01]  /*70270*/  LOP3.LUT R6, R6, 0x1c, RZ, 0xc0, !PT ;  /* 0x0000001c06067812 */ /* 0x001fe200078ec0ff */
[----:B-1----:R-:W-:Y:S01]  /*70280*/  IMAD.SHL.U32 R18, R18, 0x100, RZ ;  /* 0x0000010012127824 */ /* 0x002fe200078e00ff */
[----:B--2---:R-:W-:-:S04]  /*70290*/  FSEL R3, R11, -INF , !P2 ;  /* 0xff8000000b037808 */ /* 0x004fc80005000000 */
[----:B------:R-:W-:Y:S02]  /*702a0*/  LEA.HI R18, R6, R18, RZ, 0x1e ;  /* 0x0000001206127211 */ /* 0x000fe400078ff0ff */
[----:B------:R-:W0:Y:S04]  /*702b0*/  S2R R6, SR_TID.X ;  /* 0x0000000000067919 */ /* 0x000e280000002100 */
[----:B------:R1:W-:Y:S01]  /*702c0*/  STL [R1+0x21c], R3 ;  /* 0x00021c0301007387 */ /* 0x0003e20000100800 */
[----:B------:R-:W-:Y:S02]  /*702d0*/  ISETP.GE.U32.AND P1, PT, R0, R19, PT ;  /* 0x000000130000720c */ /* 0x000fe40003f26070 */
[----:B------:R-:W2:Y:S01]  /*702e0*/  S2R R19, SR_CTAID.X ;  /* 0x0000000000137919 */ /* 0x000ea20000002500 */
[----:B------:R-:W-:Y:S01]  /*702f0*/  ISETP.GE.U32.AND.EX P3, PT, R2, RZ, PT, P3 ;  /* 0x000000ff0200720c */ /* 0x000fe20003f66130 */
[----:B------:R-:W3:Y:S01]  /*70300*/  LDL.LU R11, [R1+0x20] ;  /* 0x00002000010b7983 */ /* 0x000ee20000300800 */
[----:B-1----:R-:W-:-:S02]  /*70310*/  FSEL R3, R9, -INF , !P4 ;  /* 0xff80000009037808 */ /* 0x002fc40006000000 */
[----:B------:R-:W-:-:S03]  /*70320*/  ISETP.GE.U32.AND.EX P0, PT, R2, RZ, PT, P0 ;  /* 0x000000ff0200720c */ /* 0x000fc60003f06100 */
[----:B------:R1:W-:Y:S02]  /*70330*/  STL [R1+0x214], R3 ;  /* 0x0002140301007387 */ /* 0x0003e40000100800 */
[----:B-1----:R-:W-:-:S05]  /*70340*/  FSEL R3, R15, -INF , !P3 ;  /* 0xff8000000f037808 */ /* 0x002fca0005800000 */
[----:B------:R1:W-:Y:S01]  /*70350*/  STL [R1+0x204], R3 ;  /* 0x0002040301007387 */ /* 0x0003e20000100800 */
[----:B------:R-:W-:Y:S02]  /*70360*/  IADD3 R18, R18, 0xd0, RZ ;  /* 0x000000d012127810 */ /* 0x000fe40007ffe0ff */
[----:B-1----:R-:W-:Y:S02]  /*70370*/  FSEL R3, R14, -INF , !P0 ;  /* 0xff8000000e037808 */ /* 0x002fe40004000000 */
[----:B0-----:R-:W-:-:S03]  /*70380*/  LOP3.LUT R6, R6, 0x1c, RZ, 0xc0, !PT ;  /* 0x0000001c06067812 */ /* 0x001fc600078ec0ff */
[----:B------:R0:W-:Y:S01]  /*70390*/  STL [R1+0x1f0], R3 ;  /* 0x0001f00301007387 */ /* 0x0001e20000100800 */
[----:B------:R-:W3:Y:S01]  /*703a0*/  LDL.LU R14, [R1+0x1c] ;  /* 0x00001c00010e7983 */ /* 0x000ee20000300800 */
[----:B------:R-:W-:Y:S02]  /*703b0*/  ISETP.GE.U32.AND P2, PT, R0, R18, PT ;  /* 0x000000120000720c */ /* 0x000fe40003f46070 */
[----:B--2---:R-:W-:Y:S01]  /*703c0*/  SHF.L.U32 R19, R19, 0x8, RZ ;  /* 0x0000000813137819 */ /* 0x004fe200000006ff */
[C---:B------:R-:W-:Y:S01]  /*703d0*/  LEA.HI R18, R6.reuse, 0xc8, RZ, 0x1e ;  /* 0x000000c806127811 */ /* 0x040fe200078ff0ff */
[----:B------:R-:W-:Y:S01]  /*703e0*/  LEA.HI R6, R6, 0xc0, RZ, 0x1e ;  /* 0x000000c006067811 */ /* 0x000fe200078ff0ff */
[----:B------:R-:W2:Y:S03]  /*703f0*/  LDL R29, [R1+0xdc] ;  /* 0x0000dc00011d7983 */ /* 0x000ea60000100800 */
[C---:B------:R-:W-:Y:S01]  /*70400*/  IMAD.IADD R18, R19.reuse, 0x1, R18 ;  /* 0x0000000113127824 */ /* 0x040fe200078e0212 */
[----:B------:R-:W-:Y:S01]  /*70410*/  IADD3 R6, R19, R6, RZ ;  /* 0x0000000613067210 */ /* 0x000fe20007ffe0ff */
[----:B0-----:R-:W2:Y:S04]  /*70420*/  LDL R3, [R1+0xd8] ;  /* 0x0000d80001037983 */ /* 0x001ea80000100800 */
[----:B------:R-:W2:Y:S01]  /*70430*/  LDL R19, [R1+0xe0] ;  /* 0x0000e00001137983 */ /* 0x000ea20000100800 */
[----:B------:R-:W-:-:S03]  /*70440*/  ISETP.GE.U32.AND P4, PT, R0, R18, PT ;  /* 0x000000120000720c */ /* 0x000fc60003f86070 */
[----:B------:R-:W0:Y:S01]  /*70450*/  S2R R18, SR_TID.X ;  /* 0x0000000000127919 */ /* 0x000e220000002100 */
[----:B------:R-:W-:Y:S02]  /*70460*/  ISETP.GE.U32.AND P3, PT, R0, R6, PT ;  /* 0x000000060000720c */ /* 0x000fe40003f66070 */
[----:B------:R-:W1:Y:S01]  /*70470*/  S2R R6, SR_CTAID.X ;  /* 0x0000000000067919 */ /* 0x000e620000002500 */
[----:B0-----:R-:W-:Y:S01]  /*70480*/  LOP3.LUT R18, R18, 0x1c, RZ, 0xc0, !PT ;  /* 0x0000001c12127812 */ /* 0x001fe200078ec0ff */
[----:B-1----:R-:W-:-:S03]  /*70490*/  IMAD.SHL.U32 R6, R6, 0x100, RZ ;  /* 0x0000010006067824 */ /* 0x002fc600078e00ff */
[----:B------:R-:W-:Y:S02]  /*704a0*/  LEA.HI R4, R18, 0xb8, RZ, 0x1e ;  /* 0x000000b812047811 */ /* 0x000fe400078ff0ff */
[----:B------:R-:W2:Y:S02]  /*704b0*/  LDL R18, [R1+0xe4] ;  /* 0x0000e40001127983 */ /* 0x000ea40000100800 */
[----:B------:R-:W-:Y:S02]  /*704c0*/  IADD3 R4, R6, R4, RZ ;  /* 0x0000000406047210 */ /* 0x000fe40007ffe0ff */
[----:B------:R-:W0:Y:S02]  /*704d0*/  S2R R6, SR_TID.X ;  /* 0x0000000000067919 */ /* 0x000e240000002100 */
[----:B------:R-:W-:Y:S02]  /*704e0*/  ISETP.GE.U32.AND P0, PT, R0, R4, PT ;  /* 0x000000040000720c */ /* 0x000fe40003f06070 */
[----:B0-----:R-:W-:-:S02]  /*704f0*/  LOP3.LUT R4, R6, 0x1c, RZ, 0xc0, !PT ;  /* 0x0000001c06047812 */ /* 0x001fc400078ec0ff */
[----:B------:R-:W2:Y:S04]  /*70500*/  LDL R6, [R1+0xe8] ;  /* 0x0000e80001067983 */ /* 0x000ea80000100800 */
[----:B------:R-:W0:Y:S01]  /*70510*/  S2R R9, SR_CTAID.X ;  /* 0x0000000000097919 */ /* 0x000e220000002500 */
[----:B------:R-:W-:Y:S02]  /*70520*/  LEA.HI R15, R4, 0xb0, RZ, 0x1e ;  /* 0x000000b0040f7811 */ /* 0x000fe400078ff0ff */
[----:B------:R-:W1:Y:S02]  /*70530*/  S2R R4, SR_TID.X ;  /* 0x0000000000047919 */ /* 0x000e640000002100 */
[----:B0-----:R-:W-:-:S05]  /*70540*/  IMAD.SHL.U32 R9, R9, 0x100, RZ ;  /* 0x0000010009097824 */ /* 0x001fca00078e00ff */
[----:B------:R-:W-:Y:S02]  /*70550*/  IADD3 R15, R9, R15, RZ ;  /* 0x0000000f090f7210 */ /* 0x000fe40007ffe0ff */
[----:B------:R-:W0:Y:S01]  /*70560*/  S2R R9, SR_CTAID.X ;  /* 0x0000000000097919 */ /* 0x000e220000002500 */
[----:B------:R-:W-:Y:S02]  /*70570*/  ISETP.GE.U32.AND.EX P1, PT, R2, RZ, PT, P1 ;  /* 0x000000ff0200720c */ /* 0x000fe40003f26110 */
[----:B-1----:R-:W-:Y:S02]  /*70580*/  LOP3.LUT R4, R4, 0x1c, RZ, 0xc0, !PT ;  /* 0x0000001c04047812 */ /* 0x002fe400078ec0ff */
[----:B------:R-:W-:Y:S01]  /*70590*/  FSEL R27, R27, -INF , !P1 ;  /* 0xff8000001b1b7808 */ /* 0x000fe20004800000 */
[----:B------:R-:W-:Y:S01]  /*705a0*/  ISETP.GE.U32.AND P1, PT, R0, R15, PT ;  /* 0x0000000f0000720c */ /* 0x000fe20003f26070 */
[----:B------:R-:W-:Y:S02]  /*705b0*/  LEA.HI R15, R4, 0xa8, RZ, 0x1e ;  /* 0x000000a8040f7811 */ /* 0x000fe400078ff0ff */
[----:B------:R-:W1:Y:S01]  /*705c0*/  S2R R4, SR_TID.X ;  /* 0x0000000000047919 */ /* 0x000e620000002100 */
[----:B0-----:R-:W-:-:S05]  /*705d0*/  IMAD.SHL.U32 R9, R9, 0x100, RZ ;  /* 0x0000010009097824 */ /* 0x001fca00078e00ff */
[----:B------:R-:W-:Y:S02]  /*705e0*/  IADD3 R15, R9, R15, RZ ;  /* 0x0000000f090f7210 */ /* 0x000fe40007ffe0ff */
[----:B------:R-:W0:Y:S01]  /*705f0*/  S2R R9, SR_CTAID.X ;  /* 0x0000000000097919 */ /* 0x000e220000002500 */
[----:B------:R-:W-:Y:S02]  /*70600*/  ISETP.GE.U32.AND.EX P2, PT, R2, RZ, PT, P2 ;  /* 0x000000ff0200720c */ /* 0x000fe40003f46120 */
[----:B-1----:R-:W-:Y:S01]  /*70610*/  LOP3.LUT R4, R4, 0x1c, RZ, 0xc0, !PT ;  /* 0x0000001c04047812 */ /* 0x002fe200078ec0ff */
[----:B------:R4:W-:Y:S02]  /*70620*/  STL [R1+0x1b8], R27 ;  /* 0x0001b81b01007387 */ /* 0x0009e40000100800 */
[----:B----4-:R-:W-:Y:S01]  /*70630*/  FSEL R27, R28, -INF , !P2 ;  /* 0xff8000001c1b7808 */ /* 0x010fe20005000000 */
[----:B------:R-:W-:Y:S01]  /*70640*/  ISETP.GE.U32.AND P2, PT, R0, R15, PT ;  /* 0x0000000f0000720c */ /* 0x000fe20003f46070 */
[----:B------:R-:W-:-:S02]  /*70650*/  LEA.HI R15, R4, 0xa0, RZ, 0x1e ;  /* 0x000000a0040f7811 */ /* 0x000fc400078ff0ff */
[----:B------:R-:W1:Y:S01]  /*70660*/  S2R R4, SR_TID.X ;  /* 0x0000000000047919 */ /* 0x000e620000002100 */
[----:B0-----:R-:W-:-:S05]  /*70670*/  IMAD.SHL.U32 R9, R9, 0x100, RZ ;  /* 0x0000010009097824 */ /* 0x001fca00078e00ff */
[----:B------:R-:W-:Y:S02]  /*70680*/  IADD3 R15, R9, R15, RZ ;  /* 0x0000000f090f7210 */ /* 0x000fe40007ffe0ff */
[----:B------:R-:W0:Y:S01]  /*70690*/  S2R R9, SR_CTAID.X ;  /* 0x0000000000097919 */ /* 0x000e220000002500 */
[C---:B------:R-:W-:Y:S02]  /*706a0*/  ISETP.GE.U32.AND.EX P4, PT, R2.reuse, RZ, PT, P4 ;  /* 0x000000ff0200720c */ /* 0x040fe40003f86140 */
[----:B------:R-:W-:Y:S01]  /*706b0*/  ISETP.GE.U32.AND.EX P3, PT, R2, RZ, PT, P3 ;  /* 0x000000ff0200720c */ /* 0x000fe20003f66130 */
[----:B------:R-:W-:Y:S01]  /*706c0*/  STL [R1+0x144], R27 ;  /* 0x0001441b01007387 */ /* 0x000fe20000100800 */
[----:B-1----:R-:W-:Y:S01]  /*706d0*/  LOP3.LUT R4, R4, 0x1c, RZ, 0xc0, !PT ;  /* 0x0000001c04047812 */ /* 0x002fe200078ec0ff */
[----:B------:R-:W-:Y:S01]  /*706e0*/  FMUL R7, R7, c[0x0][0x188] ;  /* 0x0000620007077a20 */ /* 0x000fe20000400000 */
[C---:B------:R-:W-:Y:S01]  /*706f0*/  ISETP.GE.U32.AND.EX P0, PT, R2.reuse, RZ, PT, P0 ;  /* 0x000000ff0200720c */ /* 0x040fe20003f06100 */
[----:B------:R-:W-:Y:S01]  /*70700*/  FMUL R5, R5, c[0x0][0x188] ;  /* 0x0000620005057a20 */ /* 0x000fe20000400000 */
[----:B------:R-:W-:-:S02]  /*70710*/  ISETP.GE.U32.AND.EX P1, PT, R2, RZ, PT, P1 ;  /* 0x000000ff0200720c */ /* 0x000fc40003f26110 */
[----:B------:R-:W-:Y:S02]  /*70720*/  FSEL R7, R7, -INF , !P0 ;  /* 0xff80000007077808 */ /* 0x000fe40004000000 */
[----:B------:R-:W-:Y:S02]  /*70730*/  FSEL R5, R5, -INF , !P1 ;  /* 0xff80000005057808 */ /* 0x000fe40004800000 */
[----:B------:R-:W-:Y:S02]  /*70740*/  ISETP.GE.U32.AND.EX P2, PT, R2, RZ, PT, P2 ;  /* 0x000000ff0200720c */ /* 0x000fe40003f46120 */
[----:B------:R-:W-:Y:S02]  /*70750*/  FMNMX R8, R8, R21, !PT ;  /* 0x0000001508087209 */ /* 0x000fe40007800000 */
[----:B---3--:R-:W-:Y:S01]  /*70760*/  FSEL R14, R14, -INF , !P4 ;  /* 0xff8000000e0e7808 */ /* 0x008fe20006000000 */
[----:B------:R-:W-:Y:S02]  /*70770*/  ISETP.GE.U32.AND P4, PT, R0, R15, PT ;  /* 0x0000000f0000720c */ /* 0x000fe40003f86070 */
[----:B0-----:R-:W-:Y:S01]  /*70780*/  IMAD.SHL.U32 R15, R9, 0x100, RZ ;  /* 0x00000100090f7824 */ /* 0x001fe200078e00ff */
[----:B------:R-:W-:-:S02]  /*70790*/  LEA.HI R9, R4, 0x98, RZ, 0x1e ;  /* 0x0000009804097811 */ /* 0x000fc400078ff0ff */
[----:B------:R-:W0:Y:S04]  /*707a0*/  S2R R4, SR_TID.X ;  /* 0x0000000000047919 */ /* 0x000e280000002100 */
[----:B------:R1:W-:Y:S02]  /*707b0*/  STL [R1+0x124], R14 ;  /* 0x0001240e01007387 */ /* 0x0003e40000100800 */
[----:B-1----:R-:W-:Y:S02]  /*707c0*/  FSEL R14, R11, -INF , !P3 ;  /* 0xff8000000b0e7808 */ /* 0x002fe40005800000 */
[----:B------:R-:W1:Y:S01]  /*707d0*/  S2R R11, SR_CTAID.X ;  /* 0x00000000000b7919 */ /* 0x000e620000002500 */
[----:B------:R-:W-:Y:S02]  /*707e0*/  IADD3 R9, R15, R9, RZ ;  /* 0x000000090f097210 */ /* 0x000fe40007ffe0ff */
[----:B0-----:R-:W-:-:S02]  /*707f0*/  LOP3.LUT R4, R4, 0x1c, RZ, 0xc0, !PT ;  /* 0x0000001c04047812 */ /* 0x001fc400078ec0ff */
[----:B------:R-:W-:Y:S02]  /*70800*/  ISETP.GE.U32.AND P3, PT, R0, R9, PT ;  /* 0x000000090000720c */ /* 0x000fe40003f66070 */
[----:B------:R-:W0:Y:S01]  /*70810*/  S2R R9, SR_CTAID.X ;  /* 0x0000000000097919 */ /* 0x000e220000002500 */
[----:B-1----:R-:W-:Y:S01]  /*70820*/  IMAD.SHL.U32 R15, R11, 0x100, RZ ;  /* 0x000001000b0f7824 */ /* 0x002fe200078e00ff */
[----:B------:R-:W-:Y:S02]  /*70830*/  LEA.HI R11, R4, 0x90, RZ, 0x1e ;  /* 0x00000090040b7811 */ /* 0x000fe400078ff0ff */
[----:B------:R-:W1:Y:S02]  /*70840*/  S2R R4, SR_TID.X ;  /* 0x0000000000047919 */ /* 0x000e640000002100 */
[----:B------:R-:W-:-:S04]  /*70850*/  IADD3 R11, R15, R11, RZ ;  /* 0x0000000b0f0b7210 */ /* 0x000fc80007ffe0ff */
[----:B------:R-:W-:Y:S01]  /*70860*/  ISETP.GE.U32.AND P0, PT, R0, R11, PT ;  /* 0x0000000b0000720c */ /* 0x000fe20003f06070 */
[----:B------:R-:W-:Y:S01]  /*70870*/  STL [R1+0x120], R14 ;  /* 0x0001200e01007387 */ /* 0x000fe20000100800 */
[----:B0-----:R-:W-:-:S03]  /*70880*/  IMAD.SHL.U32 R9, R9, 0x100, RZ ;  /* 0x0000010009097824 */ /* 0x001fc600078e00ff */
[----:B------:R-:W-:Y:S01]  /*70890*/  STL [R1+0xac], R7 ;  /* 0x0000ac0701007387 */ /* 0x000fe20000100800 */
[----:B------:R0:W-:Y:S01]  /*708a0*/  STL [R1+0xa8], R5 ;  /* 0x0000a80501007387 */ /* 0x0001e20000100800 */
[----:B-1----:R-:W-:-:S04]  /*708b0*/  LOP3.LUT R4, R4, 0x1c, RZ, 0xc0, !PT ;  /* 0x0000001c04047812 */ /* 0x002fc800078ec0ff */
[C---:B------:R-:W-:Y:S01]  /*708c0*/  LEA.HI R11, R4.reuse, 0x88, RZ, 0x1e ;  /* 0x00000088040b7811 */ /* 0x040fe200078ff0ff */
[----:B------:R-:W-:Y:S01]  /*708d0*/  LEA.HI R4, R4, 0x80, RZ, 0x1e ;  /* 0x0000008004047811 */ /* 0x000fe200078ff0ff */
[----:B------:R-:W-:Y:S02]  /*708e0*/  ISETP.GE.U32.AND.EX P4, PT, R2, RZ, PT, P4 ;  /* 0x000000ff0200720c */ /* 0x000fe40003f86140 */
[----:B0-----:R-:W-:Y:S02]  /*708f0*/  FSEL R5, R13, -INF , !P2 ;  /* 0xff8000000d057808 */ /* 0x001fe40005000000 */
[C---:B------:R-:W-:Y:S01]  /*70900*/  IADD3 R11, R9.reuse, R11, RZ ;  /* 0x0000000b090b7210 */ /* 0x040fe20007ffe0ff */
[----:B------:R-:W-:Y:S01]  /*70910*/  IMAD.IADD R4, R9, 0x1, R4 ;  /* 0x0000000109047824 */ /* 0x000fe200078e0204 */
[----:B------:R0:W-:Y:S02]  /*70920*/  STL [R1+0x24a0], R0 ;  /* 0x0024a00001007387 */ /* 0x0001e40000100800 */
[----:B------:R-:W-:-:S02]  /*70930*/  ISETP.GE.U32.AND P1, PT, R0, R11, PT ;  /* 0x0000000b0000720c */ /* 0x000fc40003f26070 */
[----:B--2---:R-:W-:Y:S02]  /*70940*/  FMNMX R3, R29, R3, !PT ;  /* 0x000000031d037209 */ /* 0x004fe40007800000 */
[----:B------:R-:W-:Y:S01]  /*70950*/  ISETP.GE.U32.AND P2, PT, R0, R4, PT ;  /* 0x000000040000720c */ /* 0x000fe20003f46070 */
[----:B------:R1:W-:Y:S01]  /*70960*/  STL [R1+0xa4], R5 ;  /* 0x0000a40501007387 */ /* 0x0003e20000100800 */
[----:B------:R-:W-:Y:S01]  /*70970*/  FMNMX R4, R18, R19, !PT ;  /* 0x0000001312047209 */ /* 0x000fe20007800000 */
[----:B------:R-:W-:Y:S01]  /*70980*/  STL [R1+0x248c], R2 ;  /* 0x00248c0201007387 */ /* 0x000fe20000100800 */
[----:B0-----:R-:W-:Y:S01]  /*70990*/  FSEL R0, R12, -INF , !P4 ;  /* 0xff8000000c007808 */ /* 0x001fe20006000000 */
[----:B------:R0:W-:Y:S01]  /*709a0*/  STL [R1+0x24dc], R3 ;  /* 0x0024dc0301007387 */ /* 0x0001e20000100800 */
[----:B------:R-:W-:Y:S02]  /*709b0*/  FMNMX R7, R22, R23, !PT ;  /* 0x0000001716077209 */ /* 0x000fe40007800000 */
[----:B-1----:R-:W-:Y:S01]  /*709c0*/  FMNMX R5, R26, R6, !PT ;  /* 0x000000061a057209 */ /* 0x002fe20007800000 */
[----:B------:R-:W-:Y:S01]  /*709d0*/  FMNMX R6, R24, R25, !PT ;  /* 0x0000001918067209 */ /* 0x000fe20007800000 */
[----:B------:R-:W-:Y:S01]  /*709e0*/  STL [R1+0x98], R0 ;  /* 0x0000980001007387 */ /* 0x000fe20000100800 */
[----:B------:R1:W-:Y:S01]  /*709f0*/  STL [R1+0x24d8], R4 ;  /* 0x0024d80401007387 */ /* 0x0003e20000100800 */
[----:B------:R-:W-:Y:S01]  /*70a00*/  FMNMX R9, R20, R17, !PT ;  /* 0x0000001114097209 */ /* 0x000fe20007800000 */
[----:B------:R2:W-:Y:S01]  /*70a10*/  STL [R1+0x24d4], R5 ;  /* 0x0024d40501007387 */ /* 0x0005e20000100800 */
[----:B------:R3:W-:Y:S01]  /*70a20*/  STL [R1+0x24d0], R6 ;  /* 0x0024d00601007387 */ /* 0x0007e20000100800 */
[----:B------:R3:W-:Y:S02]  /*70a30*/  STL [R1+0x24cc], R7 ;  /* 0x0024cc0701007387 */ /* 0x0007e40000100800 */
[----:B------:R-:W-:Y:S02]  /*70a40*/  STL [R1+0x24c8], R8 ;  /* 0x0024c80801007387 */ /* 0x000fe40000100800 */
[----:B------:R3:W-:Y:S01]  /*70a50*/  STL [R1+0x24c0], R9 ;  /* 0x0024c00901007387 */ /* 0x0007e20000100800 */
[----:B------:R-:W-:Y:S01]  /*70a60*/  FMNMX R10, R10, R16, !PT ;  /* 0x000000100a0a7209 */ /* 0x000fe20007800000 */
[----:B0-----:R-:W4:Y:S04]  /*70a70*/  LDL R3, [R1+0xd4] ;  /* 0x0000d40001037983 */ /* 0x001f280000100800 */
[----:B------:R-:W4:Y:S04]  /*70a80*/  LDL R11, [R1+0x118] ;  /* 0x00011800010b7983 */ /* 0x000f280000100800 */
[----:B-1----:R-:W4:Y:S04]  /*70a90*/  LDL R4, [R1+0x164] ;  /* 0x0001640001047983 */ /* 0x002f280000100800 */
[----:B--2---:R-:W2:Y:S04]  /*70aa0*/  LDL R5, [R1+0x168] ;  /* 0x0001680001057983 */ /* 0x004ea80000100800 */
[----:B---3--:R-:W3:Y:S04]  /*70ab0*/  LDL R6, [R1+0x16c] ;  /* 0x00016c0001067983 */ /* 0x008ee80000100800 */
[----:B------:R-:W2:Y:S04]  /*70ac0*/  LDL R7, [R1+0x170] ;  /* 0x0001700001077983 */ /* 0x000ea80000100800 */
[----:B------:R-:W2:Y:S04]  /*70ad0*/  LDL R9, [R1+0xcc] ;  /* 0x0000cc0001097983 */ /* 0x000ea80000100800 */
[----:B------:R-:W3:Y:S04]  /*70ae0*/  LDL R8, [R1+0x174] ;  /* 0x0001740001087983 */ /* 0x000ee80000100800 */
[----:B--2---:R0:W-:Y:S01]  /*70af0*/  STL [R1+0x24c4], R9 ;  /* 0x0024c40901007387 */ /* 0x0041e20000100800 */
[----:B------:R-:W2:Y:S03]  /*70b00*/  LDL R12, [R1+0xd0] ;  /* 0x0000d000010c7983 */ /* 0x000ea60000100800 */
[----:B0-----:R-:W2:Y:S01]  /*70b10*/  LDL R9, [R1+0x17c] ;  /* 0x00017c0001097983 */ /* 0x001ea20000100800 */
[----:B------:R0:W-:Y:S02]  /*70b20*/  STL [R1+0x24bc], R10 ;  /* 0x0024bc0a01007387 */ /* 0x0001e40000100800 */
[----:B------:R-:W2:Y:S01]  /*70b30*/  LDL R13, [R1+0xc8] ;  /* 0x0000c800010d7983 */ /* 0x000ea20000100800 */
[----:B0-----:R-:W3:Y:S04]  /*70b40*/  LDL R10, [R1+0x18c] ;  /* 0x00018c00010a7983 */ /* 0x001ee80000100800 */
[----:B--2---:R0:W-:Y:S04]  /*70b50*/  STL [R1+0x24b0], R13 ;  /* 0x0024b00d01007387 */ /* 0x0041e80000100800 */
[----:B0-----:R-:W2:Y:S04]  /*70b60*/  LDL R13, [R1+0x1e0] ;  /* 0x0001e000010d7983 */ /* 0x001ea80000100800 */
[----:B--2---:R0:W-:Y:S04]  /*70b70*/  STL [R1+0x24b4], R13 ;  /* 0x0024b40d01007387 */ /* 0x0041e80000100800 */
[----:B0-----:R-:W2:Y:S04]  /*70b80*/  LDL R13, [R1+0x1d4] ;  /* 0x0001d400010d7983 */ /* 0x001ea80000100800 */
[----:B--2---:R0:W-:Y:S01]  /*70b90*/  STL [R1+0x24b8], R13 ;  /* 0x0024b80d01007387 */ /* 0x0041e20000100800 */
[----:B------:R-:W2:Y:S03]  /*70ba0*/  LDL R14, [R1+0xc0] ;  /* 0x0000c000010e7983 */ /* 0x000ea60000100800 */
[----:B0-----:R-:W3:Y:S04]  /*70bb0*/  LDL R13, [R1+0x1a8] ;  /* 0x0001a800010d7983 */ /* 0x001ee80000100800 */
[----:B--2---:R0:W-:Y:S01]  /*70bc0*/  STL [R1+0x24ac], R14 ;  /* 0x0024ac0e01007387 */ /* 0x0041e20000100800 */
[----:B------:R-:W2:Y:S03]  /*70bd0*/  LDL R15, [R1+0x294] ;  /* 0x00029400010f7983 */ /* 0x000ea60000100800 */
[----:B0-----:R-:W3:Y:S04]  /*70be0*/  LDL R14, [R1+0xc4] ;  /* 0x0000c400010e7983 */ /* 0x001ee80000100800 */
[----:B--2---:R0:W-:Y:S01]  /*70bf0*/  STL [R1+0x24a8], R15 ;  /* 0x0024a80f01007387 */ /* 0x0041e20000100800 */
[----:B------:R-:W2:Y:S01]  /*70c00*/  LDL R0, [R1+0x188] ;  /* 0x0001880001007983 */ /* 0x000ea20000100800 */
[----:B------:R-:W-:-:S02]  /*70c10*/  ISETP.GE.U32.AND.EX P3, PT, R2, RZ, PT, P3 ;  /* 0x000000ff0200720c */ /* 0x000fc40003f66130 */
[----:B------:R-:W-:Y:S02]  /*70c20*/  ISETP.GE.U32.AND.EX P0, PT, R2, RZ, PT, P0 ;  /* 0x000000ff0200720c */ /* 0x000fe40003f06100 */
[----:B----4-:R-:W-:Y:S01]  /*70c30*/  FMNMX R11, R11, R3, !PT ;  /* 0x000000030b0b7209 */ /* 0x010fe20007800000 */
[----:B0-----:R-:W4:Y:S04]  /*70c40*/  LDL R15, [R1+0xb8] ;  /* 0x0000b800010f7983 */ /* 0x001f280000100800 */
[----:B--2---:R0:W-:Y:S01]  /*70c50*/  STL [R1+0x24a4], R0 ;  /* 0x0024a40001007387 */ /* 0x0041e20000100800 */
[----:B------:R-:W2:Y:S02]  /*70c60*/  LDL R2, [R1+0x1a4] ;  /* 0x0001a40001027983 */ /* 0x000ea40000100800 */
[----:B------:R-:W2:Y:S02]  /*70c70*/  LDL R28, [R1+0x1dc] ;  /* 0x0001dc00011c7983 */ /* 0x000ea40000100800 */
[----:B------:R-:W2:Y:S01]  /*70c80*/  LDL R27, [R1+0x178] ;  /* 0x00017800011b7983 */ /* 0x000ea20000100800 */
[----:B------:R-:W2:Y:S04]  /*70c90*/  LDL R29, [R1+0x180] ;  /* 0x00018000011d7983 */ /* 0x000ea80000100800 */
[----:B------:R-:W2:Y:S04]  /*70ca0*/  LDL R19, [R1+0x184] ;  /* 0x0001840001137983 */ /* 0x000ea80000100800 */
[----:B------:R-:W2:Y:S04]  /*70cb0*/  LDL R18, [R1+0x198] ;  /* 0x0001980001127983 */ /* 0x000ea80000100800 */
[----:B------:R-:W2:Y:S04]  /*70cc0*/  LDL R17, [R1+0x1d0] ;  /* 0x0001d00001117983 */ /* 0x000ea80000100800 */
[----:B0-----:R-:W2:Y:S04]  /*70cd0*/  LDL R0, [R1+0xb4] ;  /* 0x0000b40001007983 */ /* 0x001ea80000100800 */
[----:B------:R-:W2:Y:S04]  /*70ce0*/  LDL R16, [R1+0x1d8] ;  /* 0x0001d80001107983 */ /* 0x000ea80000100800 */
[----:B------:R-:W2:Y:S04]  /*70cf0*/  LDL R23, [R1+0x1e8] ;  /* 0x0001e80001177983 */ /* 0x000ea80000100800 */
[----:B------:R-:W2:Y:S04]  /*70d00*/  LDL R22, [R1+0x210] ;  /* 0x0002100001167983 */ /* 0x000ea80000100800 */
[----:B------:R-:W2:Y:S04]  /*70d10*/  LDL R21, [R1+0x20c] ;  /* 0x00020c0001157983 */ /* 0x000ea80000100800 */
[----:B------:R-:W2:Y:S04]  /*70d20*/  LDL R20, [R1+0x23c] ;  /* 0x00023c0001147983 */ /* 0x000ea80000100800 */
[----:B------:R-:W2:Y:S04]  /*70d30*/  LDL R26, [R1+0x224] ;  /* 0x00022400011a7983 */ /* 0x000ea80000100800 */
[----:B------:R-:W2:Y:S04]  /*70d40*/  LDL R25, [R1+0x248] ;  /* 0x0002480001197983 */ /* 0x000ea80000100800 */
[----:B------:R-:W2:Y:S01]  /*70d50*/  LDL R24, [R1+0x264] ;  /* 0x0002640001187983 */ /* 0x000ea20000100800 */
[----:B------:R-:W2:Y:S02]  /*70d60*/  LDL.LU R3, [R1+0x24dc] ;  /* 0x0024dc0001037983 */ /* 0x000ea40000300800 */
[----:B--2---:R-:W-:-:S02]  /*70d70*/  FMNMX R3, R4, R3, !PT ;  /* 0x0000000304037209 */ /* 0x004fc40007800000 */
[----:B------:R-:W2:Y:S02]  /*70d80*/  LDL.LU R4, [R1+0x24d8] ;  /* 0x0024d80001047983 */ /* 0x000ea40000300800 */
[----:B--2---:R-:W-:Y:S02]  /*70d90*/  FMNMX R4, R5, R4, !PT ;  /* 0x0000000405047209 */ /* 0x004fe40007800000 */
[----:B------:R-:W3:Y:S02]  /*70da0*/  LDL.LU R5, [R1+0x24d4] ;  /* 0x0024d40001057983 */ /* 0x000ee40000300800 */
[----:B---3--:R-:W-:Y:S02]  /*70db0*/  FMNMX R5, R6, R5, !PT ;  /* 0x0000000506057209 */ /* 0x008fe40007800000 */
[----:B------:R-:W2:Y:S02]  /*70dc0*/  LDL.LU R6, [R1+0x24d0] ;  /* 0x0024d00001067983 */ /* 0x000ea40000300800 */
[----:B--2---:R-:W-:-:S02]  /*70dd0*/  FMNMX R6, R7, R6, !PT ;  /* 0x0000000607067209 */ /* 0x004fc40007800000 */
[----:B------:R-:W2:Y:S02]  /*70de0*/  LDL.LU R7, [R1+0x24cc] ;  /* 0x0024cc0001077983 */ /* 0x000ea40000300800 */
[----:B--2---:R-:W-:Y:S02]  /*70df0*/  FMNMX R7, R8, R7, !PT ;  /* 0x0000000708077209 */ /* 0x004fe40007800000 */
[----:B------:R-:W2:Y:S02]  /*70e00*/  LDL.LU R8, [R1+0x24c8] ;  /* 0x0024c80001087983 */ /* 0x000ea40000300800 */
[----:B--2---:R-:W-:Y:S02]  /*70e10*/  FMNMX R8, R9, R8, !PT ;  /* 0x0000000809087209 */ /* 0x004fe40007800000 */
        /* <DEDUP_REMOVED lines=12> */
[----:B------:R-:W4:Y:S02]  /*70ee0*/  LDL.LU R14, [R1+0x24ac] ;  /* 0x0024ac00010e7983 */ /* 0x000f240000300800 */
[----:B----4-:R-:W-:-:S02]  /*70ef0*/  FMNMX R14, R14, R15, !PT ;  /* 0x0000000f0e0e7209 */ /* 0x010fc40007800000 */
[----:B------:R-:W2:Y:S02]  /*70f00*/  LDL.LU R15, [R1+0x24a8] ;  /* 0x0024a800010f7983 */ /* 0x000ea40000300800 */
[----:B--2---:R-:W-:Y:S02]  /*70f10*/  FMNMX R15, R15, R0, !PT ;  /* 0x000000000f0f7209 */ /* 0x004fe40007800000 */
[----:B------:R-:W2:Y:S01]  /*70f20*/  LDL.LU R0, [R1+0x24a4] ;  /* 0x0024a40001007983 */ /* 0x000ea20000300800 */
[----:B------:R-:W-:Y:S02]  /*70f30*/  FMNMX R4, R29, R4, !PT ;  /* 0x000000041d047209 */ /* 0x000fe40007800000 */
[----:B--2---:R-:W-:Y:S02]  /*70f40*/  FMNMX R13, R0, R13, !PT ;  /* 0x0000000d000d7209 */ /* 0x004fe40007800000 */
[----:B------:R-:W2:Y:S01]  /*70f50*/  LDL.LU R0, [R1+0x24a0] ;  /* 0x0024a00001007983 */ /* 0x000ea20000300800 */
[----:B------:R-:W3:Y:S01]  /*70f60*/  LDL.LU R29, [R1+0x2d4] ;  /* 0x0002d400011d7983 */ /* 0x000ee20000300800 */
[----:B------:R-:W-:-:S02]  /*70f70*/  FMNMX R3, R27, R3, !PT ;  /* 0x000000031b037209 */ /* 0x000fc40007800000 */
[----:B------:R-:W-:-:S03]  /*70f80*/  FMNMX R8, R16, R8, !PT ;  /* 0x0000000810087209 */ /* 0x000fc60007800000 */
[----:B------:R-:W0:Y:S04]  /*70f90*/  SHFL.BFLY PT, R16, R3, 0x2, 0x1f ;  /* 0x0c401f0003107f89 */ /* 0x000e2800000e0000 */
[----:B---3--:R1:W-:Y:S04]  /*70fa0*/  STL [R1+0x2490], R29 ;  /* 0x0024901d01007387 */ /* 0x0083e80000100800 */
[----:B-1----:R-:W3:Y:S01]  /*70fb0*/  LDL.LU R29, [R1+0x58] ;  /* 0x00005800011d7983 */ /* 0x002ee20000300800 */
[----:B------:R-:W-:Y:S02]  /*70fc0*/  FMNMX R15, R28, R15, !PT ;  /* 0x0000000f1c0f7209 */ /* 0x000fe40007800000 */
[----:B------:R-:W1:Y:S01]  /*70fd0*/  S2R R28, SR_CTAID.X ;  /* 0x00000000001c7919 */ /* 0x000e620000002500 */
[----:B------:R-:W-:-:S02]  /*70fe0*/  FMNMX R14, R2, R14, !PT ;  /* 0x0000000e020e7209 */ /* 0x000fc40007800000 */
[----:B------:R-:W4:Y:S04]  /*70ff0*/  S2R R2, SR_TID.X ;  /* 0x0000000000027919 */ /* 0x000f280000002100 */
[----:B---3--:R-:W-:Y:S01]  /*71000*/  STL [R1+0x2494], R29 ;  /* 0x0024941d01007387 */ /* 0x008fe20000100800 */
[----:B0-----:R-:W-:Y:S02]  /*71010*/  STL [R1+0x249c], R16 ;  /* 0x00249c1001007387 */ /* 0x001fe40000100800 */
[----:B------:R0:W-:Y:S02]  /*71020*/  STL [R1+0x2498], R3 ;  /* 0x0024980301007387 */ /* 0x0001e40000100800 */
[----:B0-----:R-:W3:Y:S01]  /*71030*/  LDL.LU R3, [R1+0x54] ;  /* 0x0000540001037983 */ /* 0x001ee20000300800 */
[----:B-1----:R-:W-:-:S02]  /*71040*/  SHF.L.U32 R16, R28, 0x8, RZ ;  /* 0x000000081c107819 */ /* 0x002fc400000006ff */
[----:B------:R-:W0:Y:S01]  /*71050*/  S2R R28, SR_CTAID.X ;  /* 0x00000000001c7919 */ /* 0x000e220000002500 */
[----:B----4-:R-:W-:-:S04]  /*71060*/  LOP3.LUT R29, R2, 0x1c, RZ, 0xc0, !PT ;  /* 0x0000001c021d7812 */ /* 0x010fc800078ec0ff */
[----:B------:R-:W-:Y:S01]  /*71070*/  LEA.HI R29, R29, 0x78, RZ, 0x1e ;  /* 0x000000781d1d7811 */ /* 0x000fe200078ff0ff */
[----:B------:R-:W-:-:S04]  /*71080*/  LOP3.LUT R2, R2, 0x1c, RZ, 0xc0, !PT ;  /* 0x0000001c02027812 */ /* 0x000fc800078ec0ff */
[----:B------:R-:W-:-:S05]  /*71090*/  IMAD.IADD R29, R16, 0x1, R29 ;  /* 0x00000001101d7824 */ /* 0x000fca00078e021d */
[----:B--2---:R-:W-:Y:S01]  /*710a0*/  ISETP.GT.U32.AND P4, PT, R0, R29, PT ;  /* 0x0000001d0000720c */ /* 0x004fe20003f84070 */
[C---:B------:R-:W-:Y:S01]  /*710b0*/  LEA.HI R29, R2.reuse, 0x70, RZ, 0x1e ;  /* 0x00000070021d7811 */ /* 0x040fe200078ff0ff */
[----:B------:R-:W-:Y:S02]  /*710c0*/  LEA.HI R2, R2, 0x68, RZ, 0x1e ;  /* 0x0000006802027811 */ /* 0x000fe400078ff0ff */
[----:B0-----:R-:W-:-:S05]  /*710d0*/  SHF.L.U32 R16, R28, 0x8, RZ ;  /* 0x000000081c107819 */ /* 0x001fca00000006ff */
[C---:B------:R-:W-:Y:S01]  /*710e0*/  IMAD.IADD R29, R16.reuse, 0x1, R29 ;  /* 0x00000001101d7824 */ /* 0x040fe200078e021d */
[----:B------:R-:W-:Y:S02]  /*710f0*/  IADD3 R2, R16, R2, RZ ;  /* 0x0000000210027210 */ /* 0x000fe40007ffe0ff */
[----:B------:R-:W2:Y:S01]  /*71100*/  LDL.LU R16, [R1+0x249c] ;  /* 0x00249c0001107983 */ /* 0x000ea20000300800 */
[----:B---3--:R-:W-:Y:S01]  /*71110*/  FSEL R3, R3, -INF , !P3 ;  /* 0xff80000003037808 */ /* 0x008fe20005800000 */
[----:B------:R-:W-:-:S04]  /*71120*/  ISETP.GT.U32.AND P3, PT, R0, R29, PT ;  /* 0x0000001d0000720c */ /* 0x000fc80003f64070 */
[----:B------:R0:W-:Y:S04]  /*71130*/  STL [R1+0x9c], R3 ;  /* 0x00009c0301007387 */ /* 0x0001e80000100800 */
[----:B0-----:R-:W2:Y:S01]  /*71140*/  LDL.LU R3, [R1+0x2498] ;  /* 0x0024980001037983 */ /* 0x001ea20000300800 */
[----:B------:R-:W3:Y:S01]  /*71150*/  LDL.LU R29, [R1+0x2494] ;  /* 0x00249400011d7983 */ /* 0x000ee20000300800 */
[----:B------:R-:W-:Y:S02]  /*71160*/  FMNMX R5, R19, R5, !PT ;  /* 0x0000000513057209 */ /* 0x000fe40007800000 */
[----:B------:R-:W-:Y:S02]  /*71170*/  FMNMX R6, R18, R6, !PT ;  /* 0x0000000612067209 */ /* 0x000fe40007800000 */
[----:B------:R-:W-:-:S02]  /*71180*/  FMNMX R7, R17, R7, !PT ;  /* 0x0000000711077209 */ /* 0x000fc40007800000 */
[----:B------:R-:W0:Y:S04]  /*71190*/  SHFL.BFLY PT, R17, R4, 0x2, 0x1f ;  /* 0x0c401f0004117f89 */ /* 0x000e2800000e0000 */
[----:B------:R-:W1:Y:S04]  /*711a0*/  SHFL.BFLY PT, R18, R5, 0x2, 0x1f ;  /* 0x0c401f0005127f89 */ /* 0x000e6800000e0000 */
[----:B------:R-:W4:Y:S01]  /*711b0*/  SHFL.BFLY PT, R19, R6, 0x2, 0x1f ;  /* 0x0c401f0006137f89 */ /* 0x000f2200000e0000 */
[----:B------:R-:W-:Y:S02]  /*711c0*/  FMNMX R9, R23, R9, !PT ;  /* 0x0000000917097209 */ /* 0x000fe40007800000 */
[----:B------:R-:W-:-:S02]  /*711d0*/  FMNMX R12, R20, R12, !PT ;  /* 0x0000000c140c7209 */ /* 0x000fc40007800000 */
[----:B---3--:R-:W-:Y:S01]  /*711e0*/  FSEL R29, R29, -INF , !P0 ;  /* 0xff8000001d1d7808 */ /* 0x008fe20004000000 */
[----:B------:R-:W-:-:S04]  /*711f0*/  ISETP.GT.U32.AND P0, PT, R0, R2, PT ;  /* 0x000000020000720c */ /* 0x000fc80003f04070 */
[----:B------:R3:W-:Y:S04]  /*71200*/  STL [R1+0xa0], R29 ;  /* 0x0000a01d01007387 */ /* 0x0007e80000100800 */
[----:B---3--:R-:W3:Y:S01]  /*71210*/  LDL.LU R29, [R1+0x2490] ;  /* 0x00249000011d7983 */ /* 0x008ee20000300800 */
[----:B------:R-:W3:Y:S03]  /*71220*/  LDL.LU R2, [R1+0x248c] ;  /* 0x00248c0001027983 */ /* 0x000ee60000300800 */
[----:B------:R-:W3:Y:S01]  /*71230*/  SHFL.BFLY PT, R20, R7, 0x2, 0x1f ;  /* 0x0c401f0007147f89 */ /* 0x000ee200000e0000 */
[----:B------:R-:W-:Y:S02]  /*71240*/  FMNMX R11, R21, R11, !PT ;  /* 0x0000000b150b7209 */ /* 0x000fe40007800000 */
[----:B------:R-:W-:Y:S01]  /*71250*/  FMNMX R10, R22, R10, !PT ;  /* 0x0000000a160a7209 */ /* 0x000fe20007800000 */
[----:B------:R-:W-:Y:S01]  /*71260*/  SHFL.BFLY PT, R21, R8, 0x2, 0x1f ;  /* 0x0c401f0008157f89 */ /* 0x000fe200000e0000 */
[----:B------:R-:W3:Y:S01]  /*71270*/  SHFL.BFLY PT, R22, R9, 0x2, 0x1f ;  /* 0x0c401f0009167f89 */ /* 0x000ee200000e0000 */
[----:B------:R-:W-:-:S03]  /*71280*/  FMNMX R15, R24, R15, !PT ;  /* 0x0000000f180f7209 */ /* 0x000fc60007800000 */
[----:B------:R-:W3:Y:S01]  /*71290*/  SHFL.BFLY PT, R23, R10, 0x2, 0x1f ;  /* 0x0c401f000a177f89 */ /* 0x000ee200000e0000 */
[----:B------:R-:W-:Y:S01]  /*712a0*/  FMNMX R14, R25, R14, !PT ;  /* 0x0000000e190e7209 */ /* 0x000fe20007800000 */
[----:B------:R-:W3:Y:S02]  /*712b0*/  SHFL.BFLY PT, R24, R11, 0x2, 0x1f ;  /* 0x0c401f000b187f89 */ /* 0x000ee400000e0000 */
[----:B------:R-:W3:Y:S01]  /*712c0*/  SHFL.BFLY PT, R25, R12, 0x2, 0x1f ;  /* 0x0c401f000c197f89 */ /* 0x000ee200000e0000 */
[----:B--2---:R-:W-:Y:S01]  /*712d0*/  FMNMX R3, R3, R16, !PT ;  /* 0x0000001003037209 */ /* 0x004fe20007800000 */
[----:B------:R-:W2:Y:S01]  /*712e0*/  LDL.LU R0, [R1+0x140] ;  /* 0x0001400001007983 */ /* 0x000ea20000300800 */
[----:B0-----:R-:W-:Y:S02]  /*712f0*/  FMNMX R4, R4, R17, !PT ;  /* 0x0000001104047209 */ /* 0x001fe40007800000 */
[----:B-1----:R-:W-:Y:S02]  /*71300*/  FMNMX R5, R5, R18, !PT ;  /* 0x0000001205057209 */ /* 0x002fe40007800000 */
[----:B------:R-:W-:-:S05]  /*71310*/  FMNMX R13, R26, R13, !PT ;  /* 0x0000000d1a0d7209 */ /* 0x000fca0007800000 */
[----:B------:R-:W0:Y:S04]  /*71320*/  SHFL.BFLY PT, R26, R13, 0x2, 0x1f ;  /* 0x0c401f000d1a7f89 */ /* 0x000e2800000e0000 */
[----:B------:R-:W1:Y:S04]  /*71330*/  SHFL.BFLY PT, R27, R14, 0x2, 0x1f ;  /* 0x0c401f000e1b7f89 */ /* 0x000e6800000e0000 */
[----:B------:R-:W0:Y:S01]  /*71340*/  SHFL.BFLY PT, R28, R15, 0x2, 0x1f ;  /* 0x0c401f000f1c7f89 */ /* 0x000e2200000e0000 */
[C---:B---3--:R-:W-:Y:S02]  /*71350*/  ISETP.GE.U32.AND.EX P1, PT, R2.reuse, RZ, PT, P1 ;  /* 0x000000ff0200720c */ /* 0x048fe40003f26110 */
[----:B------:R-:W-:-:S02]  /*71360*/  ISETP.GE.U32.AND.EX P2, PT, R2, RZ, PT, P2 ;  /* 0x000000ff0200720c */ /* 0x000fc40003f46120 */
[C---:B------:R-:W-:Y:S02]  /*71370*/  ISETP.GT.U32.AND.EX P4, PT, R2.reuse, RZ, PT, P4 ;  /* 0x000000ff0200720c */ /* 0x040fe40003f84140 */
[C---:B------:R-:W-:Y:S02]  /*71380*/  ISETP.GT.U32.AND.EX P3, PT, R2.reuse, RZ, PT, P3 ;  /* 0x000000ff0200720c */ /* 0x040fe40003f64130 */
[----:B------:R-:W-:Y:S02]  /*71390*/  ISETP.GT.U32.AND.EX P0, PT, R2, RZ, PT, P0 ;  /* 0x000000ff0200720c */ /* 0x000fe40003f04100 */
[----:B------:R-:W3:Y:S01]  /*713a0*/  LDL.LU R2, [R1+0x2dc] ;  /* 0x0002dc0001027983 */ /* 0x000ee20000300800 */
[----:B------:R-:W3:Y:S02]  /*713b0*/  LDL.LU R16, [R1+0x218] ;  /* 0x0002180001107983 */ /* 0x000ee40000300800 */
[----:B------:R4:W-:Y:S02]  /*713c0*/  STL [R1+0x34], R3 ;  /* 0x0000340301007387 */ /* 0x0009e40000100800 */
[----:B------:R0:W-:Y:S01]  /*713d0*/  STL [R1+0x2c], R4 ;  /* 0x00002c0401007387 */ /* 0x0001e20000100800 */
[----:B------:R1:W-:Y:S01]  /*713e0*/  STL [R1+0x80], R5 ;  /* 0x0000800501007387 */ /* 0x0003e20000100800 */
[----:B----4-:R-:W-:-:S02]  /*713f0*/  FMNMX R3, R6, R19, !PT ;  /* 0x0000001306037209 */ /* 0x010fc40007800000 */
[----:B0-----:R-:W-:Y:S02]  /*71400*/  FMNMX R4, R7, R20, !PT ;  /* 0x0000001407047209 */ /* 0x001fe40007800000 */
[----:B------:R-:W4:Y:S01]  /*71410*/  LDL.LU R20, [R1+0x148] ;  /* 0x0001480001147983 */ /* 0x000f220000300800 */
[----:B------:R0:W-:Y:S01]  /*71420*/  STL [R1+0x7c], R3 ;  /* 0x00007c0301007387 */ /* 0x0001e20000100800 */
[----:B-1----:R-:W-:Y:S01]  /*71430*/  FMNMX R5, R9, R22, !PT ;  /* 0x0000001609057209 */ /* 0x002fe20007800000 */
[----:B------:R1:W-:Y:S01]  /*71440*/  STL [R1+0x78], R4 ;  /* 0x0000780401007387 */ /* 0x0003e20000100800 */
[----:B0-----:R-:W-:Y:S02]  /*71450*/  FMNMX R3, R8, R21, !PT ;  /* 0x0000001508037209 */ /* 0x001fe40007800000 */
[----:B-1----:R-:W-:-:S03]  /*71460*/  FMNMX R4, R10, R23, !PT ;  /* 0x000000170a047209 */ /* 0x002fc60007800000 */
[----:B------:R0:W-:Y:S01]  /*71470*/  STL [R1+0x74], R3 ;  /* 0x0000740301007387 */ /* 0x0001e20000100800 */
[----:B------:R1:W-:Y:S02]  /*71480*/  STL [R1+0x70], R5 ;  /* 0x0000700501007387 */ /* 0x0003e40000100800 */
[----:B------:R-:W4:Y:S02]  /*71490*/  LDL R19, [R1+0xb0] ;  /* 0x0000b00001137983 */ /* 0x000f240000100800 */
[----:B------:R-:W-:Y:S01]  /*714a0*/  STL [R1+0x6c], R4 ;  /* 0x00006c0401007387 */ /* 0x000fe20000100800 */
[----:B0-----:R-:W-:Y:S02]  /*714b0*/  FMNMX R3, R11, R24, !PT ;  /* 0x000000180b037209 */ /* 0x001fe40007800000 */
[----:B-1----:R-:W-:-:S03]  /*714c0*/  FMNMX R5, R12, R25, !PT ;  /* 0x000000190c057209 */ /* 0x002fc60007800000 */
[----:B------:R-:W-:Y:S02]  /*714d0*/  STL [R1+0x5c], R3 ;  /* 0x00005c0301007387 */ /* 0x000fe40000100800 */
[----:B------:R0:W-:Y:S02]  /*714e0*/  STL [R1+0x58], R5 ;  /* 0x0000580501007387 */ /* 0x0001e40000100800 */
[----:B0-----:R-:W4:Y:S01]  /*714f0*/  LDL R5, [R1+0x1f4] ;  /* 0x0001f40001057983 */ /* 0x001f220000100800 */
[----:B------:R-:W-:Y:S02]  /*71500*/  FMNMX R4, R13, R26, !PT ;  /* 0x0000001a0d047209 */ /* 0x000fe40007800000 */
[----:B------:R-:W-:-:S03]  /*71510*/  FMNMX R3, R14, R27, !PT ;  /* 0x0000001b0e037209 */ /* 0x000fc60007800000 */
[----:B------:R0:W-:Y:S02]  /*71520*/  STL [R1+0x54], R4 ;  /* 0x0000540401007387 */ /* 0x0001e40000100800 */
[----:B------:R-:W-:Y:S01]  /*71530*/  STL [R1+0x50], R3 ;  /* 0x0000500301007387 */ /* 0x000fe20000100800 */
[----:B0-----:R-:W-:-:S05]  /*71540*/  FMNMX R4, R15, R28, !PT ;  /* 0x0000001c0f047209 */ /* 0x001fca0007800000 */
[----:B------:R2:W-:Y:S01]  /*71550*/  STL [R1+0x4c], R4 ;  /* 0x00004c0401007387 */ /* 0x0005e20000100800 */
[----:B------:R-:W4:Y:S02]  /*71560*/  LDL R28, [R1+0xbc] ;  /* 0x0000bc00011c7983 */ /* 0x000f240000100800 */
[----:B------:R-:W4:Y:S02]  /*71570*/  LDL R27, [R1+0x11c] ;  /* 0x00011c00011b7983 */ /* 0x000f240000100800 */
[----:B------:R-:W4:Y:S01]  /*71580*/  LDL R18, [R1+0x208] ;  /* 0x0002080001127983 */ /* 0x000f220000100800 */
[----:B------:R-:W4:Y:S04]  /*71590*/  LDL R17, [R1+0x298] ;  /* 0x0002980001117983 */ /* 0x000f280000100800 */
[----:B------:R-:W4:Y:S04]  /*715a0*/  LDL R26, [R1+0x1a0] ;  /* 0x0001a000011a7983 */ /* 0x000f280000100800 */
[----:B------:R-:W4:Y:S04]  /*715b0*/  LDL R12, [R1+0xa0] ;  /* 0x0000a000010c7983 */ /* 0x000f280000100800 */
[----:B------:R-:W4:Y:S04]  /*715c0*/  LDL R25, [R1+0x1e4] ;  /* 0x0001e40001197983 */ /* 0x000f280000100800 */
[----:B------:R-:W4:Y:S04]  /*715d0*/  LDL R11, [R1+0x9c] ;  /* 0x00009c00010b7983 */ /* 0x000f280000100800 */
[----:B------:R-:W4:Y:S01]  /*715e0*/  LDL R24, [R1+0x1fc] ;  /* 0x0001fc0001187983 */ /* 0x000f220000100800 */
[----:B--2---:R-:W-:-:S02]  /*715f0*/  FMUL R4, R0, c[0x0][0x188] ;  /* 0x0000620000047a20 */ /* 0x004fc40000400000 */
[----:B------:R-:W-:Y:S01]  /*71600*/  FMUL R0, R29, c[0x0][0x188] ;  /* 0x000062001d007a20 */ /* 0x000fe20000400000 */
[----:B------:R-:W2:Y:S04]  /*71610*/  LDL R10, [R1+0x1ec] ;  /* 0x0001ec00010a7983 */ /* 0x000ea80000100800 */
[----:B------:R-:W2:Y:S04]  /*71620*/  LDL R29, [R1+0x194] ;  /* 0x00019400011d7983 */ /* 0x000ea80000100800 */
[----:B------:R-:W2:Y:S04]  /*71630*/  LDL R23, [R1+0x228] ;  /* 0x0002280001177983 */ /* 0x000ea80000100800 */
[----:B------:R-:W2:Y:S01]  /*71640*/  LDL R9, [R1+0x258] ;  /* 0x0002580001097983 */ /* 0x000ea20000100800 */
[----:B------:R-:W-:-:S02]  /*71650*/  FSEL R14, R4, -INF , !P3 ;  /* 0xff800000040e7808 */ /* 0x000fc40005800000 */
[----:B------:R-:W-:Y:S01]  /*71660*/  FSEL R0, R0, -INF , !P2 ;  /* 0xff80000000007808 */ /* 0x000fe20005000000 */
[----:B---3--:R-:W-:Y:S02]  /*71670*/  FMUL R3, R16, c[0x0][0x188] ;  /* 0x0000620010037a20 */ /* 0x008fe40000400000 */
[----:B------:R-:W-:Y:S01]  /*71680*/  FMUL R2, R2, c[0x0][0x188] ;  /* 0x0000620002027a20 */ /* 0x000fe20000400000 */
[----:B------:R-:W3:Y:S02]  /*71690*/  LDL R16, [R1+0x1c4] ;  /* 0x0001c40001107983 */ /* 0x000ee40000100800 */
[----:B------:R-:W-:Y:S02]  /*716a0*/  FSEL R6, R3, -INF , !P0 ;  /* 0xff80000003067808 */ /* 0x000fe40004000000 */
[----:B------:R-:W-:Y:S01]  /*716b0*/  FSEL R13, R2, -INF , !P1 ;  /* 0xff800000020d7808 */ /* 0x000fe20004800000 */
[----:B----4-:R-:W-:Y:S02]  /*716c0*/  FMUL R3, R20, c[0x0][0x188] ;  /* 0x0000620014037a20 */ /* 0x010fe40000400000 */
[----:B------:R0:W-:Y:S01]  /*716d0*/  STL [R1+0x84], R6 ;  /* 0x0000840601007387 */ /* 0x0001e20000100800 */
[----:B------:R-:W4:Y:S02]  /*716e0*/  LDL R22, [R1+0x98] ;  /* 0x0000980001167983 */ /* 0x000f240000100800 */
[----:B------:R-:W4:Y:S01]  /*716f0*/  LDL R8, [R1+0x234] ;  /* 0x0002340001087983 */ /* 0x000f220000100800 */
[----:B------:R-:W-:Y:S01]  /*71700*/  FSEL R4, R3, -INF , !P4 ;  /* 0xff80000003047808 */ /* 0x000fe20006000000 */
[----:B------:R-:W-:Y:S01]  /*71710*/  STL [R1+0x8c], R13 ;  /* 0x00008c0d01007387 */ /* 0x000fe20000100800 */
[----:B------:R-:W-:Y:S03]  /*71720*/  STL [R1+0x88], R14 ;  /* 0x0000880e01007387 */ /* 0x000fe60000100800 */
[----:B------:R-:W-:Y:S01]  /*71730*/  STL [R1+0x94], R4 ;  /* 0x0000940401007387 */ /* 0x000fe20000100800 */
[----:B------:R-:W4:Y:S02]  /*71740*/  LDL R21, [R1+0xa4] ;  /* 0x0000a40001157983 */ /* 0x000f240000100800 */
[----:B------:R-:W4:Y:S02]  /*71750*/  LDL R7, [R1+0x260] ;  /* 0x0002600001077983 */ /* 0x000f240000100800 */
[----:B------:R2:W-:Y:S01]  /*71760*/  STL [R1+0x90], R0 ;  /* 0x0000900001007387 */ /* 0x0005e20000100800 */
[----:B------:R-:W4:Y:S01]  /*71770*/  LDL R20, [R1+0xa8] ;  /* 0x0000a80001147983 */ /* 0x000f220000100800 */
[----:B------:R-:W-:-:S03]  /*71780*/  FMNMX R2, R6, R19, !PT ;  /* 0x0000001306027209 */ /* 0x000fc60007800000 */
[----:B0-----:R-:W4:Y:S01]  /*71790*/  LDL R6, [R1+0x200] ;  /* 0x0002000001067983 */ /* 0x001f220000100800 */
[----:B------:R-:W-:-:S03]  /*717a0*/  FMNMX R19, R5, R2, !PT ;  /* 0x0000000205137209 */ /* 0x000fc60007800000 */
[----:B------:R-:W4:Y:S02]  /*717b0*/  LDL R5, [R1+0x270] ;  /* 0x0002700001057983 */ /* 0x000f240000100800 */
[----:B------:R-:W-:Y:S01]  /*717c0*/  STL [R1+0x246c], R19 ;  /* 0x00246c1301007387 */ /* 0x000fe20000100800 */
[----:B------:R-:W-:Y:S02]  /*717d0*/  FMNMX R3, R14, R28, !PT ;  /* 0x0000001c0e037209 */ /* 0x000fe40007800000 */
[----:B------:R-:W-:Y:S02]  /*717e0*/  FMNMX R2, R4, R27, !PT ;  /* 0x0000001b04027209 */ /* 0x000fe40007800000 */
[----:B------:R-:W-:Y:S02]  /*717f0*/  FMNMX R18, R18, R3, !PT ;  /* 0x0000000312127209 */ /* 0x000fe40007800000 */
[----:B------:R-:W-:Y:S01]  /*71800*/  FMNMX R17, R17, R2, !PT ;  /* 0x0000000211117209 */ /* 0x000fe20007800000 */
[----:B------:R-:W-:Y:S01]  /*71810*/  FMNMX R3, R26, R13, !PT ;  /* 0x0000000d1a037209 */ /* 0x000fe20007800000 */
[----:B------:R-:W-:-:S02]  /*71820*/  FMNMX R2, R25, R12, !PT ;  /* 0x0000000c19027209 */ /* 0x000fc40007800000 */
[----:B--2---:R-:W-:Y:S02]  /*71830*/  FMNMX R0, R29, R0, !PT ;  /* 0x000000001d007209 */ /* 0x004fe40007800000 */
[----:B------:R-:W-:Y:S01]  /*71840*/  FMNMX R15, R10, R3, !PT ;  /* 0x000000030a0f7209 */ /* 0x000fe20007800000 */
[----:B------:R-:W2:Y:S01]  /*71850*/  LDL R29, [R1+0x238] ;  /* 0x00023800011d7983 */ /* 0x000ea20000100800 */
[----:B------:R-:W-:Y:S01]  /*71860*/  FMNMX R13, R23, R2, !PT ;  /* 0x00000002170d7209 */ /* 0x000fe20007800000 */
[----:B------:R-:W-:Y:S02]  /*71870*/  STL [R1+0x2470], R18 ;  /* 0x0024701201007387 */ /* 0x000fe40000100800 */
[----:B------:R-:W-:Y:S01]  /*71880*/  STL [R1+0x2474], R17 ;  /* 0x0024741101007387 */ /* 0x000fe20000100800 */
[----:B---3--:R-:W-:Y:S01]  /*71890*/  FMNMX R16, R16, R0, !PT ;  /* 0x0000000010107209 */ /* 0x008fe20007800000 */
[----:B------:R-:W-:-:S04]  /*718a0*/  FMNMX R0, R24, R11, !PT ;  /* 0x0000000b18007209 */ /* 0x000fc80007800000 */
[----:B------:R-:W-:Y:S01]  /*718b0*/  FMNMX R12, R9, R0, !PT ;  /* 0x00000000090c7209 */ /* 0x000fe20007800000 */
[----:B------:R-:W-:Y:S01]  /*718c0*/  STL [R1+0x2478], R16 ;  /* 0x0024781001007387 */ /* 0x000fe20000100800 */
[----:B------:R-:W-:Y:S02]  /*718d0*/  STL [R1+0x247c], R15 ;  /* 0x00247c0f01007387 */ /* 0x000fe40000100800 */
[----:B------:R-:W-:Y:S01]  /*718e0*/  STL [R1+0x2480], R13 ;  /* 0x0024800d01007387 */ /* 0x000fe20000100800 */
[----:B------:R0:W-:Y:S01]  /*718f0*/  STL [R1+0x2484], R12 ;  /* 0x0024840c01007387 */ /* 0x0001e20000100800 */
[----:B------:R-:W3:Y:S02]  /*71900*/  LDL R11, [R1+0x120] ;  /* 0x00012000010b7983 */ /* 0x000ee40000100800 */
[----:B------:R-:W3:Y:S02]  /*71910*/  LDL R24, [R1+0x24c] ;  /* 0x00024c0001187983 */ /* 0x000ee40000100800 */
[----:B------:R-:W3:Y:S01]  /*71920*/  LDL R10, [R1+0x124] ;  /* 0x00012400010a7983 */ /* 0x000ee20000100800 */
[----:B------:R-:W3:Y:S01]  /*71930*/  LDL R23, [R1+0x268] ;  /* 0x0002680001177983 */ /* 0x000ee20000100800 */
[----:B----4-:R-:W-:-:S03]  /*71940*/  FMNMX R3, R8, R22, !PT ;  /* 0x0000001608037209 */ /* 0x010fc60007800000 */
[----:B------:R-:W4:Y:S04]  /*71950*/  LDL R8, [R1+0x244] ;  /* 0x0002440001087983 */ /* 0x000f280000100800 */
[----:B------:R-:W4:Y:S01]  /*71960*/  LDL R25, [R1+0x220] ;  /* 0x0002200001197983 */ /* 0x000f220000100800 */
[----:B------:R-:W4:Y:S01]  /*71970*/  LDL R22, [R1+0x254] ;  /* 0x0002540001167983 */ /* 0x000f220000100800 */
[----:B------:R-:W-:Y:S02]  /*71980*/  FMNMX R2, R7, R21, !PT ;  /* 0x0000001507027209 */ /* 0x000fe40007800000 */
[----:B------:R-:W4:Y:S01]  /*71990*/  LDL R21, [R1+0x278] ;  /* 0x0002780001157983 */ /* 0x000f220000100800 */
[----:B------:R-:W-:-:S03]  /*719a0*/  FMNMX R14, R5, R3, !PT ;  /* 0x00000003050e7209 */ /* 0x000fc60007800000 */
[----:B------:R-:W4:Y:S01]  /*719b0*/  LDL R5, [R1+0x290] ;  /* 0x0002900001057983 */ /* 0x000f220000100800 */
[----:B------:R-:W-:-:S03]  /*719c0*/  FMNMX R0, R6, R20, !PT ;  /* 0x0000001406007209 */ /* 0x000fc60007800000 */
[----:B------:R-:W4:Y:S01]  /*719d0*/  LDL R3, [R1+0xac] ;  /* 0x0000ac0001037983 */ /* 0x000f220000100800 */
[----:B------:R1:W-:Y:S02]  /*719e0*/  STL [R1+0x2488], R14 ;  /* 0x0024880e01007387 */ /* 0x0003e40000100800 */
[----:B------:R-:W4:Y:S02]  /*719f0*/  LDL R20, [R1+0x144] ;  /* 0x0001440001147983 */ /* 0x000f240000100800 */
[----:B0-----:R-:W4:Y:S01]  /*71a00*/  LDL R12, [R1+0x1f0] ;  /* 0x0001f000010c7983 */ /* 0x001f220000100800 */
[----:B------:R-:W4:Y:S04]  /*71a10*/  LDL R4, [R1+0x2a0] ;  /* 0x0002a00001047983 */ /* 0x000f280000100800 */
[----:B------:R-:W4:Y:S04]  /*71a20*/  LDL R7, [R1+0x2e4] ;  /* 0x0002e40001077983 */ /* 0x000f280000100800 */
[----:B------:R-:W4:Y:S04]  /*71a30*/  LDL R6, [R1+0x2f0] ;  /* 0x0002f00001067983 */ /* 0x000f280000100800 */
[----:B------:R-:W4:Y:S04]  /*71a40*/  LDL R13, [R1+0x204] ;  /* 0x00020400010d7983 */ /* 0x000f280000100800 */
[----:B------:R-:W4:Y:S04]  /*71a50*/  LDL R15, [R1+0x214] ;  /* 0x00021400010f7983 */ /* 0x000f280000100800 */
[----:B-1----:R-:W4:Y:S04]  /*71a60*/  LDL R14, [R1+0x1b8] ;  /* 0x0001b800010e7983 */ /* 0x002f280000100800 */
[----:B------:R-:W4:Y:S04]  /*71a70*/  LDL R16, [R1+0x21c] ;  /* 0x00021c0001107983 */ /* 0x000f280000100800 */
[----:B------:R-:W4:Y:S04]  /*71a80*/  LDL R17, [R1+0x2f4] ;  /* 0x0002f40001117983 */ /* 0x000f280000100800 */
[----:B------:R-:W4:Y:S04]  /*71a90*/  LDL R18, [R1+0x28c] ;  /* 0x00028c0001127983 */ /* 0x000f280000100800 */
[----:B------:R-:W4:Y:S04]  /*71aa0*/  LDL R19, [R1+0x2b0] ;  /* 0x0002b00001137983 */ /* 0x000f280000100800 */
[----:B------:R-:W4:Y:S04]  /*71ab0*/  LDL R28, [R1+0x27c] ;  /* 0x00027c00011c7983 */ /* 0x000f280000100800 */
[----:B------:R-:W4:Y:S01]  /*71ac0*/  LDL R27, [R1+0x2a4] ;  /* 0x0002a400011b7983 */ /* 0x000f220000100800 */
[----:B--2---:R-:W-:-:S03]  /*71ad0*/  FMNMX R9, R29, R2, !PT ;  /* 0x000000021d097209 */ /* 0x004fc60007800000 */
[----:B------:R-:W2:Y:S04]  /*71ae0*/  LDL R29, [R1+0x26c] ;  /* 0x00026c00011d7983 */ /* 0x000ea80000100800 */
[----:B------:R0:W-:Y:S01]  /*71af0*/  STL [R1+0x2468], R9 ;  /* 0x0024680901007387 */ /* 0x0001e20000100800 */
[----:B------:R-:W2:Y:S03]  /*71b00*/  LDL R26, [R1+0x2e0] ;  /* 0x0002e000011a7983 */ /* 0x000ea60000100800 */
[----:B0-----:R-:W2:Y:S01]  /*71b10*/  LDL R9, [R1+0x2fc] ;  /* 0x0002fc0001097983 */ /* 0x001ea20000100800 */
[----:B---3--:R-:W-:-:S03]  /*71b20*/  FMNMX R2, R24, R11, !PT ;  /* 0x0000000b18027209 */ /* 0x008fc60007800000 */
[----:B------:R-:W3:Y:S01]  /*71b30*/  LDL R24, [R1+0x1f8] ;  /* 0x0001f80001187983 */ /* 0x000ee20000100800 */
[----:B----4-:R-:W-:Y:S01]  /*71b40*/  FMNMX R8, R8, R0, !PT ;  /* 0x0000000008087209 */ /* 0x010fe20007800000 */
[----:B------:R-:W-:Y:S02]  /*71b50*/  FMNMX R0, R23, R10, !PT ;  /* 0x0000000a17007209 */ /* 0x000fe40007800000 */
[----:B------:R-:W4:Y:S01]  /*71b60*/  LDL R23, [R1+0x22c] ;  /* 0x00022c0001177983 */ /* 0x000f220000100800 */
[----:B------:R-:W-:-:S03]  /*71b70*/  FMNMX R10, R21, R2, !PT ;  /* 0x00000002150a7209 */ /* 0x000fc60007800000 */
[----:B------:R-:W3:Y:S04]  /*71b80*/  LDL R2, [R1+0x2a8] ;  /* 0x0002a80001027983 */ /* 0x000ee80000100800 */
[----:B------:R-:W4:Y:S01]  /*71b90*/  LDL R21, [R1+0x2f8] ;  /* 0x0002f80001157983 */ /* 0x000f220000100800 */
[----:B------:R-:W-:-:S03]  /*71ba0*/  FMNMX R5, R5, R0, !PT ;  /* 0x0000000005057209 */ /* 0x000fc60007800000 */
[----:B------:R-:W4:Y:S01]  /*71bb0*/  LDL R0, [R1+0x2d0] ;  /* 0x0002d00001007983 */ /* 0x000f220000100800 */
[----:B------:R-:W-:Y:S02]  /*71bc0*/  FMNMX R3, R25, R3, !PT ;  /* 0x0000000319037209 */ /* 0x000fe40007800000 */
[----:B------:R-:W4:Y:S02]  /*71bd0*/  LDL R25, [R1+0x1cc] ;  /* 0x0001cc0001197983 */ /* 0x000f240000100800 */
[----:B------:R-:W-:Y:S02]  /*71be0*/  FMNMX R11, R22, R3, !PT ;  /* 0x00000003160b7209 */ /* 0x000fe40007800000 */
[----:B------:R-:W4:Y:S01]  /*71bf0*/  LDL R22, [R1+0x25c] ;  /* 0x00025c0001167983 */ /* 0x000f220000100800 */
[----:B--2---:R-:W-:-:S03]  /*71c00*/  FMNMX R3, R29, R20, !PT ;  /* 0x000000141d037209 */ /* 0x004fc60007800000 */
[----:B------:R-:W2:Y:S04]  /*71c10*/  LDL R20, [R1+0x288] ;  /* 0x0002880001147983 */ /* 0x000ea80000100800 */
[----:B------:R-:W2:Y:S01]  /*71c20*/  LDL R29, [R1+0x300] ;  /* 0x00030000011d7983 */ /* 0x000ea20000100800 */
[----:B------:R-:W-:Y:S02]  /*71c30*/  FMNMX R4, R4, R3, !PT ;  /* 0x0000000304047209 */ /* 0x000fe40007800000 */
[----:B---3--:R-:W-:Y:S02]  /*71c40*/  FMNMX R2, R2, R14, !PT ;  /* 0x0000000e02027209 */ /* 0x008fe40007800000 */
[----:B------:R-:W3:Y:S02]  /*71c50*/  LDL.LU R14, [R1+0x2488] ;  /* 0x00248800010e7983 */ /* 0x000ee40000300800 */
[----:B------:R-:W-:-:S02]  /*71c60*/  FMNMX R7, R7, R2, !PT ;  /* 0x0000000207077209 */ /* 0x000fc40007800000 */
[----:B----4-:R-:W-:Y:S02]  /*71c70*/  FMNMX R0, R0, R12, !PT ;  /* 0x0000000c00007209 */ /* 0x010fe40007800000 */
[----:B------:R-:W4:Y:S01]  /*71c80*/  LDL.LU R12, [R1+0x2484] ;  /* 0x00248400010c7983 */ /* 0x000f220000300800 */
[----:B------:R-:W2:Y:S01]  /*71c90*/  LDL R2, [R1+0x2e8] ;  /* 0x0002e80001027983 */ /* 0x000ea20000100800 */
[----:B------:R-:W-:Y:S01]  /*71ca0*/  FMNMX R6, R6, R0, !PT ;  /* 0x0000000006067209 */ /* 0x000fe20007800000 */
[----:B------:R-:W3:Y:S01]  /*71cb0*/  LDL R3, [R1+0x284] ;  /* 0x0002840001037983 */ /* 0x000ee20000100800 */
[----:B------:R-:W3:Y:S01]  /*71cc0*/  LDL R0, [R1+0x280] ;  /* 0x0002800001007983 */ /* 0x000ee20000100800 */
[----:B--2---:R-:W-:-:S03]  /*71cd0*/  FMNMX R2, R2, R13, !PT ;  /* 0x0000000d02027209 */ /* 0x004fc60007800000 */
[----:B------:R-:W2:Y:S01]  /*71ce0*/  LDL.LU R13, [R1+0x2480] ;  /* 0x00248000010d7983 */ /* 0x000ea20000300800 */
[----:B---3--:R-:W-:Y:S02]  /*71cf0*/  FMNMX R0, R0, R15, !PT ;  /* 0x0000000f00007209 */ /* 0x008fe40007800000 */
[----:B------:R-:W-:Y:S01]  /*71d00*/  FMNMX R3, R3, R16, !PT ;  /* 0x0000001003037209 */ /* 0x000fe20007800000 */
[----:B------:R-:W3:Y:S01]  /*71d10*/  LDL.LU R15, [R1+0x247c] ;  /* 0x00247c00010f7983 */ /* 0x000ee20000300800 */
[----:B------:R-:W3:Y:S01]  /*71d20*/  LDL.LU R16, [R1+0x2478] ;  /* 0x0024780001107983 */ /* 0x000ee20000300800 */
[----:B------:R-:W-:Y:S02]  /*71d30*/  FMNMX R2, R17, R2, !PT ;  /* 0x0000000211027209 */ /* 0x000fe40007800000 */
[----:B------:R-:W3:Y:S01]  /*71d40*/  LDL.LU R17, [R1+0x2474] ;  /* 0x0024740001117983 */ /* 0x000ee20000300800 */
[----:B------:R-:W-:Y:S02]  /*71d50*/  FMNMX R0, R18, R0, !PT ;  /* 0x0000000012007209 */ /* 0x000fe40007800000 */
[----:B------:R-:W-:Y:S01]  /*71d60*/  FMNMX R3, R19, R3, !PT ;  /* 0x0000000313037209 */ /* 0x000fe20007800000 */
[----:B------:R-:W3:Y:S01]  /*71d70*/  LDL.LU R18, [R1+0x2470] ;  /* 0x0024700001127983 */ /* 0x000ee20000300800 */
[----:B------:R-:W3:Y:S01]  /*71d80*/  LDL.LU R19, [R1+0x246c] ;  /* 0x00246c0001137983 */ /* 0x000ee20000300800 */
[----:B----4-:R-:W-:-:S02]  /*71d90*/  FMNMX R22, R22, R12, !PT ;  /* 0x0000000c16167209 */ /* 0x010fc40007800000 */
[----:B------:R-:W-:Y:S01]  /*71da0*/  FMNMX R14, R9, R14, !PT ;  /* 0x0000000e090e7209 */ /* 0x000fe20007800000 */
[----:B------:R-:W4:Y:S01]  /*71db0*/  LDL R12, [R1+0x250] ;  /* 0x00025000010c7983 */ /* 0x000f220000100800 */
[----:B--2---:R-:W-:-:S03]  /*71dc0*/  FMNMX R23, R23, R13, !PT ;  /* 0x0000000d17177209 */ /* 0x004fc60007800000 */
[----:B------:R-:W2:Y:S01]  /*71dd0*/  LDL R13, [R1+0x240] ;  /* 0x00024000010d7983 */ /* 0x000ea20000100800 */
[----:B---3--:R-:W-:Y:S02]  /*71de0*/  FMNMX R24, R24, R15, !PT ;  /* 0x0000000f18187209 */ /* 0x008fe40007800000 */
[----:B------:R-:W-:Y:S01]  /*71df0*/  FMNMX R25, R25, R16, !PT ;  /* 0x0000001019197209 */ /* 0x000fe20007800000 */
[----:B------:R-:W3:Y:S01]  /*71e00*/  LDL R15, [R1+0x274] ;  /* 0x00027400010f7983 */ /* 0x000ee20000100800 */
[----:B------:R-:W-:-:S03]  /*71e10*/  FMNMX R26, R26, R17, !PT ;  /* 0x000000111a1a7209 */ /* 0x000fc60007800000 */
[----:B------:R-:W2:Y:S04]  /*71e20*/  LDL R16, [R1+0x29c] ;  /* 0x00029c0001107983 */ /* 0x000ea80000100800 */
[----:B------:R-:W2:Y:S01]  /*71e30*/  LDL R17, [R1+0x2ac] ;  /* 0x0002ac0001117983 */ /* 0x000ea20000100800 */
[----:B------:R-:W-:Y:S02]  /*71e40*/  FMNMX R27, R27, R18, !PT ;  /* 0x000000121b1b7209 */ /* 0x000fe40007800000 */
[----:B------:R-:W-:Y:S01]  /*71e50*/  FMNMX R28, R28, R19, !PT ;  /* 0x000000131c1c7209 */ /* 0x000fe20007800000 */
[----:B------:R-:W2:Y:S01]  /*71e60*/  LDL R18, [R1+0x2d8] ;  /* 0x0002d80001127983 */ /* 0x000ea20000100800 */
[----:B------:R-:W2:Y:S01]  /*71e70*/  LDL R19, [R1+0x2ec] ;  /* 0x0002ec0001137983 */ /* 0x000ea20000100800 */
[----:B------:R-:W2:Y:S01]  /*71e80*/  LDL.LU R9, [R1+0x2468] ;  /* 0x0024680001097983 */ /* 0x000ea20000300800 */
[----:B------:R-:W-:-:S02]  /*71e90*/  FMNMX R2, R21, R2, !PT ;  /* 0x0000000215027209 */ /* 0x000fc40007800000 */
[----:B----4-:R-:W-:Y:S02]  /*71ea0*/  FMNMX R11, R12, R11, !PT ;  /* 0x0000000b0c0b7209 */ /* 0x010fe40007800000 */
[----:B--2---:R-:W-:Y:S02]  /*71eb0*/  FMNMX R13, R13, R9, !PT ;  /* 0x000000090d0d7209 */ /* 0x004fe40007800000 */
[----:B------:R-:W2:Y:S01]  /*71ec0*/  LDL R9, [R1+0x230] ;  /* 0x0002300001097983 */ /* 0x000ea20000100800 */
[----:B------:R-:W-:Y:S02]  /*71ed0*/  STL [R1+0x2464], R2 ;  /* 0x0024640201007387 */ /* 0x000fe40000100800 */
[----:B------:R-:W0:Y:S01]  /*71ee0*/  SHFL.BFLY PT, R2, R11, 0x2, 0x1f ;  /* 0x0c401f000b027f89 */ /* 0x000e2200000e0000 */
[----:B---3--:R-:W-:Y:S02]  /*71ef0*/  FMNMX R10, R15, R10, !PT ;  /* 0x0000000a0f0a7209 */ /* 0x008fe40007800000 */
[----:B------:R-:W-:Y:S01]  /*71f00*/  FMNMX R5, R16, R5, !PT ;  /* 0x0000000510057209 */ /* 0x000fe20007800000 */
[----:B0-----:R-:W-:Y:S02]  /*71f10*/  STL [R1], R2 ;  /* 0x0000000201007387 */ /* 0x001fe40000100800 */
[----:B------:R-:W0:Y:S02]  /*71f20*/  SHFL.BFLY PT, R2, R10, 0x2, 0x1f ;  /* 0x0c401f000a027f89 */ /* 0x000e2400000e0000 */
[----:B------:R1:W-:Y:S02]  /*71f30*/  STL [R1+0x2460], R10 ;  /* 0x0024600a01007387 */ /* 0x0003e40000100800 */
[----:B-1----:R-:W3:Y:S04]  /*71f40*/  LDL R10, [R1+0x2c] ;  /* 0x00002c00010a7983 */ /* 0x002ee80000100800 */
[----:B0-----:R-:W-:Y:S02]  /*71f50*/  STL [R1+0x4], R2 ;  /* 0x0000040201007387 */ /* 0x001fe40000100800 */
[----:B------:R-:W0:Y:S01]  /*71f60*/  SHFL.BFLY PT, R2, R5, 0x2, 0x1f ;  /* 0x0c401f0005027f89 */ /* 0x000e2200000e0000 */
[----:B------:R-:W-:Y:S01]  /*71f70*/  FMNMX R4, R17, R4, !PT ;  /* 0x0000000411047209 */ /* 0x000fe20007800000 */
[----:B------:R1:W-:Y:S02]  /*71f80*/  STL [R1+0x245c], R5 ;  /* 0x00245c0501007387 */ /* 0x0003e40000100800 */
[----:B-1----:R-:W4:Y:S04]  /*71f90*/  LDL R5, [R1+0x34] ;  /* 0x0000340001057983 */ /* 0x002f280000100800 */
[----:B0-----:R-:W-:Y:S02]  /*71fa0*/  STL [R1+0x8], R2 ;  /* 0x0000080201007387 */ /* 0x001fe40000100800 */
[----:B------:R-:W0:Y:S01]  /*71fb0*/  SHFL.BFLY PT, R2, R4, 0x2, 0x1f ;  /* 0x0c401f0004027f89 */ /* 0x000e2200000e0000 */
[----:B------:R-:W-:-:S02]  /*71fc0*/  FMNMX R7, R18, R7, !PT ;  /* 0x0000000712077209 */ /* 0x000fc40007800000 */
[----:B------:R-:W-:Y:S01]  /*71fd0*/  FMNMX R6, R19, R6, !PT ;  /* 0x0000000613067209 */ /* 0x000fe20007800000 */
[----:B0-----:R-:W-:Y:S02]  /*71fe0*/  STL [R1+0xc], R2 ;  /* 0x00000c0201007387 */ /* 0x001fe40000100800 */
[----:B------:R-:W0:Y:S02]  /*71ff0*/  SHFL.BFLY PT, R2, R7, 0x2, 0x1f ;  /* 0x0c401f0007027f89 */ /* 0x000e2400000e0000 */
[----:B0-----:R-:W-:Y:S02]  /*72000*/  STL [R1+0x10], R2 ;  /* 0x0000100201007387 */ /* 0x001fe40000100800 */
[----:B------:R-:W0:Y:S02]  /*72010*/  SHFL.BFLY PT, R2, R6, 0x2, 0x1f ;  /* 0x0c401f0006027f89 */ /* 0x000e2400000e0000 */
[----:B0-----:R0:W-:Y:S04]  /*72020*/  STL [R1+0x14], R2 ;  /* 0x0000140201007387 */ /* 0x0011e80000100800 */
[----:B0-----:R-:W2:Y:S01]  /*72030*/  LDL.LU R2, [R1+0x2464] ;  /* 0x0024640001027983 */ /* 0x001ea20000300800 */
[----:B------:R-:W-:Y:S01]  /*72040*/  STL [R1+0x2458], R6 ;  /* 0x0024580601007387 */ /* 0x000fe20000100800 */
[----:B------:R-:W-:-:S02]  /*72050*/  FMNMX R0, R20, R0, !PT ;  /* 0x0000000014007209 */ /* 0x000fc40007800000 */
[----:B------:R-:W-:Y:S02]  /*72060*/  FMNMX R3, R29, R3, !PT ;  /* 0x000000031d037209 */ /* 0x000fe40007800000 */
[----:B------:R-:W-:Y:S04]  /*72070*/  SHFL.BFLY PT, R29, R28, 0x2, 0x1f ;  /* 0x0c401f001c1d7f89 */ /* 0x000fe800000e0000 */
[----:B------:R-:W0:Y:S02]  /*72080*/  SHFL.BFLY PT, R17, R26, 0x2, 0x1f ;  /* 0x0c401f001a117f89 */ /* 0x000e2400000e0000 */
[----:B0-----:R-:W-:Y:S02]  /*72090*/  FMNMX R26, R26, R17, !PT ;  /* 0x000000111a1a7209 */ /* 0x001fe40007800000 */
[----:B--2---:R-:W0:Y:S04]  /*720a0*/  SHFL.BFLY PT, R6, R2, 0x2, 0x1f ;  /* 0x0c401f0002067f89 */ /* 0x004e2800000e0000 */
[----:B------:R-:W-:Y:S04]  /*720b0*/  STL [R1+0x2454], R2 ;  /* 0x0024540201007387 */ /* 0x000fe80000100800 */
[----:B0-----:R-:W-:Y:S02]  /*720c0*/  STL [R1+0x18], R6 ;  /* 0x0000180601007387 */ /* 0x001fe40000100800 */
[----:B------:R-:W0:Y:S02]  /*720d0*/  SHFL.BFLY PT, R6, R0, 0x2, 0x1f ;  /* 0x0c401f0000067f89 */ /* 0x000e2400000e0000 */
[----:B------:R-:W1:Y:S01]  /*720e0*/  SHFL.BFLY PT, R2, R3, 0x2, 0x1f ;  /* 0x0c401f0003027f89 */ /* 0x000e6200000e0000 */
[----:B0-----:R-:W-:Y:S02]  /*720f0*/  STL [R1+0x20], R6 ;  /* 0x0000200601007387 */ /* 0x001fe40000100800 */
[----:B----4-:R-:W0:Y:S02]  /*72100*/  SHFL.BFLY PT, R6, R5, 0x1, 0x1f ;  /* 0x0c201f0005067f89 */ /* 0x010e2400000e0000 */
[----:B---3--:R-:W2:Y:S02]  /*72110*/  SHFL.BFLY PT, R5, R10, 0x1, 0x1f ;  /* 0x0c201f000a057f89 */ /* 0x008ea400000e0000 */
[----:B-1----:R1:W-:Y:S02]  /*72120*/  STL [R1+0x30], R2 ;  /* 0x0000300201007387 */ /* 0x0023e40000100800 */
[----:B-1----:R-:W-:Y:S01]  /*72130*/  FMNMX R2, R28, R29, !PT ;  /* 0x0000001d1c027209 */ /* 0x002fe20007800000 */
[----:B0-----:R-:W-:Y:S01]  /*72140*/  STL [R1+0x44], R6 ;  /* 0x0000440601007387 */ /* 0x001fe20000100800 */
[----:B------:R-:W3:Y:S02]  /*72150*/  LDL.LU R10, [R1] ;  /* 0x00000000010a7983 */ /* 0x000ee40000300800 */
[----:B--2---:R0:W-:Y:S02]  /*72160*/  STL [R1+0x48], R5 ;  /* 0x0000480501007387 */ /* 0x0041e40000100800 */
[----:B0-----:R-:W2:Y:S01]  /*72170*/  LDL.LU R5, [R1+0x4] ;  /* 0x0000040001057983 */ /* 0x001ea20000300800 */
[----:B------:R0:W-:Y:S02]  /*72180*/  STL [R1+0x40], R2 ;  /* 0x0000400201007387 */ /* 0x0001e40000100800 */
[----:B------:R-:W4:Y:S01]  /*72190*/  LDL.LU R6, [R1+0x10] ;  /* 0x0000100001067983 */ /* 0x000f220000300800 */
[----:B0-----:R-:W2:Y:S01]  /*721a0*/  LDL.LU R2, [R1+0x14] ;  /* 0x0000140001027983 */ /* 0x001ea20000300800 */
[----:B------:R-:W2:Y:S03]  /*721b0*/  LDL R17, [R1+0x5c] ;  /* 0x00005c0001117983 */ /* 0x000ea60000100800 */
[----:B--2---:R0:W-:Y:S04]  /*721c0*/  STL [R1+0x2440], R17 ;  /* 0x0024401101007387 */ /* 0x0041e80000100800 */
[----:B0-----:R-:W2:Y:S04]  /*721d0*/  LDL R17, [R1+0x7c] ;  /* 0x00007c0001117983 */ /* 0x001ea80000100800 */
[----:B--2---:R0:W-:Y:S04]  /*721e0*/  STL [R1+0x2444], R17 ;  /* 0x0024441101007387 */ /* 0x0041e80000100800 */
[----:B0-----:R-:W2:Y:S04]  /*721f0*/  LDL R17, [R1+0x80] ;  /* 0x0000800001117983 */ /* 0x001ea80000100800 */
[----:B--2---:R0:W-:Y:S04]  /*72200*/  STL [R1+0x2448], R17 ;  /* 0x0024481101007387 */ /* 0x0041e80000100800 */
[----:B0-----:R-:W2:Y:S04]  /*72210*/  LDL.LU R17, [R1+0x48] ;  /* 0x0000480001117983 */ /* 0x001ea80000300800 */
[----:B------:R-:W0:Y:S04]  /*72220*/  SHFL.BFLY PT, R15, R27, 0x2, 0x1f ;  /* 0x0c401f001b0f7f89 */ /* 0x000e2800000e0000 */
[----:B------:R-:W1:Y:S04]  /*72230*/  SHFL.BFLY PT, R18, R25, 0x2, 0x1f ;  /* 0x0c401f0019127f89 */ /* 0x000e6800000e0000 */
[----:B------:R-:W0:Y:S04]  /*72240*/  SHFL.BFLY PT, R19, R24, 0x2, 0x1f ;  /* 0x0c401f0018137f89 */ /* 0x000e2800000e0000 */
[----:B------:R-:W0:Y:S01]  /*72250*/  SHFL.BFLY PT, R20, R23, 0x2, 0x1f ;  /* 0x0c401f0017147f89 */ /* 0x000e2200000e0000 */
[----:B------:R-:W-:-:S03]  /*72260*/  FMNMX R8, R9, R8, !PT ;  /* 0x0000000809087209 */ /* 0x000fc60007800000 */
[----:B------:R-:W0:Y:S04]  /*72270*/  SHFL.BFLY PT, R21, R22, 0x2, 0x1f ;  /* 0x0c401f0016157f89 */ /* 0x000e2800000e0000 */
[----:B------:R-:W0:Y:S04]  /*72280*/  SHFL.BFLY PT, R16, R14, 0x2, 0x1f ;  /* 0x0c401f000e107f89 */ /* 0x000e2800000e0000 */
[----:B------:R-:W0:Y:S04]  /*72290*/  SHFL.BFLY PT, R12, R13, 0x2, 0x1f ;  /* 0x0c401f000d0c7f89 */ /* 0x000e2800000e0000 */
[----:B------:R-:W0:Y:S04]  /*722a0*/  SHFL.BFLY PT, R9, R8, 0x2, 0x1f ;  /* 0x0c401f0008097f89 */ /* 0x000e2800000e0000 */
[----:B--2---:R2:W-:Y:S04]  /*722b0*/  STL [R1+0x244c], R17 ;  /* 0x00244c1101007387 */ /* 0x0045e80000100800 */
[----:B--2---:R-:W2:Y:S01]  /*722c0*/  LDL.LU R17, [R1+0x44] ;  /* 0x0000440001117983 */ /* 0x004ea20000300800 */
[----:B0-----:R-:W-:-:S02]  /*722d0*/  FMNMX R27, R27, R15, !PT ;  /* 0x0000000f1b1b7209 */ /* 0x001fc40007800000 */
[----:B-1----:R-:W-:Y:S02]  /*722e0*/  FMNMX R25, R25, R18, !PT ;  /* 0x0000001219197209 */ /* 0x002fe40007800000 */
[----:B------:R-:W-:Y:S02]  /*722f0*/  FMNMX R28, R24, R19, !PT ;  /* 0x00000013181c7209 */ /* 0x000fe40007800000 */
[----:B------:R-:W-:Y:S01]  /*72300*/  FMNMX R29, R23, R20, !PT ;  /* 0x00000014171d7209 */ /* 0x000fe20007800000 */
[----:B------:R-:W-:Y:S01]  /*72310*/  FMNMX R15, R22, R21, !PT ;  /* 0x00000015160f7209 */ /* 0x000fe20007800000 */
[----:B------:R-:W-:Y:S02]  /*72320*/  FMNMX R14, R14, R16, !PT ;  /* 0x000000100e0e7209 */ /* 0x000fe40007800000 */
[----:B------:R-:W-:Y:S01]  /*72330*/  FMNMX R13, R13, R12, !PT ;  /* 0x0000000c0d0d7209 */ /* 0x000fe20007800000 */
[----:B------:R-:W-:Y:S01]  /*72340*/  FMNMX R12, R8, R9, !PT ;  /* 0x00000009080c7209 */ /* 0x000fe20007800000 */
[----:B---3--:R-:W-:Y:S01]  /*72350*/  FMNMX R11, R11, R10, !PT ;  /* 0x0000000a0b0b7209 */ /* 0x008fe20007800000 */
[----:B--2---:R0:W-:Y:S04]  /*72360*/  STL [R1+0x2450], R17 ;  /* 0x0024501101007387 */ /* 0x0041e80000100800 */
[----:B0-----:R-:W2:Y:S01]  /*72370*/  LDL.LU R17, [R1+0x30] ;  /* 0x0000300001117983 */ /* 0x001ea20000300800 */
[----:B------:R-:W3:Y:S02]  /*72380*/  LDL R18, [R1+0x58] ;  /* 0x0000580001127983 */ /* 0x000ee40000100800 */
[----:B------:R-:W2:Y:S02]  /*72390*/  LDL R19, [R1+0x54] ;  /* 0x0000540001137983 */ /* 0x000ea40000100800 */
[----:B------:R-:W2:Y:S01]  /*723a0*/  LDL R24, [R1+0x40] ;  /* 0x0000400001187983 */ /* 0x000ea20000100800 */
[----:B------:R-:W-:Y:S01]  /*723b0*/  STL [R1+0x3c], R27 ;  /* 0x00003c1b01007387 */ /* 0x000fe20000100800 */
[----:B------:R-:W2:Y:S02]  /*723c0*/  LDL R20, [R1+0x50] ;  /* 0x0000500001147983 */ /* 0x000ea40000100800 */
[----:B------:R-:W2:Y:S02]  /*723d0*/  LDL R23, [R1+0x4c] ;  /* 0x00004c0001177983 */ /* 0x000ea40000100800 */
[----:B------:R-:W-:Y:S01]  /*723e0*/  STL [R1+0x38], R26 ;  /* 0x0000381a01007387 */ /* 0x000fe20000100800 */
[----:B------:R-:W2:Y:S04]  /*723f0*/  LDL R22, [R1+0x70] ;  /* 0x0000700001167983 */ /* 0x000ea80000100800 */
[----:B------:R-:W2:Y:S01]  /*72400*/  LDL R21, [R1+0x6c] ;  /* 0x00006c0001157983 */ /* 0x000ea20000100800 */
[----:B------:R-:W-:Y:S02]  /*72410*/  STL [R1+0x28], R25 ;  /* 0x0000281901007387 */ /* 0x000fe40000100800 */
[----:B------:R-:W2:Y:S02]  /*72420*/  LDL R16, [R1+0x74] ;  /* 0x0000740001107983 */ /* 0x000ea40000100800 */
[----:B------:R-:W-:Y:S01]  /*72430*/  STL [R1+0x24], R28 ;  /* 0x0000241c01007387 */ /* 0x000fe20000100800 */
[----:B------:R-:W-:Y:S01]  /*72440*/  STL [R1+0x1c], R29 ;  /* 0x00001c1d01007387 */ /* 0x000fe20000100800 */
[----:B------:R-:W2:Y:S02]  /*72450*/  LDL.LU R9, [R1+0x8] ;  /* 0x0000080001097983 */ /* 0x000ea40000300800 */
[----:B------:R-:W2:Y:S02]  /*72460*/  LDL.LU R8, [R1+0xc] ;  /* 0x00000c0001087983 */ /* 0x000ea40000300800 */
[----:B------:R-:W2:Y:S02]  /*72470*/  LDL.LU R10, [R1+0x2460] ;  /* 0x00246000010a7983 */ /* 0x000ea40000300800 */
[----:B--2---:R-:W-:-:S02]  /*72480*/  FMNMX R10, R10, R5, !PT ;  /* 0x000000050a0a7209 */ /* 0x004fc40007800000 */
[----:B------:R-:W2:Y:S01]  /*72490*/  LDL.LU R5, [R1+0x245c] ;  /* 0x00245c0001057983 */ /* 0x000ea20000300800 */
[----:B------:R-:W-:Y:S02]  /*724a0*/  FMNMX R8, R4, R8, !PT ;  /* 0x0000000804087209 */ /* 0x000fe40007800000 */
[----:B----4-:R-:W-:Y:S02]  /*724b0*/  FMNMX R7, R7, R6, !PT ;  /* 0x0000000607077209 */ /* 0x010fe40007800000 */
[----:B--2---:R-:W-:Y:S02]  /*724c0*/  FMNMX R9, R5, R9, !PT ;  /* 0x0000000905097209 */ /* 0x004fe40007800000 */
[----:B------:R-:W2:Y:S01]  /*724d0*/  LDL.LU R5, [R1+0x18] ;  /* 0x0000180001057983 */ /* 0x000ea20000300800 */
[----:B------:R-:W4:Y:S02]  /*724e0*/  LDL.LU R4, [R1+0x20] ;  /* 0x0000200001047983 */ /* 0x000f240000300800 */
[----:B------:R-:W2:Y:S02]  /*724f0*/  LDL.LU R6, [R1+0x2458] ;  /* 0x0024580001067983 */ /* 0x000ea40000300800 */
[----:B--2---:R-:W-:-:S02]  /*72500*/  FMNMX R6, R6, R2, !PT ;  /* 0x0000000206067209 */ /* 0x004fc40007800000 */
[----:B------:R-:W2:Y:S01]  /*72510*/  LDL.LU R2, [R1+0x2454] ;  /* 0x0024540001027983 */ /* 0x000ea20000300800 */
[----:B----4-:R-:W-:Y:S02]  /*72520*/  FMNMX R4, R0, R4, !PT ;  /* 0x0000000400047209 */ /* 0x010fe40007800000 */
[----:B------:R-:W-:Y:S02]  /*72530*/  FMNMX R3, R3, R17, !PT ;  /* 0x0000001103037209 */ /* 0x000fe40007800000 */
[----:B--2---:R-:W-:Y:S02]  /*72540*/  FMNMX R5, R2, R5, !PT ;  /* 0x0000000502057209 */ /* 0x004fe40007800000 */
[----:B------:R-:W2:Y:S01]  /*72550*/  LDL.LU R2, [R1+0x34] ;  /* 0x0000340001027983 */ /* 0x000ea20000300800 */
[----:B------:R-:W4:Y:S02]  /*72560*/  LDL.LU R0, [R1+0x2c] ;  /* 0x00002c0001007983 */ /* 0x000f240000300800 */
[----:B------:R-:W2:Y:S02]  /*72570*/  LDL.LU R17, [R1+0x2450] ;  /* 0x0024500001117983 */ /* 0x000ea40000300800 */
[----:B--2---:R-:W-:-:S02]  /*72580*/  FMNMX R2, R2, R17, !PT ;  /* 0x0000001102027209 */ /* 0x004fc40007800000 */
[----:B------:R-:W4:Y:S03]  /*72590*/  LDL.LU R17, [R1+0x244c] ;  /* 0x00244c0001117983 */ /* 0x000f260000300800 */
[----:B------:R0:W-:Y:S02]  /*725a0*/  STL [R1+0x243c], R2 ;  /* 0x00243c0201007387 */ /* 0x0001e40000100800 */
[----:B0-----:R-:W2:Y:S01]  /*725b0*/  LDL R2, [R1+0x78] ;  /* 0x0000780001027983 */ /* 0x001ea20000100800 */
[----:B----4-:R-:W-:-:S03]  /*725c0*/  FMNMX R0, R0, R17, !PT ;  /* 0x0000001100007209 */ /* 0x010fc60007800000 */
[----:B------:R-:W4:Y:S04]  /*725d0*/  LDL.LU R17, [R1+0x2448] ;  /* 0x0024480001117983 */ /* 0x000f280000300800 */
[----:B----4-:R-:W0:Y:S04]  /*725e0*/  SHFL.BFLY PT, R17, R17, 0x1, 0x1f ;  /* 0x0c201f0011117f89 */ /* 0x010e2800000e0000 */
[----:B0-----:R0:W-:Y:S04]  /*725f0*/  STL [R1+0x10], R17 ;  /* 0x0000101101007387 */ /* 0x0011e80000100800 */
[----:B0-----:R-:W4:Y:S04]  /*72600*/  LDL.LU R17, [R1+0x2444] ;  /* 0x0024440001117983 */ /* 0x001f280000300800 */
[----:B--2---:R-:W-:Y:S04]  /*72610*/  SHFL.BFLY PT, R2, R2, 0x1, 0x1f ;  /* 0x0c201f0002027f89 */ /* 0x004fe800000e0000 */
[----:B------:R-:W-:Y:S04]  /*72620*/  SHFL.BFLY PT, R16, R16, 0x1, 0x1f ;  /* 0x0c201f0010107f89 */ /* 0x000fe800000e0000 */
[----:B----4-:R-:W0:Y:S04]  /*72630*/  SHFL.BFLY PT, R17, R17, 0x1, 0x1f ;  /* 0x0c201f0011117f89 */ /* 0x010e2800000e0000 */
[----:B0-----:R0:W-:Y:S04]  /*72640*/  STL [R1+0xc], R17 ;  /* 0x00000c1101007387 */ /* 0x0011e80000100800 */
[----:B0-----:R-:W2:Y:S01]  /*72650*/  LDL.LU R17, [R1+0x2440] ;  /* 0x0024400001117983 */ /* 0x001ea20000300800 */
[----:B------:R-:W-:Y:S02]  /*72660*/  STL [R1+0x8], R2 ;  /* 0x0000080201007387 */ /* 0x000fe40000100800 */
[----:B------:R-:W0:Y:S02]  /*72670*/  SHFL.BFLY PT, R2, R22, 0x1, 0x1f ;  /* 0x0c201f0016027f89 */ /* 0x000e2400000e0000 */
[----:B------:R-:W-:Y:S02]  /*72680*/  STL [R1+0x4], R16 ;  /* 0x0000041001007387 */ /* 0x000fe40000100800 */
[----:B------:R-:W-:Y:S04]  /*72690*/  SHFL.BFLY PT, R16, R21, 0x1, 0x1f ;  /* 0x0c201f0015107f89 */ /* 0x000fe800000e0000 */
[----:B------:R-:W-:Y:S04]  /*726a0*/  SHFL.BFLY PT, R22, R24, 0x1, 0x1f ;  /* 0x0c201f0018167f89 */ /* 0x000fe800000e0000 */
[----:B0-----:R-:W-:Y:S02]  /*726b0*/  STL [R1], R2 ;  /* 0x0000000201007387 */ /* 0x001fe40000100800 */
[----:B------:R-:W0:Y:S02]  /*726c0*/  SHFL.BFLY PT, R2, R15, 0x1, 0x1f ;  /* 0x0c201f000f027f89 */ /* 0x000e2400000e0000 */
[----:B------:R-:W-:Y:S02]  /*726d0*/  SHFL.BFLY PT, R21, R23, 0x1, 0x1f ;  /* 0x0c201f0017157f89 */ /* 0x000fe400000e0000 */
[----:B------:R-:W-:Y:S01]  /*726e0*/  SHFL.BFLY PT, R24, R26, 0x1, 0x1f ;  /* 0x0c201f001a187f89 */ /* 0x000fe200000e0000 */
[----:B------:R-:W-:Y:S04]  /*726f0*/  SHFL.BFLY PT, R23, R27, 0x1, 0x1f ;  /* 0x0c201f001b177f89 */ /* 0x000fe800000e0000 */
[----:B------:R-:W-:Y:S01]  /*72700*/  SHFL.BFLY PT, R26, R28, 0x1, 0x1f ;  /* 0x0c201f001c1a7f89 */ /* 0x000fe200000e0000 */
[----:B------:R-:W-:Y:S02]  /*72710*/  SHFL.BFLY PT, R27, R29, 0x1, 0x1f ;  /* 0x0c201f001d1b7f89 */ /* 0x000fe400000e0000 */
[----:B------:R-:W1:Y:S02]  /*72720*/  SHFL.BFLY PT, R28, R14, 0x1, 0x1f ;  /* 0x0c201f000e1c7f89 */ /* 0x000e6400000e0000 */
[----:B------:R-:W4:Y:S01]  /*72730*/  SHFL.BFLY PT, R29, R13, 0x1, 0x1f ;  /* 0x0c201f000d1d7f89 */ /* 0x000f2200000e0000 */
[----:B0-----:R-:W-:Y:S02]  /*72740*/  STL [R1+0x14], R2 ;  /* 0x0000140201007387 */ /* 0x001fe40000100800 */
[----:B------:R-:W0:Y:S02]  /*72750*/  SHFL.BFLY PT, R2, R12, 0x1, 0x1f ;  /* 0x0c201f000c027f89 */ /* 0x000e2400000e0000 */
[----:B-1----:R-:W-:Y:S01]  /*72760*/  STL [R1+0x18], R28 ;  /* 0x0000181c01007387 */ /* 0x002fe20000100800 */
[----:B----4-:R-:W-:Y:S03]  /*72770*/  STL [R1+0x20], R29 ;  /* 0x0000201d01007387 */ /* 0x010fe60000100800 */
[----:B0-----:R-:W-:Y:S02]  /*72780*/  STL [R1+0x2c], R2 ;  /* 0x00002c0201007387 */ /* 0x001fe40000100800 */
[----:B------:R-:W0:Y:S02]  /*72790*/  SHFL.BFLY PT, R2, R9, 0x1, 0x1f ;  /* 0x0c201f0009027f89 */ /* 0x000e2400000e0000 */
        /* <DEDUP_REMOVED lines=12> */
[----:B0-----:R0:W-:Y:S04]  /*72860*/  STL [R1+0x68], R2 ;  /* 0x0000680201007387 */ /* 0x0011e80000100800 */
[----:B0-----:R0:W5:Y:S04]  /*72870*/  LDL.LU R2, [R1+0x243c] ;  /* 0x00243c0001027983 */ /* 0x0011680000300800 */
[----:B---3--:R-:W1:Y:S04]  /*72880*/  SHFL.BFLY PT, R18, R18, 0x1, 0x1f ;  /* 0x0c201f0012127f89 */ /* 0x008e6800000e0000 */
[----:B------:R-:W3:Y:S04]  /*72890*/  SHFL.BFLY PT, R19, R19, 0x1, 0x1f ;  /* 0x0c201f0013137f89 */ /* 0x000ee800000e0000 */
[----:B------:R-:W4:Y:S04]  /*728a0*/  SHFL.BFLY PT, R20, R20, 0x1, 0x1f ;  /* 0x0c201f0014147f89 */ /* 0x000f2800000e0000 */
[----:B------:R-:W0:Y:S01]  /*728b0*/  SHFL.BFLY PT, R25, R25, 0x1, 0x1f ;  /* 0x0c201f0019197f89 */ /* 0x000e2200000e0000 */
[----:B------:R0:W0:Y:S02]  /*728c0*/  SHFL.BFLY PT, R28, R11, 0x1, 0x1f ;  /* 0x0c201f000b1c7f89 */ /* 0x00002400000e0000 */
[----:B------:R0:W0:Y:S01]  /*728d0*/  SHFL.BFLY PT, R29, R10, 0x1, 0x1f ;  /* 0x0c201f000a1d7f89 */ /* 0x00002200000e0000 */
[----:B------:R-:W-:Y:S01]  /*728e0*/  BSSY B0, `(.L_x_1) ;  /* 0x0000012000007945 */ /* 0x000fe20003800000 */
[----:B--2---:R-:W2:Y:S01]  /*728f0*/  SHFL.BFLY PT, R17, R17, 0x1, 0x1f ;  /* 0x0c201f0011117f89 */ /* 0x004ea200000e0000 */
[----:B------:R-:W-:Y:S05]  /*72900*/  @P6 BRA `(.L_x_2) ;  /* 0x000000f000006947 */ /* 0x000fea0003800000 */
[----:B01-34-:R0:W-:Y:S04]  /*72910*/  STL [R1+0x2440], R4 ;  /* 0x0024400401007387 */ /* 0x01b1e80000100800 */
[----:B------:R1:W-:Y:S04]  /*72920*/  STL [R1+0x243c], R3 ;  /* 0x00243c0301007387 */ /* 0x0003e80000100800 */
[----:B0-----:R-:W0:Y:S04]  /*72930*/  S2R R4, SR_TID.X ;  /* 0x0000000000047919 */ /* 0x001e280000002100 */
[----:B-1----:R-:W1:Y:S01]  /*72940*/  S2R R3, SR_TID.X ;  /* 0x0000000000037919 */ /* 0x002e620000002100 */
[----:B0-----:R-:W-:-:S02]  /*72950*/  LOP3.LUT R4, R4, 0x1c, RZ, 0xc0, !PT ;  /* 0x0000001c04047812 */ /* 0x001fc400078ec0ff */
[----:B-1----:R-:W-:-:S03]  /*72960*/  LOP3.LUT R3, R3, 0xff, RZ, 0xc0, !PT ;  /* 0x000000ff03037812 */ /* 0x002fc600078ec0ff */
[----:B------:R-:W-:Y:S01]  /*72970*/  IMAD.SHL.U32 R4, R4, 0x8, RZ ;  /* 0x0000000804047824 */ /* 0x000fe200078e00ff */
[----:B------:R-:W-:-:S04]  /*72980*/  SHF.R.U32.HI R3, RZ, 0x3, R3 ;  /* 0x00000003ff037819 */ /* 0x000fc80000011603 */
[----:B------:R-:W-:-:S04]  /*72990*/  LOP3.LUT R3, R3, 0x1c, RZ, 0xc0, !PT ;  /* 0x0000001c03037812 */ /* 0x000fc800078ec0ff */
[----:B------:R-:W-:Y:S02]  /*729a0*/  IADD3 R3, R4, R3, RZ ;  /* 0x0000000304037210 */ /* 0x000fe40007ffe0ff */
[----:B------:R0:W5:Y:S04]  /*729b0*/  LDL.LU R4, [R1+0x2440] ;  /* 0x0024400001047983 */ /* 0x0001680000300800 */
[----:B-----5:R1:W-:Y:S04]  /*729c0*/  STS [R3+0x40000], R2 ;  /* 0x0400000203007388 */ /* 0x0203e80000000800 */
[----:B-1----:R0:W5:Y:S04]  /*729d0*/  LDL.LU R3, [R1+0x243c] ;  /* 0x00243c0001037983 */ /* 0x0021680000300800 */
[----:B------:R-:W3:Y:S04]  /*729e0*/  LDL R2, [R1+0x13e8] ;  /* 0x0013e80001027983 */ /* 0x000ee80000100800 */
[----:B---3--:R0:W-:Y:S02]  /*729f0*/  STS [R2+0x40000], R0 ;  /* 0x0400000002007388 */ /* 0x0081e40000000800 */
.L_x_2:
[----:B01-34-:R-:W-:Y:S05]  /*72a00*/  BSYNC B0 ;  /* 0x0000000000007941 */ /* 0x01bfea0003800000 */
.L_x_1:
[----:B------:R0:W-:Y:S04]  /*72a10*/  STL [R1+0x24a4], R16 ;  /* 0x0024a41001007387 */ /* 0x0001e80000100800 */
[----:B0-----:R-:W3:Y:S04]  /*72a20*/  LDL.LU R16, [R1+0xc] ;  /* 0x00000c0001107983 */ /* 0x001ee80000300800 */
[----:B---3--:R0:W-:Y:S04]  /*72a30*/  STL [R1+0x24a8], R16 ;  /* 0x0024a81001007387 */ /* 0x0081e80000100800 */
[----:B0-----:R-:W3:Y:S04]  /*72a40*/  LDL.LU R16, [R1+0x80] ;  /* 0x0000800001107983 */ /* 0x001ee80000300800 */
[----:B--2---:R0:W-:Y:S04]  /*72a50*/  STL [R1+0x24a0], R17 ;  /* 0x0024a01101007387 */ /* 0x0041e80000100800 */
[----:B0-----:R-:W2:Y:S04]  /*72a60*/  LDL.LU R17, [R1+0x7c] ;  /* 0x00007c0001117983 */ /* 0x001ea80000300800 */
[----:B--2---:R0:W-:Y:S04]  /*72a70*/  STL [R1+0x24ac], R17 ;  /* 0x0024ac1101007387 */ /* 0x0041e80000100800 */
[----:B0-----:R-:W3:Y:S04]  /*72a80*/  LDL.LU R17, [R1+0x10] ;  /* 0x0000100001117983 */ /* 0x001ee80000300800 */
[----:B------:R0:W-:Y:S04]  /*72a90*/  STL [R1+0x249c], R18 ;  /* 0x00249c1201007387 */ /* 0x0001e80000100800 */
[----:B0-----:R-:W2:Y:S04]  /*72aa0*/  LDL.LU R18, [R1+0x8] ;  /* 0x0000080001127983 */ /* 0x001ea80000300800 */
[----:B------:R0:W-:Y:S04]  /*72ab0*/  STL [R1+0x2498], R19 ;  /* 0x0024981301007387 */ /* 0x0001e80000100800 */
[----:B0-----:R-:W2:Y:S04]  /*72ac0*/  LDL.LU R19, [R1+0x78] ;  /* 0x0000780001137983 */ /* 0x001ea80000300800 */
[----:B------:R0:W-:Y:S04]  /*72ad0*/  STL [R1+0x2494], R20 ;  /* 0x0024941401007387 */ /* 0x0001e80000100800 */
[----:B0-----:R-:W4:Y:S04]  /*72ae0*/  LDL.LU R20, [R1+0x4] ;  /* 0x0000040001147983 */ /* 0x001f280000300800 */
[----:B------:R-:W4:Y:S04]  /*72af0*/  LDL.LU R0, [R1+0x74] ;  /* 0x0000740001007983 */ /* 0x000f280000300800 */
[----:B------:R0:W-:Y:S04]  /*72b00*/  STL [R1+0x2490], R21 ;  /* 0x0024901501007387 */ /* 0x0001e80000100800 */
[----:B0-----:R-:W2:Y:S04]  /*72b10*/  LDL.LU R21, [R1] ;  /* 0x0000000001157983 */ /* 0x001ea80000300800 */
[----:B-----5:R-:W2:Y:S04]  /*72b20*/  LDL.LU R2, [R1+0x70] ;  /* 0x0000700001027983 */ /* 0x020ea80000300800 */
[----:B------:R0:W-:Y:S04]  /*72b30*/  STL [R1+0x248c], R22 ;  /* 0x00248c1601007387 */ /* 0x0001e80000100800 */
[----:B0-----:R-:W4:Y:S04]  /*72b40*/  LDL.LU R22, [R1+0x6c] ;  /* 0x00006c0001167983 */ /* 0x001f280000300800 */
        /* <DEDUP_REMOVED lines=32> */
[----:B------:R0:W-:Y:S01]  /*72d50*/  STL [R1+0x2448], R6 ;  /* 0x0024480601007387 */ /* 0x0001e20000100800 */
[----:B---3--:R-:W-:-:S03]  /*72d60*/  FMNMX R16, R16, R17, !PT ;  /* 0x0000001110107209 */ /* 0x008fc60007800000 */
[----:B0-----:R-:W3:Y:S04]  /*72d70*/  LDL.LU R6, [R1+0x34] ;  /* 0x0000340001067983 */ /* 0x001ee80000300800 */
[----:B------:R0:W-:Y:S04]  /*72d80*/  STL [R1+0x2444], R5 ;  /* 0x0024440501007387 */ /* 0x0001e80000100800 */
[----:B0-----:R-:W3:Y:S04]  /*72d90*/  LDL.LU R5, [R1+0x44] ;  /* 0x0000440001057983 */ /* 0x001ee80000300800 */
[----:B------:R0:W-:Y:S04]  /*72da0*/  STL [R1+0x2440], R4 ;  /* 0x0024400401007387 */ /* 0x0001e80000100800 */
[----:B0-----:R-:W3:Y:S04]  /*72db0*/  LDL.LU R4, [R1+0x48] ;  /* 0x0000480001047983 */ /* 0x001ee80000300800 */
[----:B------:R0:W-:Y:S04]  /*72dc0*/  STL [R1+0x243c], R3 ;  /* 0x00243c0301007387 */ /* 0x0001e80000100800 */
[----:B0-----:R-:W3:Y:S04]  /*72dd0*/  LDL.LU R3, [R1+0x60] ;  /* 0x0000600001037983 */ /* 0x001ee80000300800 */
[----:B------:R-:W3:Y:S04]  /*72de0*/  LDL.LU R17, [R1+0x24ac] ;  /* 0x0024ac0001117983 */ /* 0x000ee80000300800 */
[----:B------:R0:W-:Y:S04]  /*72df0*/  STL [R1+0x10], R16 ;  /* 0x0000101001007387 */ /* 0x0001e80000100800 */
[----:B0-----:R-:W3:Y:S01]  /*72e00*/  LDL.LU R16, [R1+0x24a8] ;  /* 0x0024a80001107983 */ /* 0x001ee20000300800 */
[----:B--2---:R-:W-:-:S02]  /*72e10*/  FMNMX R19, R19, R18, !PT ;  /* 0x0000001213137209 */ /* 0x004fc40007800000 */
[----:B---3--:R-:W-:Y:S02]  /*72e20*/  FMNMX R17, R17, R16, !PT ;  /* 0x0000001011117209 */ /* 0x008fe40007800000 */
[----:B------:R-:W2:Y:S04]  /*72e30*/  LDL.LU R16, [R1+0x24a4] ;  /* 0x0024a40001107983 */ /* 0x000ea80000300800 */
[----:B------:R0:W-:Y:S04]  /*72e40*/  STL [R1+0xc], R17 ;  /* 0x00000c1101007387 */ /* 0x0001e80000100800 */
[----:B0-----:R-:W3:Y:S04]  /*72e50*/  LDL.LU R17, [R1+0x24a0] ;  /* 0x0024a00001117983 */ /* 0x001ee80000300800 */
[----:B------:R-:W3:Y:S01]  /*72e60*/  LDL.LU R18, [R1+0x249c] ;  /* 0x00249c0001127983 */ /* 0x000ee20000300800 */
[----:B----4-:R-:W-:-:S03]  /*72e70*/  FMNMX R0, R0, R20, !PT ;  /* 0x0000001400007209 */ /* 0x010fc60007800000 */
[----:B------:R0:W-:Y:S01]  /*72e80*/  STL [R1+0x8], R19 ;  /* 0x0000081301007387 */ /* 0x0001e20000100800 */
[----:B------:R-:W-:-:S03]  /*72e90*/  FMNMX R2, R2, R21, !PT ;  /* 0x0000001502027209 */ /* 0x000fc60007800000 */
[----:B0-----:R-:W4:Y:S04]  /*72ea0*/  LDL.LU R19, [R1+0x2498] ;  /* 0x0024980001137983 */ /* 0x001f280000300800 */
[----:B------:R-:W4:Y:S04]  /*72eb0*/  LDL.LU R20, [R1+0x2494] ;  /* 0x0024940001147983 */ /* 0x000f280000300800 */
[----:B------:R-:W4:Y:S01]  /*72ec0*/  LDL.LU R21, [R1+0x2490] ;  /* 0x0024900001157983 */ /* 0x000f220000300800 */
[----:B--2---:R-:W-:-:S03]  /*72ed0*/  FMNMX R16, R22, R16, !PT ;  /* 0x0000001016107209 */ /* 0x004fc60007800000 */
[----:B------:R-:W2:Y:S01]  /*72ee0*/  LDL.LU R22, [R1+0x248c] ;  /* 0x00248c0001167983 */ /* 0x000ea20000300800 */
[----:B---3--:R-:W-:-:S03]  /*72ef0*/  FMNMX R17, R23, R17, !PT ;  /* 0x0000001117117209 */ /* 0x008fc60007800000 */
[----:B------:R-:W3:Y:S01]  /*72f00*/  LDL.LU R23, [R1+0x2488] ;  /* 0x0024880001177983 */ /* 0x000ee20000300800 */
[----:B------:R-:W-:-:S03]  /*72f10*/  FMNMX R18, R24, R18, !PT ;  /* 0x0000001218127209 */ /* 0x000fc60007800000 */
[----:B------:R-:W3:Y:S01]  /*72f20*/  LDL.LU R24, [R1+0x2484] ;  /* 0x0024840001187983 */ /* 0x000ee20000300800 */
[----:B----4-:R-:W-:-:S03]  /*72f30*/  FMNMX R19, R25, R19, !PT ;  /* 0x0000001319137209 */ /* 0x010fc60007800000 */
[----:B------:R-:W4:Y:S01]  /*72f40*/  LDL.LU R25, [R1+0x2480] ;  /* 0x0024800001197983 */ /* 0x000f220000300800 */
[----:B------:R-:W-:-:S03]  /*72f50*/  FMNMX R20, R26, R20, !PT ;  /* 0x000000141a147209 */ /* 0x000fc60007800000 */
[----:B------:R-:W4:Y:S01]  /*72f60*/  LDL.LU R26, [R1+0x247c] ;  /* 0x00247c00011a7983 */ /* 0x000f220000300800 */
[----:B------:R-:W-:-:S03]  /*72f70*/  FMNMX R21, R27, R21, !PT ;  /* 0x000000151b157209 */ /* 0x000fc60007800000 */
        /* <DEDUP_REMOVED lines=16> */
[----:B------:R-:W2:Y:S01]  /*73080*/  LDL.LU R29, [R1+0x2458] ;  /* 0x00245800011d7983 */ /* 0x000ea20000300800 */
[----:B------:R-:W-:-:S03]  /*73090*/  FMNMX R13, R13, R9, !PT ;  /* 0x000000090d0d7209 */ /* 0x000fc60007800000 */
[----:B------:R-:W3:Y:S01]  /*730a0*/  LDL.LU R9, [R1+0x2454] ;  /* 0x0024540001097983 */ /* 0x000ee20000300800 */
[----:B----4-:R-:W-:-:S03]  /*730b0*/  FMNMX R12, R12, R8, !PT ;  /* 0x000000080c0c7209 */ /* 0x010fc60007800000 */
[----:B------:R-:W4:Y:S01]  /*730c0*/  LDL.LU R8, [R1+0x2450] ;  /* 0x0024500001087983 */ /* 0x000f220000300800 */
[----:B------:R-:W-:-:S03]  /*730d0*/  FMNMX R11, R11, R28, !PT ;  /* 0x0000001c0b0b7209 */ /* 0x000fc60007800000 */
[----:B------:R-:W4:Y:S01]  /*730e0*/  LDL.LU R28, [R1+0x68] ;  /* 0x00006800011c7983 */ /* 0x000f220000300800 */
[----:B--2---:R-:W-:-:S03]  /*730f0*/  FMNMX R10, R10, R29, !PT ;  /* 0x0000001d0a0a7209 */ /* 0x004fc60007800000 */
[----:B------:R-:W2:Y:S01]  /*73100*/  LDL.LU R29, [R1+0x64] ;  /* 0x00006400011d7983 */ /* 0x000ea20000300800 */
[----:B---3--:R-:W-:-:S03]  /*73110*/  FMNMX R9, R9, R7, !PT ;  /* 0x0000000709097209 */ /* 0x008fc60007800000 */
[----:B------:R-:W3:Y:S01]  /*73120*/  LDL.LU R7, [R1+0x244c] ;  /* 0x00244c0001077983 */ /* 0x000ee20000300800 */
[----:B----4-:R-:W-:-:S03]  /*73130*/  FMNMX R8, R8, R6, !PT ;  /* 0x0000000608087209 */ /* 0x010fc60007800000 */
[----:B------:R-:W4:Y:S01]  /*73140*/  LDL.LU R6, [R1+0x2448] ;  /* 0x0024480001067983 */ /* 0x000f220000300800 */
[----:B---3--:R-:W-:-:S03]  /*73150*/  FMNMX R7, R7, R5, !PT ;  /* 0x0000000507077209 */ /* 0x008fc60007800000 */
[----:B------:R-:W3:Y:S01]  /*73160*/  LDL.LU R5, [R1+0x2444] ;  /* 0x0024440001057983 */ /* 0x000ee20000300800 */
[----:B----4-:R-:W-:-:S03]  /*73170*/  FMNMX R6, R6, R4, !PT ;  /* 0x0000000406067209 */ /* 0x010fc60007800000 */
[----:B------:R-:W2:Y:S01]  /*73180*/  LDL.LU R4, [R1+0x2440] ;  /* 0x0024400001047983 */ /* 0x000ea20000300800 */
[----:B---3--:R-:W-:-:S03]  /*73190*/  FMNMX R5, R5, R3, !PT ;  /* 0x0000000305057209 */ /* 0x008fc60007800000 */
[----:B------:R-:W3:Y:S01]  /*731a0*/  LDL.LU R3, [R1+0x243c] ;  /* 0x00243c0001037983 */ /* 0x000ee20000300800 */
[----:B------:R-:W-:Y:S01]  /*731b0*/  BSSY B0, `(.L_x_3) ;  /* 0x0000119000007945 */ /* 0x000fe20003800000 */
[----:B------:R-:W-:Y:S01]  /*731c0*/  BSSY B1, `(.L_x_4) ;  /* 0x000010f000017945 */ /* 0x000fe20003800000 */
[----:B--2---:R-:W-:Y:S02]  /*731d0*/  FMNMX R4, R4, R29, !PT ;  /* 0x0000001d04047209 */ /* 0x004fe40007800000 */
[----:B---3--:R-:W-:Y:S01]  /*731e0*/  FMNMX R3, R3, R28, !PT ;  /* 0x0000001c03037209 */ /* 0x008fe20007800000 */
[----:B------:R-:W-:Y:S05]  /*731f0*/  @P6 BRA `(.L_x_5) ;  /* 0x0000007000006947 */ /* 0x000fea0003800000 */
[----:B------:R-:W2:Y:S04]  /*73200*/  LDL R29, [R1+0x13e4] ;  /* 0x0013e400011d7983 */ /* 0x000ea80000100800 */
[----:B------:R-:W2:Y:S04]  /*73210*/  LDL.LU R28, [R1+0x10] ;  /* 0x00001000011c7983 */ /* 0x000ea80000300800 */
[----:B--2---:R0:W-:Y:S01]  /*73220*/  STS [R29+0x40000], R28 ;  /* 0x0400001c1d007388 */ /* 0x0041e20000000800 */
[----:B------:R-:W-:Y:S05]  /*73230*/  @P6 BRA `(.L_x_6) ;  /* 0x0000007000006947 */ /* 0x000fea0003800000 */
[----:B0-----:R-:W2:Y:S04]  /*73240*/  LDL R29, [R1+0x13e0] ;  /* 0x0013e000011d7983 */ /* 0x001ea80000100800 */
[----:B------:R-:W2:Y:S04]  /*73250*/  LDL.LU R28, [R1+0xc] ;  /* 0x00000c00011c7983 */ /* 0x000ea80000300800 */
[----:B--2---:R0:W-:Y:S02]  /*73260*/  STS [R29+0x40000], R28 ;  /* 0x0400001c1d007388 */ /* 0x0041e40000000800 */
.L_x_5:
[----:B------:R-:W-:Y:S05]  /*73270*/  @P6 BRA `(.L_x_7) ;  /* 0x000000d000006947 */ /* 0x000fea0003800000 */
[----:B0-----:R-:W2:Y:S04]  /*73280*/  LDL R29, [R1+0x13dc] ;  /* 0x0013dc00011d7983 */ /* 0x001ea80000100800 */
[----:B------:R-:W2:Y:S04]  /*73290*/  LDL.LU R28, [R1+0x8] ;  /* 0x00000800011c7983 */ /* 0x000ea80000300800 */
[----:B--2---:R0:W-:Y:S02]  /*732a0*/  STS [R29+0x40000], R28 ;  /* 0x0400001c1d007388 */ /* 0x0041e40000000800 */
.L_x_6:
[----:B------:R-:W-:Y:S05]  /*732b0*/  @P6 BRA `(.L_x_8) ;  /* 0x0000013000006947 */ /* 0x000fea0003800000 */
[----:B0-----:R-:W0:Y:S02]  /*732c0*/  S2R R28, SR_TID.X ;  /* 0x00000000001c7919 */ /* 0x001e240000002100 */
[----:B0-----:R-:W-:-:S02]  /*732d0*/  LOP3.LUT R29, R28, 0x1c, RZ, 0xc0, !PT ;  /* 0x0000001c1c1d7812 */ /* 0x001fc400078ec0ff */
[----:B------:R-:W-:Y:S02]  /*732e0*/  LOP3.LUT R28, R28, 0xff, RZ, 0xc0, !PT ;  /* 0x000000ff1c1c7812 */ /* 0x000fe400078ec0ff */
[----:B------:R-:W-:Y:S02]  /*732f0*/  LEA.HI R29, R29, 0x28, RZ, 0x1e ;  /* 0x000000281d1d7811 */ /* 0x000fe400078ff0ff */
[----:B------:R-:W-:-:S03]  /*73300*/  SHF.R.U32.HI R28, RZ, 0x3, R28 ;  /* 0x00000003ff1c7819 */ /* 0x000fc6000001161c */
[----:B------:R-:W-:Y:S01]  /*73310*/  IMAD.SHL.U32 R29, R29, 0x20, RZ ;  /* 0x000000201d1d7824 */ /* 0x000fe200078e00ff */
[----:B------:R-:W-:-:S04]  /*73320*/  LOP3.LUT R28, R28, 0x1c, RZ, 0xc0, !PT ;  /* 0x0000001c1c1c7812 */ /* 0x000fc800078ec0ff */
[----:B------:R-:W-:-:S05]  /*73330*/  IADD3 R28, R28, R29, RZ ;  /* 0x0000001d1c1c7210 */ /* 0x000fca0007ffe0ff */
[----:B------:R0:W-:Y:S02]  /*73340*/  STS [R28+0x40000], R0 ;  /* 0x040000001c007388 */ /* 0x0001e40000000800 */
.L_x_7:
[----:B------:R-:W-:Y:S05]  /*73350*/  @P6 BRA `(.L_x_9) ;  /* 0x0000013000006947 */ /* 0x000fea0003800000 */
[----:B0-----:R-:W0:Y:S02]  /*73360*/  S2R R0, SR_TID.X ;  /* 0x0000000000007919 */ /* 0x001e240000002100 */
[C---:B0-----:R-:W-:Y:S02]  /*73370*/  LOP3.LUT R28, R0.reuse, 0x1c, RZ, 0xc0, !PT ;  /* 0x0000001c001c7812 */ /* 0x041fe400078ec0ff */
[----:B------:R-:W-:Y:S02]  /*73380*/  LOP3.LUT R0, R0, 0xff, RZ, 0xc0, !PT ;  /* 0x000000ff00007812 */ /* 0x000fe400078ec0ff */
[----:B------:R-:W-:Y:S02]  /*73390*/  LEA.HI R28, R28, 0x30, RZ, 0x1e ;  /* 0x000000301c1c7811 */ /* 0x000fe400078ff0ff */
[----:B------:R-:W-:-:S03]  /*733a0*/  SHF.R.U32.HI R0, RZ, 0x3, R0 ;  /* 0x00000003ff007819 */ /* 0x000fc60000011600 */
[----:B------:R-:W-:Y:S01]  /*733b0*/  IMAD.SHL.U32 R28, R28, 0x20, RZ ;  /* 0x000000201c1c7824 */ /* 0x000fe200078e00ff */
[----:B------:R-:W-:-:S04]  /*733c0*/  LOP3.LUT R0, R0, 0x1c, RZ, 0xc0, !PT ;  /* 0x0000001c00007812 */ /* 0x000fc800078ec0ff */
[----:B------:R-:W-:-:S05]  /*733d0*/  IADD3 R0, R0, R28, RZ ;  /* 0x0000001c00007210 */ /* 0x000fca0007ffe0ff */
[----:B------:R0:W-:Y:S02]  /*733e0*/  STS [R0+0x40000], R2 ;  /* 0x0400000200007388 */ /* 0x0001e40000000800 */
.L_x_8:
        /* <DEDUP_REMOVED lines=10> */
.L_x_9:
        /* <DEDUP_REMOVED lines=10> */
.L_x_10:
        /* <DEDUP_REMOVED lines=10> */
.L_x_11:
        /* <DEDUP_REMOVED lines=10> */
.L_x_12:
        /* <DEDUP_REMOVED lines=10> */
.L_x_13:
        /* <DEDUP_REMOVED lines=10> */
.L_x_14:
        /* <DEDUP_REMOVED lines=10> */
.L_x_15:
        /* <DEDUP_REMOVED lines=10> */
.L_x_16:
        /* <DEDUP_REMOVED lines=10> */
.L_x_17:
        /* <DEDUP_REMOVED lines=10> */
.L_x_18:
        /* <DEDUP_REMOVED lines=10> */
.L_x_19:
        /* <DEDUP_REMOVED lines=10> */
.L_x_20:
        /* <DEDUP_REMOVED lines=10> */
.L_x_21:
        /* <DEDUP_REMOVED lines=10> */
.L_x_22:
        /* <DEDUP_REMOVED lines=10> */
.L_x_23:
        /* <DEDUP_REMOVED lines=10> */
.L_x_24:
        /* <DEDUP_REMOVED lines=10> */
.L_x_25:
        /* <DEDUP_REMOVED lines=10> */
.L_x_26:
        /* <DEDUP_REMOVED lines=10> */
.L_x_27:
[----:B------:R-:W-:Y:S05]  /*73fd0*/  @P6 BRA `(.L_x_29) ;  /* 0x0000011000006947 */ /* 0x000fea0003800000 */
[----:B0-----:R-:W0:Y:S02]  /*73fe0*/  S2R R0, SR_TID.X ;  /* 0x0000000000007919 */ /* 0x001e240000002100 */
[C---:B0-----:R-:W-:Y:S02]  /*73ff0*/  LOP3.LUT R2, R0.reuse, 0x1c, RZ, 0xc0, !PT ;  /* 0x0000001c00027812 */ /* 0x041fe400078ec0ff */
[----:B------:R-:W-:-:S03]  /*74000*/  LOP3.LUT R0, R0, 0xff, RZ, 0xc0, !PT ;  /* 0x000000ff00007812 */ /* 0x000fc600078ec0ff */
[----:B------:R-:W-:Y:S01]  /*74010*/  IMAD.SHL.U32 R2, R2, 0x8, RZ ;  /* 0x0000000802027824 */ /* 0x000fe200078e00ff */
[----:B------:R-:W-:-:S04]  /*74020*/  SHF.R.U32.HI R0, RZ, 0x3, R0 ;  /* 0x00000003ff007819 */ /* 0x000fc80000011600 */
[----:B------:R-:W-:-:S04]  /*74030*/  LOP3.LUT R0, R0, 0x1c, RZ, 0xc0, !PT ;  /* 0x0000001c00007812 */ /* 0x000fc800078ec0ff */
[----:B------:R-:W-:-:S05]  /*74040*/  IADD3 R0, R2, R0, RZ ;  /* 0x0000000002007210 */ /* 0x000fca0007ffe0ff */
[----:B------:R0:W-:Y:S02]  /*74050*/  STS [R0+0x41a00], R8 ;  /* 0x041a000800007388 */ /* 0x0001e40000000800 */
.L_x_28:
        /* <DEDUP_REMOVED lines=9> */
.L_x_29:
        /* <DEDUP_REMOVED lines=9> */
.L_x_30:
        /* <DEDUP_REMOVED lines=9> */
.L_x_31:
[----:B------:R-:W-:Y:S01]  /*74210*/  @P6 BREAK B1 ;  /* 0x0000000000016942 */ /* 0x000fe20003800000 */
        /* <DEDUP_REMOVED lines=9> */
.L_x_32:
[----:B------:R-:W-:Y:S05]  /*742b0*/  BSYNC B1 ;  /* 0x0000000000017941 */ /* 0x000fea0003800000 */
.L_x_4:
[----:B0-----:R-:W0:Y:S02]  /*742c0*/  S2R R0, SR_TID.X ;  /* 0x0000000000007919 */ /* 0x001e240000002100 */
[C---:B0-----:R-:W-:Y:S02]  /*742d0*/  LOP3.LUT R2, R0.reuse, 0x1c, RZ, 0xc0, !PT ;  /* 0x0000001c00027812 */ /* 0x041fe400078ec0ff */
[----:B------:R-:W-:-:S03]  /*742e0*/  LOP3.LUT R0, R0, 0xff, RZ, 0xc0, !PT ;  /* 0x000000ff00007812 */ /* 0x000fc600078ec0ff */
[----:B------:R-:W-:Y:S01]  /*742f0*/  IMAD.SHL.U32 R2, R2, 0x8, RZ ;  /* 0x0000000802027824 */ /* 0x000fe200078e00ff */
[----:B------:R-:W-:-:S04]  /*74300*/  SHF.R.U32.HI R0, RZ, 0x3, R0 ;  /* 0x00000003ff007819 */ /* 0x000fc80000011600 */
[----:B------:R-:W-:-:S04]  /*74310*/  LOP3.LUT R0, R0, 0x1c, RZ, 0xc0, !PT ;  /* 0x0000001c00007812 */ /* 0x000fc800078ec0ff */
[----:B------:R-:W-:-:S05]  /*74320*/  IADD3 R0, R2, R0, RZ ;  /* 0x0000000002007210 */ /* 0x000fca0007ffe0ff */
[----:B------:R0:W-:Y:S02]  /*74330*/  @!P6 STS [R0+0x41f00], R3 ;  /* 0x041f00030000e388 */ /* 0x0001e40000000800 */
.L_x_33:
[----:B------:R-:W-:Y:S05]  /*74340*/  BSYNC B0 ;  /* 0x0000000000007941 */ /* 0x000fea0003800000 */
.L_x_3:
[----:B------:R-:W-:Y:S01]  /*74350*/  WARPSYNC 0xffffffff ;  /* 0xffffffff00007948 */ /* 0x000fe20003800000 */
[----:B0-----:R-:W0:Y:S04]  /*74360*/  S2R R0, SR_TID.X ;  /* 0x0000000000007919 */ /* 0x001e280000002100 */
[----:B------:R-:W-:Y:S06]  /*74370*/  BAR.SYNC.DEFER_BLOCKING 0x0 ;  /* 0x0000000000007b1d */ /* 0x000fec0000010000 */
[----:B------:R-:W2:Y:S04]  /*74380*/  LDL R18, [R1+0x390] ;  /* 0x0003900001127983 */ /* 0x000ea80000100800 */
[----:B------:R-:W3:Y:S04]  /*74390*/  LDL.LU R20, [R1+0xdc] ;  /* 0x0000dc0001147983 */ /* 0x000ee80000300800 */
[----:B------:R-:W4:Y:S04]  /*743a0*/  LDL.LU R12, [R1+0xd8] ;  /* 0x0000d800010c7983 */ /* 0x000f280000300800 */
[----:B------:R-:W2:Y:S01]  /*743b0*/  LDL.LU R17, [R1+0x164] ;  /* 0x0001640001117983 */ /* 0x000ea20000300800 */
[----:B0-----:R-:W-:-:S03]  /*743c0*/  LOP3.LUT R7, R0, 0xff, RZ, 0xc0, !PT ;  /* 0x000000ff00077812 */ /* 0x001fc600078ec0ff */
[----:B------:R-:W2:Y:S04]  /*743d0*/  LDL.LU R14, [R1+0x178] ;  /* 0x00017800010e7983 */ /* 0x000ea80000300800 */
[----:B------:R-:W0:Y:S04]  /*743e0*/  LDS R5, [R7.X4+0x40000] ;  /* 0x0400000007057984 */ /* 0x000e280000004800 */
[----:B------:R-:W1:Y:S04]  /*743f0*/  LDS R3, [R7.X4+0x40400] ;  /* 0x0404000007037984 */ /* 0x000e680000004800 */
[----:B------:R-:W1:Y:S04]  /*74400*/  LDS R2, [R7.X4+0x40800] ;  /* 0x0408000007027984 */ /* 0x000e680000004800 */
[----:B------:R-:W2:Y:S04]  /*74410*/  LDL R16, [R1+0x394] ;  /* 0x0003940001107983 */ /* 0x000ea80000100800 */
[----:B------:R-:W0:Y:S04]  /*74420*/  S2R R19, SR_TID.X ;  /* 0x0000000000137919 */ /* 0x000e280000002100 */
[----:B------:R-:W2:Y:S04]  /*74430*/  LDL.LU R15, [R1+0xe4] ;  /* 0x0000e400010f7983 */ /* 0x000ea80000300800 */
[----:B------:R-:W2:Y:S04]  /*74440*/  LDL.LU R13, [R1+0xe0] ;  /* 0x0000e000010d7983 */ /* 0x000ea80000300800 */
[----:B0-----:R-:W0:Y:S04]  /*74450*/  SHFL.BFLY PT, R6, R5, 0x4, 0x1f ;  /* 0x0c801f0005067f89 */ /* 0x001e2800000e0000 */
[----:B-1----:R-:W1:Y:S04]  /*74460*/  SHFL.BFLY PT, R4, R3, 0x4, 0x1f ;  /* 0x0c801f0003047f89 */ /* 0x002e6800000e0000 */
[----:B------:R-:W1:Y:S01]  /*74470*/  SHFL.BFLY PT, R0, R2, 0x4, 0x1f ;  /* 0x0c801f0002007f89 */ /* 0x000e6200000e0000 */
[----:B0-----:R-:W-:-:S02]  /*74480*/  FMNMX R6, R5, R6, !PT ;  /* 0x0000000605067209 */ /* 0x001fc40007800000 */
[----:B-1----:R-:W-:-:S03]  /*74490*/  FMNMX R3, R3, R4, !PT ;  /* 0x0000000403037209 */ /* 0x002fc60007800000 */
[----:B------:R-:W0:Y:S01]  /*744a0*/  SHFL.BFLY PT, R5, R6, 0x2, 0x1f ;  /* 0x0c401f0006057f89 */ /* 0x000e2200000e0000 */
[----:B------:R-:W-:-:S03]  /*744b0*/  FMNMX R2, R2, R0, !PT ;  /* 0x0000000002027209 */ /* 0x000fc60007800000 */
[----:B------:R-:W1:Y:S04]  /*744c0*/  SHFL.BFLY PT, R4, R3, 0x2, 0x1f ;  /* 0x0c401f0003047f89 */ /* 0x000e6800000e0000 */
[----:B------:R-:W1:Y:S01]  /*744d0*/  SHFL.BFLY PT, R0, R2, 0x2, 0x1f ;  /* 0x0c401f0002007f89 */ /* 0x000e6200000e0000 */
[----:B0-----:R-:W-:Y:S02]  /*744e0*/  FMNMX R5, R6, R5, !PT ;  /* 0x0000000506057209 */ /* 0x001fe40007800000 */
[----:B-1----:R-:W-:Y:S02]  /*744f0*/  FMNMX R3, R3, R4, !PT ;  /* 0x0000000403037209 */ /* 0x002fe40007800000 */
[----:B------:R-:W-:-:S03]  /*74500*/  FMNMX R0, R2, R0, !PT ;  /* 0x0000000002007209 */ /* 0x000fc60007800000 */
[----:B------:R-:W0:Y:S04]  /*74510*/  SHFL.BFLY PT, R4, R3, 0x1, 0x1f ;  /* 0x0c201f0003047f89 */ /* 0x000e2800000e0000 */
[----:B------:R-:W1:Y:S04]  /*74520*/  SHFL.BFLY PT, R2, R5, 0x1, 0x1f ;  /* 0x0c201f0005027f89 */ /* 0x000e6800000e0000 */
[----:B------:R-:W1:Y:S01]  /*74530*/  SHFL.BFLY PT, R6, R0, 0x1, 0x1f ;  /* 0x0c201f0000067f89 */ /* 0x000e6200000e0000 */
[----:B0-----:R-:W-:Y:S02]  /*74540*/  FMNMX R3, R3, R4, !PT ;  /* 0x0000000403037209 */ /* 0x001fe40007800000 */
[----:B-1----:R-:W-:-:S02]  /*74550*/  FMNMX R2, R5, R2, !PT ;  /* 0x0000000205027209 */ /* 0x002fc40007800000 */
[----:B------:R-:W-:-:S03]  /*74560*/  FMNMX R0, R0, R6, !PT ;  /* 0x0000000600007209 */ /* 0x000fc60007800000 */
[----:B------:R-:W-:Y:S04]  /*74570*/  @!P5 STS [R7.X4+0x40000], R2 ;  /* 0x040000020700d388 */ /* 0x000fe80000004800 */
[----:B------:R-:W-:Y:S04]  /*74580*/  @!P5 STS [R7.X4+0x40400], R3 ;  /* 0x040400030700d388 */ /* 0x000fe80000004800 */
[----:B------:R-:W-:Y:S04]  /*74590*/  @!P5 STS [R7.X4+0x40800], R0 ;  /* 0x040800000700d388 */ /* 0x000fe80000004800 */
[----:B------:R-:W0:Y:S04]  /*745a0*/  LDS R9, [R19.X4+0x40c00] ;  /* 0x040c000013097984 */ /* 0x000e280000004800 */
[----:B------:R-:W1:Y:S04]  /*745b0*/  LDS R7, [R19.X4+0x41000] ;  /* 0x0410000013077984 */ /* 0x000e680000004800 */
[----:B------:R-:W1:Y:S04]  /*745c0*/  LDS R6, [R19.X4+0x41400] ;  /* 0x0414000013067984 */ /* 0x000e680000004800 */
[----:B------:R-:W1:Y:S04]  /*745d0*/  LDS R5, [R19.X4+0x41800] ;  /* 0x0418000013057984 */ /* 0x000e680000004800 */
[----:B------:R-:W1:Y:S04]  /*745e0*/  LDS R4, [R19.X4+0x41c00] ;  /* 0x041c000013047984 */ /* 0x000e680000004800 */
[----:B0-----:R-:W0:Y:S04]  /*745f0*/  SHFL.BFLY PT, R10, R9, 0x4, 0x1f ;  /* 0x0c801f00090a7f89 */ /* 0x001e2800000e0000 */
[----:B-1----:R-:W1:Y:S04]  /*74600*/  SHFL.BFLY PT, R8, R7, 0x4, 0x1f ;  /* 0x0c801f0007087f89 */ /* 0x002e6800000e0000 */
[----:B------:R-:W1:Y:S04]  /*74610*/  SHFL.BFLY PT, R3, R6, 0x4, 0x1f ;  /* 0x0c801f0006037f89 */ /* 0x000e6800000e0000 */
[----:B------:R-:W1:Y:S04]  /*74620*/  SHFL.BFLY PT, R2, R5, 0x4, 0x1f ;  /* 0x0c801f0005027f89 */ /* 0x000e6800000e0000 */
[----:B------:R-:W1:Y:S01]  /*74630*/  SHFL.BFLY PT, R0, R4, 0x4, 0x1f ;  /* 0x0c801f0004007f89 */ /* 0x000e6200000e0000 */
[----:B0-----:R-:W-:-:S02]  /*74640*/  FMNMX R10, R9, R10, !PT ;  /* 0x0000000a090a7209 */ /* 0x001fc40007800000 */
[----:B-1----:R-:W-:-:S03]  /*74650*/  FMNMX R7, R7, R8, !PT ;  /* 0x0000000807077209 */ /* 0x002fc60007800000 */
[----:B------:R-:W0:Y:S01]  /*74660*/  SHFL.BFLY PT, R9, R10, 0x2, 0x1f ;  /* 0x0c401f000a097f89 */ /* 0x000e2200000e0000 */
[----:B------:R-:W-:-:S03]  /*74670*/  FMNMX R3, R6, R3, !PT ;  /* 0x0000000306037209 */ /* 0x000fc60007800000 */
[----:B------:R-:W1:Y:S01]  /*74680*/  SHFL.BFLY PT, R8, R7, 0x2, 0x1f ;  /* 0x0c401f0007087f89 */ /* 0x000e6200000e0000 */
[----:B------:R-:W-:Y:S02]  /*74690*/  FMNMX R2, R5, R2, !PT ;  /* 0x0000000205027209 */ /* 0x000fe40007800000 */
[----:B------:R-:W-:Y:S01]  /*746a0*/  FMNMX R6, R4, R0, !PT ;  /* 0x0000000004067209 */ /* 0x000fe20007800000 */
[----:B------:R-:W1:Y:S04]  /*746b0*/  SHFL.BFLY PT, R5, R3, 0x2, 0x1f ;  /* 0x0c401f0003057f89 */ /* 0x000e6800000e0000 */
[----:B------:R-:W1:Y:S04]  /*746c0*/  SHFL.BFLY PT, R0, R2, 0x2, 0x1f ;  /* 0x0c401f0002007f89 */ /* 0x000e6800000e0000 */
[----:B------:R-:W1:Y:S01]  /*746d0*/  SHFL.BFLY PT, R4, R6, 0x2, 0x1f ;  /* 0x0c401f0006047f89 */ /* 0x000e6200000e0000 */
[----:B0-----:R-:W-:-:S02]  /*746e0*/  FMNMX R9, R10, R9, !PT ;  /* 0x000000090a097209 */ /* 0x001fc40007800000 */
[----:B-1----:R-:W-:Y:S02]  /*746f0*/  FMNMX R7, R7, R8, !PT ;  /* 0x0000000807077209 */ /* 0x002fe40007800000 */
[----:B------:R-:W-:Y:S02]  /*74700*/  FMNMX R3, R3, R5, !PT ;  /* 0x0000000503037209 */ /* 0x000fe40007800000 */
[----:B------:R-:W-:Y:S01]  /*74710*/  FMNMX R0, R2, R0, !PT ;  /* 0x0000000002007209 */ /* 0x000fe20007800000 */
[----:B------:R-:W0:Y:S01]  /*74720*/  SHFL.BFLY PT, R5, R7, 0x1, 0x1f ;  /* 0x0c201f0007057f89 */ /* 0x000e2200000e0000 */
[----:B------:R-:W-:-:S03]  /*74730*/  FMNMX R2, R6, R4, !PT ;  /* 0x0000000406027209 */ /* 0x000fc60007800000 */
[----:B------:R-:W1:Y:S04]  /*74740*/  SHFL.BFLY PT, R4, R9, 0x1, 0x1f ;  /* 0x0c201f0009047f89 */ /* 0x000e6800000e0000 */
[----:B------:R-:W3:Y:S04]  /*74750*/  SHFL.BFLY PT, R6, R3, 0x1, 0x1f ;  /* 0x0c201f0003067f89 */ /* 0x000ee800000e0000 */
[----:B------:R-:W4:Y:S04]  /*74760*/  SHFL.BFLY PT, R8, R0, 0x1, 0x1f ;  /* 0x0c201f0000087f89 */ /* 0x000f2800000e0000 */
[----:B------:R-:W4:Y:S01]  /*74770*/  SHFL.BFLY PT, R10, R2, 0x1, 0x1f ;  /* 0x0c201f00020a7f89 */ /* 0x000f2200000e0000 */
[----:B0-----:R-:W-:-:S02]  /*74780*/  FMNMX R5, R7, R5, !PT ;  /* 0x0000000507057209 */ /* 0x001fc40007800000 */
[----:B-1----:R-:W-:Y:S02]  /*74790*/  FMNMX R4, R9, R4, !PT ;  /* 0x0000000409047209 */ /* 0x002fe40007800000 */
[----:B---3--:R-:W-:-:S03]  /*747a0*/  FMNMX R3, R3, R6, !PT ;  /* 0x0000000603037209 */ /* 0x008fc60007800000 */
[----:B------:R-:W-:Y:S01]  /*747b0*/  @!P5 STS [R19.X4+0x40c00], R4 ;  /* 0x040c00041300d388 */ /* 0x000fe20000004800 */
[----:B----4-:R-:W-:-:S03]  /*747c0*/  FMNMX R0, R0, R8, !PT ;  /* 0x0000000800007209 */ /* 0x010fc60007800000 */
[----:B------:R-:W0:Y:S01]  /*747d0*/  S2R R9, SR_TID.X ;  /* 0x0000000000097919 */ /* 0x000e220000002100 */
[----:B------:R-:W-:-:S03]  /*747e0*/  FMNMX R2, R2, R10, !PT ;  /* 0x0000000a02027209 */ /* 0x000fc60007800000 */
[----:B------:R-:W-:Y:S04]  /*747f0*/  @!P5 STS [R19.X4+0x41000], R5 ;  /* 0x041000051300d388 */ /* 0x000fe80000004800 */
[----:B------:R-:W-:Y:S04]  /*74800*/  @!P5 STS [R19.X4+0x41400], R3 ;  /* 0x041400031300d388 */ /* 0x000fe80000004800 */
[----:B------:R-:W-:Y:S04]  /*74810*/  @!P5 STS [R19.X4+0x41800], R0 ;  /* 0x041800001300d388 */ /* 0x000fe80000004800 */
[----:B------:R-:W-:Y:S01]  /*74820*/  @!P5 STS [R19.X4+0x41c00], R2 ;  /* 0x041c00021300d388 */ /* 0x000fe20000004800 */
[----:B0-----:R-:W-:-:S03]  /*74830*/  LOP3.LUT R7, R9, 0x1c, RZ, 0xc0, !PT ;  /* 0x0000001c09077812 */ /* 0x001fc600078ec0ff */
[----:B------:R-:W-:Y:S06]  /*74840*/  BAR.SYNC.DEFER_BLOCKING 0x0 ;  /* 0x0000000000007b1d */ /* 0x000fec0000010000 */
[----:B------:R-:W2:Y:S04]  /*74850*/  LDS R2, [R7.X8+0x40000] ;  /* 0x0400000007027984 */ /* 0x000ea80000008800 */
[----:B------:R-:W0:Y:S04]  /*74860*/  S2R R11, SR_TID.X ;  /* 0x00000000000b7919 */ /* 0x000e280000002100 */
[----:B------:R-:W-:Y:S04]  /*74870*/  STL [R1+0x24a0], R9 ;  /* 0x0024a00901007387 */ /* 0x000fe80000100800 */
[----:B------:R-:W-:Y:S04]  /*74880*/  STL [R1+0x2488], R19 ;  /* 0x0024881301007387 */ /* 0x000fe80000100800 */
[----:B------:R-:W-:Y:S01]  /*74890*/  STL [R1+0x2498], R7 ;  /* 0x0024980701007387 */ /* 0x000fe20000100800 */
[----:B0-----:R-:W-:-:S02]  /*748a0*/  LOP3.LUT R21, R11, 0x1c, RZ, 0xc0, !PT ;  /* 0x0000001c0b157812 */ /* 0x001fc400078ec0ff */
[----:B------:R-:W-:Y:S02]  /*748b0*/  LOP3.LUT R11, R11, 0x1c, RZ, 0xc0, !PT ;  /* 0x0000001c0b0b7812 */ /* 0x000fe400078ec0ff */
[----:B--2---:R-:W-:-:S05]  /*748c0*/  FMNMX R5, R2, R18, !PT ;  /* 0x0000001202057209 */ /* 0x004fca0007800000 */
[----:B------:R-:W-:Y:S01]  /*748d0*/  FADD R3, R20, -R5 ;  /* 0x8000000514037221 */ /* 0x000fe20000000000 */
[----:B------:R-:W-:Y:S02]  /*748e0*/  LEA.HI R18, R11, 0x10, RZ, 0x1e ;  /* 0x000000100b127811 */ /* 0x000fe400078ff0ff */
[----:B------:R-:W2:Y:S01]  /*748f0*/  LDL.LU R11, [R1+0x168] ;  /* 0x00016800010b7983 */ /* 0x000ea20000300800 */
[----:B------:R-:W-:-:S04]  /*74900*/  FMUL R3, R3, 1.4426950216293334961 ;  /* 0x3fb8aa3b03037820 */ /* 0x000fc80000400000 */
[----:B------:R0:W1:Y:S01]  /*74910*/  MUFU.EX2 R6, R3 ;  /* 0x0000000300067308 */ /* 0x0000620000000800 */
[----:B------:R-:W-:Y:S01]  /*74920*/  LEA.HI R21, R21, 0x8, RZ, 0x1e ;  /* 0x0000000815157811 */ /* 0x000fe200078ff0ff */
[----:B------:R-:W-:Y:S01]  /*74930*/  FADD R4, R12, -R5 ;  /* 0x800000050c047221 */ /* 0x000fe20000000000 */
[----:B------:R-:W-:Y:S03]  /*74940*/  STL [R1+0x1214], R5 ;  /* 0x0012140501007387 */ /* 0x000fe60000100800 */
[----:B------:R-:W-:Y:S01]  /*74950*/  IMAD.SHL.U32 R21, R21, 0x20, RZ ;  /* 0x0000002015157824 */ /* 0x000fe200078e00ff */
[----:B------:R-:W3:Y:S01]  /*74960*/  LDL.LU R12, [R1+0x180] ;  /* 0x00018000010c7983 */ /* 0x000ee20000300800 */
[----:B0-----:R-:W-:-:S03]  /*74970*/  FMUL R3, R4, 1.4426950216293334961 ;  /* 0x3fb8aa3b04037820 */ /* 0x001fc60000400000 */
[----:B------:R-:W0:Y:S04]  /*74980*/  LDS R0, [R21+0x40000] ;  /* 0x0400000015007984 */ /* 0x000e280000000800 */
[----:B-1----:R1:W-:Y:S02]  /*74990*/  STL [R1+0x1bc], R6 ;  /* 0x0001bc0601007387 */ /* 0x0023e40000100800 */
[----:B-1----:R-:W1:Y:S01]  /*749a0*/  MUFU.EX2 R6, R3 ;  /* 0x0000000300067308 */ /* 0x002e620000000800 */
[----:B------:R-:W-:Y:S01]  /*749b0*/  FADD R4, R17, -R5 ;  /* 0x8000000511047221 */ /* 0x000fe20000000000 */
[----:B-1----:R1:W-:Y:S04]  /*749c0*/  STL [R1+0x1b4], R6 ;  /* 0x0001b40601007387 */ /* 0x0023e80000100800 */
[----:B------:R-:W4:Y:S01]  /*749d0*/  LDL R8, [R1+0x398] ;  /* 0x0003980001087983 */ /* 0x000f220000100800 */
[----:B------:R-:W-:-:S02]  /*749e0*/  FMUL R3, R4, 1.4426950216293334961 ;  /* 0x3fb8aa3b04037820 */ /* 0x000fc40000400000 */
[----:B------:R-:W-:Y:S01]  /*749f0*/  FADD R4, R14, -R5 ;  /* 0x800000050e047221 */ /* 0x000fe20000000000 */
[----:B------:R-:W4:Y:S04]  /*74a00*/  LDL.LU R17, [R1+0xec] ;  /* 0x0000ec0001117983 */ /* 0x000f280000300800 */
[----:B------:R-:W1:Y:S01]  /*74a10*/  S2R R14, SR_TID.X ;  /* 0x00000000000e7919 */ /* 0x000e620000002100 */
[----:B0-----:R-:W-:-:S05]  /*74a20*/  FMNMX R9, R0, R16, !PT ;  /* 0x0000001000097209 */ /* 0x001fca0007800000 */
[----:B------:R-:W-:Y:S04]  /*74a30*/  STL [R1+0x1210], R9 ;  /* 0x0012100901007387 */ /* 0x000fe80000100800 */
[----:B------:R-:W4:Y:S01]  /*74a40*/  LDL.LU R16, [R1+0xe8] ;  /* 0x0000e80001107983 */ /* 0x000f220000300800 */
[----:B-1----:R0:W1:Y:S01]  /*74a50*/  MUFU.EX2 R6, R3 ;  /* 0x0000000300067308 */ /* 0x0020620000000800 */
[----:B------:R-:W-:Y:S01]  /*74a60*/  FMUL R0, R4, 1.4426950216293334961 ;  /* 0x3fb8aa3b04007820 */ /* 0x000fe20000400000 */
[----:B------:R-:W-:-:S04]  /*74a70*/  LOP3.LUT R14, R14, 0x1c, RZ, 0xc0, !PT ;  /* 0x0000001c0e0e7812 */ /* 0x000fc800078ec0ff */
[----:B------:R-:W-:Y:S01]  /*74a80*/  LEA.HI R14, R14, 0x18, RZ, 0x1e ;  /* 0x000000180e0e7811 */ /* 0x000fe200078ff0ff */
[----:B0-----:R-:W-:Y:S02]  /*74a90*/  FADD R3, R15, -R9 ;  /* 0x800000090f037221 */ /* 0x001fe40000000000 */
[----:B------:R-:W4:Y:S02]  /*74aa0*/  LDL.LU R15, [R1+0x16c] ;  /* 0x00016c00010f7983 */ /* 0x000f240000300800 */
[----:B------:R-:W-:Y:S01]  /*74ab0*/  IMAD.SHL.U32 R14, R14, 0x20, RZ ;  /* 0x000000200e0e7824 */ /* 0x000fe200078e00ff */
[----:B------:R0:W0:Y:S01]  /*74ac0*/  MUFU.EX2 R7, R0 ;  /* 0x0000000000077308 */ /* 0x0000220000000800 */
[----:B-1----:R-:W-:Y:S04]  /*74ad0*/  STL [R1+0x1c8], R6 ;  /* 0x0001c80601007387 */ /* 0x002fe80000100800 */
[----:B------:R-:W-:Y:S04]  /*74ae0*/  STL [R1+0x24a4], R6 ;  /* 0x0024a40601007387 */ /* 0x000fe80000100800 */
[----:B0-----:R0:W-:Y:S04]  /*74af0*/  LDS R0, [R14+0x40000] ;  /* 0x040000000e007984 */ /* 0x0011e80000000800 */
[----:B0-----:R-:W4:Y:S01]  /*74b00*/  LDL.LU R14, [R1+0x184] ;  /* 0x00018400010e7983 */ /* 0x001f220000300800 */
[----:B------:R-:W-:-:S04]  /*74b10*/  FMUL R3, R3, 1.4426950216293334961 ;  /* 0x3fb8aa3b03037820 */ /* 0x000fc80000400000 */
[----:B------:R-:W0:Y:S01]  /*74b20*/  MUFU.EX2 R5, R3 ;  /* 0x0000000300057308 */ /* 0x000e220000000800 */
[----:B------:R-:W-:Y:S01]  /*74b30*/  FADD R4, R13, -R9 ;  /* 0x800000090d047221 */ /* 0x000fe20000000000 */
[----:B------:R-:W-:Y:S04]  /*74b40*/  STL [R1+0x1c0], R7 ;  /* 0x0001c00701007387 */ /* 0x000fe80000100800 */
[----:B------:R-:W4:Y:S04]  /*74b50*/  LDL.LU R13, [R1+0xf4] ;  /* 0x0000f400010d7983 */ /* 0x000f280000300800 */
[----:B0-----:R-:W-:Y:S04]  /*74b60*/  STL [R1+0x19c], R5 ;  /* 0x00019c0501007387 */ /* 0x001fe80000100800 */
[----:B------:R-:W4:Y:S01]  /*74b70*/  LDL R6, [R1+0x39c] ;  /* 0x00039c0001067983 */ /* 0x000f220000100800 */
[----:B------:R-:W-:-:S05]  /*74b80*/  SHF.L.U32 R18, R18, 0x5, RZ ;  /* 0x0000000512127819 */ /* 0x000fca00000006ff */
[----:B------:R-:W4:Y:S01]  /*74b90*/  LDS R2, [R18+0x40000] ;  /* 0x0400000012027984 */ /* 0x000f220000000800 */
[----:B------:R-:W-:-:S04]  /*74ba0*/  FMUL R3, R4, 1.4426950216293334961 ;  /* 0x3fb8aa3b04037820 */ /* 0x000fc80000400000 */
[----:B------:R-:W0:Y:S02]  /*74bb0*/  MUFU.EX2 R24, R3 ;  /* 0x0000000300187308 */ /* 0x000e240000000800 */
[----:B0-----:R-:W-:Y:S01]  /*74bc0*/  STL [R1+0x190], R24 ;  /* 0x0001901801007387 */ /* 0x001fe20000100800 */
[----:B--2---:R-:W-:-:S03]  /*74bd0*/  FADD R4, R11, -R9 ;  /* 0x800000090b047221 */ /* 0x004fc60000000000 */
[----:B------:R-:W0:Y:S01]  /*74be0*/  S2R R11, SR_TID.X ;  /* 0x00000000000b7919 */ /* 0x000e220000002100 */
[----:B------:R-:W-:Y:S02]  /*74bf0*/  FMUL R3, R4, 1.4426950216293334961 ;  /* 0x3fb8aa3b04037820 */ /* 0x000fe40000400000 */
[----:B---3--:R-:W-:Y:S02]  /*74c00*/  FADD R4, R12, -R9 ;  /* 0x800000090c047221 */ /* 0x008fe40000000000 */
[----:B------:R1:W2:Y:S01]  /*74c10*/  MUFU.EX2 R10, R3 ;  /* 0x00000003000a7308 */ /* 0x0002a20000000800 */
[----:B------:R-:W3:Y:S01]  /*74c20*/  LDL.LU R12, [R1+0xf0] ;  /* 0x0000f000010c7983 */ /* 0x000ee20000300800 */
[----:B0-----:R-:W-:-:S04]  /*74c30*/  LOP3.LUT R11, R11, 0x1c, RZ, 0xc0, !PT ;  /* 0x0000001c0b0b7812 */ /* 0x001fc800078ec0ff */
[----:B------:R-:W-:-:S04]  /*74c40*/  LEA.HI R9, R11, 0x20, RZ, 0x1e ;  /* 0x000000200b097811 */ /* 0x000fc800078ff0ff */
[----:B------:R-:W-:-:S05]  /*74c50*/  SHF.L.U32 R9, R9, 0x5, RZ ;  /* 0x0000000509097819 */ /* 0x000fca00000006ff */
[----:B-1----:R0:W1:Y:S01]  /*74c60*/  LDS R3, [R9+0x40000] ;  /* 0x0400000009037984 */ /* 0x0020620000000800 */
[----:B----4-:R-:W-:Y:S01]  /*74c70*/  FMNMX R8, R2, R8, !PT ;  /* 0x0000000802087209 */ /* 0x010fe20007800000 */
[----:B------:R-:W-:-:S04]  /*74c80*/  FMUL R2, R4, 1.4426950216293334961 ;  /* 0x3fb8aa3b04027820 */ /* 0x000fc80000400000 */
[----:B0-----:R0:W4:Y:S01]  /*74c90*/  MUFU.EX2 R9, R2 ;  /* 0x0000000200097308 */ /* 0x0011220000000800 */
[----:B------:R-:W-:Y:S01]  /*74ca0*/  FADD R4, R17, -R8 ;  /* 0x8000000811047221 */ /* 0x000fe20000000000 */
[----:B------:R-:W-:Y:S04]  /*74cb0*/  STL [R1+0x120c], R8 ;  /* 0x00120c0801007387 */ /* 0x000fe80000100800 */
[----:B------:R-:W3:Y:S01]  /*74cc0*/  LDL.LU R11, [R1+0x170] ;  /* 0x00017000010b7983 */ /* 0x000ee20000300800 */
[----:B0-----:R-:W-:-:S03]  /*74cd0*/  FMUL R2, R4, 1.4426950216293334961 ;  /* 0x3fb8aa3b04027820 */ /* 0x001fc60000400000 */
[----:B--2---:R-:W-:Y:S04]  /*74ce0*/  STL [R1+0x1b0], R10 ;  /* 0x0001b00a01007387 */ /* 0x004fe80000100800 */
[----:B----4-:R0:W-:Y:S01]  /*74cf0*/  STL [R1+0x1ac], R9 ;  /* 0x0001ac0901007387 */ /* 0x0101e20000100800 */
[----:B------:R-:W-:-:S03]  /*74d00*/  FADD R4, R16, -R8 ;  /* 0x8000000810047221 */ /* 0x000fc60000000000 */
[----:B------:R-:W2:Y:S01]  /*74d10*/  LDL.LU R20, [R1+0x198] ;  /* 0x0001980001147983 */ /* 0x000ea20000300800 */
[----:B0-----:R0:W4:Y:S02]  /*74d20*/  MUFU.EX2 R9, R2 ;  /* 0x0000000200097308 */ /* 0x0011240000000800 */
[----:B0-----:R-:W-:Y:S01]  /*74d30*/  FMUL R2, R4, 1.4426950216293334961 ;  /* 0x3fb8aa3b04027820 */ /* 0x001fe20000400000 */
[----:B----4-:R0:W-:Y:S01]  /*74d40*/  STL [R1+0x178], R9 ;  /* 0x0001780901007387 */ /* 0x0101e20000100800 */
[----:B------:R-:W-:-:S03]  /*74d50*/  FADD R4, R15, -R8 ;  /* 0x800000080f047221 */ /* 0x000fc60000000000 */
[----:B------:R-:W2:Y:S01]  /*74d60*/  LDL.LU R16, [R1+0xfc] ;  /* 0x0000fc0001107983 */ /* 0x000ea20000300800 */
[----:B0-----:R0:W1:Y:S02]  /*74d70*/  MUFU.EX2 R9, R2 ;  /* 0x0000000200097308 */ /* 0x0010640000000800 */
[----:B0-----:R-:W-:Y:S02]  /*74d80*/  FMUL R2, R4, 1.4426950216293334961 ;  /* 0x3fb8aa3b04027820 */ /* 0x001fe40000400000 */
[----:B------:R-:W-:Y:S01]  /*74d90*/  FADD R4, R14, -R8 ;  /* 0x800000080e047221 */ /* 0x000fe20000000000 */
[----:B-1----:R0:W-:Y:S04]  /*74da0*/  STL [R1+0x164], R9 ;  /* 0x0001640901007387 */ /* 0x0021e80000100800 */
[----:B------:R-:W2:Y:S04]  /*74db0*/  LDL R8, [R1+0x3a0] ;  /* 0x0003a00001087983 */ /* 0x000ea80000100800 */
[----:B------:R-:W2:Y:S01]  /*74dc0*/  LDL.LU R14, [R1+0xf8] ;  /* 0x0000f800010e7983 */ /* 0x000ea20000300800 */
[----:B------:R1:W0:Y:S01]  /*74dd0*/  MUFU.EX2 R15, R2 ;  /* 0x00000002000f7308 */ /* 0x0002220000000800 */
[----:B------:R-:W-:-:S05]  /*74de0*/  FMNMX R6, R0, R6, !PT ;  /* 0x0000000600067209 */ /* 0x000fca0007800000 */
[----:B------:R-:W-:Y:S01]  /*74df0*/  STL [R1+0x1208], R6 ;  /* 0x0012080601007387 */ /* 0x000fe20000100800 */
[----:B-1----:R-:W-:-:S03]  /*74e00*/  FADD R2, R13, -R6 ;  /* 0x800000060d027221 */ /* 0x002fc60000000000 */
[----:B------:R-:W2:Y:S04]  /*74e10*/  LDL.LU R13, [R1+0x174] ;  /* 0x00017400010d7983 */ /* 0x000ea80000300800 */
[----:B0-----:R-:W-:Y:S04]  /*74e20*/  STL [R1+0x180], R15 ;  /* 0x0001800f01007387 */ /* 0x001fe80000100800 */
[----:B------:R-:W-:Y:S04]  /*74e30*/  STL [R1+0x249c], R15 ;  /* 0x00249c0f01007387 */ /* 0x000fe80000100800 */
[----:B------:R-:W2:Y:S01]  /*74e40*/  LDL.LU R18, [R1+0x1d0] ;  /* 0x0001d00001127983 */ /* 0x000ea20000300800 */
[----:B------:R-:W-:-:S04]  /*74e50*/  FMUL R0, R4, 1.4426950216293334961 ;  /* 0x3fb8aa3b04007820 */ /* 0x000fc80000400000 */
[----:B------:R-:W0:Y:S01]  /*74e60*/  MUFU.EX2 R4, R0 ;  /* 0x0000000000047308 */ /* 0x000e220000000800 */
[----:B------:R-:W1:Y:S01]  /*74e70*/  S2R R17, SR_TID.X ;  /* 0x0000000000117919 */ /* 0x000e620000002100 */
[----:B------:R-:W-:-:S06]  /*74e80*/  FMUL R2, R2, 1.4426950216293334961 ;  /* 0x3fb8aa3b02027820 */ /* 0x000fcc0000400000 */
[----:B------:R1:W1:Y:S01]  /*74e90*/  MUFU.EX2 R27, R2 ;  /* 0x00000002001b7308 */ /* 0x0002620000000800 */
[----:B0-----:R3:W-:Y:S01]  /*74ea0*/  STL [R1+0x16c], R4 ;  /* 0x00016c0401007387 */ /* 0x0017e20000100800 */
[----:B-1----:R-:W-:-:S04]  /*74eb0*/  LOP3.LUT R17, R17, 0x1c, RZ, 0xc0, !PT ;  /* 0x0000001c11117812 */ /* 0x002fc800078ec0ff */
[----:B------:R-:W-:-:S05]  /*74ec0*/  LEA.HI R9, R17, 0x28, RZ, 0x1e ;  /* 0x0000002811097811 */ /* 0x000fca00078ff0ff */
[----:B------:R-:W-:-:S05]  /*74ed0*/  IMAD.SHL.U32 R9, R9, 0x20, RZ ;  /* 0x0000002009097824 */ /* 0x000fca00078e00ff */
[----:B------:R-:W0:Y:S01]  /*74ee0*/  LDS R0, [R9+0x40000] ;  /* 0x0400000009007984 */ /* 0x000e220000000800 */
[----:B---3--:R-:W-:-:S04]  /*74ef0*/  FADD R4, R12, -R6 ;  /* 0x800000060c047221 */ /* 0x008fc80000000000 */
[----:B------:R-:W-:-:S06]  /*74f00*/  FMUL R2, R4, 1.4426950216293334961 ;  /* 0x3fb8aa3b04027820 */ /* 0x000fcc0000400000 */
[----:B------:R-:W1:Y:S01]  /*74f10*/  MUFU.EX2 R2, R2 ;  /* 0x0000000200027308 */ /* 0x000e620000000800 */
[----:B------:R-:W3:Y:S01]  /*74f20*/  S2R R12, SR_TID.X ;  /* 0x00000000000c7919 */ /* 0x000ee20000002100 */
[----:B------:R-:W-:-:S03]  /*74f30*/  FADD R4, R11, -R6 ;  /* 0x800000060b047221 */ /* 0x000fc60000000000 */
[----:B------:R-:W4:Y:S04]  /*74f40*/  LDL.LU R11, [R1+0x104] ;  /* 0x00010400010b7983 */ /* 0x000f280000300800 */
[----:B------:R-:W-:Y:S04]  /*74f50*/  STL [R1+0x154], R27 ;  /* 0x0001541b01007387 */ /* 0x000fe80000100800 */
[----:B-1----:R1:W-:Y:S04]  /*74f60*/  STL [R1+0x150], R2 ;  /* 0x0001500201007387 */ /* 0x0023e80000100800 */
[----:B------:R-:W4:Y:S01]  /*74f70*/  LDL.LU R17, [R1+0x100] ;  /* 0x0001000001117983 */ /* 0x000f220000300800 */
[----:B-1----:R-:W-:-:S06]  /*74f80*/  FMUL R2, R4, 1.4426950216293334961 ;  /* 0x3fb8aa3b04027820 */ /* 0x002fcc0000400000 */
[----:B------:R-:W1:Y:S01]  /*74f90*/  MUFU.EX2 R2, R2 ;  /* 0x0000000200027308 */ /* 0x000e620000000800 */
[----:B---3--:R-:W-:-:S04]  /*74fa0*/  LOP3.LUT R12, R12, 0x1c, RZ, 0xc0, !PT ;  /* 0x0000001c0c0c7812 */ /* 0x008fc800078ec0ff */
[----:B------:R-:W-:Y:S02]  /*74fb0*/  LEA.HI R9, R12, 0x30, RZ, 0x1e ;  /* 0x000000300c097811 */ /* 0x000fe400078ff0ff */
[----:B--2---:R-:W-:Y:S01]  /*74fc0*/  FMNMX R8, R3, R8, !PT ;  /* 0x0000000803087209 */ /* 0x004fe20007800000 */
[----:B------:R-:W-:-:S04]  /*74fd0*/  FADD R3, R20, -R6 ;  /* 0x8000000614037221 */ /* 0x000fc80000000000 */
[----:B------:R-:W-:Y:S04]  /*74fe0*/  STL [R1+0x1204], R8 ;  /* 0x0012040801007387 */ /* 0x000fe80000100800 */
[----:B------:R-:W0:Y:S01]  /*74ff0*/  LDL R6, [R1+0x3a4] ;  /* 0x0003a40001067983 */ /* 0x000e220000100800 */
[----:B------:R-:W-:-:S03]  /*75000*/  FMUL R3, R3, 1.4426950216293334961 ;  /* 0x3fb8aa3b03037820 */ /* 0x000fc60000400000 */
[----:B-1----:R1:W-:Y:S01]  /*75010*/  STL [R1+0x168], R2 ;  /* 0x0001680201007387 */ /* 0x0023e20000100800 */
[----:B------:R-:W-:Y:S01]  /*75020*/  SHF.L.U32 R9, R9, 0x5, RZ ;  /* 0x0000000509097819 */ /* 0x000fe200000006ff */
[----:B------:R2:W3:Y:S02]  /*75030*/  MUFU.EX2 R20, R3 ;  /* 0x0000000300147308 */ /* 0x0004e40000000800 */
[----:B------:R-:W4:Y:S01]  /*75040*/  LDL.LU R12, [R1+0x17c] ;  /* 0x00017c00010c7983 */ /* 0x000f220000300800 */
[--C-:B-1----:R-:W-:Y:S02]  /*75050*/  FADD R2, R16, -R8.reuse ;  /* 0x8000000810027221 */ /* 0x102fe40000000000 */
[----:B------:R-:W-:Y:S02]  /*75060*/  FADD R4, R14, -R8 ;  /* 0x800000080e047221 */ /* 0x000fe40000000000 */
[----:B--2---:R-:W-:Y:S01]  /*75070*/  FMUL R3, R2, 1.4426950216293334961 ;  /* 0x3fb8aa3b02037820 */ /* 0x004fe20000400000 */
[----:B------:R-:W2:Y:S04]  /*75080*/  LDL.LU R14, [R1+0x1d8] ;  /* 0x0001d800010e7983 */ /* 0x000ea80000300800 */
[----:B------:R1:W0:Y:S02]  /*75090*/  LDS R2, [R9+0x40000] ;  /* 0x0400000009027984 */ /* 0x0002240000000800 */
[----:B-1----:R1:W1:Y:S02]  /*750a0*/  MUFU.EX2 R9, R3 ;  /* 0x0000000300097308 */ /* 0x0022640000000800 */
[----:B---3--:R-:W-:Y:S04]  /*750b0*/  STL [R1+0x15c], R20 ;  /* 0x00015c1401007387 */ /* 0x008fe80000100800 */
[----:B------:R-:W-:Y:S01]  /*750c0*/  STL [R1+0x2494], R20 ;  /* 0x0024941401007387 */ /* 0x000fe20000100800 */
[----:B-1----:R-:W-:-:S03]  /*750d0*/  FMUL R3, R4, 1.4426950216293334961 ;  /* 0x3fb8aa3b04037820 */ /* 0x002fc60000400000 */
[----:B------:R1:W-:Y:S02]  /*750e0*/  STL [R1+0x140], R9 ;  /* 0x0001400901007387 */ /* 0x0003e40000100800 */
[----:B-1----:R1:W3:Y:S01]  /*750f0*/  MUFU.EX2 R9, R3 ;  /* 0x0000000300097308 */ /* 0x0022e20000000800 */
[--C-:B------:R-:W-:Y:S02]  /*75100*/  FADD R4, R13, -R8.reuse ;  /* 0x800000080d047221 */ /* 0x100fe40000000000 */
[----:B------:R-:W2:Y:S02]  /*75110*/  LDL.LU R13, [R1+0x10c] ;  /* 0x00010c00010d7983 */ /* 0x000ea40000300800 */
[----:B-1----:R-:W-:Y:S02]  /*75120*/  FMUL R3, R4, 1.4426950216293334961 ;  /* 0x3fb8aa3b04037820 */ /* 0x002fe40000400000 */
[----:B------:R-:W-:Y:S01]  /*75130*/  FADD R4, R18, -R8 ;  /* 0x8000000812047221 */ /* 0x000fe20000000000 */
[----:B---3--:R1:W-:Y:S04]  /*75140*/  STL [R1+0x138], R9 ;  /* 0x0001380901007387 */ /* 0x0083e80000100800 */
[----:B------:R-:W3:Y:S01]  /*75150*/  LDL R8, [R1+0x3a8] ;  /* 0x0003a80001087983 */ /* 0x000ee20000100800 */
[----:B------:R-:W1:Y:S03]  /*75160*/  MUFU.EX2 R3, R3 ;  /* 0x0000000300037308 */ /* 0x000e660000000800 */
[----:B------:R-:W1:Y:S04]  /*75170*/  S2R R16, SR_TID.X ;  /* 0x0000000000107919 */ /* 0x000e680000002100 */
[----:B-1----:R4:W-:Y:S04]  /*75180*/  STL [R1+0x160], R3 ;  /* 0x0001600301007387 */ /* 0x0029e80000100800 */
[----:B------:R-:W3:Y:S01]  /*75190*/  LDL.LU R21, [R1+0x108] ;  /* 0x0001080001157983 */ /* 0x000ee20000300800 */
[----:B------:R-:W-:-:S04]  /*751a0*/  LOP3.LUT R16, R16, 0x1c, RZ, 0xc0, !PT ;  /* 0x0000001c10107812 */ /* 0x000fc800078ec0ff */
[----:B------:R-:W-:Y:S02]  /*751b0*/  LEA.HI R9, R16, 0x38, RZ, 0x1e ;  /* 0x0000003810097811 */ /* 0x000fe400078ff0ff */
[----:B0-----:R-:W-:Y:S01]  /*751c0*/  FMNMX R6, R0, R6, !PT ;  /* 0x0000000600067209 */ /* 0x001fe20007800000 */
[----:B------:R-:W-:-:S04]  /*751d0*/  FMUL R0, R4, 1.4426950216293334961 ;  /* 0x3fb8aa3b04007820 */ /* 0x000fc80000400000 */
[--C-:B----4-:R-:W-:Y:S01]  /*751e0*/  FADD R3, R11, -R6.reuse ;  /* 0x800000060b037221 */ /* 0x110fe20000000000 */
[----:B------:R-:W-:Y:S01]  /*751f0*/  STL [R1+0x1200], R6 ;  /* 0x0012000601007387 */ /* 0x000fe20000100800 */
[----:B------:R-:W-:Y:S02]  /*75200*/  FADD R4, R17, -R6 ;  /* 0x8000000611047221 */ /* 0x000fe40000000000 */
[----:B------:R-:W-:Y:S01]  /*75210*/  FMUL R3, R3, 1.4426950216293334961 ;  /* 0x3fb8aa3b03037820 */ /* 0x000fe20000400000 */
[----:B------:R-:W4:Y:S03]  /*75220*/  LDL.LU R11, [R1+0x18c] ;  /* 0x00018c00010b7983 */ /* 0x000f260000300800 */
[----:B------:R0:W-:Y:S01]  /*75230*/  MUFU.EX2 R20, R3 ;  /* 0x0000000300147308 */ /* 0x0001e20000000800 */
[----:B------:R-:W4:Y:S01]  /*75240*/  LDL.LU R17, [R1+0x1e8] ;  /* 0x0001e80001117983 */ /* 0x000f220000300800 */
[----:B0-----:R-:W-:-:S06]  /*75250*/  FMUL R3, R4, 1.4426950216293334961 ;  /* 0x3fb8aa3b04037820 */ /* 0x001fcc0000400000 */
[----:B------:R-:W0:Y:S08]  /*75260*/  MUFU.EX2 R16, R0 ;  /* 0x0000000000107308 */ /* 0x000e300000000800 */
[----:B------:R-:W1:Y:S01]  /*75270*/  MUFU.EX2 R3, R3 ;  /* 0x0000000300037308 */ /* 0x000e620000000800 */
[----:B------:R-:W-:Y:S01]  /*75280*/  FADD R4, R12, -R6 ;  /* 0x800000060c047221 */ /* 0x000fe20000000000 */
[----:B0-----:R-:W-:Y:S04]  /*75290*/  STL [R1+0x158], R16 ;  /* 0x0001581001007387 */ /* 0x001fe80000100800 */
[----:B------:R-:W-:Y:S04]  /*752a0*/  STL [R1+0x248c], R16 ;  /* 0x00248c1001007387 */ /* 0x000fe80000100800 */
[----:B------:R-:W4:Y:S04]  /*752b0*/  LDL.LU R18, [R1+0x114] ;  /* 0x0001140001127983 */ /* 0x000f280000300800 */
[----:B------:R-:W-:Y:S04]  /*752c0*/  STL [R1+0x134], R20 ;  /* 0x0001341401007387 */ /* 0x000fe80000100800 */
[----:B-1----:R0:W-:Y:S04]  /*752d0*/  STL [R1+0x12c], R3 ;  /* 0x00012c0301007387 */ /* 0x0021e80000100800 */
[----:B------:R-:W1:Y:S01]  /*752e0*/  S2R R12, SR_TID.X ;  /* 0x00000000000c7919 */ /* 0x000e620000002100 */
[----:B0-----:R-:W-:-:S02]  /*752f0*/  FMUL R3, R4, 1.4426950216293334961 ;  /* 0x3fb8aa3b04037820 */ /* 0x001fc40000400000 */
[----:B--2---:R-:W-:Y:S02]  /*75300*/  FADD R4, R14, -R6 ;  /* 0x800000060e047221 */ /* 0x004fe40000000000 */
[----:B------:R-:W2:Y:S02]  /*75310*/  LDL R6, [R1+0x3ac] ;  /* 0x0003ac0001067983 */ /* 0x000ea40000100800 */
[----:B------:R-:W0:Y:S01]  /*75320*/  MUFU.EX2 R3, R3 ;  /* 0x0000000300037308 */ /* 0x000e220000000800 */
[----:B-1----:R-:W-:Y:S01]  /*75330*/  LOP3.LUT R14, R12, 0x1c, RZ, 0xc0, !PT ;  /* 0x0000001c0c0e7812 */ /* 0x002fe200078ec0ff */
[----:B0-----:R0:W-:Y:S04]  /*75340*/  STL [R1+0x14c], R3 ;  /* 0x00014c0301007387 */ /* 0x0011e80000100800 */
[----:B------:R-:W2:Y:S01]  /*75350*/  LDL.LU R12, [R1+0x110] ;  /* 0x00011000010c7983 */ /* 0x000ea20000300800 */
[----:B---3--:R-:W-:-:S05]  /*75360*/  FMNMX R8, R2, R8, !PT ;  /* 0x0000000802087209 */ /* 0x008fca0007800000 */
[----:B------:R-:W-:Y:S01]  /*75370*/  STL [R1+0x11fc], R8 ;  /* 0x0011fc0801007387 */ /* 0x000fe20000100800 */
[----:B0-----:R-:W-:-:S03]  /*75380*/  FADD R3, R13, -R8 ;  /* 0x800000080d037221 */ /* 0x001fc60000000000 */
[----:B------:R-:W3:Y:S04]  /*75390*/  LDL.LU R13, [R1+0x1a8] ;  /* 0x0001a800010d7983 */ /* 0x000ee80000300800 */
[----:B------:R-:W3:Y:S01]  /*753a0*/  LDL.LU R22, [R1+0x210] ;  /* 0x0002100001167983 */ /* 0x000ee20000300800 */
[----:B------:R-:W-:-:S05]  /*753b0*/  IMAD.SHL.U32 R9, R9, 0x20, RZ ;  /* 0x0000002009097824 */ /* 0x000fca00078e00ff */
[----:B------:R0:W2:Y:S01]  /*753c0*/  LDS R0, [R9+0x40000] ;  /* 0x0400000009007984 */ /* 0x0000a20000000800 */
[----:B------:R-:W-:Y:S02]  /*753d0*/  FMUL R2, R4, 1.4426950216293334961 ;  /* 0x3fb8aa3b04027820 */ /* 0x000fe40000400000 */
[----:B------:R-:W-:Y:S02]  /*753e0*/  FMUL R3, R3, 1.4426950216293334961 ;  /* 0x3fb8aa3b03037820 */ /* 0x000fe40000400000 */
[----:B------:R-:W-:Y:S02]  /*753f0*/  FADD R4, R21, -R8 ;  /* 0x8000000815047221 */ /* 0x000fe40000000000 */
[----:B------:R1:W-:Y:S01]  /*75400*/  MUFU.EX2 R16, R3 ;  /* 0x0000000300107308 */ /* 0x0003e20000000800 */
[----:B0-----:R-:W-:Y:S01]  /*75410*/  LEA.HI R9, R14, 0x40, RZ, 0x1e ;  /* 0x000000400e097811 */ /* 0x001fe200078ff0ff */
[----:B-1----:R-:W-:-:S06]  /*75420*/  FMUL R3, R4, 1.4426950216293334961 ;  /* 0x3fb8aa3b04037820 */ /* 0x002fcc0000400000 */
[----:B------:R-:W0:Y:S02]  /*75430*/  MUFU.EX2 R14, R2 ;  /* 0x00000002000e7308 */ /* 0x000e240000000800 */
[----:B0-----:R-:W-:Y:S04]  /*75440*/  STL [R1+0x148], R14 ;  /* 0x0001480e01007387 */ /* 0x001fe80000100800 */
[----:B------:R0:W-:Y:S02]  /*75450*/  STL [R1+0x2490], R14 ;  /* 0x0024900e01007387 */ /* 0x0001e40000100800 */
[----:B0-----:R-:W0:Y:S02]  /*75460*/  MUFU.EX2 R14, R3 ;  /* 0x00000003000e7308 */ /* 0x001e240000000800 */
[----:B------:R-:W-:Y:S04]  /*75470*/  STL [R1+0x130], R16 ;  /* 0x0001301001007387 */ /* 0x000fe80000100800 */
[----:B0-----:R-:W-:Y:S01]  /*75480*/  STL [R1+0x128], R14 ;  /* 0x0001280e01007387 */ /* 0x001fe20000100800 */
[----:B----4-:R-:W-:-:S03]  /*75490*/  FADD R4, R11, -R8 ;  /* 0x800000080b047221 */ /* 0x010fc60000000000 */
[----:B------:R-:W0:Y:S01]  /*754a0*/  S2R R11, SR_TID.X ;  /* 0x00000000000b7919 */ /* 0x000e220000002100 */
[----:B------:R-:W-:Y:S02]  /*754b0*/  FMUL R3, R4, 1.4426950216293334961 ;  /* 0x3fb8aa3b04037820 */ /* 0x000fe40000400000 */
[----:B------:R-:W-:Y:S02]  /*754c0*/  FADD R4, R17, -R8 ;  /* 0x8000000811047221 */ /* 0x000fe40000000000 */
[----:B------:R-:W4:Y:S04]  /*754d0*/  LDL.LU R17, [R1+0x118] ;  /* 0x0001180001117983 */ /* 0x000f280000300800 */
[----:B------:R-:W4:Y:S01]  /*754e0*/  LDL.LU R28, [R1+0xd4] ;  /* 0x0000d400011c7983 */ /* 0x000f220000300800 */
[----:B0-----:R-:W-:-:S02]  /*754f0*/  LOP3.LUT R11, R11, 0x1c, RZ, 0xc0, !PT ;  /* 0x0000001c0b0b7812 */ /* 0x001fc400078ec0ff */
[----:B--2---:R-:W-:Y:S02]  /*75500*/  FMNMX R8, R0, R6, !PT ;  /* 0x0000000600087209 */ /* 0x004fe40007800000 */
[----:B------:R-:W-:-:S05]  /*75510*/  LEA.HI R6, R11, 0x48, RZ, 0x1e ;  /* 0x000000480b067811 */ /* 0x000fca00078ff0ff */
[----:B------:R-:W-:Y:S01]  /*75520*/  IMAD.SHL.U32 R6, R6, 0x20, RZ ;  /* 0x0000002006067824 */ /* 0x000fe200078e00ff */
[----:B------:R0:W1:Y:S01]  /*75530*/  MUFU.EX2 R11, R3 ;  /* 0x00000003000b7308 */ /* 0x0000620000000800 */
[----:B------:R-:W-:Y:S04]  /*75540*/  STL [R1+0x11f8], R8 ;  /* 0x0011f80801007387 */ /* 0x000fe80000100800 */
[----:B0-----:R0:W-:Y:S04]  /*75550*/  LDS R3, [R6+0x40000] ;  /* 0x0400000006037984 */ /* 0x0011e80000000800 */
[----:B0-----:R-:W2:Y:S01]  /*75560*/  LDL R6, [R1+0x3b0] ;  /* 0x0003b00001067983 */ /* 0x001ea20000100800 */
[----:B------:R-:W-:-:S02]  /*75570*/  FMUL R0, R4, 1.4426950216293334961 ;  /* 0x3fb8aa3b04007820 */ /* 0x000fc40000400000 */
[--C-:B------:R-:W-:Y:S01]  /*75580*/  FADD R4, R18, -R8.reuse ;  /* 0x8000000812047221 */ /* 0x100fe20000000000 */
[----:B------:R-:W4:Y:S01]  /*75590*/  LDL.LU R21, [R1+0x1d4] ;  /* 0x0001d40001157983 */ /* 0x000f220000300800 */
[----:B------:R0:W3:Y:S02]  /*755a0*/  MUFU.EX2 R19, R0 ;  /* 0x0000000000137308 */ /* 0x0000e40000000800 */
[----:B0-----:R-:W-:Y:S02]  /*755b0*/  FMUL R0, R4, 1.4426950216293334961 ;  /* 0x3fb8aa3b04007820 */ /* 0x001fe40000400000 */
[----:B------:R-:W-:-:S04]  /*755c0*/  FADD R4, R12, -R8 ;  /* 0x800000080c047221 */ /* 0x000fc80000000000 */
[----:B------:R0:W3:Y:S01]  /*755d0*/  MUFU.EX2 R12, R0 ;  /* 0x00000000000c7308 */ /* 0x0000e20000000800 */
[----:B-1----:R-:W-:Y:S04]  /*755e0*/  STL [R1+0x13c], R11 ;  /* 0x00013c0b01007387 */ /* 0x002fe80000100800 */
[----:B------:R-:W4:Y:S01]  /*755f0*/  LDL.LU R18, [R1+0x20c] ;  /* 0x00020c0001127983 */ /* 0x000f220000300800 */
[----:B0-----:R-:W-:Y:S02]  /*75600*/  FMUL R0, R4, 1.4426950216293334961 ;  /* 0x3fb8aa3b04007820 */ /* 0x001fe40000400000 */
[----:B---3--:R-:W-:Y:S01]  /*75610*/  FADD R4, R13, -R8 ;  /* 0x800000080d047221 */ /* 0x008fe20000000000 */
[----:B------:R-:W-:Y:S01]  /*75620*/  STL [R1+0x114], R19 ;  /* 0x0001141301007387 */ /* 0x000fe20000100800 */
[----:B------:R0:W-:Y:S03]  /*75630*/  MUFU.EX2 R13, R0 ;  /* 0x00000000000d7308 */ /* 0x0001e60000000800 */
[----:B------:R-:W3:Y:S04]  /*75640*/  LDL.LU R23, [R1+0xd0] ;  /* 0x0000d00001177983 */ /* 0x000ee80000300800 */
[----:B------:R-:W-:Y:S01]  /*75650*/  STL [R1+0x108], R12 ;  /* 0x0001080c01007387 */ /* 0x000fe20000100800 */
[----:B0-----:R-:W-:-:S02]  /*75660*/  FMUL R0, R4, 1.4426950216293334961 ;  /* 0x3fb8aa3b04007820 */ /* 0x001fc40000400000 */
[----:B------:R-:W-:Y:S02]  /*75670*/  FADD R4, R22, -R8 ;  /* 0x8000000816047221 */ /* 0x000fe40000000000 */
[----:B------:R-:W3:Y:S01]  /*75680*/  LDL R8, [R1+0x3b4] ;  /* 0x0003b40001087983 */ /* 0x000ee20000100800 */
[----:B------:R-:W-:-:S05]  /*75690*/  SHF.L.U32 R9, R9, 0x5, RZ ;  /* 0x0000000509097819 */ /* 0x000fca00000006ff */
[----:B------:R-:W2:Y:S01]  /*756a0*/  LDS R2, [R9+0x40000] ;  /* 0x0400000009027984 */ /* 0x000ea20000000800 */
[----:B------:R-:W0:Y:S03]  /*756b0*/  MUFU.EX2 R0, R0 ;  /* 0x0000000000007308 */ /* 0x000e260000000800 */
[----:B------:R-:W1:Y:S04]  /*756c0*/  S2R R22, SR_TID.X ;  /* 0x0000000000167919 */ /* 0x000e680000002100 */
[----:B0-----:R0:W-:Y:S04]  /*756d0*/  STL [R1+0x110], R0 ;  /* 0x0001100001007387 */ /* 0x0011e80000100800 */
[----:B------:R-:W3:Y:S01]  /*756e0*/  LDL.LU R26, [R1+0xcc] ;  /* 0x0000cc00011a7983 */ /* 0x000ee20000300800 */
[----:B0-----:R-:W-:Y:S01]  /*756f0*/  FMUL R0, R4, 1.4426950216293334961 ;  /* 0x3fb8aa3b04007820 */ /* 0x001fe20000400000 */
[----:B-1----:R-:W-:-:S04]  /*75700*/  LOP3.LUT R22, R22, 0x1c, RZ, 0xc0, !PT ;  /* 0x0000001c16167812 */ /* 0x002fc800078ec0ff */
[----:B------:R-:W-:Y:S01]  /*75710*/  LEA.HI R9, R22, 0x50, RZ, 0x1e ;  /* 0x0000005016097811 */ /* 0x000fe200078ff0ff */
[----:B------:R-:W-:Y:S03]  /*75720*/  STL [R1+0x100], R13 ;  /* 0x0001000d01007387 */ /* 0x000fe60000100800 */
[----:B------:R-:W-:Y:S01]  /*75730*/  SHF.L.U32 R9, R9, 0x5, RZ ;  /* 0x0000000509097819 */ /* 0x000fe200000006ff */
[----:B------:R-:W3:Y:S01]  /*75740*/  LDL.LU R25, [R1+0x1e0] ;  /* 0x0001e00001197983 */ /* 0x000ee20000300800 */
[----:B--2---:R-:W-:-:S05]  /*75750*/  FMNMX R6, R2, R6, !PT ;  /* 0x0000000602067209 */ /* 0x004fca0007800000 */
[--C-:B----4-:R-:W-:Y:S02]  /*75760*/  FADD R2, R17, -R6.reuse ;  /* 0x8000000611027221 */ /* 0x110fe40000000000 */
[----:B------:R-:W-:Y:S02]  /*75770*/  FADD R4, R28, -R6 ;  /* 0x800000061c047221 */ /* 0x000fe40000000000 */
[----:B------:R-:W-:Y:S01]  /*75780*/  FMUL R2, R2, 1.4426950216293334961 ;  /* 0x3fb8aa3b02027820 */ /* 0x000fe20000400000 */
[----:B------:R-:W0:Y:S08]  /*75790*/  MUFU.EX2 R17, R0 ;  /* 0x0000000000117308 */ /* 0x000e300000000800 */
[----:B------:R1:W2:Y:S01]  /*757a0*/  MUFU.EX2 R15, R2 ;  /* 0x00000002000f7308 */ /* 0x0002a20000000800 */
[----:B------:R-:W-:Y:S04]  /*757b0*/  STL [R1+0x11f4], R6 ;  /* 0x0011f40601007387 */ /* 0x000fe80000100800 */
[----:B------:R-:W4:Y:S01]  /*757c0*/  LDL.LU R22, [R1+0x23c] ;  /* 0x00023c0001167983 */ /* 0x000f220000300800 */
[----:B-1----:R-:W-:-:S03]  /*757d0*/  FMUL R2, R4, 1.4426950216293334961 ;  /* 0x3fb8aa3b04027820 */ /* 0x002fc60000400000 */
[----:B------:R1:W3:Y:S03]  /*757e0*/  LDS R0, [R9+0x40000] ;  /* 0x0400000009007984 */ /* 0x0002e60000000800 */
[----:B------:R-:W3:Y:S01]  /*757f0*/  MUFU.EX2 R2, R2 ;  /* 0x0000000200027308 */ /* 0x000ee20000000800 */
[----:B0-----:R-:W-:Y:S01]  /*75800*/  STL [R1+0x10c], R17 ;  /* 0x00010c1101007387 */ /* 0x001fe20000100800 */
[----:B------:R-:W-:-:S03]  /*75810*/  FADD R4, R21, -R6 ;  /* 0x8000000615047221 */ /* 0x000fc60000000000 */
[----:B-1----:R-:W4:Y:S04]  /*75820*/  LDL.LU R9, [R1+0xc8] ;  /* 0x0000c80001097983 */ /* 0x002f280000300800 */
[----:B--2---:R3:W-:Y:S02]  /*75830*/  STL [R1+0xf8], R15 ;  /* 0x0000f80f01007387 */ /* 0x0047e40000100800 */
[----:B---3--:R-:W-:Y:S02]  /*75840*/  FMNMX R15, R3, R8, !PT ;  /* 0x00000008030f7209 */ /* 0x008fe40007800000 */
[----:B------:R-:W2:Y:S04]  /*75850*/  LDL.LU R8, [R1+0xc4] ;  /* 0x0000c40001087983 */ /* 0x000ea80000300800 */
[----:B------:R0:W-:Y:S02]  /*75860*/  STL [R1+0xf0], R2 ;  /* 0x0000f00201007387 */ /* 0x0001e40000100800 */
[----:B0-----:R-:W-:-:S06]  /*75870*/  FMUL R2, R4, 1.4426950216293334961 ;  /* 0x3fb8aa3b04027820 */ /* 0x001fcc0000400000 */
[----:B------:R-:W0:Y:S01]  /*75880*/  MUFU.EX2 R2, R2 ;  /* 0x0000000200027308 */ /* 0x000e220000000800 */
[----:B------:R-:W-:Y:S01]  /*75890*/  STL [R1+0x11f0], R15 ;  /* 0x0011f00f01007387 */ /* 0x000fe20000100800 */
[----:B------:R-:W-:-:S03]  /*758a0*/  FADD R3, R18, -R6 ;  /* 0x8000000612037221 */ /* 0x000fc60000000000 */
[----:B------:R-:W3:Y:S04]  /*758b0*/  LDL.LU R21, [R1+0x188] ;  /* 0x0001880001157983 */ /* 0x000ee80000300800 */
[----:B0-----:R0:W-:Y:S04]  /*758c0*/  STL [R1+0x104], R2 ;  /* 0x0001040201007387 */ /* 0x0011e80000100800 */
[----:B------:R-:W2:Y:S04]  /*758d0*/  LDL R6, [R1+0x3b8] ;  /* 0x0003b80001067983 */ /* 0x000ea80000100800 */
[----:B------:R-:W1:Y:S01]  /*758e0*/  S2R R18, SR_TID.X ;  /* 0x0000000000127919 */ /* 0x000e620000002100 */
[----:B------:R-:W-:-:S02]  /*758f0*/  FMUL R3, R3, 1.4426950216293334961 ;  /* 0x3fb8aa3b03037820 */ /* 0x000fc40000400000 */
[--C-:B0-----:R-:W-:Y:S02]  /*75900*/  FADD R2, R23, -R15.reuse ;  /* 0x8000000f17027221 */ /* 0x101fe40000000000 */
[----:B------:R-:W-:Y:S01]  /*75910*/  FADD R4, R26, -R15 ;  /* 0x8000000f1a047221 */ /* 0x000fe20000000000 */
[----:B------:R-:W3:Y:S03]  /*75920*/  LDL.LU R23, [R1+0x224] ;  /* 0x0002240001177983 */ /* 0x000ee60000300800 */
[----:B------:R-:W-:Y:S01]  /*75930*/  FMUL R4, R4, 1.4426950216293334961 ;  /* 0x3fb8aa3b04047820 */ /* 0x000fe20000400000 */
[----:B-1----:R-:W-:-:S04]  /*75940*/  LOP3.LUT R18, R18, 0x1c, RZ, 0xc0, !PT ;  /* 0x0000001c12127812 */ /* 0x002fc800078ec0ff */
[----:B------:R-:W-:Y:S02]  /*75950*/  LEA.HI R28, R18, 0x58, RZ, 0x1e ;  /* 0x00000058121c7811 */ /* 0x000fe400078ff0ff */
[----:B------:R0:W1:Y:S02]  /*75960*/  MUFU.EX2 R18, R3 ;  /* 0x0000000300127308 */ /* 0x0000640000000800 */
[----:B0-----:R-:W-:-:S06]  /*75970*/  FMUL R3, R2, 1.4426950216293334961 ;  /* 0x3fb8aa3b02037820 */ /* 0x001fcc0000400000 */
[----:B------:R0:W1:Y:S02]  /*75980*/  MUFU.EX2 R26, R3 ;  /* 0x00000003001a7308 */ /* 0x0000640000000800 */
[----:B0-----:R-:W-:-:S06]  /*75990*/  FADD R3, R25, -R15 ;  /* 0x8000000f19037221 */ /* 0x001fcc0000000000 */
[----:B------:R-:W0:Y:S01]  /*759a0*/  MUFU.EX2 R4, R4 ;  /* 0x0000000400047308 */ /* 0x000e220000000800 */
[----:B------:R-:W-:-:S07]  /*759b0*/  FMUL R3, R3, 1.4426950216293334961 ;  /* 0x3fb8aa3b03037820 */ /* 0x000fce0000400000 */
[----:B------:R-:W0:Y:S01]  /*759c0*/  MUFU.EX2 R3, R3 ;  /* 0x0000000300037308 */ /* 0x000e220000000800 */
[----:B-1----:R-:W-:Y:S04]  /*759d0*/  STL [R1+0xfc], R18 ;  /* 0x0000fc1201007387 */ /* 0x002fe80000100800 */
[----:B------:R1:W-:Y:S04]  /*759e0*/  STL [R1+0xdc], R26 ;  /* 0x0000dc1a01007387 */ /* 0x0003e80000100800 */
[----:B-1----:R-:W3:Y:S04]  /*759f0*/  LDL.LU R26, [R1+0xc0] ;  /* 0x0000c000011a7983 */ /* 0x002ee80000300800 */
[----:B0-----:R4:W-:Y:S04]  /*75a00*/  STL [R1+0xd0], R4 ;  /* 0x0000d00401007387 */ /* 0x0019e80000100800 */
[----:B------:R-:W3:Y:S04]  /*75a10*/  LDL.LU R29, [R1+0xb8] ;  /* 0x0000b800011d7983 */ /* 0x000ee80000300800 */
[----:B------:R-:W-:Y:S04]  /*75a20*/  STL [R1+0xf4], R3 ;  /* 0x0000f40301007387 */ /* 0x000fe80000100800 */
[----:B------:R-:W3:Y:S01]  /*75a30*/  LDL.LU R25, [R1+0x1a4] ;  /* 0x0001a40001197983 */ /* 0x000ee20000300800 */
[----:B----4-:R-:W-:Y:S01]  /*75a40*/  FADD R4, R22, -R15 ;  /* 0x8000000f16047221 */ /* 0x010fe20000000000 */
[----:B--2---:R-:W-:-:S05]  /*75a50*/  FMNMX R22, R0, R6, !PT ;  /* 0x0000000600167209 */ /* 0x004fca0007800000 */
[----:B------:R-:W-:Y:S04]  /*75a60*/  STL [R1+0x11ec], R22 ;  /* 0x0011ec1601007387 */ /* 0x000fe80000100800 */
[----:B------:R-:W2:Y:S01]  /*75a70*/  LDL R6, [R1+0x3bc] ;  /* 0x0003bc0001067983 */ /* 0x000ea20000100800 */
[----:B------:R-:W-:-:S05]  /*75a80*/  IMAD.SHL.U32 R28, R28, 0x20, RZ ;  /* 0x000000201c1c7824 */ /* 0x000fca00078e00ff */
[----:B------:R0:W2:Y:S04]  /*75a90*/  LDS R2, [R28+0x40000] ;  /* 0x040000001c027984 */ /* 0x0000a80000000800 */
[----:B0-----:R-:W0:Y:S01]  /*75aa0*/  S2R R28, SR_TID.X ;  /* 0x00000000001c7919 */ /* 0x001e220000002100 */
[----:B------:R-:W-:-:S04]  /*75ab0*/  FMUL R0, R4, 1.4426950216293334961 ;  /* 0x3fb8aa3b04007820 */ /* 0x000fc80000400000 */
[----:B------:R-:W1:Y:S01]  /*75ac0*/  MUFU.EX2 R4, R0 ;  /* 0x0000000000047308 */ /* 0x000e620000000800 */
[----:B------:R-:W-:-:S04]  /*75ad0*/  FADD R3, R9, -R22 ;  /* 0x8000001609037221 */ /* 0x000fc80000000000 */
[----:B------:R-:W-:Y:S01]  /*75ae0*/  FMUL R3, R3, 1.4426950216293334961 ;  /* 0x3fb8aa3b03037820 */ /* 0x000fe20000400000 */
[----:B0-----:R-:W-:-:S04]  /*75af0*/  LOP3.LUT R28, R28, 0x1c, RZ, 0xc0, !PT ;  /* 0x0000001c1c1c7812 */ /* 0x001fc800078ec0ff */
[----:B------:R-:W-:Y:S02]  /*75b00*/  LEA.HI R9, R28, 0x60, RZ, 0x1e ;  /* 0x000000601c097811 */ /* 0x000fe400078ff0ff */
[----:B------:R-:W4:Y:S04]  /*75b10*/  LDL.LU R28, [R1+0x248] ;  /* 0x00024800011c7983 */ /* 0x000f280000300800 */
[----:B-1----:R0:W-:Y:S02]  /*75b20*/  STL [R1+0xec], R4 ;  /* 0x0000ec0401007387 */ /* 0x0021e40000100800 */
[----:B0-----:R-:W-:Y:S02]  /*75b30*/  FADD R4, R8, -R22 ;  /* 0x8000001608047221 */ /* 0x001fe40000000000 */
[----:B------:R3:W0:Y:S02]  /*75b40*/  MUFU.EX2 R8, R3 ;  /* 0x0000000300087308 */ /* 0x0006240000000800 */
[----:B------:R-:W-:-:S02]  /*75b50*/  FMUL R4, R4, 1.4426950216293334961 ;  /* 0x3fb8aa3b04047820 */ /* 0x000fc40000400000 */
[----:B---3--:R-:W-:-:S04]  /*75b60*/  FADD R3, R21, -R22 ;  /* 0x8000001615037221 */ /* 0x008fc80000000000 */
[----:B------:R-:W1:Y:S01]  /*75b70*/  MUFU.EX2 R4, R4 ;  /* 0x0000000400047308 */ /* 0x000e620000000800 */
[----:B------:R-:W-:-:S07]  /*75b80*/  FMUL R3, R3, 1.4426950216293334961 ;  /* 0x3fb8aa3b03037820 */ /* 0x000fce0000400000 */
[----:B------:R-:W3:Y:S01]  /*75b90*/  MUFU.EX2 R3, R3 ;  /* 0x0000000300037308 */ /* 0x000ee20000000800 */
[----:B------:R-:W-:Y:S01]  /*75ba0*/  SHF.L.U32 R9, R9, 0x5, RZ ;  /* 0x0000000509097819 */ /* 0x000fe200000006ff */
[----:B0-----:R-:W-:Y:S04]  /*75bb0*/  STL [R1+0xc8], R8 ;  /* 0x0000c80801007387 */ /* 0x001fe80000100800 */
[----:B------:R-:W4:Y:S04]  /*75bc0*/  LDL.LU R21, [R1+0x294] ;  /* 0x0002940001157983 */ /* 0x000f280000300800 */
[----:B-1----:R0:W-:Y:S04]  /*75bd0*/  STL [R1+0xc4], R4 ;  /* 0x0000c40401007387 */ /* 0x0021e80000100800 */
[----:B------:R1:W2:Y:S04]  /*75be0*/  LDS R0, [R9+0x40000] ;  /* 0x0400000009007984 */ /* 0x0002a80000000800 */
[----:B------:R-:W-:Y:S01]  /*75bf0*/  STL [R1+0x243c], R22 ;  /* 0x00243c1601007387 */ /* 0x000fe20000100800 */
[----:B0-----:R-:W-:-:S03]  /*75c00*/  FADD R4, R23, -R22 ;  /* 0x8000001617047221 */ /* 0x001fc60000000000 */
[----:B-1----:R-:W4:Y:S04]  /*75c10*/  LDL.LU R9, [R1+0xb4] ;  /* 0x0000b40001097983 */ /* 0x002f280000300800 */
[----:B---3--:R0:W-:Y:S01]  /*75c20*/  STL [R1+0xe8], R3 ;  /* 0x0000e80301007387 */ /* 0x0081e20000100800 */
[----:B--2---:R-:W-:-:S03]  /*75c30*/  FMNMX R23, R2, R6, !PT ;  /* 0x0000000602177209 */ /* 0x004fc60007800000 */
[----:B------:R-:W2:Y:S04]  /*75c40*/  LDL R6, [R1+0x3c0] ;  /* 0x0003c00001067983 */ /* 0x000ea80000100800 */
[----:B------:R-:W1:Y:S01]  /*75c50*/  S2R R8, SR_TID.X ;  /* 0x0000000000087919 */ /* 0x000e620000002100 */
[----:B0-----:R-:W-:-:S04]  /*75c60*/  FMUL R3, R4, 1.4426950216293334961 ;  /* 0x3fb8aa3b04037820 */ /* 0x001fc80000400000 */
[----:B------:R0:W3:Y:S01]  /*75c70*/  MUFU.EX2 R4, R3 ;  /* 0x0000000300047308 */ /* 0x0000e20000000800 */
[----:B------:R-:W-:-:S04]  /*75c80*/  FADD R2, R26, -R23 ;  /* 0x800000171a027221 */ /* 0x000fc80000000000 */
[----:B------:R-:W-:Y:S01]  /*75c90*/  FMUL R2, R2, 1.4426950216293334961 ;  /* 0x3fb8aa3b02027820 */ /* 0x000fe20000400000 */
[----:B-1----:R-:W-:Y:S02]  /*75ca0*/  LOP3.LUT R15, R8, 0x1c, RZ, 0xc0, !PT ;  /* 0x0000001c080f7812 */ /* 0x002fe400078ec0ff */
[----:B------:R-:W2:Y:S02]  /*75cb0*/  LDL.LU R8, [R1+0x1dc] ;  /* 0x0001dc0001087983 */ /* 0x000ea40000300800 */
[----:B------:R-:W-:-:S05]  /*75cc0*/  LEA.HI R15, R15, 0x68, RZ, 0x1e ;  /* 0x000000680f0f7811 */ /* 0x000fca00078ff0ff */
[----:B------:R-:W-:Y:S01]  /*75cd0*/  IMAD.SHL.U32 R15, R15, 0x20, RZ ;  /* 0x000000200f0f7824 */ /* 0x000fe200078e00ff */
[----:B------:R-:W-:Y:S04]  /*75ce0*/  STL [R1+0x11e4], R23 ;  /* 0x0011e41701007387 */ /* 0x000fe80000100800 */
[----:B0-----:R0:W1:Y:S04]  /*75cf0*/  LDS R3, [R15+0x40000] ;  /* 0x040000000f037984 */ /* 0x0010680000000800 */
[----:B------:R-:W2:Y:S01]  /*75d00*/  LDL.LU R26, [R1+0x264] ;  /* 0x00026400011a7983 */ /* 0x000ea20000300800 */
[----:B0-----:R0:W0:Y:S03]  /*75d10*/  MUFU.EX2 R15, R2 ;  /* 0x00000002000f7308 */ /* 0x0010260000000800 */
[----:B---3--:R3:W-:Y:S01]  /*75d20*/  STL [R1+0xe4], R4 ;  /* 0x0000e40401007387 */ /* 0x0087e20000100800 */
[----:B0-----:R-:W-:-:S03]  /*75d30*/  FADD R2, R25, -R23 ;  /* 0x8000001719027221 */ /* 0x001fc60000000000 */
[----:B------:R-:W0:Y:S01]  /*75d40*/  S2R R25, SR_TID.X ;  /* 0x0000000000197919 */ /* 0x000e220000002100 */
[----:B---3--:R-:W-:-:S04]  /*75d50*/  FADD R4, R29, -R23 ;  /* 0x800000171d047221 */ /* 0x008fc80000000000 */
[----:B------:R-:W-:-:S06]  /*75d60*/  FMUL R4, R4, 1.4426950216293334961 ;  /* 0x3fb8aa3b04047820 */ /* 0x000fcc0000400000 */
[----:B------:R-:W3:Y:S01]  /*75d70*/  MUFU.EX2 R4, R4 ;  /* 0x0000000400047308 */ /* 0x000ee20000000800 */
[----:B------:R-:W-:Y:S01]  /*75d80*/  FMUL R2, R2, 1.4426950216293334961 ;  /* 0x3fb8aa3b02027820 */ /* 0x000fe20000400000 */
[----:B------:R-:W-:Y:S01]  /*75d90*/  STL [R1+0xc0], R15 ;  /* 0x0000c00f01007387 */ /* 0x000fe20000100800 */
[----:B0-----:R-:W-:-:S03]  /*75da0*/  LOP3.LUT R29, R25, 0x1c, RZ, 0xc0, !PT ;  /* 0x0000001c191d7812 */ /* 0x001fc600078ec0ff */
[----:B---3--:R4:W-:Y:S04]  /*75db0*/  STL [R1+0xb8], R4 ;  /* 0x0000b80401007387 */ /* 0x0089e80000100800 */
[----:B------:R-:W3:Y:S01]  /*75dc0*/  LDL.LU R22, [R1+0x84] ;  /* 0x0000840001167983 */ /* 0x000ee20000300800 */
[----:B----4-:R-:W-:-:S04]  /*75dd0*/  FADD R4, R28, -R23 ;  /* 0x800000171c047221 */ /* 0x010fc80000000000 */
[----:B------:R-:W-:Y:S01]  /*75de0*/  FMUL R4, R4, 1.4426950216293334961 ;  /* 0x3fb8aa3b04047820 */ /* 0x000fe20000400000 */
[----:B------:R0:W-:Y:S04]  /*75df0*/  STL [R1+0x2440], R23 ;  /* 0x0024401701007387 */ /* 0x0001e80000100800 */
[----:B------:R-:W1:Y:S04]  /*75e00*/  LDL R28, [R1+0x3c4] ;  /* 0x0003c400011c7983 */ /* 0x000e680000100800 */
[----:B0-----:R-:W3:Y:S01]  /*75e10*/  LDL.LU R23, [R1+0xb0] ;  /* 0x0000b00001177983 */ /* 0x001ee20000300800 */
[----:B--2---:R-:W-:-:S02]  /*75e20*/  FMNMX R25, R0, R6, !PT ;  /* 0x0000000600197209 */ /* 0x004fc40007800000 */
[----:B------:R-:W-:Y:S01]  /*75e30*/  LEA.HI R6, R29, 0x70, RZ, 0x1e ;  /* 0x000000701d067811 */ /* 0x000fe200078ff0ff */
[----:B------:R0:W2:Y:S03]  /*75e40*/  MUFU.EX2 R0, R2 ;  /* 0x0000000200007308 */ /* 0x0000a60000000800 */
[----:B------:R-:W-:-:S05]  /*75e50*/  SHF.L.U32 R6, R6, 0x5, RZ ;  /* 0x0000000506067819 */ /* 0x000fca00000006ff */
[----:B0-----:R0:W1:Y:S02]  /*75e60*/  LDS R2, [R6+0x40000] ;  /* 0x0400000006027984 */ /* 0x0010640000000800 */
[----:B0-----:R-:W0:Y:S02]  /*75e70*/  MUFU.EX2 R6, R4 ;  /* 0x0000000400067308 */ /* 0x001e240000000800 */
[----:B--2---:R2:W-:Y:S04]  /*75e80*/  STL [R1+0xe0], R0 ;  /* 0x0000e00001007387 */ /* 0x0045e80000100800 */
[----:B------:R-:W4:Y:S01]  /*75e90*/  LDL.LU R29, [R1+0x1f4] ;  /* 0x0001f400011d7983 */ /* 0x000f220000300800 */
[----:B--2---:R-:W-:-:S03]  /*75ea0*/  FADD R0, R21, -R25 ;  /* 0x8000001915007221 */ /* 0x004fc60000000000 */
[----:B------:R-:W-:Y:S01]  /*75eb0*/  STL [R1+0x11e0], R25 ;  /* 0x0011e01901007387 */ /* 0x000fe20000100800 */
[----:B------:R-:W-:-:S03]  /*75ec0*/  FMUL R0, R0, 1.4426950216293334961 ;  /* 0x3fb8aa3b00007820 */ /* 0x000fc60000400000 */
[----:B------:R-:W2:Y:S04]  /*75ed0*/  LDL.LU R21, [R1+0x27c] ;  /* 0x00027c0001157983 */ /* 0x000ea80000300800 */
[----:B0-----:R0:W-:Y:S01]  /*75ee0*/  STL [R1+0xd8], R6 ;  /* 0x0000d80601007387 */ /* 0x0011e20000100800 */
[--C-:B------:R-:W-:Y:S01]  /*75ef0*/  FADD R4, R9, -R25.reuse ;  /* 0x8000001909047221 */ /* 0x100fe20000000000 */
[----:B0-----:R-:W0:Y:S03]  /*75f00*/  MUFU.EX2 R6, R0 ;  /* 0x0000000000067308 */ /* 0x001e260000000800 */
[----:B------:R-:W-:Y:S01]  /*75f10*/  FMUL R4, R4, 1.4426950216293334961 ;  /* 0x3fb8aa3b04047820 */ /* 0x000fe20000400000 */
[----:B0-----:R0:W-:Y:S04]  /*75f20*/  STL [R1+0x78], R6 ;  /* 0x0000780601007387 */ /* 0x0011e80000100800 */
[----:B------:R-:W2:Y:S01]  /*75f30*/  LDL.LU R15, [R1+0x88] ;  /* 0x00008800010f7983 */ /* 0x000ea20000300800 */
[----:B0-----:R-:W0:Y:S03]  /*75f40*/  MUFU.EX2 R6, R4 ;  /* 0x0000000400067308 */ /* 0x001e260000000800 */
[----:B0-----:R0:W-:Y:S04]  /*75f50*/  STL [R1+0x48], R6 ;  /* 0x0000480601007387 */ /* 0x0011e80000100800 */
[----:B0-----:R-:W2:Y:S04]  /*75f60*/  LDL R6, [R1+0x3c8] ;  /* 0x0003c80001067983 */ /* 0x001ea80000100800 */
[----:B------:R-:W2:Y:S01]  /*75f70*/  LDL.LU R9, [R1+0xbc] ;  /* 0x0000bc0001097983 */ /* 0x000ea20000300800 */
[----:B------:R-:W-:-:S04]  /*75f80*/  FADD R0, R8, -R25 ;  /* 0x8000001908007221 */ /* 0x000fc80000000000 */
[----:B------:R-:W-:Y:S01]  /*75f90*/  FMUL R0, R0, 1.4426950216293334961 ;  /* 0x3fb8aa3b00007820 */ /* 0x000fe20000400000 */
[----:B------:R-:W0:Y:S05]  /*75fa0*/  S2R R8, SR_TID.X ;  /* 0x0000000000087919 */ /* 0x000e2a0000002100 */
[----:B------:R-:W3:Y:S01]  /*75fb0*/  MUFU.EX2 R0, R0 ;  /* 0x0000000000007308 */ /* 0x000ee20000000800 */
[----:B------:R-:W-:Y:S01]  /*75fc0*/  FADD R4, R26, -R25 ;  /* 0x800000191a047221 */ /* 0x000fe20000000000 */
[----:B------:R-:W-:Y:S01]  /*75fd0*/  STL [R1+0x2444], R25 ;  /* 0x0024441901007387 */ /* 0x000fe20000100800 */
[----:B-1----:R-:W-:-:S03]  /*75fe0*/  FMNMX R26, R3, R28, !PT ;  /* 0x0000001c031a7209 */ /* 0x002fc60007800000 */
[----:B---3--:R1:W-:Y:S01]  /*75ff0*/  STL [R1+0xd4], R0 ;  /* 0x0000d40001007387 */ /* 0x0083e20000100800 */
[----:B0-----:R-:W-:Y:S01]  /*76000*/  LOP3.LUT R8, R8, 0x1c, RZ, 0xc0, !PT ;  /* 0x0000001c08087812 */ /* 0x001fe200078ec0ff */
[----:B-1----:R-:W-:-:S04]  /*76010*/  FMUL R0, R4, 1.4426950216293334961 ;  /* 0x3fb8aa3b04007820 */ /* 0x002fc80000400000 */
[----:B------:R0:W1:Y:S01]  /*76020*/  MUFU.EX2 R4, R0 ;  /* 0x0000000000047308 */ /* 0x0000620000000800 */
[----:B------:R-:W-:Y:S01]  /*76030*/  LEA.HI R8, R8, 0x78, RZ, 0x1e ;  /* 0x0000007808087811 */ /* 0x000fe200078ff0ff */
[----:B------:R-:W-:Y:S01]  /*76040*/  FADD R3, R22, -R26 ;  /* 0x8000001a16037221 */ /* 0x000fe20000000000 */
[----:B------:R-:W-:Y:S03]  /*76050*/  STL [R1+0x2448], R28 ;  /* 0x0024481c01007387 */ /* 0x000fe60000100800 */
[----:B------:R-:W-:Y:S01]  /*76060*/  IMAD.SHL.U32 R8, R8, 0x20, RZ ;  /* 0x0000002008087824 */ /* 0x000fe200078e00ff */
[----:B------:R-:W-:Y:S01]  /*76070*/  STL [R1+0x11d8], R26 ;  /* 0x0011d81a01007387 */ /* 0x000fe20000100800 */
[----:B------:R-:W-:-:S03]  /*76080*/  FMUL R3, R3, 1.4426950216293334961 ;  /* 0x3fb8aa3b03037820 */ /* 0x000fc60000400000 */
[----:B------:R-:W3:Y:S04]  /*76090*/  LDL.LU R22, [R1+0x208] ;  /* 0x0002080001167983 */ /* 0x000ee80000300800 */
[----:B0-----:R0:W2:Y:S04]  /*760a0*/  LDS R0, [R8+0x40000] ;  /* 0x0400000008007984 */ /* 0x0010a80000000800 */
[----:B0-----:R-:W3:Y:S04]  /*760b0*/  LDL.LU R8, [R1+0x2a4] ;  /* 0x0002a40001087983 */ /* 0x001ee80000300800 */
[----:B-1----:R0:W-:Y:S02]  /*760c0*/  STL [R1+0xcc], R4 ;  /* 0x0000cc0401007387 */ /* 0x0021e40000100800 */
[----:B0-----:R-:W-:-:S02]  /*760d0*/  FADD R4, R23, -R26 ;  /* 0x8000001a17047221 */ /* 0x001fc40000000000 */
[----:B------:R-:W0:Y:S02]  /*760e0*/  MUFU.EX2 R23, R3 ;  /* 0x0000000300177308 */ /* 0x000e240000000800 */
[----:B------:R-:W-:-:S06]  /*760f0*/  FMUL R4, R4, 1.4426950216293334961 ;  /* 0x3fb8aa3b04047820 */ /* 0x000fcc0000400000 */
[----:B------:R-:W1:Y:S01]  /*76100*/  MUFU.EX2 R4, R4 ;  /* 0x0000000400047308 */ /* 0x000e620000000800 */
[----:B0-----:R-:W-:Y:S04]  /*76110*/  STL [R1+0x44], R23 ;  /* 0x0000441701007387 */ /* 0x001fe80000100800 */
[----:B-1----:R-:W-:Y:S04]  /*76120*/  STL [R1+0x40], R4 ;  /* 0x0000400401007387 */ /* 0x002fe80000100800 */
[----:B------:R-:W-:Y:S01]  /*76130*/  STL [R1+0x244c], R26 ;  /* 0x00244c1a01007387 */ /* 0x000fe20000100800 */
[----:B----4-:R-:W-:-:S04]  /*76140*/  FADD R3, R29, -R26 ;  /* 0x8000001a1d037221 */ /* 0x010fc80000000000 */
[----:B------:R-:W-:-:S06]  /*76150*/  FMUL R3, R3, 1.4426950216293334961 ;  /* 0x3fb8aa3b03037820 */ /* 0x000fcc0000400000 */
[----:B------:R-:W0:Y:S01]  /*76160*/  MUFU.EX2 R3, R3 ;  /* 0x0000000300037308 */ /* 0x000e220000000800 */
[----:B--2---:R-:W-:Y:S01]  /*76170*/  FMNMX R29, R2, R6, !PT ;  /* 0x00000006021d7209 */ /* 0x004fe20007800000 */
[----:B------:R-:W-:Y:S01]  /*76180*/  FADD R2, R21, -R26 ;  /* 0x8000001a15027221 */ /* 0x000fe20000000000 */
[----:B------:R-:W2:Y:S04]  /*76190*/  LDL.LU R6, [R1+0x94] ;  /* 0x0000940001067983 */ /* 0x000ea80000300800 */
[----:B------:R-:W1:Y:S04]  /*761a0*/  S2R R21, SR_TID.X ;  /* 0x0000000000157919 */ /* 0x000e680000002100 */
[----:B0-----:R0:W-:Y:S01]  /*761b0*/  STL [R1+0xb4], R3 ;  /* 0x0000b40301007387 */ /* 0x0011e20000100800 */
[----:B------:R-:W-:-:S02]  /*761c0*/  FMUL R2, R2, 1.4426950216293334961 ;  /* 0x3fb8aa3b02027820 */ /* 0x000fc40000400000 */
[----:B0-----:R-:W-:Y:S01]  /*761d0*/  FADD R3, R15, -R29 ;  /* 0x8000001d0f037221 */ /* 0x001fe20000000000 */
[----:B-1----:R-:W-:-:S04]  /*761e0*/  LOP3.LUT R21, R21, 0x1c, RZ, 0xc0, !PT ;  /* 0x0000001c15157812 */ /* 0x002fc800078ec0ff */
[----:B------:R-:W-:-:S04]  /*761f0*/  LEA.HI R15, R21, 0x80, RZ, 0x1e ;  /* 0x00000080150f7811 */ /* 0x000fc800078ff0ff */
[----:B------:R-:W-:Y:S01]  /*76200*/  SHF.L.U32 R15, R15, 0x5, RZ ;  /* 0x000000050f0f7819 */ /* 0x000fe200000006ff */
[----:B------:R-:W-:Y:S01]  /*76210*/  STL [R1+0x11d4], R29 ;  /* 0x0011d41d01007387 */ /* 0x000fe20000100800 */
[----:B------:R0:W1:Y:S03]  /*76220*/  MUFU.EX2 R23, R2 ;  /* 0x0000000200177308 */ /* 0x0000660000000800 */
[----:B------:R-:W4:Y:S04]  /*76230*/  LDL.LU R21, [R1+0x11c] ;  /* 0x00011c0001157983 */ /* 0x000f280000300800 */
[----:B0-----:R0:W2:Y:S04]  /*76240*/  LDS R2, [R15+0x40000] ;  /* 0x040000000f027984 */ /* 0x0010a80000000800 */
[----:B0-----:R-:W2:Y:S01]  /*76250*/  LDL R15, [R1+0x3cc] ;  /* 0x0003cc00010f7983 */ /* 0x001ea20000100800 */
[----:B------:R-:W-:-:S03]  /*76260*/  FADD R4, R9, -R29 ;  /* 0x8000001d09047221 */ /* 0x000fc60000000000 */
[----:B------:R-:W4:Y:S04]  /*76270*/  LDL.LU R9, [R1+0x298] ;  /* 0x0002980001097983 */ /* 0x000f280000300800 */
[----:B-1----:R-:W-:Y:S04]  /*76280*/  STL [R1+0xb0], R23 ;  /* 0x0000b01701007387 */ /* 0x002fe80000100800 */
[----:B------:R0:W-:Y:S04]  /*76290*/  STL [R1+0x2480], R23 ;  /* 0x0024801701007387 */ /* 0x0001e80000100800 */
[----:B------:R-:W4:Y:S01]  /*762a0*/  LDL.LU R26, [R1+0x2e0] ;  /* 0x0002e000011a7983 */ /* 0x000f220000300800 */
[----:B------:R-:W-:-:S06]  /*762b0*/  FMUL R3, R3, 1.4426950216293334961 ;  /* 0x3fb8aa3b03037820 */ /* 0x000fcc0000400000 */
[----:B------:R-:W1:Y:S01]  /*762c0*/  MUFU.EX2 R3, R3 ;  /* 0x0000000300037308 */ /* 0x000e620000000800 */
[----:B------:R-:W-:-:S07]  /*762d0*/  FMUL R4, R4, 1.4426950216293334961 ;  /* 0x3fb8aa3b04047820 */ /* 0x000fce0000400000 */
[----:B0-----:R3:W0:Y:S01]  /*762e0*/  MUFU.EX2 R23, R4 ;  /* 0x0000000400177308 */ /* 0x0016220000000800 */
[----:B-1----:R1:W-:Y:S01]  /*762f0*/  STL [R1+0x3c], R3 ;  /* 0x00003c0301007387 */ /* 0x0023e20000100800 */
[----:B---3--:R-:W-:-:S03]  /*76300*/  FADD R4, R8, -R29 ;  /* 0x8000001d08047221 */ /* 0x008fc60000000000 */
[----:B------:R-:W3:Y:S04]  /*76310*/  S2R R8, SR_TID.X ;  /* 0x0000000000087919 */ /* 0x000ee80000002100 */
[----:B------:R-:W4:Y:S01]  /*76320*/  LDL.LU R28, [R1+0x194] ;  /* 0x00019400011c7983 */ /* 0x000f220000300800 */
[----:B-1----:R-:W-:-:S03]  /*76330*/  FADD R3, R22, -R29 ;  /* 0x8000001d16037221 */ /* 0x002fc60000000000 */
[----:B------:R-:W4:Y:S01]  /*76340*/  LDL.LU R25, [R1+0x90] ;  /* 0x0000900001197983 */ /* 0x000f220000300800 */
[----:B------:R-:W-:-:S06]  /*76350*/  FMUL R3, R3, 1.4426950216293334961 ;  /* 0x3fb8aa3b03037820 */ /* 0x000fcc0000400000 */
[----:B------:R-:W1:Y:S01]  /*76360*/  MUFU.EX2 R3, R3 ;  /* 0x0000000300037308 */ /* 0x000e620000000800 */
[----:B------:R-:W-:Y:S04]  /*76370*/  STL [R1+0x2450], R29 ;  /* 0x0024501d01007387 */ /* 0x000fe80000100800 */
[----:B0-----:R-:W-:Y:S04]  /*76380*/  STL [R1+0x38], R23 ;  /* 0x0000381701007387 */ /* 0x001fe80000100800 */
[----:B------:R2:W-:Y:S04]  /*76390*/  STL [R1+0x2484], R23 ;  /* 0x0024841701007387 */ /* 0x0005e80000100800 */
[----:B-1----:R0:W-:Y:S01]  /*763a0*/  STL [R1+0xc2c], R3 ;  /* 0x000c2c0301007387 */ /* 0x0021e20000100800 */
[----:B--2---:R-:W-:Y:S01]  /*763b0*/  FMNMX R23, R0, R15, !PT ;  /* 0x0000000f00177209 */ /* 0x004fe20007800000 */
[----:B------:R-:W-:Y:S01]  /*763c0*/  FMUL R0, R4, 1.4426950216293334961 ;  /* 0x3fb8aa3b04007820 */ /* 0x000fe20000400000 */
[----:B---3--:R-:W-:-:S02]  /*763d0*/  LOP3.LUT R15, R8, 0x1c, RZ, 0xc0, !PT ;  /* 0x0000001c080f7812 */ /* 0x008fc400078ec0ff */
[----:B------:R-:W2:Y:S01]  /*763e0*/  LDL.LU R8, [R1+0x1c4] ;  /* 0x0001c40001087983 */ /* 0x000ea20000300800 */
[--C-:B0-----:R-:W-:Y:S02]  /*763f0*/  FADD R3, R6, -R23.reuse ;  /* 0x8000001706037221 */ /* 0x101fe40000000000 */
[----:B----4-:R-:W-:Y:S01]  /*76400*/  FADD R4, R21, -R23 ;  /* 0x8000001715047221 */ /* 0x010fe20000000000 */
[----:B------:R-:W-:Y:S01]  /*76410*/  STL [R1+0x11d0], R23 ;  /* 0x0011d01701007387 */ /* 0x000fe20000100800 */
[----:B------:R-:W-:-:S03]  /*76420*/  FMUL R3, R3, 1.4426950216293334961 ;  /* 0x3fb8aa3b03037820 */ /* 0x000fc60000400000 */
[----:B------:R-:W3:Y:S01]  /*76430*/  LDL R6, [R1+0x3e0] ;  /* 0x0003e00001067983 */ /* 0x000ee20000100800 */
[----:B------:R0:W-:Y:S01]  /*76440*/  MUFU.EX2 R29, R3 ;  /* 0x00000003001d7308 */ /* 0x0001e20000000800 */
[----:B------:R-:W-:-:S07]  /*76450*/  LEA.HI R15, R15, 0x88, RZ, 0x1e ;  /* 0x000000880f0f7811 */ /* 0x000fce00078ff0ff */
[----:B------:R1:W4:Y:S01]  /*76460*/  MUFU.EX2 R22, R0 ;  /* 0x0000000000167308 */ /* 0x0003220000000800 */
[----:B0-----:R-:W-:Y:S02]  /*76470*/  FMUL R3, R4, 1.4426950216293334961 ;  /* 0x3fb8aa3b04037820 */ /* 0x001fe40000400000 */
[----:B------:R-:W-:-:S05]  /*76480*/  FADD R4, R9, -R23 ;  /* 0x8000001709047221 */ /* 0x000fca0000000000 */
[----:B------:R0:W0:Y:S01]  /*76490*/  MUFU.EX2 R9, R3 ;  /* 0x0000000300097308 */ /* 0x0000220000000800 */
[----:B------:R-:W-:-:S05]  /*764a0*/  IMAD.SHL.U32 R15, R15, 0x20, RZ ;  /* 0x000000200f0f7824 */ /* 0x000fca00078e00ff */
[----:B-1----:R1:W2:Y:S04]  /*764b0*/  LDS R0, [R15+0x40000] ;  /* 0x040000000f007984 */ /* 0x0022a80000000800 */
[----:B-1----:R-:W2:Y:S04]  /*764c0*/  LDL.LU R15, [R1+0x1cc] ;  /* 0x0001cc00010f7983 */ /* 0x002ea80000300800 */
[----:B----4-:R-:W-:Y:S04]  /*764d0*/  STL [R1+0xc24], R22 ;  /* 0x000c241601007387 */ /* 0x010fe80000100800 */
[----:B------:R-:W2:Y:S04]  /*764e0*/  LDL.LU R21, [R1+0x1a0] ;  /* 0x0001a00001157983 */ /* 0x000ea80000300800 */
[----:B------:R1:W-:Y:S01]  /*764f0*/  STL [R1+0xbd0], R29 ;  /* 0x000bd01d01007387 */ /* 0x0003e20000100800 */
[----:B0-----:R-:W-:-:S03]  /*76500*/  FMUL R3, R4, 1.4426950216293334961 ;  /* 0x3fb8aa3b04037820 */ /* 0x001fc60000400000 */
[----:B-1----:R-:W2:Y:S04]  /*76510*/  LDL.LU R29, [R1+0x8c] ;  /* 0x00008c00011d7983 */ /* 0x002ea80000300800 */
[----:B------:R0:W-:Y:S01]  /*76520*/  STL [R1+0xbc8], R9 ;  /* 0x000bc80901007387 */ /* 0x0001e20000100800 */
[----:B------:R-:W1:Y:S03]  /*76530*/  MUFU.EX2 R3, R3 ;  /* 0x0000000300037308 */ /* 0x000e660000000800 */
[----:B0-----:R-:W0:Y:S01]  /*76540*/  S2R R9, SR_TID.X ;  /* 0x0000000000097919 */ /* 0x001e220000002100 */
[----:B------:R-:W-:-:S03]  /*76550*/  FADD R4, R26, -R23 ;  /* 0x800000171a047221 */ /* 0x000fc60000000000 */
[----:B-1----:R1:W-:Y:S01]  /*76560*/  STL [R1+0xc18], R3 ;  /* 0x000c180301007387 */ /* 0x0023e20000100800 */
[----:B0-----:R-:W-:-:S03]  /*76570*/  LOP3.LUT R26, R9, 0x1c, RZ, 0xc0, !PT ;  /* 0x0000001c091a7812 */ /* 0x001fc600078ec0ff */
[----:B------:R-:W2:Y:S04]  /*76580*/  LDL R9, [R1+0x3e4] ;  /* 0x0003e40001097983 */ /* 0x000ea80000100800 */
[----:B------:R-:W2:Y:S01]  /*76590*/  LDL.LU R23, [R1+0x1ec] ;  /* 0x0001ec0001177983 */ /* 0x000ea20000300800 */
[----:B------:R-:W-:-:S04]  /*765a0*/  LEA.HI R26, R26, 0x90, RZ, 0x1e ;  /* 0x000000901a1a7811 */ /* 0x000fc800078ff0ff */
[----:B------:R-:W-:Y:S02]  /*765b0*/  SHF.L.U32 R26, R26, 0x5, RZ ;  /* 0x000000051a1a7819 */ /* 0x000fe400000006ff */
[----:B---3--:R-:W-:Y:S01]  /*765c0*/  FMNMX R6, R2, R6, !PT ;  /* 0x0000000602067209 */ /* 0x008fe20007800000 */
[----:B------:R-:W-:-:S04]  /*765d0*/  FMUL R2, R4, 1.4426950216293334961 ;  /* 0x3fb8aa3b04027820 */ /* 0x000fc80000400000 */
[----:B------:R0:W3:Y:S01]  /*765e0*/  MUFU.EX2 R4, R2 ;  /* 0x0000000200047308 */ /* 0x0000e20000000800 */
[--C-:B-1----:R-:W-:Y:S01]  /*765f0*/  FADD R3, R28, -R6.reuse ;  /* 0x800000061c037221 */ /* 0x102fe20000000000 */
[----:B------:R-:W-:Y:S03]  /*76600*/  STL [R1+0x11c8], R6 ;  /* 0x0011c80601007387 */ /* 0x000fe60000100800 */
[----:B------:R-:W-:Y:S01]  /*76610*/  FMUL R3, R3, 1.4426950216293334961 ;  /* 0x3fb8aa3b03037820 */ /* 0x000fe20000400000 */
[----:B0-----:R0:W1:Y:S04]  /*76620*/  LDS R2, [R26+0x40000] ;  /* 0x040000001a027984 */ /* 0x0010680000000800 */
[----:B---3--:R3:W-:Y:S04]  /*76630*/  STL [R1+0xc10], R4 ;  /* 0x000c100401007387 */ /* 0x0087e80000100800 */
[----:B0-----:R-:W4:Y:S01]  /*76640*/  LDL.LU R26, [R1+0x1e4] ;  /* 0x0001e400011a7983 */ /* 0x001f220000300800 */
[----:B---3--:R-:W-:-:S02]  /*76650*/  FADD R4, R25, -R6 ;  /* 0x8000000619047221 */ /* 0x008fc40000000000 */
[----:B------:R0:W3:Y:S02]  /*76660*/  MUFU.EX2 R25, R3 ;  /* 0x0000000300197308 */ /* 0x0000e40000000800 */
[----:B0-----:R-:W-:Y:S02]  /*76670*/  FMUL R3, R4, 1.4426950216293334961 ;  /* 0x3fb8aa3b04037820 */ /* 0x001fe40000400000 */
[----:B--2---:R-:W-:Y:S02]  /*76680*/  FADD R4, R8, -R6 ;  /* 0x8000000608047221 */ /* 0x004fe40000000000 */
[----:B------:R-:W0:Y:S02]  /*76690*/  S2R R8, SR_TID.X ;  /* 0x0000000000087919 */ /* 0x000e240000002100 */
[----:B------:R-:W2:Y:S02]  /*766a0*/  MUFU.EX2 R3, R3 ;  /* 0x0000000300037308 */ /* 0x000ea40000000800 */
[----:B---3--:R3:W-:Y:S04]  /*766b0*/  STL [R1+0xbb4], R25 ;  /* 0x000bb41901007387 */ /* 0x0087e80000100800 */
[----:B------:R-:W4:Y:S04]  /*766c0*/  LDL.LU R28, [R1+0xa0] ;  /* 0x0000a000011c7983 */ /* 0x000f280000300800 */
[----:B--2---:R2:W-:Y:S04]  /*766d0*/  STL [R1+0xbb0], R3 ;  /* 0x000bb00301007387 */ /* 0x0045e80000100800 */
[----:B---3--:R-:W3:Y:S01]  /*766e0*/  LDL.LU R25, [R1+0x228] ;  /* 0x0002280001197983 */ /* 0x008ee20000300800 */
[----:B--2---:R-:W-:Y:S01]  /*766f0*/  FMUL R3, R4, 1.4426950216293334961 ;  /* 0x3fb8aa3b04037820 */ /* 0x004fe20000400000 */
[----:B0-----:R-:W-:-:S05]  /*76700*/  LOP3.LUT R8, R8, 0x1c, RZ, 0xc0, !PT ;  /* 0x0000001c08087812 */ /* 0x001fca00078ec0ff */
[----:B------:R-:W0:Y:S01]  /*76710*/  MUFU.EX2 R3, R3 ;  /* 0x0000000300037308 */ /* 0x000e220000000800 */
[----:B------:R-:W-:Y:S01]  /*76720*/  FMNMX R9, R0, R9, !PT ;  /* 0x0000000900097209 */ /* 0x000fe20007800000 */
[----:B------:R-:W-:Y:S01]  /*76730*/  FADD R0, R15, -R6 ;  /* 0x800000060f007221 */ /* 0x000fe20000000000 */
[----:B------:R-:W-:Y:S01]  /*76740*/  LEA.HI R4, R8, 0x98, RZ, 0x1e ;  /* 0x0000009808047811 */ /* 0x000fe200078ff0ff */
[----:B------:R-:W2:Y:S02]  /*76750*/  LDL.LU R6, [R1+0x24a4] ;  /* 0x0024a40001067983 */ /* 0x000ea40000300800 */
[----:B------:R-:W-:-:S06]  /*76760*/  FMUL R0, R0, 1.4426950216293334961 ;  /* 0x3fb8aa3b00007820 */ /* 0x000fcc0000400000 */
[----:B------:R-:W1:Y:S01]  /*76770*/  MUFU.EX2 R0, R0 ;  /* 0x0000000000007308 */ /* 0x000e620000000800 */
[----:B------:R-:W-:Y:S01]  /*76780*/  IMAD.SHL.U32 R4, R4, 0x20, RZ ;  /* 0x0000002004047824 */ /* 0x000fe200078e00ff */
[----:B0-----:R-:W-:Y:S04]  /*76790*/  STL [R1+0xc04], R3 ;  /* 0x000c040301007387 */ /* 0x001fe80000100800 */
[----:B------:R-:W-:Y:S04]  /*767a0*/  STL [R1+0x11c4], R9 ;  /* 0x0011c40901007387 */ /* 0x000fe80000100800 */
[----:B------:R0:W2:Y:S04]  /*767b0*/  LDS R3, [R4+0x40000] ;  /* 0x0400000004037984 */ /* 0x0000a80000000800 */
[----:B------:R-:W2:Y:S01]  /*767c0*/  LDL R15, [R1+0x3e8] ;  /* 0x0003e800010f7983 */ /* 0x000ea20000100800 */
[----:B0-----:R-:W-:-:S03]  /*767d0*/  FADD R4, R21, -R9 ;  /* 0x8000000915047221 */ /* 0x001fc60000000000 */
[----:B------:R-:W3:Y:S04]  /*767e0*/  LDL.LU R8, [R1+0x22c] ;  /* 0x00022c0001087983 */ /* 0x000ee80000300800 */
[----:B------:R-:W3:Y:S04]  /*767f0*/  LDL.LU R21, [R1+0x1fc] ;  /* 0x0001fc0001157983 */ /* 0x000ee80000300800 */
[----:B-1----:R0:W-:Y:S02]  /*76800*/  STL [R1+0xbfc], R0 ;  /* 0x000bfc0001007387 */ /* 0x0021e40000100800 */
[----:B0-----:R-:W-:-:S06]  /*76810*/  FMUL R0, R4, 1.4426950216293334961 ;  /* 0x3fb8aa3b04007820 */ /* 0x001fcc0000400000 */
[----:B------:R-:W0:Y:S01]  /*76820*/  MUFU.EX2 R0, R0 ;  /* 0x0000000000007308 */ /* 0x000e220000000800 */
[----:B------:R-:W-:Y:S01]  /*76830*/  FADD R4, R29, -R9 ;  /* 0x800000091d047221 */ /* 0x000fe20000000000 */
[----:B0-----:R0:W-:Y:S03]  /*76840*/  STL [R1+0xba0], R0 ;  /* 0x000ba00001007387 */ /* 0x0011e60000100800 */
[----:B0-----:R-:W-:-:S06]  /*76850*/  FMUL R0, R4, 1.4426950216293334961 ;  /* 0x3fb8aa3b04007820 */ /* 0x001fcc0000400000 */
[----:B------:R-:W0:Y:S01]  /*76860*/  MUFU.EX2 R0, R0 ;  /* 0x0000000000007308 */ /* 0x000e220000000800 */
[----:B------:R-:W-:Y:S02]  /*76870*/  FADD R4, R23, -R9 ;  /* 0x8000000917047221 */ /* 0x000fe40000000000 */
[----:B------:R-:W3:Y:S04]  /*76880*/  LDL R23, [R1+0x3ec] ;  /* 0x0003ec0001177983 */ /* 0x000ee80000100800 */
[----:B0-----:R0:W-:Y:S02]  /*76890*/  STL [R1+0xb94], R0 ;  /* 0x000b940001007387 */ /* 0x0011e40000100800 */
[----:B0-----:R-:W-:Y:S02]  /*768a0*/  FMUL R0, R4, 1.4426950216293334961 ;  /* 0x3fb8aa3b04007820 */ /* 0x001fe40000400000 */
[----:B------:R-:W3:Y:S04]  /*768b0*/  LDL.LU R4, [R1+0x1f8] ;  /* 0x0001f80001047983 */ /* 0x000ee80000300800 */
[----:B------:R-:W0:Y:S02]  /*768c0*/  S2R R29, SR_TID.X ;  /* 0x00000000001d7919 */ /* 0x000e240000002100 */
[----:B0-----:R-:W-:-:S04]  /*768d0*/  LOP3.LUT R29, R29, 0x1c, RZ, 0xc0, !PT ;  /* 0x0000001c1d1d7812 */ /* 0x001fc800078ec0ff */
[----:B------:R-:W-:-:S04]  /*768e0*/  LEA.HI R29, R29, 0xa0, RZ, 0x1e ;  /* 0x000000a01d1d7811 */ /* 0x000fc800078ff0ff */
[----:B------:R-:W-:Y:S02]  /*768f0*/  SHF.L.U32 R29, R29, 0x5, RZ ;  /* 0x000000051d1d7819 */ /* 0x000fe400000006ff */
[----:B--2---:R-:W-:Y:S02]  /*76900*/  FMNMX R15, R2, R15, !PT ;  /* 0x0000000f020f7209 */ /* 0x004fe40007800000 */
[----:B------:R0:W1:Y:S01]  /*76910*/  MUFU.EX2 R2, R0 ;  /* 0x0000000000027308 */ /* 0x0000620000000800 */
[----:B---3--:R-:W-:Y:S02]  /*76920*/  FADD R4, R4, -R9 ;  /* 0x8000000904047221 */ /* 0x008fe40000000000 */
[----:B------:R-:W2:Y:S02]  /*76930*/  LDL.LU R9, [R1+0x24a0] ;  /* 0x0024a00001097983 */ /* 0x000ea40000300800 */
[----:B0-----:R-:W-:-:S06]  /*76940*/  FMUL R0, R4, 1.4426950216293334961 ;  /* 0x3fb8aa3b04007820 */ /* 0x001fcc0000400000 */
[----:B------:R-:W0:Y:S01]  /*76950*/  MUFU.EX2 R0, R0 ;  /* 0x0000000000007308 */ /* 0x000e220000000800 */
[----:B-1----:R-:W-:Y:S01]  /*76960*/  STL [R1+0xbf0], R2 ;  /* 0x000bf00201007387 */ /* 0x002fe20000100800 */
[----:B----4-:R-:W-:-:S03]  /*76970*/  FADD R4, R26, -R15 ;  /* 0x8000000f1a047221 */ /* 0x010fc60000000000 */
[----:B------:R1:W3:Y:S04]  /*76980*/  LDS R2, [R29+0x40000] ;  /* 0x040000001d027984 */ /* 0x0002e80000000800 */
[----:B------:R-:W-:Y:S04]  /*76990*/  STL [R1+0x11c0], R15 ;  /* 0x0011c00f01007387 */ /* 0x000fe80000100800 */
[----:B-1----:R-:W4:Y:S04]  /*769a0*/  LDL.LU R29, [R1+0x25c] ;  /* 0x00025c00011d7983 */ /* 0x002f280000300800 */
[----:B------:R-:W2:Y:S04]  /*769b0*/  LDL.LU R26, [R1+0x234] ;  /* 0x00023400011a7983 */ /* 0x000ea80000300800 */
[----:B0-----:R0:W-:Y:S02]  /*769c0*/  STL [R1+0xbe8], R0 ;  /* 0x000be80001007387 */ /* 0x0011e40000100800 */
[----:B0-----:R-:W-:-:S02]  /*769d0*/  FMUL R0, R4, 1.4426950216293334961 ;  /* 0x3fb8aa3b04007820 */ /* 0x001fc40000400000 */
[--C-:B------:R-:W-:Y:S02]  /*769e0*/  FADD R4, R28, -R15.reuse ;  /* 0x8000000f1c047221 */ /* 0x100fe40000000000 */
[----:B------:R0:W1:Y:S02]  /*769f0*/  MUFU.EX2 R28, R0 ;  /* 0x00000000001c7308 */ /* 0x0000640000000800 */
[----:B0-----:R-:W-:Y:S02]  /*76a00*/  FMUL R0, R4, 1.4426950216293334961 ;  /* 0x3fb8aa3b04007820 */ /* 0x001fe40000400000 */
[----:B------:R-:W-:-:S04]  /*76a10*/  FADD R4, R25, -R15 ;  /* 0x8000000f19047221 */ /* 0x000fc80000000000 */
[----:B------:R0:W3:Y:S01]  /*76a20*/  MUFU.EX2 R25, R0 ;  /* 0x0000000000197308 */ /* 0x0000e20000000800 */
[----:B-1----:R-:W-:Y:S01]  /*76a30*/  STL [R1+0xb88], R28 ;  /* 0x000b881c01007387 */ /* 0x002fe20000100800 */
[----:B0-----:R-:W-:-:S03]  /*76a40*/  FMUL R0, R4, 1.4426950216293334961 ;  /* 0x3fb8aa3b04007820 */ /* 0x001fc60000400000 */
[----:B---3--:R0:W-:Y:S01]  /*76a50*/  STL [R1+0xb84], R25 ;  /* 0x000b841901007387 */ /* 0x0081e20000100800 */
[----:B------:R-:W-:Y:S01]  /*76a60*/  FMNMX R23, R3, R23, !PT ;  /* 0x0000001703177209 */ /* 0x000fe20007800000 */
[----:B------:R-:W-:Y:S02]  /*76a70*/  FADD R3, R8, -R15 ;  /* 0x8000000f08037221 */ /* 0x000fe40000000000 */
[----:B------:R-:W3:Y:S01]  /*76a80*/  LDL.LU R4, [R1+0x258] ;  /* 0x0002580001047983 */ /* 0x000ee20000300800 */
[----:B0-----:R0:W1:Y:S01]  /*76a90*/  MUFU.EX2 R25, R0 ;  /* 0x0000000000197308 */ /* 0x0010620000000800 */
[----:B------:R-:W-:Y:S02]  /*76aa0*/  FMUL R3, R3, 1.4426950216293334961 ;  /* 0x3fb8aa3b03037820 */ /* 0x000fe40000400000 */
[----:B------:R-:W2:Y:S04]  /*76ab0*/  LDL R15, [R1+0x3f0] ;  /* 0x0003f000010f7983 */ /* 0x000ea80000100800 */
[----:B------:R-:W2:Y:S01]  /*76ac0*/  LDL.LU R8, [R1+0x98] ;  /* 0x0000980001087983 */ /* 0x000ea20000300800 */
[----:B0-----:R-:W-:-:S03]  /*76ad0*/  FADD R0, R21, -R23 ;  /* 0x8000001715007221 */ /* 0x001fc60000000000 */
[----:B------:R-:W-:Y:S01]  /*76ae0*/  STL [R1+0x11b8], R23 ;  /* 0x0011b81701007387 */ /* 0x000fe20000100800 */
[----:B------:R0:W-:Y:S03]  /*76af0*/  MUFU.EX2 R21, R3 ;  /* 0x0000000300157308 */ /* 0x0001e60000000800 */
[----:B-1----:R1:W-:Y:S04]  /*76b00*/  STL [R1+0xbdc], R25 ;  /* 0x000bdc1901007387 */ /* 0x0023e80000100800 */
[----:B------:R-:W2:Y:S04]  /*76b10*/  LDL.LU R28, [R1+0x270] ;  /* 0x00027000011c7983 */ /* 0x000ea80000300800 */
[----:B0-----:R-:W2:Y:S04]  /*76b20*/  LDL.LU R3, [R1+0x9c] ;  /* 0x00009c0001037983 */ /* 0x001ea80000300800 */
[----:B-1----:R-:W0:Y:S01]  /*76b30*/  S2R R25, SR_TID.X ;  /* 0x0000000000197919 */ /* 0x002e220000002100 */
[----:B------:R-:W-:-:S06]  /*76b40*/  FMUL R0, R0, 1.4426950216293334961 ;  /* 0x3fb8aa3b00007820 */ /* 0x000fcc0000400000 */
[----:B------:R-:W1:Y:S01]  /*76b50*/  MUFU.EX2 R0, R0 ;  /* 0x0000000000007308 */ /* 0x000e620000000800 */
[----:B0-----:R-:W-:Y:S01]  /*76b60*/  LOP3.LUT R25, R25, 0x1c, RZ, 0xc0, !PT ;  /* 0x0000001c19197812 */ /* 0x001fe200078ec0ff */
[----:B-1----:R0:W-:Y:S03]  /*76b70*/  STL [R1+0xb70], R0 ;  /* 0x000b700001007387 */ /* 0x0021e60000100800 */
[----:B0-----:R-:W-:Y:S02]  /*76b80*/  LEA.HI R0, R25, 0xa8, RZ, 0x1e ;  /* 0x000000a819007811 */ /* 0x001fe400078ff0ff */
[----:B------:R-:W4:Y:S04]  /*76b90*/  LDL.LU R25, [R1+0x2fc] ;  /* 0x0002fc0001197983 */ /* 0x000f280000300800 */
[----:B------:R-:W-:Y:S04]  /*76ba0*/  STL [R1+0xbd4], R21 ;  /* 0x000bd41501007387 */ /* 0x000fe80000100800 */
[----:B------:R0:W-:Y:S01]  /*76bb0*/  STL [R1+0x2470], R21 ;  /* 0x0024701501007387 */ /* 0x0001e20000100800 */
[----:B---3--:R-:W-:-:S02]  /*76bc0*/  FADD R4, R4, -R23 ;  /* 0x8000001704047221 */ /* 0x008fc40000000000 */
[----:B--2---:R-:W-:-:S04]  /*76bd0*/  FADD R3, R3, -R23 ;  /* 0x8000001703037221 */ /* 0x004fc80000000000 */
[----:B------:R-:W-:-:S06]  /*76be0*/  FMUL R3, R3, 1.4426950216293334961 ;  /* 0x3fb8aa3b03037820 */ /* 0x000fcc0000400000 */
[----:B------:R-:W1:Y:S01]  /*76bf0*/  MUFU.EX2 R3, R3 ;  /* 0x0000000300037308 */ /* 0x000e620000000800 */
[----:B------:R-:W-:Y:S01]  /*76c00*/  FMNMX R15, R2, R15, !PT ;  /* 0x0000000f020f7209 */ /* 0x000fe20007800000 */
[----:B------:R-:W-:Y:S01]  /*76c10*/  FMUL R2, R4, 1.4426950216293334961 ;  /* 0x3fb8aa3b04027820 */ /* 0x000fe20000400000 */
[----:B-1----:R4:W-:Y:S05]  /*76c20*/  STL [R1+0xb68], R3 ;  /* 0x000b680301007387 */ /* 0x0029ea0000100800 */
[----:B0-----:R0:W1:Y:S01]  /*76c30*/  MUFU.EX2 R21, R2 ;  /* 0x0000000200157308 */ /* 0x0010620000000800 */
[----:B----4-:R-:W-:-:S04]  /*76c40*/  FADD R3, R29, -R23 ;  /* 0x800000171d037221 */ /* 0x010fc80000000000 */
[----:B------:R-:W-:-:S06]  /*76c50*/  FMUL R3, R3, 1.4426950216293334961 ;  /* 0x3fb8aa3b03037820 */ /* 0x000fcc0000400000 */
[----:B------:R-:W2:Y:S01]  /*76c60*/  MUFU.EX2 R3, R3 ;  /* 0x0000000300037308 */ /* 0x000ea20000000800 */
[--C-:B0-----:R-:W-:Y:S01]  /*76c70*/  FADD R2, R26, -R15.reuse ;  /* 0x8000000f1a027221 */ /* 0x101fe20000000000 */
[----:B------:R-:W-:Y:S03]  /*76c80*/  STL [R1+0x11b4], R15 ;  /* 0x0011b40f01007387 */ /* 0x000fe60000100800 */
[----:B------:R-:W-:Y:S01]  /*76c90*/  FMUL R2, R2, 1.4426950216293334961 ;  /* 0x3fb8aa3b02027820 */ /* 0x000fe20000400000 */
[----:B------:R-:W3:Y:S04]  /*76ca0*/  LDL R29, [R1+0x1ac] ;  /* 0x0001ac00011d7983 */ /* 0x000ee80000100800 */
[----:B------:R-:W4:Y:S01]  /*76cb0*/  LDL.LU R26, [R1+0x260] ;  /* 0x00026000011a7983 */ /* 0x000f220000300800 */
[----:B------:R0:W0:Y:S03]  /*76cc0*/  MUFU.EX2 R4, R2 ;  /* 0x0000000200047308 */ /* 0x0000260000000800 */
[----:B------:R-:W3:Y:S04]  /*76cd0*/  LDL R23, [R1+0x3f4] ;  /* 0x0003f40001177983 */ /* 0x000ee80000100800 */
[----:B-1----:R-:W-:Y:S04]  /*76ce0*/  STL [R1+0xbc0], R21 ;  /* 0x000bc01501007387 */ /* 0x002fe80000100800 */
[----:B--2---:R-:W-:Y:S04]  /*76cf0*/  STL [R1+0xbb8], R3 ;  /* 0x000bb80301007387 */ /* 0x004fe80000100800 */
[----:B------:R1:W-:Y:S04]  /*76d00*/  STL [R1+0x2474], R21 ;  /* 0x0024741501007387 */ /* 0x0003e80000100800 */
[----:B0-----:R-:W2:Y:S04]  /*76d10*/  LDL R2, [R1+0x1b4] ;  /* 0x0001b40001027983 */ /* 0x001ea80000100800 */
[----:B-1----:R-:W2:Y:S01]  /*76d20*/  LDL R21, [R1+0x1bc] ;  /* 0x0001bc0001157983 */ /* 0x002ea20000100800 */
[----:B------:R-:W-:-:S04]  /*76d30*/  FADD R3, R8, -R15 ;  /* 0x8000000f08037221 */ /* 0x000fc80000000000 */
[----:B------:R-:W-:-:S06]  /*76d40*/  FMUL R3, R3, 1.4426950216293334961 ;  /* 0x3fb8aa3b03037820 */ /* 0x000fcc0000400000 */
[----:B------:R-:W0:Y:S01]  /*76d50*/  MUFU.EX2 R3, R3 ;  /* 0x0000000300037308 */ /* 0x000e220000000800 */
[----:B------:R-:W-:Y:S01]  /*76d60*/  LOP3.LUT R9, R9, 0x1c, RZ, 0xc0, !PT ;  /* 0x0000001c09097812 */ /* 0x000fe200078ec0ff */
[----:B------:R1:W-:Y:S01]  /*76d70*/  STL [R1+0xb58], R4 ;  /* 0x000b580401007387 */ /* 0x0003e20000100800 */
[----:B------:R-:W-:-:S03]  /*76d80*/  IMAD.SHL.U32 R0, R0, 0x20, RZ ;  /* 0x0000002000007824 */ /* 0x000fc600078e00ff */
[----:B------:R-:W3:Y:S04]  /*76d90*/  LDL.LU R8, [R1+0xa4] ;  /* 0x0000a40001087983 */ /* 0x000ee80000300800 */
[----:B------:R-:W3:Y:S01]  /*76da0*/  LDS R0, [R0+0x40000] ;  /* 0x0400000000007984 */ /* 0x000ee20000000800 */
[----:B-1----:R-:W-:Y:S01]  /*76db0*/  FADD R4, R28, -R15 ;  /* 0x8000000f1c047221 */ /* 0x002fe20000000000 */
[----:B------:R-:W-:Y:S02]  /*76dc0*/  LEA.HI R28, R9, 0xb0, RZ, 0x1e ;  /* 0x000000b0091c7811 */ /* 0x000fe400078ff0ff */
[----:B------:R-:W4:Y:S02]  /*76dd0*/  LDL.LU R9, [R1+0x238] ;  /* 0x0002380001097983 */ /* 0x000f240000300800 */
[----:B------:R-:W-:-:S02]  /*76de0*/  SHF.L.U32 R28, R28, 0x5, RZ ;  /* 0x000000051c1c7819 */ /* 0x000fc400000006ff */
[----:B0-----:R2:W-:Y:S01]  /*76df0*/  STL [R1+0xb50], R3 ;  /* 0x000b500301007387 */ /* 0x0015e20000100800 */
[----:B------:R-:W-:Y:S02]  /*76e00*/  FMUL R4, R4, 1.4426950216293334961 ;  /* 0x3fb8aa3b04047820 */ /* 0x000fe40000400000 */
[----:B------:R-:W-:Y:S02]  /*76e10*/  FADD R5, R5, R24 ;  /* 0x0000001805057221 */ /* 0x000fe40000000000 */
[----:B------:R-:W0:Y:S02]  /*76e20*/  MUFU.EX2 R24, R4 ;  /* 0x0000000400187308 */ /* 0x000e240000000800 */
[----:B------:R-:W-:Y:S02]  /*76e30*/  FADD R5, R10, R5 ;  /* 0x000000050a057221 */ /* 0x000fe40000000000 */
[----:B--2---:R-:W-:Y:S02]  /*76e40*/  FADD R3, R21, R2 ;  /* 0x0000000215037221 */ /* 0x004fe40000000000 */
[----:B------:R1:W-:Y:S02]  /*76e50*/  LDS R2, [R28+0x40000] ;  /* 0x040000001c027984 */ /* 0x0003e40000000800 */
[----:B------:R-:W-:-:S02]  /*76e60*/  FADD R6, R6, R3 ;  /* 0x0000000306067221 */ /* 0x000fc40000000000 */
[----:B------:R-:W-:Y:S02]  /*76e70*/  FADD R3, R25, -R15 ;  /* 0x8000000f19037221 */ /* 0x000fe40000000000 */
[----:B------:R-:W-:Y:S01]  /*76e80*/  FADD R6, R7, R6 ;  /* 0x0000000607067221 */ /* 0x000fe20000000000 */
[----:B-1----:R-:W2:Y:S04]  /*76e90*/  LDL.LU R28, [R1+0x240] ;  /* 0x00024000011c7983 */ /* 0x002ea80000300800 */
[----:B------:R-:W2:Y:S04]  /*76ea0*/  LDL.LU R15, [R1+0x249c] ;  /* 0x00249c00010f7983 */ /* 0x000ea80000300800 */
[----:B------:R-:W2:Y:S01]  /*76eb0*/  LDL.LU R7, [R1+0x2498] ;  /* 0x0024980001077983 */ /* 0x000ea20000300800 */
[----:B---3--:R-:W-:-:S03]  /*76ec0*/  FMNMX R23, R0, R23, !PT ;  /* 0x0000001700177209 */ /* 0x008fc60007800000 */
[----:B------:R-:W3:Y:S04]  /*76ed0*/  LDL.LU R25, [R1+0x200] ;  /* 0x0002000001197983 */ /* 0x000ee80000300800 */
[----:B------:R-:W-:Y:S04]  /*76ee0*/  STL [R1+0x11ac], R23 ;  /* 0x0011ac1701007387 */ /* 0x000fe80000100800 */
[----:B------:R-:W3:Y:S04]  /*76ef0*/  LDL.LU R10, [R1+0xa8] ;  /* 0x0000a800010a7983 */ /* 0x000ee80000300800 */
[----:B0-----:R-:W-:Y:S04]  /*76f00*/  STL [R1+0xba4], R24 ;  /* 0x000ba41801007387 */ /* 0x001fe80000100800 */
[----:B------:R-:W-:Y:S04]  /*76f10*/  STL [R1+0x2478], R24 ;  /* 0x0024781801007387 */ /* 0x000fe80000100800 */
[----:B------:R-:W3:Y:S01]  /*76f20*/  LDL R21, [R1+0x3f8] ;  /* 0x0003f80001157983 */ /* 0x000ee20000100800 */
[----:B------:R-:W-:-:S02]  /*76f30*/  FMUL R4, R3, 1.4426950216293334961 ;  /* 0x3fb8aa3b03047820 */ /* 0x000fc40000400000 */
[----:B----4-:R-:W-:-:S04]  /*76f40*/  FADD R3, R26, -R23 ;  /* 0x800000171a037221 */ /* 0x010fc80000000000 */
[----:B------:R-:W0:Y:S01]  /*76f50*/  MUFU.EX2 R4, R4 ;  /* 0x0000000400047308 */ /* 0x000e220000000800 */
[----:B------:R-:W1:Y:S01]  /*76f60*/  SHFL.BFLY PT, R0, R6, 0x2, 0x1f ;  /* 0x0c401f0006007f89 */ /* 0x000e6200000e0000 */
[----:B------:R-:W-:Y:S02]  /*76f70*/  FADD R8, R8, -R23 ;  /* 0x8000001708087221 */ /* 0x000fe40000000000 */
[----:B------:R-:W-:Y:S02]  /*76f80*/  FADD R5, R29, R5 ;  /* 0x000000051d057221 */ /* 0x000fe40000000000 */
[----:B------:R-:W4:Y:S04]  /*76f90*/  LDL.LU R29, [R1+0x244] ;  /* 0x00024400011d7983 */ /* 0x000f280000300800 */
[----:B0-----:R-:W-:Y:S04]  /*76fa0*/  STL [R1+0xb98], R4 ;  /* 0x000b980401007387 */ /* 0x001fe80000100800 */
[----:B------:R-:W4:Y:S01]  /*76fb0*/  LDL.LU R26, [R1+0x230] ;  /* 0x00023000011a7983 */ /* 0x000f220000300800 */
[----:B-1----:R-:W-:Y:S01]  /*76fc0*/  FADD R0, R6, R0 ;  /* 0x0000000006007221 */ /* 0x002fe20000000000 */
[----:B--2---:R-:W-:Y:S01]  /*76fd0*/  LEA.HI R24, R7, 0xb8, RZ, 0x1e ;  /* 0x000000b807187811 */ /* 0x004fe200078ff0ff */
[----:B------:R-:W-:-:S04]  /*76fe0*/  FMUL R7, R3, 1.4426950216293334961 ;  /* 0x3fb8aa3b03077820 */ /* 0x000fc80000400000 */
[----:B------:R-:W-:-:S05]  /*76ff0*/  IMAD.SHL.U32 R24, R24, 0x20, RZ ;  /* 0x0000002018187824 */ /* 0x000fca00078e00ff */
[----:B------:R0:W-:Y:S02]  /*77000*/  LDS R3, [R24+0x40000] ;  /* 0x0400000018037984 */ /* 0x0001e40000000800 */
[----:B0-----:R0:W1:Y:S02]  /*77010*/  MUFU.EX2 R24, R7 ;  /* 0x0000000700187308 */ /* 0x0010640000000800 */
[----:B0-----:R-:W-:Y:S01]  /*77020*/  FMUL R7, R8, 1.4426950216293334961 ;  /* 0x3fb8aa3b08077820 */ /* 0x001fe20000400000 */
[----:B-1----:R0:W-:Y:S05]  /*77030*/  STL [R1+0xb3c], R24 ;  /* 0x000b3c1801007387 */ /* 0x0021ea0000100800 */
[----:B0-----:R-:W0:Y:S01]  /*77040*/  MUFU.EX2 R24, R7 ;  /* 0x0000000700187308 */ /* 0x001e220000000800 */
[----:B------:R-:W-:-:S02]  /*77050*/  FADD R8, R9, -R23 ;  /* 0x8000001709087221 */ /* 0x000fc40000000000 */
[----:B------:R-:W2:Y:S01]  /*77060*/  LDL.LU R9, [R1+0x220] ;  /* 0x0002200001097983 */ /* 0x000ea20000300800 */
[----:B------:R-:W-:Y:S01]  /*77070*/  FADD R6, R28, -R23 ;  /* 0x800000171c067221 */ /* 0x000fe20000000000 */
[----:B---3--:R-:W-:Y:S02]  /*77080*/  FMNMX R23, R2, R21, !PT ;  /* 0x0000001502177209 */ /* 0x008fe40007800000 */
[----:B0-----:R-:W-:Y:S04]  /*77090*/  STL [R1+0xb34], R24 ;  /* 0x000b341801007387 */ /* 0x001fe80000100800 */
[----:B------:R-:W3:Y:S01]  /*770a0*/  LDL R21, [R1+0x3fc] ;  /* 0x0003fc0001157983 */ /* 0x000ee20000100800 */
[----:B------:R-:W-:-:S03]  /*770b0*/  FMUL R7, R8, 1.4426950216293334961 ;  /* 0x3fb8aa3b08077820 */ /* 0x000fc60000400000 */
[----:B------:R-:W0:Y:S03]  /*770c0*/  SHFL.BFLY PT, R4, R5, 0x2, 0x1f ;  /* 0x0c401f0005047f89 */ /* 0x000e2600000e0000 */
[----:B------:R-:W1:Y:S01]  /*770d0*/  MUFU.EX2 R7, R7 ;  /* 0x0000000700077308 */ /* 0x000e620000000800 */
[----:B------:R-:W0:Y:S01]  /*770e0*/  S2R R28, SR_TID.X ;  /* 0x00000000001c7919 */ /* 0x000e220000002100 */
[----:B------:R-:W-:Y:S02]  /*770f0*/  FMUL R6, R6, 1.4426950216293334961 ;  /* 0x3fb8aa3b06067820 */ /* 0x000fe40000400000 */
[----:B----4-:R-:W-:-:S04]  /*77100*/  FADD R8, R29, -R23 ;  /* 0x800000171d087221 */ /* 0x010fc80000000000 */
[----:B------:R-:W4:Y:S01]  /*77110*/  MUFU.EX2 R6, R6 ;  /* 0x0000000600067308 */ /* 0x000f220000000800 */
[----:B-1----:R1:W-:Y:S01]  /*77120*/  STL [R1+0xb80], R7 ;  /* 0x000b800701007387 */ /* 0x0023e20000100800 */
[----:B0-----:R-:W-:Y:S02]  /*77130*/  FADD R2, R5, R4 ;  /* 0x0000000405027221 */ /* 0x001fe40000000000 */
[--C-:B------:R-:W-:Y:S02]  /*77140*/  FADD R5, R25, -R23.reuse ;  /* 0x8000001719057221 */ /* 0x100fe40000000000 */
[----:B-1----:R-:W-:Y:S02]  /*77150*/  FADD R7, R10, -R23 ;  /* 0x800000170a077221 */ /* 0x002fe40000000000 */
[----:B------:R-:W-:Y:S02]  /*77160*/  FMUL R5, R5, 1.4426950216293334961 ;  /* 0x3fb8aa3b05057820 */ /* 0x000fe40000400000 */
[----:B------:R-:W-:Y:S01]  /*77170*/  FMUL R7, R7, 1.4426950216293334961 ;  /* 0x3fb8aa3b07077820 */ /* 0x000fe20000400000 */
[----:B------:R-:W-:-:S02]  /*77180*/  LOP3.LUT R24, R28, 0x1c, RZ, 0xc0, !PT ;  /* 0x0000001c1c187812 */ /* 0x000fc400078ec0ff */
[----:B------:R-:W2:Y:S01]  /*77190*/  LDL.LU R28, [R1+0xac] ;  /* 0x0000ac00011c7983 */ /* 0x000ea20000300800 */
[----:B------:R-:W0:Y:S08]  /*771a0*/  MUFU.EX2 R5, R5 ;  /* 0x0000000500057308 */ /* 0x000e300000000800 */
[----:B------:R-:W1:Y:S01]  /*771b0*/  MUFU.EX2 R7, R7 ;  /* 0x0000000700077308 */ /* 0x000e620000000800 */
[----:B------:R-:W-:Y:S04]  /*771c0*/  STL [R1+0x11a8], R23 ;  /* 0x0011a81701007387 */ /* 0x000fe80000100800 */
[----:B----4-:R-:W-:Y:S04]  /*771d0*/  STL [R1+0xb78], R6 ;  /* 0x000b780601007387 */ /* 0x010fe80000100800 */
[----:B------:R-:W4:Y:S04]  /*771e0*/  LDL.LU R25, [R1+0x254] ;  /* 0x0002540001197983 */ /* 0x000f280000300800 */
[----:B------:R-:W4:Y:S04]  /*771f0*/  LDL.LU R10, [R1+0x250] ;  /* 0x00025000010a7983 */ /* 0x000f280000300800 */
[----:B0-----:R-:W-:Y:S04]  /*77200*/  STL [R1+0xb20], R5 ;  /* 0x000b200501007387 */ /* 0x001fe80000100800 */
[----:B-1----:R0:W-:Y:S02]  /*77210*/  STL [R1+0xb1c], R7 ;  /* 0x000b1c0701007387 */ /* 0x0021e40000100800 */
[----:B0-----:R-:W-:Y:S01]  /*77220*/  FADD R7, R26, -R23 ;  /* 0x800000171a077221 */ /* 0x001fe20000000000 */
[----:B---3--:R-:W-:Y:S01]  /*77230*/  FMNMX R21, R3, R21, !PT ;  /* 0x0000001503157209 */ /* 0x008fe20007800000 */
[----:B------:R-:W-:-:S06]  /*77240*/  FMUL R3, R8, 1.4426950216293334961 ;  /* 0x3fb8aa3b08037820 */ /* 0x000fcc0000400000 */
[----:B------:R-:W0:Y:S01]  /*77250*/  MUFU.EX2 R3, R3 ;  /* 0x0000000300037308 */ /* 0x000e220000000800 */
[----:B------:R-:W-:Y:S04]  /*77260*/  STL [R1+0x11a0], R21 ;  /* 0x0011a01501007387 */ /* 0x000fe80000100800 */
[----:B------:R-:W3:Y:S04]  /*77270*/  LDL R8, [R1+0x138] ;  /* 0x0001380001087983 */ /* 0x000ee80000100800 */
[----:B0-----:R0:W-:Y:S01]  /*77280*/  STL [R1+0xb64], R3 ;  /* 0x000b640301007387 */ /* 0x0011e20000100800 */
[----:B------:R-:W-:-:S03]  /*77290*/  LEA.HI R24, R24, 0xc0, RZ, 0x1e ;  /* 0x000000c018187811 */ /* 0x000fc600078ff0ff */
[----:B------:R-:W1:Y:S01]  /*772a0*/  SHFL.BFLY PT, R6, R0, 0x1, 0x1f ;  /* 0x0c201f0000067f89 */ /* 0x000e6200000e0000 */
[----:B0-----:R-:W-:-:S03]  /*772b0*/  FMUL R3, R7, 1.4426950216293334961 ;  /* 0x3fb8aa3b07037820 */ /* 0x001fc60000400000 */
[----:B------:R-:W0:Y:S01]  /*772c0*/  SHFL.BFLY PT, R5, R2, 0x1, 0x1f ;  /* 0x0c201f0002057f89 */ /* 0x000e2200000e0000 */
[----:B--2---:R-:W-:-:S03]  /*772d0*/  FADD R7, R9, -R21 ;  /* 0x8000001509077221 */ /* 0x004fc60000000000 */
[----:B------:R-:W2:Y:S01]  /*772e0*/  LDL R9, [R1+0x400] ;  /* 0x0004000001097983 */ /* 0x000ea20000100800 */
[----:B------:R-:W-:Y:S01]  /*772f0*/  SHF.L.U32 R24, R24, 0x5, RZ ;  /* 0x0000000518187819 */ /* 0x000fe200000006ff */
[----:B------:R-:W0:Y:S02]  /*77300*/  MUFU.EX2 R3, R3 ;  /* 0x0000000300037308 */ /* 0x000e240000000800 */
[----:B------:R-:W3:Y:S04]  /*77310*/  LDL R26, [R1+0x140] ;  /* 0x00014000011a7983 */ /* 0x000ee80000100800 */
[----:B------:R1:W2:Y:S01]  /*77320*/  LDS R4, [R24+0x40000] ;  /* 0x0400000018047984 */ /* 0x0002a20000000800 */
[----:B------:R-:W-:-:S03]  /*77330*/  FMUL R7, R7, 1.4426950216293334961 ;  /* 0x3fb8aa3b07077820 */ /* 0x000fc60000400000 */
[----:B-1----:R-:W3:Y:S04]  /*77340*/  LDL R24, [R1+0x12c] ;  /* 0x00012c0001187983 */ /* 0x002ee80000100800 */
[----:B0-----:R0:W-:Y:S01]  /*77350*/  STL [R1+0xb5c], R3 ;  /* 0x000b5c0301007387 */ /* 0x0011e20000100800 */
[----:B------:R-:W-:Y:S02]  /*77360*/  FADD R0, R0, R6 ;  /* 0x0000000600007221 */ /* 0x000fe40000000000 */
[----:B------:R-:W-:Y:S01]  /*77370*/  FADD R2, R2, R5 ;  /* 0x0000000502027221 */ /* 0x000fe20000000000 */
[----:B------:R-:W3:Y:S04]  /*77380*/  LDL R23, [R1+0x160] ;  /* 0x0001600001177983 */ /* 0x000ee80000100800 */
[----:B------:R-:W3:Y:S01]  /*77390*/  LDL R29, [R1+0x14c] ;  /* 0x00014c00011d7983 */ /* 0x000ee20000100800 */
[----:B0-----:R-:W-:-:S02]  /*773a0*/  FADD R3, R28, -R21 ;  /* 0x800000151c037221 */ /* 0x001fc40000000000 */
[----:B------:R0:W1:Y:S01]  /*773b0*/  MUFU.EX2 R28, R7 ;  /* 0x00000007001c7308 */ /* 0x0000620000000800 */
[--C-:B----4-:R-:W-:Y:S02]  /*773c0*/  FADD R6, R25, -R21.reuse ;  /* 0x8000001519067221 */ /* 0x110fe40000000000 */
[----:B------:R-:W-:Y:S01]  /*773d0*/  FADD R5, R10, -R21 ;  /* 0x800000150a057221 */ /* 0x000fe20000000000 */
[----:B0-----:R-:W4:Y:S04]  /*773e0*/  LDL R7, [R1+0x168] ;  /* 0x0001680001077983 */ /* 0x001f280000100800 */
[----:B-1----:R0:W-:Y:S04]  /*773f0*/  STL [R1+0xb08], R28 ;  /* 0x000b081c01007387 */ /* 0x0021e80000100800 */
[----:B0-----:R-:W4:Y:S04]  /*77400*/  LDL R28, [R1+0x16c] ;  /* 0x00016c00011c7983 */ /* 0x001f280000100800 */
[----:B------:R0:W-:Y:S04]  /*77410*/  STL [R1+0x2454], R0 ;  /* 0x0024540001007387 */ /* 0x0001e80000100800 */
[----:B0-----:R-:W4:Y:S04]  /*77420*/  LDL R0, [R1+0x150] ;  /* 0x0001500001007983 */ /* 0x001f280000100800 */
[----:B------:R0:W-:Y:S04]  /*77430*/  STL [R1+0x2458], R2 ;  /* 0x0024580201007387 */ /* 0x0001e80000100800 */
[----:B0-----:R-:W4:Y:S01]  /*77440*/  LDL R2, [R1+0x178] ;  /* 0x0001780001027983 */ /* 0x001f220000100800 */
[----:B--2---:R-:W-:-:S03]  /*77450*/  FMNMX R21, R4, R9, !PT ;  /* 0x0000000904157209 */ /* 0x004fc60007800000 */
[----:B------:R-:W4:Y:S01]  /*77460*/  LDL R4, [R1+0x164] ;  /* 0x0001640001047983 */ /* 0x000f220000100800 */
[----:B------:R-:W-:-:S06]  /*77470*/  FMUL R3, R3, 1.4426950216293334961 ;  /* 0x3fb8aa3b03037820 */ /* 0x000fcc0000400000 */
[----:B------:R-:W0:Y:S01]  /*77480*/  MUFU.EX2 R3, R3 ;  /* 0x0000000300037308 */ /* 0x000e220000000800 */
[----:B------:R-:W-:Y:S01]  /*77490*/  FMUL R9, R5, 1.4426950216293334961 ;  /* 0x3fb8aa3b05097820 */ /* 0x000fe20000400000 */
[----:B0-----:R0:W-:Y:S04]  /*774a0*/  STL [R1+0xaf8], R3 ;  /* 0x000af80301007387 */ /* 0x0011e80000100800 */
[----:B------:R-:W2:Y:S04]  /*774b0*/  LDL.LU R10, [R1+0x24c] ;  /* 0x00024c00010a7983 */ /* 0x000ea80000300800 */
[----:B------:R-:W2:Y:S01]  /*774c0*/  LDL R25, [R1+0x110] ;  /* 0x0001100001197983 */ /* 0x000ea20000100800 */
[----:B0-----:R-:W-:-:S03]  /*774d0*/  FMUL R3, R6, 1.4426950216293334961 ;  /* 0x3fb8aa3b06037820 */ /* 0x001fc60000400000 */
[----:B------:R-:W-:Y:S01]  /*774e0*/  STL [R1+0xcfc], R21 ;  /* 0x000cfc1501007387 */ /* 0x000fe20000100800 */
[----:B---3--:R-:W-:Y:S02]  /*774f0*/  FADD R6, R20, R24 ;  /* 0x0000001814067221 */ /* 0x008fe40000000000 */
[----:B----4-:R-:W-:Y:S02]  /*77500*/  FADD R5, R2, R4 ;  /* 0x0000000402057221 */ /* 0x010fe40000000000 */
[----:B------:R-:W-:Y:S02]  /*77510*/  FADD R4, R27, R0 ;  /* 0x000000001b047221 */ /* 0x000fe40000000000 */
[----:B------:R0:W1:Y:S02]  /*77520*/  MUFU.EX2 R27, R3 ;  /* 0x00000003001b7308 */ /* 0x0000640000000800 */
[----:B0-----:R-:W-:Y:S02]  /*77530*/  FADD R3, R15, R5 ;  /* 0x000000050f037221 */ /* 0x001fe40000000000 */
[----:B------:R-:W3:Y:S04]  /*77540*/  LDL.LU R15, [R1+0x120] ;  /* 0x00012000010f7983 */ /* 0x000ee80000300800 */
[----:B-1----:R-:W-:Y:S04]  /*77550*/  STL [R1+0xb44], R27 ;  /* 0x000b441b01007387 */ /* 0x002fe80000100800 */
[----:B------:R-:W-:Y:S04]  /*77560*/  STL [R1+0x247c], R27 ;  /* 0x00247c1b01007387 */ /* 0x000fe80000100800 */
[----:B------:R-:W4:Y:S01]  /*77570*/  LDL.LU R20, [R1+0x2494] ;  /* 0x0024940001147983 */ /* 0x000f220000300800 */
[----:B------:R-:W-:-:S03]  /*77580*/  FADD R5, R26, R8 ;  /* 0x000000081a057221 */ /* 0x000fc60000000000 */
[----:B------:R-:W0:Y:S01]  /*77590*/  S2R R26, SR_TID.X ;  /* 0x00000000001a7919 */ /* 0x000e220000002100 */
[----:B------:R-:W-:Y:S02]  /*775a0*/  FADD R4, R7, R4 ;  /* 0x0000000407047221 */ /* 0x000fe40000000000 */
[----:B------:R-:W-:Y:S02]  /*775b0*/  FADD R7, R16, R14 ;  /* 0x0000000e10077221 */ /* 0x000fe40000000000 */
[----:B------:R-:W3:Y:S04]  /*775c0*/  LDL.LU R14, [R1+0x2490] ;  /* 0x00249000010e7983 */ /* 0x000ee80000300800 */
[----:B------:R-:W3:Y:S01]  /*775d0*/  LDL.LU R16, [R1+0x248c] ;  /* 0x00248c0001107983 */ /* 0x000ee20000300800 */
[----:B------:R-:W-:-:S02]  /*775e0*/  FADD R6, R29, R6 ;  /* 0x000000061d067221 */ /* 0x000fc40000000000 */
[----:B------:R2:W1:Y:S01]  /*775f0*/  MUFU.EX2 R29, R9 ;  /* 0x00000009001d7308 */ /* 0x0004620000000800 */
[----:B------:R-:W-:Y:S01]  /*77600*/  FADD R11, R11, R7 ;  /* 0x000000070b0b7221 */ /* 0x000fe20000000000 */
[----:B------:R-:W3:Y:S01]  /*77610*/  LDL.LU R2, [R1+0x278] ;  /* 0x0002780001027983 */ /* 0x000ee20000300800 */
[----:B------:R-:W-:Y:S01]  /*77620*/  FADD R12, R12, R13 ;  /* 0x0000000d0c0c7221 */ /* 0x000fe20000000000 */
[----:B0-----:R-:W-:-:S04]  /*77630*/  LOP3.LUT R26, R26, 0x1c, RZ, 0xc0, !PT ;  /* 0x0000001c1a1a7812 */ /* 0x001fc800078ec0ff */
[----:B------:R-:W-:Y:S01]  /*77640*/  LEA.HI R0, R26, 0xc8, RZ, 0x1e ;  /* 0x000000c81a007811 */ /* 0x000fe200078ff0ff */
[----:B--2---:R-:W-:Y:S02]  /*77650*/  FADD R9, R25, R12 ;  /* 0x0000000c19097221 */ /* 0x004fe40000000000 */
[----:B------:R-:W-:Y:S02]  /*77660*/  FADD R11, R19, R11 ;  /* 0x0000000b130b7221 */ /* 0x000fe40000000000 */
[----:B------:R-:W-:Y:S02]  /*77670*/  IMAD.SHL.U32 R0, R0, 0x20, RZ ;  /* 0x0000002000007824 */ /* 0x000fe400078e00ff */
[----:B------:R-:W-:-:S03]  /*77680*/  FADD R9, R17, R9 ;  /* 0x0000000911097221 */ /* 0x000fc60000000000 */
[----:B------:R0:W-:Y:S01]  /*77690*/  LDS R8, [R0+0x40000] ;  /* 0x0400000000087984 */ /* 0x0001e20000000800 */
[----:B----4-:R-:W-:-:S03]  /*776a0*/  FADD R4, R20, R4 ;  /* 0x0000000414047221 */ /* 0x010fc60000000000 */
[----:B------:R-:W2:Y:S04]  /*776b0*/  LDL.LU R20, [R1+0x274] ;  /* 0x0002740001147983 */ /* 0x000ea80000300800 */
[----:B------:R-:W4:Y:S04]  /*776c0*/  LDL.LU R19, [R1+0x2488] ;  /* 0x0024880001137983 */ /* 0x000f280000300800 */
[----:B------:R-:W4:Y:S04]  /*776d0*/  LDL.LU R26, [R1+0x268] ;  /* 0x00026800011a7983 */ /* 0x000f280000300800 */
[----:B------:R-:W4:Y:S04]  /*776e0*/  LDL.LU R24, [R1+0x124] ;  /* 0x0001240001187983 */ /* 0x000f280000300800 */
[----:B-1----:R-:W-:Y:S04]  /*776f0*/  STL [R1+0xb2c], R29 ;  /* 0x000b2c1d01007387 */ /* 0x002fe80000100800 */
[----:B------:R-:W4:Y:S04]  /*77700*/  LDL.LU R17, [R1+0x290] ;  /* 0x0002900001117983 */ /* 0x000f280000300800 */
[----:B0-----:R-:W4:Y:S01]  /*77710*/  LDL R0, [R1+0x404] ;  /* 0x0004040001007983 */ /* 0x001f220000100800 */
[----:B------:R-:W-:-:S02]  /*77720*/  FADD R5, R23, R5 ;  /* 0x0000000517057221 */ /* 0x000fc40000000000 */
[----:B---3--:R-:W-:Y:S01]  /*77730*/  FADD R6, R14, R6 ;  /* 0x000000060e067221 */ /* 0x008fe20000000000 */
[----:B------:R-:W0:Y:S01]  /*77740*/  SHFL.BFLY PT, R7, R4, 0x2, 0x1f ;  /* 0x0c401f0004077f89 */ /* 0x000e2200000e0000 */
[----:B------:R-:W-:Y:S02]  /*77750*/  FADD R5, R16, R5 ;  /* 0x0000000510057221 */ /* 0x000fe40000000000 */
[----:B------:R-:W-:Y:S01]  /*77760*/  FADD R10, R10, -R21 ;  /* 0x800000150a0a7221 */ /* 0x000fe20000000000 */
[----:B------:R-:W1:Y:S04]  /*77770*/  SHFL.BFLY PT, R13, R6, 0x2, 0x1f ;  /* 0x0c401f00060d7f89 */ /* 0x000e6800000e0000 */
[----:B------:R-:W3:Y:S01]  /*77780*/  SHFL.BFLY PT, R14, R5, 0x2, 0x1f ;  /* 0x0c401f00050e7f89 */ /* 0x000ee200000e0000 */
[----:B------:R-:W-:-:S03]  /*77790*/  FMUL R10, R10, 1.4426950216293334961 ;  /* 0x3fb8aa3b0a0a7820 */ /* 0x000fc60000400000 */
[----:B------:R-:W2:Y:S03]  /*777a0*/  SHFL.BFLY PT, R12, R11, 0x2, 0x1f ;  /* 0x0c401f000b0c7f89 */ /* 0x000ea600000e0000 */
[----:B------:R-:W3:Y:S01]  /*777b0*/  MUFU.EX2 R10, R10 ;  /* 0x0000000a000a7308 */ /* 0x000ee20000000800 */
[----:B------:R-:W-:Y:S01]  /*777c0*/  FADD R15, R15, -R21 ;  /* 0x800000150f0f7221 */ /* 0x000fe20000000000 */
[----:B------:R-:W4:Y:S03]  /*777d0*/  LDL R23, [R1+0xf0] ;  /* 0x0000f00001177983 */ /* 0x000f260000100800 */
[----:B------:R-:W-:Y:S02]  /*777e0*/  FMUL R15, R15, 1.4426950216293334961 ;  /* 0x3fb8aa3b0f0f7820 */ /* 0x000fe40000400000 */
[----:B0-----:R-:W-:-:S02]  /*777f0*/  FADD R4, R4, R7 ;  /* 0x0000000704047221 */ /* 0x001fc40000000000 */
[----:B------:R-:W-:Y:S02]  /*77800*/  FADD R7, R2, -R21 ;  /* 0x8000001502077221 */ /* 0x000fe40000000000 */
[----:B-1----:R-:W-:Y:S02]  /*77810*/  FADD R6, R6, R13 ;  /* 0x0000000d06067221 */ /* 0x002fe40000000000 */
[----:B------:R-:W-:Y:S02]  /*77820*/  FMUL R13, R7, 1.4426950216293334961 ;  /* 0x3fb8aa3b070d7820 */ /* 0x000fe40000400000 */
[----:B---3--:R-:W-:Y:S01]  /*77830*/  FADD R5, R5, R14 ;  /* 0x0000000e05057221 */ /* 0x008fe20000000000 */
[----:B------:R-:W-:Y:S01]  /*77840*/  STL [R1+0xadc], R10 ;  /* 0x000adc0a01007387 */ /* 0x000fe20000100800 */
[----:B------:R-:W-:Y:S01]  /*77850*/  FADD R3, R28, R3 ;  /* 0x000000031c037221 */ /* 0x000fe20000000000 */
[----:B------:R-:W0:Y:S02]  /*77860*/  MUFU.EX2 R15, R15 ;  /* 0x0000000f000f7308 */ /* 0x000e240000000800 */
[----:B------:R-:W3:Y:S04]  /*77870*/  LDL R28, [R1+0xf8] ;  /* 0x0000f800011c7983 */ /* 0x000ee80000100800 */
[----:B------:R-:W3:Y:S02]  /*77880*/  LDL R25, [R1+0x104] ;  /* 0x0001040001197983 */ /* 0x000ee40000100800 */
[----:B------:R-:W1:Y:S01]  /*77890*/  MUFU.EX2 R13, R13 ;  /* 0x0000000d000d7308 */ /* 0x000e620000000800 */
[----:B--2---:R-:W-:-:S04]  /*778a0*/  FADD R14, R20, -R21 ;  /* 0x80000015140e7221 */ /* 0x004fc80000000000 */
[----:B------:R-:W-:Y:S01]  /*778b0*/  FMUL R14, R14, 1.4426950216293334961 ;  /* 0x3fb8aa3b0e0e7820 */ /* 0x000fe20000400000 */
[----:B----4-:R-:W-:Y:S02]  /*778c0*/  LOP3.LUT R2, R19, 0x1c, RZ, 0xc0, !PT ;  /* 0x0000001c13027812 */ /* 0x010fe400078ec0ff */
[----:B------:R-:W2:Y:S01]  /*778d0*/  LDL.LU R19, [R1+0x29c] ;  /* 0x00029c0001137983 */ /* 0x000ea20000300800 */
[----:B------:R-:W-:Y:S01]  /*778e0*/  FMNMX R21, R8, R0, !PT ;  /* 0x0000000008157209 */ /* 0x000fe20007800000 */
[----:B------:R-:W-:Y:S02]  /*778f0*/  FADD R8, R11, R12 ;  /* 0x0000000c0b087221 */ /* 0x000fe40000000000 */
[----:B------:R-:W4:Y:S02]  /*77900*/  SHFL.BFLY PT, R10, R9, 0x2, 0x1f ;  /* 0x0c401f00090a7f89 */ /* 0x000f2400000e0000 */
[----:B------:R-:W-:Y:S02]  /*77910*/  FADD R11, R26, -R21 ;  /* 0x800000151a0b7221 */ /* 0x000fe40000000000 */
[----:B------:R-:W3:Y:S01]  /*77920*/  SHFL.BFLY PT, R16, R3, 0x2, 0x1f ;  /* 0x0c401f0003107f89 */ /* 0x000ee200000e0000 */
[----:B------:R-:W4:Y:S03]  /*77930*/  MUFU.EX2 R26, R14 ;  /* 0x0000000e001a7308 */ /* 0x000f260000000800 */
[----:B0-----:R-:W-:Y:S04]  /*77940*/  STL [R1+0xad0], R15 ;  /* 0x000ad00f01007387 */ /* 0x001fe80000100800 */
[----:B------:R-:W2:Y:S04]  /*77950*/  LDL.LU R20, [R1+0x26c] ;  /* 0x00026c0001147983 */ /* 0x000ea80000300800 */
[----:B-1----:R0:W-:Y:S04]  /*77960*/  STL [R1+0xb10], R13 ;  /* 0x000b100d01007387 */ /* 0x0021e80000100800 */
[----:B------:R-:W-:Y:S04]  /*77970*/  STL [R1+0x11e8], R21 ;  /* 0x0011e81501007387 */ /* 0x000fe80000100800 */
[----:B----4-:R-:W-:Y:S04]  /*77980*/  STL [R1+0xb00], R26 ;  /* 0x000b001a01007387 */ /* 0x010fe80000100800 */
[----:B------:R-:W-:Y:S04]  /*77990*/  STL [R1+0x2464], R26 ;  /* 0x0024641a01007387 */ /* 0x000fe80000100800 */
[----:B------:R-:W4:Y:S04]  /*779a0*/  LDL R0, [R1+0x408] ;  /* 0x0004080001007983 */ /* 0x000f280000100800 */
[----:B------:R-:W4:Y:S01]  /*779b0*/  LDS R7, [R2.X8+0x41a00] ;  /* 0x041a000002077984 */ /* 0x000f220000008800 */
[----:B------:R-:W-:-:S02]  /*779c0*/  FADD R9, R9, R10 ;  /* 0x0000000a09097221 */ /* 0x000fc40000000000 */
[--C-:B------:R-:W-:Y:S02]  /*779d0*/  FADD R10, R24, -R21.reuse ;  /* 0x80000015180a7221 */ /* 0x100fe40000000000 */
[----:B------:R-:W-:Y:S02]  /*779e0*/  FMUL R11, R11, 1.4426950216293334961 ;  /* 0x3fb8aa3b0b0b7820 */ /* 0x000fe40000400000 */
[----:B---3--:R-:W-:Y:S02]  /*779f0*/  FADD R3, R3, R16 ;  /* 0x0000001003037221 */ /* 0x008fe40000000000 */
[----:B------:R1:W3:Y:S01]  /*77a00*/  MUFU.EX2 R12, R11 ;  /* 0x0000000b000c7308 */ /* 0x0002e20000000800 */
[----:B0-----:R-:W-:Y:S02]  /*77a10*/  FMUL R13, R10, 1.4426950216293334961 ;  /* 0x3fb8aa3b0a0d7820 */ /* 0x001fe40000400000 */
[----:B------:R-:W0:Y:S01]  /*77a20*/  SHFL.BFLY PT, R10, R3, 0x1, 0x1f ;  /* 0x0c201f00030a7f89 */ /* 0x000e2200000e0000 */
[----:B------:R-:W-:-:S02]  /*77a30*/  FADD R17, R17, -R21 ;  /* 0x8000001511117221 */ /* 0x000fc40000000000 */
[----:B-1----:R-:W-:Y:S02]  /*77a40*/  FADD R11, R28, R23 ;  /* 0x000000171c0b7221 */ /* 0x002fe40000000000 */
[----:B------:R-:W-:Y:S02]  /*77a50*/  FMUL R17, R17, 1.4426950216293334961 ;  /* 0x3fb8aa3b11117820 */ /* 0x000fe40000400000 */
[----:B------:R-:W-:Y:S02]  /*77a60*/  FADD R14, R25, R11 ;  /* 0x0000000b190e7221 */ /* 0x000fe40000000000 */
[----:B------:R-:W1:Y:S01]  /*77a70*/  SHFL.BFLY PT, R11, R4, 0x1, 0x1f ;  /* 0x0c201f00040b7f89 */ /* 0x000e6200000e0000 */
[----:B------:R-:W0:Y:S08]  /*77a80*/  MUFU.EX2 R15, R13 ;  /* 0x0000000d000f7308 */ /* 0x000e300000000800 */
[----:B------:R-:W1:Y:S01]  /*77a90*/  MUFU.EX2 R17, R17 ;  /* 0x0000001100117308 */ /* 0x000e620000000800 */
[----:B---3--:R-:W-:Y:S04]  /*77aa0*/  STL [R1+0xab8], R12 ;  /* 0x000ab80c01007387 */ /* 0x008fe80000100800 */
[----:B------:R-:W3:Y:S04]  /*77ab0*/  SHFL.BFLY PT, R12, R5, 0x1, 0x1f ;  /* 0x0c201f00050c7f89 */ /* 0x000ee800000e0000 */
[----:B0-----:R-:W-:Y:S04]  /*77ac0*/  STL [R1+0xab4], R15 ;  /* 0x000ab40f01007387 */ /* 0x001fe80000100800 */
[----:B-1----:R-:W-:Y:S01]  /*77ad0*/  STL [R1+0xaec], R17 ;  /* 0x000aec1101007387 */ /* 0x002fe20000100800 */
[----:B--2---:R-:W-:Y:S01]  /*77ae0*/  FADD R19, R19, -R21 ;  /* 0x8000001513137221 */ /* 0x004fe20000000000 */
[----:B----4-:R-:W-:-:S03]  /*77af0*/  FMNMX R21, R7, R0, !PT ;  /* 0x0000000007157209 */ /* 0x010fc60007800000 */
[----:B------:R-:W-:Y:S02]  /*77b00*/  FMUL R7, R19, 1.4426950216293334961 ;  /* 0x3fb8aa3b13077820 */ /* 0x000fe40000400000 */
[----:B------:R-:W-:Y:S01]  /*77b10*/  FADD R0, R3, R10 ;  /* 0x0000000a03007221 */ /* 0x000fe20000000000 */
[----:B------:R-:W-:Y:S01]  /*77b20*/  STL [R1+0x11dc], R21 ;  /* 0x0011dc1501007387 */ /* 0x000fe20000100800 */
[----:B------:R0:W1:Y:S03]  /*77b30*/  MUFU.EX2 R28, R7 ;  /* 0x00000007001c7308 */ /* 0x0000660000000800 */
[----:B------:R3:W-:Y:S01]  /*77b40*/  STL [R1+0xbc], R0 ;  /* 0x0000bc0001007387 */ /* 0x0007e20000100800 */
[----:B0-----:R-:W-:-:S03]  /*77b50*/  FADD R7, R4, R11 ;  /* 0x0000000b04077221 */ /* 0x001fc60000000000 */
[----:B------:R-:W2:Y:S01]  /*77b60*/  LDL.LU R4, [R1+0x144] ;  /* 0x0001440001047983 */ /* 0x000ea20000300800 */
[----:B---3--:R-:W-:Y:S02]  /*77b70*/  FADD R0, R5, R12 ;  /* 0x0000000c05007221 */ /* 0x008fe40000000000 */
[----:B------:R-:W-:Y:S01]  /*77b80*/  FADD R3, R20, -R21 ;  /* 0x8000001514037221 */ /* 0x000fe20000000000 */
[----:B------:R0:W-:Y:S04]  /*77b90*/  STL [R1+0xac], R7 ;  /* 0x0000ac0701007387 */ /* 0x0001e80000100800 */
[----:B------:R-:W3:Y:S04]  /*77ba0*/  LDL.LU R20, [R1+0x2a0] ;  /* 0x0002a00001147983 */ /* 0x000ee80000300800 */
[----:B------:R-:W4:Y:S04]  /*77bb0*/  LDL R23, [R1+0xd0] ;  /* 0x0000d00001177983 */ /* 0x000f280000100800 */
[----:B------:R-:W-:Y:S04]  /*77bc0*/  STL [R1+0xa8], R0 ;  /* 0x0000a80001007387 */ /* 0x000fe80000100800 */
[----:B0-----:R-:W4:Y:S04]  /*77bd0*/  LDL R7, [R1+0xdc] ;  /* 0x0000dc0001077983 */ /* 0x001f280000100800 */
[----:B------:R-:W0:Y:S04]  /*77be0*/  SHFL.BFLY PT, R13, R6, 0x1, 0x1f ;  /* 0x0c201f00060d7f89 */ /* 0x000e2800000e0000 */
[----:B------:R-:W1:Y:S01]  /*77bf0*/  SHFL.BFLY PT, R15, R8, 0x1, 0x1f ;  /* 0x0c201f00080f7f89 */ /* 0x000e6200000e0000 */
[----:B------:R-:W-:-:S03]  /*77c00*/  FMUL R3, R3, 1.4426950216293334961 ;  /* 0x3fb8aa3b03037820 */ /* 0x000fc60000400000 */
[----:B------:R-:W1:Y:S03]  /*77c10*/  SHFL.BFLY PT, R16, R9, 0x1, 0x1f ;  /* 0x0c201f0009107f89 */ /* 0x000e6600000e0000 */
[----:B------:R-:W1:Y:S01]  /*77c20*/  MUFU.EX2 R3, R3 ;  /* 0x0000000300037308 */ /* 0x000e620000000800 */
[----:B------:R-:W-:Y:S01]  /*77c30*/  FADD R14, R18, R14 ;  /* 0x0000000e120e7221 */ /* 0x000fe20000000000 */
[----:B------:R-:W4:Y:S04]  /*77c40*/  LDL R25, [R1+0xe0] ;  /* 0x0000e00001197983 */ /* 0x000f280000100800 */
[----:B------:R-:W4:Y:S04]  /*77c50*/  LDL R10, [R1+0x44] ;  /* 0x00004400010a7983 */ /* 0x000f280000100800 */
[----:B------:R-:W4:Y:S01]  /*77c60*/  LDL R12, [R1+0x3c] ;  /* 0x00003c00010c7983 */ /* 0x000f220000100800 */
[----:B0-----:R-:W-:-:S03]  /*77c70*/  FADD R5, R6, R13 ;  /* 0x0000000d06057221 */ /* 0x001fc60000000000 */
[----:B------:R-:W4:Y:S04]  /*77c80*/  LDL R11, [R1+0xd4] ;  /* 0x0000d400010b7983 */ /* 0x000f280000100800 */
[----:B------:R-:W4:Y:S04]  /*77c90*/  LDL R19, [R1+0xb4] ;  /* 0x0000b40001137983 */ /* 0x000f280000100800 */
[----:B------:R-:W4:Y:S04]  /*77ca0*/  LDL R17, [R1+0xc2c] ;  /* 0x000c2c0001117983 */ /* 0x000f280000100800 */
[----:B------:R-:W4:Y:S04]  /*77cb0*/  LDL R26, [R1+0xec] ;  /* 0x0000ec00011a7983 */ /* 0x000f280000100800 */
[----:B------:R-:W4:Y:S04]  /*77cc0*/  LDL R27, [R1+0xe4] ;  /* 0x0000e400011b7983 */ /* 0x000f280000100800 */
[----:B------:R-:W4:Y:S04]  /*77cd0*/  LDL R0, [R1+0xd8] ;  /* 0x0000d80001007983 */ /* 0x000f280000100800 */
[----:B------:R-:W4:Y:S04]  /*77ce0*/  LDL R24, [R1+0xcc] ;  /* 0x0000cc0001187983 */ /* 0x000f280000100800 */
[----:B-1----:R-:W-:Y:S04]  /*77cf0*/  STL [R1+0xae0], R28 ;  /* 0x000ae01c01007387 */ /* 0x002fe80000100800 */
[----:B------:R0:W-:Y:S04]  /*77d00*/  STL [R1+0x2460], R28 ;  /* 0x0024601c01007387 */ /* 0x0001e80000100800 */
[----:B------:R-:W4:Y:S04]  /*77d10*/  LDL R13, [R1+0x78] ;  /* 0x00007800010d7983 */ /* 0x000f280000100800 */
[----:B------:R-:W1:Y:S04]  /*77d20*/  SHFL.BFLY PT, R18, R14, 0x2, 0x1f ;  /* 0x0c401f000e127f89 */ /* 0x000e6800000e0000 */
[----:B0-----:R-:W4:Y:S04]  /*77d30*/  LDL R28, [R1+0x40] ;  /* 0x00004000011c7983 */ /* 0x001f280000100800 */
[----:B------:R0:W-:Y:S02]  /*77d40*/  STL [R1+0xa4], R5 ;  /* 0x0000a40501007387 */ /* 0x0001e40000100800 */
[----:B0-----:R-:W-:-:S02]  /*77d50*/  FADD R5, R8, R15 ;  /* 0x0000000f08057221 */ /* 0x001fc40000000000 */
[----:B------:R-:W4:Y:S04]  /*77d60*/  LDL R8, [R1+0xe8] ;  /* 0x0000e80001087983 */ /* 0x000f280000100800 */
[----:B------:R0:W-:Y:S04]  /*77d70*/  STL [R1+0xa98], R3 ;  /* 0x000a980301007387 */ /* 0x0001e80000100800 */
[----:B------:R-:W-:Y:S01]  /*77d80*/  STL [R1+0xa0], R5 ;  /* 0x0000a00501007387 */ /* 0x000fe20000100800 */
[----:B0-----:R-:W-:-:S03]  /*77d90*/  FADD R3, R9, R16 ;  /* 0x0000001009037221 */ /* 0x001fc60000000000 */
[----:B------:R-:W4:Y:S04]  /*77da0*/  LDL R9, [R1+0xf4] ;  /* 0x0000f40001097983 */ /* 0x000f280000100800 */
[----:B------:R-:W4:Y:S04]  /*77db0*/  LDL R16, [R1+0x48] ;  /* 0x0000480001107983 */ /* 0x000f280000100800 */
[----:B------:R0:W-:Y:S01]  /*77dc0*/  STL [R1+0x9c], R3 ;  /* 0x00009c0301007387 */ /* 0x0001e20000100800 */
[----:B-1----:R-:W-:-:S03]  /*77dd0*/  FADD R6, R14, R18 ;  /* 0x000000120e067221 */ /* 0x002fc60000000000 */
[----:B------:R-:W4:Y:S04]  /*77de0*/  LDL R14, [R1+0xb8] ;  /* 0x0000b800010e7983 */ /* 0x000f280000100800 */
[----:B------:R-:W4:Y:S01]  /*77df0*/  LDL R18, [R1+0xc0] ;  /* 0x0000c00001127983 */ /* 0x000f220000100800 */
[----:B--2---:R-:W-:-:S04]  /*77e00*/  FADD R4, R4, -R21 ;  /* 0x8000001504047221 */ /* 0x004fc80000000000 */
[----:B0-----:R-:W-:Y:S02]  /*77e10*/  FMUL R3, R4, 1.4426950216293334961 ;  /* 0x3fb8aa3b04037820 */ /* 0x001fe40000400000 */
[----:B------:R-:W2:Y:S02]  /*77e20*/  LDL R4, [R1+0xc8] ;  /* 0x0000c80001047983 */ /* 0x000ea40000100800 */
[----:B------:R0:W1:Y:S01]  /*77e30*/  MUFU.EX2 R15, R3 ;  /* 0x00000003000f7308 */ /* 0x0000620000000800 */
[----:B---3--:R-:W-:Y:S01]  /*77e40*/  FADD R5, R20, -R21 ;  /* 0x8000001514057221 */ /* 0x008fe20000000000 */
[----:B0-----:R-:W2:Y:S04]  /*77e50*/  LDL R3, [R1+0xc4] ;  /* 0x0000c40001037983 */ /* 0x001ea80000100800 */
[----:B------:R-:W3:Y:S01]  /*77e60*/  LDL.LU R20, [R1+0x2ac] ;  /* 0x0002ac0001147983 */ /* 0x000ee20000300800 */
[----:B----4-:R-:W-:-:S03]  /*77e70*/  FADD R7, R7, R23 ;  /* 0x0000001707077221 */ /* 0x010fc60000000000 */
[----:B-1----:R-:W-:Y:S04]  /*77e80*/  STL [R1+0xa88], R15 ;  /* 0x000a880f01007387 */ /* 0x002fe80000100800 */
[----:B------:R-:W4:Y:S04]  /*77e90*/  LDL.LU R23, [R1+0x2484] ;  /* 0x0024840001177983 */ /* 0x000f280000300800 */
[----:B------:R-:W0:Y:S01]  /*77ea0*/  LDS R15, [R2.X8+0x41b00] ;  /* 0x041b0000020f7984 */ /* 0x000e220000008800 */
[----:B------:R-:W-:Y:S02]  /*77eb0*/  FADD R9, R9, R7 ;  /* 0x0000000709097221 */ /* 0x000fe40000000000 */
[----:B--2---:R-:W-:-:S02]  /*77ec0*/  FADD R4, R4, R3 ;  /* 0x0000000304047221 */ /* 0x004fc40000000000 */
[----:B------:R-:W-:Y:S02]  /*77ed0*/  FADD R3, R18, R14 ;  /* 0x0000000e12037221 */ /* 0x000fe40000000000 */
[----:B------:R-:W-:Y:S02]  /*77ee0*/  FADD R8, R8, R4 ;  /* 0x0000000408087221 */ /* 0x000fe40000000000 */
[----:B------:R-:W-:Y:S02]  /*77ef0*/  FADD R7, R25, R3 ;  /* 0x0000000319077221 */ /* 0x000fe40000000000 */
[----:B------:R-:W2:Y:S01]  /*77f00*/  LDL.LU R25, [R1+0x2a8] ;  /* 0x0002a80001197983 */ /* 0x000ea20000300800 */
[----:B----4-:R-:W-:-:S03]  /*77f10*/  FADD R4, R12, R23 ;  /* 0x000000170c047221 */ /* 0x010fc60000000000 */
[----:B------:R-:W4:Y:S01]  /*77f20*/  LDL.LU R23, [R1+0x2480] ;  /* 0x0024800001177983 */ /* 0x000f220000300800 */
[----:B------:R-:W-:Y:S02]  /*77f30*/  FADD R3, R13, R16 ;  /* 0x000000100d037221 */ /* 0x000fe40000000000 */
[----:B------:R-:W-:Y:S02]  /*77f40*/  FADD R13, R0, R7 ;  /* 0x00000007000d7221 */ /* 0x000fe40000000000 */
[----:B------:R-:W0:Y:S01]  /*77f50*/  LDL R0, [R1+0x40c] ;  /* 0x00040c0001007983 */ /* 0x000e220000100800 */
[----:B------:R-:W-:-:S04]  /*77f60*/  FADD R10, R10, R28 ;  /* 0x0000001c0a0a7221 */ /* 0x000fc80000000000 */
[----:B------:R-:W-:Y:S02]  /*77f70*/  FADD R10, R19, R10 ;  /* 0x0000000a130a7221 */ /* 0x000fe40000000000 */
[----:B------:R-:W-:-:S04]  /*77f80*/  FADD R4, R17, R4 ;  /* 0x0000000411047221 */ /* 0x000fc80000000000 */
[----:B------:R-:W-:Y:S01]  /*77f90*/  FADD R4, R22, R4 ;  /* 0x0000000416047221 */ /* 0x000fe20000000000 */
[----:B------:R-:W1:Y:S01]  /*77fa0*/  SHFL.BFLY PT, R17, R6, 0x1, 0x1f ;  /* 0x0c201f0006117f89 */ /* 0x000e6200000e0000 */
[----:B------:R-:W-:Y:S02]  /*77fb0*/  FADD R16, R26, R9 ;  /* 0x000000091a107221 */ /* 0x000fe40000000000 */
[----:B------:R-:W-:-:S03]  /*77fc0*/  FMUL R19, R5, 1.4426950216293334961 ;  /* 0x3fb8aa3b05137820 */ /* 0x000fc60000400000 */
[----:B------:R-:W0:Y:S03]  /*77fd0*/  SHFL.BFLY PT, R18, R16, 0x2, 0x1f ;  /* 0x0c401f0010127f89 */ /* 0x000e2600000e0000 */
[----:B------:R-:W0:Y:S01]  /*77fe0*/  MUFU.EX2 R19, R19 ;  /* 0x0000001300137308 */ /* 0x000e220000000800 */
[----:B----4-:R-:W-:Y:S02]  /*77ff0*/  FADD R10, R23, R10 ;  /* 0x0000000a170a7221 */ /* 0x010fe40000000000 */
[----:B------:R-:W4:Y:S04]  /*78000*/  LDL.LU R23, [R1+0x1b8] ;  /* 0x0001b80001177983 */ /* 0x000f280000300800 */
[----:B------:R-:W4:Y:S01]  /*78010*/  LDL.LU R22, [R1+0x2e4] ;  /* 0x0002e40001167983 */ /* 0x000f220000300800 */
[----:B------:R-:W-:-:S02]  /*78020*/  FADD R14, R27, R8 ;  /* 0x000000081b0e7221 */ /* 0x000fc40000000000 */
[----:B---3--:R-:W-:Y:S01]  /*78030*/  FADD R20, R20, -R21 ;  /* 0x8000001514147221 */ /* 0x008fe20000000000 */
[----:B------:R-:W3:Y:S01]  /*78040*/  SHFL.BFLY PT, R8, R13, 0x2, 0x1f ;  /* 0x0c401f000d087f89 */ /* 0x000ee200000e0000 */
[----:B0-----:R-:W-:Y:S02]  /*78050*/  FMNMX R27, R15, R0, !PT ;  /* 0x000000000f1b7209 */ /* 0x001fe40007800000 */
[----:B------:R-:W-:Y:S01]  /*78060*/  FMUL R15, R20, 1.4426950216293334961 ;  /* 0x3fb8aa3b140f7820 */ /* 0x000fe20000400000 */
[----:B------:R-:W0:Y:S01]  /*78070*/  SHFL.BFLY PT, R7, R14, 0x2, 0x1f ;  /* 0x0c401f000e077f89 */ /* 0x000e2200000e0000 */
[----:B-1----:R-:W-:Y:S02]  /*78080*/  FADD R0, R6, R17 ;  /* 0x0000001106007221 */ /* 0x002fe40000000000 */
[----:B------:R-:W-:Y:S01]  /*78090*/  FADD R3, R11, R3 ;  /* 0x000000030b037221 */ /* 0x000fe20000000000 */
[----:B------:R-:W4:Y:S01]  /*780a0*/  LDL R26, [R1+0xbd0] ;  /* 0x000bd000011a7983 */ /* 0x000f220000100800 */
[----:B--2---:R-:W-:-:S02]  /*780b0*/  FADD R17, R25, -R27 ;  /* 0x8000001b19117221 */ /* 0x004fc40000000000 */
[----:B------:R1:W2:Y:S01]  /*780c0*/  MUFU.EX2 R25, R15 ;  /* 0x0000000f00197308 */ /* 0x0002a20000000800 */
[----:B------:R0:W-:Y:S01]  /*780d0*/  STL [R1+0xab0], R19 ;  /* 0x000ab01301007387 */ /* 0x0001e20000100800 */
[----:B------:R-:W-:-:S03]  /*780e0*/  FADD R9, R24, R3 ;  /* 0x0000000318097221 */ /* 0x000fc60000000000 */
[----:B------:R-:W-:Y:S01]  /*780f0*/  STL [R1+0x11cc], R27 ;  /* 0x0011cc1b01007387 */ /* 0x000fe20000100800 */
[----:B------:R-:W-:-:S03]  /*78100*/  FADD R6, R16, R18 ;  /* 0x0000001210067221 */ /* 0x000fc60000000000 */
[----:B------:R0:W-:Y:S04]  /*78110*/  STL [R1+0x98], R0 ;  /* 0x0000980001007387 */ /* 0x0001e80000100800 */
[----:B------:R-:W4:Y:S04]  /*78120*/  LDL R24, [R1+0x410] ;  /* 0x0004100001187983 */ /* 0x000f280000100800 */
[----:B------:R-:W4:Y:S04]  /*78130*/  LDL R20, [R1+0xbb0] ;  /* 0x000bb00001147983 */ /* 0x000f280000100800 */
[----:B0-----:R-:W4:Y:S04]  /*78140*/  LDL R19, [R1+0xbb4] ;  /* 0x000bb40001137983 */ /* 0x001f280000100800 */
[----:B------:R-:W4:Y:S04]  /*78150*/  LDL R21, [R1+0xc04] ;  /* 0x000c040001157983 */ /* 0x000f280000100800 */
[----:B------:R-:W4:Y:S04]  /*78160*/  LDL R28, [R1+0xc10] ;  /* 0x000c1000011c7983 */ /* 0x000f280000100800 */
[----:B------:R-:W4:Y:S04]  /*78170*/  LDL R0, [R1+0xbfc] ;  /* 0x000bfc0001007983 */ /* 0x000f280000100800 */
[----:B-1----:R-:W4:Y:S04]  /*78180*/  LDL R15, [R1+0xc18] ;  /* 0x000c1800010f7983 */ /* 0x002f280000100800 */
[----:B------:R-:W4:Y:S04]  /*78190*/  LDL.LU R16, [R1+0x2d8] ;  /* 0x0002d80001107983 */ /* 0x000f280000300800 */
[----:B------:R-:W4:Y:S01]  /*781a0*/  LDL R18, [R1+0xbc8] ;  /* 0x000bc80001127983 */ /* 0x000f220000100800 */
[----:B---3--:R-:W-:-:S03]  /*781b0*/  FADD R8, R13, R8 ;  /* 0x000000080d087221 */ /* 0x008fc60000000000 */
[----:B--2---:R-:W-:Y:S04]  /*781c0*/  STL [R1+0xaa4], R25 ;  /* 0x000aa41901007387 */ /* 0x004fe80000100800 */
[----:B------:R-:W-:Y:S01]  /*781d0*/  STL [R1+0x245c], R25 ;  /* 0x00245c1901007387 */ /* 0x000fe20000100800 */
[----:B------:R-:W-:-:S03]  /*781e0*/  FADD R7, R14, R7 ;  /* 0x000000070e077221 */ /* 0x000fc60000000000 */
[----:B------:R-:W0:Y:S01]  /*781f0*/  SHFL.BFLY PT, R11, R10, 0x2, 0x1f ;  /* 0x0c401f000a0b7f89 */ /* 0x000e2200000e0000 */
[----:B------:R-:W-:-:S03]  /*78200*/  FMUL R14, R17, 1.4426950216293334961 ;  /* 0x3fb8aa3b110e7820 */ /* 0x000fc60000400000 */
[----:B------:R-:W1:Y:S03]  /*78210*/  SHFL.BFLY PT, R5, R4, 0x2, 0x1f ;  /* 0x0c401f0004057f89 */ /* 0x000e6600000e0000 */
[----:B------:R-:W2:Y:S01]  /*78220*/  MUFU.EX2 R14, R14 ;  /* 0x0000000e000e7308 */ /* 0x000ea20000000800 */
[----:B------:R-:W3:Y:S01]  /*78230*/  LDS R3, [R2.X8+0x41c00] ;  /* 0x041c000002037984 */ /* 0x000ee20000008800 */
[----:B0-----:R-:W-:Y:S02]  /*78240*/  FADD R10, R10, R11 ;  /* 0x0000000b0a0a7221 */ /* 0x001fe40000000000 */
[----:B-1----:R-:W-:Y:S02]  /*78250*/  FADD R11, R4, R5 ;  /* 0x00000005040b7221 */ /* 0x002fe40000000000 */
[--C-:B----4-:R-:W-:Y:S02]  /*78260*/  FADD R13, R23, -R27.reuse ;  /* 0x8000001b170d7221 */ /* 0x110fe40000000000 */
[----:B------:R-:W4:Y:S01]  /*78270*/  LDL.LU R23, [R1+0x2d0] ;  /* 0x0002d00001177983 */ /* 0x000f220000300800 */
[----:B------:R-:W-:-:S03]  /*78280*/  FADD R4, R22, -R27 ;  /* 0x8000001b16047221 */ /* 0x000fc60000000000 */
[----:B--2---:R-:W-:Y:S04]  /*78290*/  STL [R1+0xa60], R14 ;  /* 0x000a600e01007387 */ /* 0x004fe80000100800 */
[----:B------:R-:W2:Y:S04]  /*782a0*/  LDL.LU R22, [R1+0x1f0] ;  /* 0x0001f00001167983 */ /* 0x000ea80000300800 */
[----:B------:R-:W0:Y:S01]  /*782b0*/  SHFL.BFLY PT, R12, R9, 0x2, 0x1f ;  /* 0x0c401f00090c7f89 */ /* 0x000e2200000e0000 */
[----:B------:R-:W-:-:S04]  /*782c0*/  FMUL R13, R13, 1.4426950216293334961 ;  /* 0x3fb8aa3b0d0d7820 */ /* 0x000fc80000400000 */
[----:B------:R-:W1:Y:S01]  /*782d0*/  MUFU.EX2 R5, R13 ;  /* 0x0000000d00057308 */ /* 0x000e620000000800 */
[----:B------:R-:W-:Y:S01]  /*782e0*/  FMUL R4, R4, 1.4426950216293334961 ;  /* 0x3fb8aa3b04047820 */ /* 0x000fe20000400000 */
[----:B---3--:R-:W-:Y:S01]  /*782f0*/  FMNMX R24, R3, R24, !PT ;  /* 0x0000001803187209 */ /* 0x008fe20007800000 */
[----:B0-----:R-:W-:Y:S01]  /*78300*/  FADD R9, R9, R12 ;  /* 0x0000000c09097221 */ /* 0x001fe20000000000 */
[----:B-1----:R0:W-:Y:S04]  /*78310*/  STL [R1+0xa50], R5 ;  /* 0x000a500501007387 */ /* 0x0021e80000100800 */
[----:B------:R-:W-:Y:S01]  /*78320*/  SHFL.BFLY PT, R13, R7, 0x1, 0x1f ;  /* 0x0c201f00070d7f89 */ /* 0x000fe200000e0000 */
[----:B------:R-:W-:-:S03]  /*78330*/  FADD R3, R16, -R27 ;  /* 0x8000001b10037221 */ /* 0x000fc60000000000 */
[----:B------:R-:W3:Y:S01]  /*78340*/  LDL.LU R27, [R1+0x247c] ;  /* 0x00247c00011b7983 */ /* 0x000ee20000300800 */
[----:B------:R-:W-:-:S04]  /*78350*/  FADD R12, R26, R18 ;  /* 0x000000121a0c7221 */ /* 0x000fc80000000000 */
[----:B------:R-:W-:Y:S02]  /*78360*/  FADD R16, R15, R12 ;  /* 0x0000000c0f107221 */ /* 0x000fe40000000000 */
[----:B------:R-:W1:Y:S01]  /*78370*/  SHFL.BFLY PT, R12, R6, 0x1, 0x1f ;  /* 0x0c201f00060c7f89 */ /* 0x000e6200000e0000 */
[----:B0-----:R-:W-:Y:S02]  /*78380*/  FMUL R5, R3, 1.4426950216293334961 ;  /* 0x3fb8aa3b03057820 */ /* 0x001fe40000400000 */
[----:B------:R0:W1:Y:S01]  /*78390*/  MUFU.EX2 R3, R4 ;  /* 0x0000000400037308 */ /* 0x0000620000000800 */
[----:B------:R-:W-:Y:S04]  /*783a0*/  STL [R1+0x11bc], R24 ;  /* 0x0011bc1801007387 */ /* 0x000fe80000100800 */
[----:B------:R-:W3:Y:S01]  /*783b0*/  LDL.LU R26, [R1+0x2f0] ;  /* 0x0002f000011a7983 */ /* 0x000ee20000300800 */
[----:B0-----:R-:W-:-:S04]  /*783c0*/  FADD R4, R19, R20 ;  /* 0x0000001413047221 */ /* 0x001fc80000000000 */
[----:B------:R-:W-:-:S04]  /*783d0*/  FADD R4, R21, R4 ;  /* 0x0000000415047221 */ /* 0x000fc80000000000 */
[----:B------:R-:W-:Y:S01]  /*783e0*/  FADD R4, R0, R4 ;  /* 0x0000000400047221 */ /* 0x000fe20000000000 */
[----:B-1----:R-:W-:Y:S01]  /*783f0*/  STL [R1+0xa80], R3 ;  /* 0x000a800301007387 */ /* 0x002fe20000100800 */
[----:B------:R-:W-:-:S03]  /*78400*/  FADD R0, R6, R12 ;  /* 0x0000000c06007221 */ /* 0x000fc60000000000 */
[----:B------:R-:W3:Y:S01]  /*78410*/  LDL.LU R21, [R1+0x2ec] ;  /* 0x0002ec0001157983 */ /* 0x000ee20000300800 */
[----:B------:R-:W-:-:S03]  /*78420*/  FADD R12, R7, R13 ;  /* 0x0000000d070c7221 */ /* 0x000fc60000000000 */
[----:B------:R-:W0:Y:S04]  /*78430*/  SHFL.BFLY PT, R14, R8, 0x1, 0x1f ;  /* 0x0c201f00080e7f89 */ /* 0x000e2800000e0000 */
[----:B------:R-:W1:Y:S04]  /*78440*/  SHFL.BFLY PT, R15, R9, 0x1, 0x1f ;  /* 0x0c201f00090f7f89 */ /* 0x000e6800000e0000 */
[----:B------:R-:W-:Y:S01]  /*78450*/  LDS R3, [R2.X8+0x41d00] ;  /* 0x041d000002037984 */ /* 0x000fe20000008800 */
[----:B----4-:R-:W-:Y:S02]  /*78460*/  FADD R20, R23, -R24 ;  /* 0x8000001817147221 */ /* 0x010fe40000000000 */
[----:B------:R-:W4:Y:S02]  /*78470*/  MUFU.EX2 R23, R5 ;  /* 0x0000000500177308 */ /* 0x000f240000000800 */
[----:B------:R-:W-:-:S06]  /*78480*/  FMUL R20, R20, 1.4426950216293334961 ;  /* 0x3fb8aa3b14147820 */ /* 0x000fcc0000400000 */
[----:B------:R-:W0:Y:S01]  /*78490*/  MUFU.EX2 R20, R20 ;  /* 0x0000001400147308 */ /* 0x000e220000000800 */
[----:B--2---:R-:W-:Y:S01]  /*784a0*/  FADD R6, R22, -R24 ;  /* 0x8000001816067221 */ /* 0x004fe20000000000 */
[----:B----4-:R-:W-:Y:S04]  /*784b0*/  STL [R1+0xa78], R23 ;  /* 0x000a781701007387 */ /* 0x010fe80000100800 */
[----:B------:R-:W-:Y:S04]  /*784c0*/  STL [R1+0x2468], R23 ;  /* 0x0024681701007387 */ /* 0x000fe80000100800 */
[----:B------:R2:W-:Y:S04]  /*784d0*/  STL [R1+0x94], R0 ;  /* 0x0000940001007387 */ /* 0x0005e80000100800 */
[----:B--2---:R-:W2:Y:S04]  /*784e0*/  LDL R0, [R1+0x414] ;  /* 0x0004140001007983 */ /* 0x004ea80000100800 */
[----:B0-----:R-:W-:Y:S04]  /*784f0*/  STL [R1+0xa38], R20 ;  /* 0x000a381401007387 */ /* 0x001fe80000100800 */
[----:B------:R-:W-:Y:S04]  /*78500*/  STL [R1+0x90], R12 ;  /* 0x0000900c01007387 */ /* 0x000fe80000100800 */
[----:B------:R-:W4:Y:S04]  /*78510*/  LDL.LU R25, [R1+0x2e8] ;  /* 0x0002e80001197983 */ /* 0x000f280000300800 */
[----:B------:R-:W4:Y:S04]  /*78520*/  LDL.LU R22, [R1+0x204] ;  /* 0x0002040001167983 */ /* 0x000f280000300800 */
[----:B------:R-:W-:Y:S04]  /*78530*/  SHFL.BFLY PT, R17, R10, 0x1, 0x1f ;  /* 0x0c201f000a117f89 */ /* 0x000fe800000e0000 */
[----:B------:R-:W0:Y:S01]  /*78540*/  SHFL.BFLY PT, R18, R11, 0x1, 0x1f ;  /* 0x0c201f000b127f89 */ /* 0x000e2200000e0000 */
[----:B------:R-:W-:-:S02]  /*78550*/  FMUL R6, R6, 1.4426950216293334961 ;  /* 0x3fb8aa3b06067820 */ /* 0x000fc40000400000 */
[----:B------:R-:W-:Y:S02]  /*78560*/  FADD R16, R28, R16 ;  /* 0x000000101c107221 */ /* 0x000fe40000000000 */
[----:B------:R-:W-:Y:S01]  /*78570*/  FADD R7, R8, R14 ;  /* 0x0000000e08077221 */ /* 0x000fe20000000000 */
[----:B------:R-:W0:Y:S01]  /*78580*/  SHFL.BFLY PT, R5, R4, 0x2, 0x1f ;  /* 0x0c401f0004057f89 */ /* 0x000e2200000e0000 */
[----:B-1----:R-:W-:Y:S02]  /*78590*/  FADD R8, R9, R15 ;  /* 0x0000000f09087221 */ /* 0x002fe40000000000 */
[----:B------:R0:W1:Y:S01]  /*785a0*/  MUFU.EX2 R9, R6 ;  /* 0x0000000600097308 */ /* 0x0000620000000800 */
[----:B------:R-:W1:Y:S04]  /*785b0*/  SHFL.BFLY PT, R19, R16, 0x2, 0x1f ;  /* 0x0c401f0010137f89 */ /* 0x000e6800000e0000 */
[----:B------:R3:W-:Y:S02]  /*785c0*/  STL [R1+0x8c], R7 ;  /* 0x00008c0701007387 */ /* 0x0007e40000100800 */
[----:B---3--:R-:W-:-:S04]  /*785d0*/  FADD R7, R26, -R24 ;  /* 0x800000181a077221 */ /* 0x008fc80000000000 */
[----:B------:R-:W-:Y:S01]  /*785e0*/  FMUL R7, R7, 1.4426950216293334961 ;  /* 0x3fb8aa3b07077820 */ /* 0x000fe20000400000 */
[----:B------:R3:W-:Y:S03]  /*785f0*/  STL [R1+0x88], R8 ;  /* 0x0000880801007387 */ /* 0x0007e60000100800 */
[----:B------:R3:W3:Y:S01]  /*78600*/  MUFU.EX2 R23, R7 ;  /* 0x0000000700177308 */ /* 0x0006e20000000800 */
[----:B0-----:R-:W-:Y:S01]  /*78610*/  FADD R6, R11, R18 ;  /* 0x000000120b067221 */ /* 0x001fe20000000000 */
[----:B-1----:R-:W-:Y:S04]  /*78620*/  STL [R1+0xa2c], R9 ;  /* 0x000a2c0901007387 */ /* 0x002fe80000100800 */
[----:B------:R-:W4:Y:S01]  /*78630*/  LDL.LU R26, [R1+0x2f4] ;  /* 0x0002f400011a7983 */ /* 0x000f220000300800 */
[----:B---3--:R-:W-:-:S05]  /*78640*/  FADD R8, R10, R17 ;  /* 0x000000110a087221 */ /* 0x008fca0000000000 */
[----:B------:R-:W-:Y:S04]  /*78650*/  STL [R1+0x84], R8 ;  /* 0x0000840801007387 */ /* 0x000fe80000100800 */
[----:B------:R-:W3:Y:S04]  /*78660*/  LDL R28, [R1+0xb88] ;  /* 0x000b8800011c7983 */ /* 0x000ee80000100800 */
[----:B------:R0:W-:Y:S01]  /*78670*/  STL [R1+0x80], R6 ;  /* 0x0000800601007387 */ /* 0x0001e20000100800 */
[----:B------:R-:W-:Y:S02]  /*78680*/  FADD R18, R4, R5 ;  /* 0x0000000504127221 */ /* 0x000fe40000000000 */
[----:B------:R-:W-:-:S02]  /*78690*/  FADD R15, R16, R19 ;  /* 0x00000013100f7221 */ /* 0x000fc40000000000 */
[----:B0-----:R-:W-:Y:S02]  /*786a0*/  FADD R6, R21, -R24 ;  /* 0x8000001815067221 */ /* 0x001fe40000000000 */
[----:B------:R-:W3:Y:S02]  /*786b0*/  LDL.LU R24, [R1+0x2478] ;  /* 0x0024780001187983 */ /* 0x000ee40000300800 */
[----:B------:R-:W-:Y:S02]  /*786c0*/  FMUL R4, R6, 1.4426950216293334961 ;  /* 0x3fb8aa3b06047820 */ /* 0x000fe40000400000 */
[----:B------:R-:W3:Y:S04]  /*786d0*/  LDL R21, [R1+0xb94] ;  /* 0x000b940001157983 */ /* 0x000ee80000100800 */
        /* <DEDUP_REMOVED lines=10> */
[----:B------:R-:W-:Y:S01]  /*78780*/  STL [R1+0xa58], R23 ;  /* 0x000a581701007387 */ /* 0x000fe20000100800 */
[----:B--2---:R-:W-:-:S05]  /*78790*/  FMNMX R0, R3, R0, !PT ;  /* 0x0000000003007209 */ /* 0x004fca0007800000 */
[----:B------:R-:W-:Y:S04]  /*787a0*/  STL [R1+0x11b0], R0 ;  /* 0x0011b00001007387 */ /* 0x000fe80000100800 */
[----:B------:R0:W-:Y:S01]  /*787b0*/  STL [R1+0x246c], R23 ;  /* 0x00246c1701007387 */ /* 0x0001e20000100800 */
[----:B----4-:R-:W-:-:S03]  /*787c0*/  FADD R6, R22, -R0 ;  /* 0x8000000016067221 */ /* 0x010fc60000000000 */
[----:B------:R-:W2:Y:S01]  /*787d0*/  LDL R13, [R1+0xbb8] ;  /* 0x000bb800010d7983 */ /* 0x000ea20000100800 */
[----:B------:R1:W4:Y:S01]  /*787e0*/  MUFU.EX2 R22, R4 ;  /* 0x0000000400167308 */ /* 0x0003220000000800 */
[----:B------:R-:W-:Y:S02]  /*787f0*/  FADD R3, R25, -R0 ;  /* 0x8000000019037221 */ /* 0x000fe40000000000 */
[----:B0-----:R-:W2:Y:S04]  /*78800*/  LDL R23, [R1+0xb20] ;  /* 0x000b200001177983 */ /* 0x001ea80000100800 */
[----:B------:R-:W2:Y:S04]  /*78810*/  LDL R12, [R1+0xb98] ;  /* 0x000b9800010c7983 */ /* 0x000ea80000100800 */
[----:B-1----:R-:W2:Y:S01]  /*78820*/  LDL R4, [R1+0xb84] ;  /* 0x000b840001047983 */ /* 0x002ea20000100800 */
[----:B------:R-:W-:-:S03]  /*78830*/  FMUL R3, R3, 1.4426950216293334961 ;  /* 0x3fb8aa3b03037820 */ /* 0x000fc60000400000 */
[----:B------:R-:W2:Y:S01]  /*78840*/  LDL R25, [R1+0xb78] ;  /* 0x000b780001197983 */ /* 0x000ea20000100800 */
[----:B------:R-:W-:-:S03]  /*78850*/  FADD R20, R26, -R0 ;  /* 0x800000001a147221 */ /* 0x000fc60000000000 */
[----:B------:R-:W2:Y:S04]  /*78860*/  LDL R26, [R1+0xb5c] ;  /* 0x000b5c00011a7983 */ /* 0x000ea80000100800 */
[----:B----4-:R-:W-:Y:S01]  /*78870*/  STL [R1+0xa48], R22 ;  /* 0x000a481601007387 */ /* 0x010fe20000100800 */
[----:B---3--:R-:W-:-:S03]  /*78880*/  FADD R5, R5, R21 ;  /* 0x0000001505057221 */ /* 0x008fc60000000000 */
[----:B------:R-:W3:Y:S01]  /*78890*/  LDL.LU R21, [R1+0x2474] ;  /* 0x0024740001157983 */ /* 0x000ee20000300800 */
[----:B--2---:R-:W-:Y:S02]  /*788a0*/  FADD R4, R28, R4 ;  /* 0x000000041c047221 */ /* 0x004fe40000000000 */
[----:B------:R0:W1:Y:S02]  /*788b0*/  MUFU.EX2 R28, R3 ;  /* 0x00000003001c7308 */ /* 0x0000640000000800 */
[----:B------:R-:W-:Y:S02]  /*788c0*/  FADD R8, R8, R4 ;  /* 0x0000000408087221 */ /* 0x000fe40000000000 */
[----:B------:R-:W2:Y:S04]  /*788d0*/  LDL R4, [R1+0xb68] ;  /* 0x000b680001047983 */ /* 0x000ea80000100800 */
[----:B0-----:R-:W4:Y:S01]  /*788e0*/  LDL R3, [R1+0xbf0] ;  /* 0x000bf00001037983 */ /* 0x001f220000100800 */
[----:B--2---:R-:W-:-:S02]  /*788f0*/  FADD R4, R7, R4 ;  /* 0x0000000407047221 */ /* 0x004fc40000000000 */
[----:B------:R-:W-:Y:S02]  /*78900*/  FADD R7, R17, R11 ;  /* 0x0000000b11077221 */ /* 0x000fe40000000000 */
[----:B----4-:R-:W-:Y:S01]  /*78910*/  FADD R3, R3, R5 ;  /* 0x0000000503037221 */ /* 0x010fe20000000000 */
[----:B------:R-:W-:Y:S01]  /*78920*/  LDS R17, [R2.X8+0x41e00] ;  /* 0x041e000002117984 */ /* 0x000fe20000008800 */
[----:B---3--:R-:W-:-:S03]  /*78930*/  FADD R11, R21, R4 ;  /* 0x00000004150b7221 */ /* 0x008fc60000000000 */
[----:B------:R-:W2:Y:S01]  /*78940*/  LDL R5, [R1+0xb1c] ;  /* 0x000b1c0001057983 */ /* 0x000ea20000100800 */
[----:B------:R-:W-:-:S03]  /*78950*/  FADD R7, R24, R7 ;  /* 0x0000000718077221 */ /* 0x000fc60000000000 */
[----:B-1----:R-:W-:Y:S01]  /*78960*/  STL [R1+0xa0c], R28 ;  /* 0x000a0c1c01007387 */ /* 0x002fe20000100800 */
[----:B------:R-:W-:-:S03]  /*78970*/  FADD R16, R16, R3 ;  /* 0x0000000310107221 */ /* 0x000fc60000000000 */
[----:B------:R-:W3:Y:S04]  /*78980*/  LDL.LU R21, [R1+0x2470] ;  /* 0x0024700001157983 */ /* 0x000ee80000300800 */
[----:B------:R-:W4:Y:S04]  /*78990*/  LDL R4, [R1+0xb3c] ;  /* 0x000b3c0001047983 */ /* 0x000f280000100800 */
[----:B------:R-:W3:Y:S04]  /*789a0*/  LDL.LU R24, [R1+0x2f8] ;  /* 0x0002f80001187983 */ /* 0x000ee80000300800 */
[----:B------:R-:W4:Y:S01]  /*789b0*/  LDL R3, [R1+0xb34] ;  /* 0x000b340001037983 */ /* 0x000f220000100800 */
[----:B--2---:R-:W-:-:S02]  /*789c0*/  FADD R5, R23, R5 ;  /* 0x0000000517057221 */ /* 0x004fc40000000000 */
[----:B----4-:R-:W-:Y:S02]  /*789d0*/  FADD R3, R4, R3 ;  /* 0x0000000304037221 */ /* 0x010fe40000000000 */
[----:B------:R-:W-:-:S04]  /*789e0*/  FADD R4, R10, R19 ;  /* 0x000000130a047221 */ /* 0x000fc80000000000 */
[----:B------:R-:W-:Y:S02]  /*789f0*/  FADD R4, R27, R4 ;  /* 0x000000041b047221 */ /* 0x000fe40000000000 */
[----:B------:R-:W2:Y:S04]  /*78a00*/  LDL.LU R27, [R1+0x280] ;  /* 0x00028000011b7983 */ /* 0x000ea80000300800 */
[----:B------:R-:W4:Y:S01]  /*78a10*/  LDL R23, [R1+0x418] ;  /* 0x0004180001177983 */ /* 0x000f220000100800 */
[----:B------:R-:W-:Y:S02]  /*78a20*/  FADD R5, R14, R5 ;  /* 0x000000050e057221 */ /* 0x000fe40000000000 */
[----:B---3--:R-:W-:Y:S02]  /*78a30*/  FADD R14, R21, R8 ;  /* 0x00000008150e7221 */ /* 0x008fe40000000000 */
[----:B------:R-:W0:Y:S01]  /*78a40*/  SHFL.BFLY PT, R21, R16, 0x2, 0x1f ;  /* 0x0c401f0010157f89 */ /* 0x000e2200000e0000 */
[----:B------:R-:W-:-:S02]  /*78a50*/  FMUL R6, R6, 1.4426950216293334961 ;  /* 0x3fb8aa3b06067820 */ /* 0x000fc40000400000 */
[----:B------:R-:W-:Y:S02]  /*78a60*/  FADD R5, R26, R5 ;  /* 0x000000051a057221 */ /* 0x000fe40000000000 */
[----:B------:R-:W1:Y:S01]  /*78a70*/  MUFU.EX2 R26, R6 ;  /* 0x00000006001a7308 */ /* 0x000e620000000800 */
[----:B------:R-:W-:Y:S02]  /*78a80*/  FADD R3, R9, R3 ;  /* 0x0000000309037221 */ /* 0x000fe40000000000 */
[----:B------:R-:W-:Y:S02]  /*78a90*/  FADD R12, R12, R7 ;  /* 0x000000070c0c7221 */ /* 0x000fe40000000000 */
[----:B------:R-:W-:Y:S02]  /*78aa0*/  FADD R7, R25, R3 ;  /* 0x0000000319077221 */ /* 0x000fe40000000000 */
[----:B------:R-:W-:Y:S01]  /*78ab0*/  FMUL R20, R20, 1.4426950216293334961 ;  /* 0x3fb8aa3b14147820 */ /* 0x000fe20000400000 */
[----:B------:R3:W-:Y:S01]  /*78ac0*/  LDS R3, [R2.X8+0x41f00] ;  /* 0x041f000002037984 */ /* 0x0007e20000008800 */
[----:B------:R-:W-:-:S03]  /*78ad0*/  FADD R4, R29, R4 ;  /* 0x000000041d047221 */ /* 0x000fc60000000000 */
[----:B---3--:R-:W3:Y:S01]  /*78ae0*/  LDL.LU R2, [R1+0x214] ;  /* 0x0002140001027983 */ /* 0x008ee20000300800 */
[----:B0-----:R-:W-:-:S03]  /*78af0*/  FADD R16, R16, R21 ;  /* 0x0000001510107221 */ /* 0x001fc60000000000 */
[----:B------:R-:W3:Y:S01]  /*78b00*/  LDL.LU R25, [R1+0x28c] ;  /* 0x00028c0001197983 */ /* 0x000ee20000300800 */
[----:B------:R-:W-:Y:S02]  /*78b10*/  FADD R21, R24, -R0 ;  /* 0x8000000018157221 */ /* 0x000fe40000000000 */
[----:B------:R4:W0:Y:S01]  /*78b20*/  MUFU.EX2 R0, R20 ;  /* 0x0000001400007308 */ /* 0x0008220000000800 */
[----:B------:R-:W3:Y:S04]  /*78b30*/  LDL.LU R29, [R1+0x288] ;  /* 0x00028800011d7983 */ /* 0x000ee80000300800 */
[----:B-1----:R-:W-:Y:S04]  /*78b40*/  STL [R1+0x9f0], R26 ;  /* 0x0009f01a01007387 */ /* 0x002fe80000100800 */
[----:B------:R-:W1:Y:S04]  /*78b50*/  SHFL.BFLY PT, R19, R14, 0x2, 0x1f ;  /* 0x0c401f000e137f89 */ /* 0x000e6800000e0000 */
[----:B------:R-:W0:Y:S04]  /*78b60*/  SHFL.BFLY PT, R10, R7, 0x2, 0x1f ;  /* 0x0c401f00070a7f89 */ /* 0x000e2800000e0000 */
[----:B------:R-:W0:Y:S01]  /*78b70*/  SHFL.BFLY PT, R9, R12, 0x2, 0x1f ;  /* 0x0c401f000c097f89 */ /* 0x000e2200000e0000 */
[----:B------:R-:W-:-:S03]  /*78b80*/  FADD R11, R13, R11 ;  /* 0x0000000b0d0b7221 */ /* 0x000fc60000000000 */
[----:B------:R-:W-:Y:S01]  /*78b90*/  SHFL.BFLY PT, R8, R5, 0x2, 0x1f ;  /* 0x0c401f0005087f89 */ /* 0x000fe200000e0000 */
[----:B------:R-:W-:Y:S03]  /*78ba0*/  BSSY B0, `(.L_x_34) ;  /* 0x00000ab000007945 */ /* 0x000fe60003800000 */
[----:B------:R-:W-:Y:S01]  /*78bb0*/  BAR.SYNC.DEFER_BLOCKING 0x0 ;  /* 0x0000000000007b1d */ /* 0x000fe20000010000 */
[----:B----4-:R-:W-:-:S05]  /*78bc0*/  FMNMX R20, R17, R23, !PT ;  /* 0x0000001711147209 */ /* 0x010fca0007800000 */
[----:B------:R-:W4:Y:S04]  /*78bd0*/  LDL R23, [R1+0x41c] ;  /* 0x00041c0001177983 */ /* 0x000f280000100800 */
[----:B------:R-:W4:Y:S04]  /*78be0*/  LDL.LU R24, [R1+0x284] ;  /* 0x0002840001187983 */ /* 0x000f280000300800 */
[----:B------:R-:W3:Y:S01]  /*78bf0*/  SHFL.BFLY PT, R6, R4, 0x2, 0x1f ;  /* 0x0c401f0004067f89 */ /* 0x000ee200000e0000 */
[----:B-1----:R-:W-:Y:S02]  /*78c00*/  FADD R14, R14, R19 ;  /* 0x000000130e0e7221 */ /* 0x002fe40000000000 */
[----:B--2---:R-:W-:-:S02]  /*78c10*/  FADD R19, R27, -R20 ;  /* 0x800000141b137221 */ /* 0x004fc40000000000 */
[----:B0-----:R-:W-:Y:S02]  /*78c20*/  FADD R7, R7, R10 ;  /* 0x0000000a07077221 */ /* 0x001fe40000000000 */
[----:B------:R-:W-:Y:S02]  /*78c30*/  FMUL R17, R21, 1.4426950216293334961 ;  /* 0x3fb8aa3b15117820 */ /* 0x000fe40000400000 */
[----:B------:R-:W-:Y:S01]  /*78c40*/  FADD R9, R12, R9 ;  /* 0x000000090c097221 */ /* 0x000fe20000000000 */
[----:B------:R-:W0:Y:S01]  /*78c50*/  SHFL.BFLY PT, R21, R15, 0x1, 0x1f ;  /* 0x0c201f000f157f89 */ /* 0x000e2200000e0000 */
[----:B------:R-:W-:Y:S02]  /*78c60*/  FMUL R12, R19, 1.4426950216293334961 ;  /* 0x3fb8aa3b130c7820 */ /* 0x000fe40000400000 */
[----:B---3--:R-:W-:Y:S01]  /*78c70*/  FADD R10, R2, -R20 ;  /* 0x80000014020a7221 */ /* 0x008fe20000000000 */
[----:B------:R-:W1:Y:S03]  /*78c80*/  MUFU.EX2 R27, R17 ;  /* 0x00000011001b7308 */ /* 0x000e660000000800 */
[----:B------:R-:W-:-:S02]  /*78c90*/  FMUL R10, R10, 1.4426950216293334961 ;  /* 0x3fb8aa3b0a0a7820 */ /* 0x000fc40000400000 */
[----:B------:R-:W-:Y:S02]  /*78ca0*/  FADD R4, R4, R6 ;  /* 0x0000000604047221 */ /* 0x000fe40000000000 */
[--C-:B------:R-:W-:Y:S01]  /*78cb0*/  FADD R6, R25, -R20.reuse ;  /* 0x8000001419067221 */ /* 0x100fe20000000000 */
[----:B------:R-:W2:Y:S03]  /*78cc0*/  MUFU.EX2 R2, R12 ;  /* 0x0000000c00027308 */ /* 0x000ea60000000800 */
[----:B------:R-:W-:Y:S01]  /*78cd0*/  FMUL R6, R6, 1.4426950216293334961 ;  /* 0x3fb8aa3b06067820 */ /* 0x000fe20000400000 */
[----:B------:R3:W-:Y:S04]  /*78ce0*/  STL [R1+0x11a4], R20 ;  /* 0x0011a41401007387 */ /* 0x0007e80000100800 */
[----:B------:R-:W3:Y:S01]  /*78cf0*/  MUFU.EX2 R25, R10 ;  /* 0x0000000a00197308 */ /* 0x000ee20000000800 */
[----:B------:R-:W-:Y:S04]  /*78d00*/  STL [R1+0xa24], R0 ;  /* 0x000a240001007387 */ /* 0x000fe80000100800 */
[----:B-1----:R-:W-:Y:S04]  /*78d10*/  STL [R1+0xa1c], R27 ;  /* 0x000a1c1b01007387 */ /* 0x002fe80000100800 */
[----:B--2---:R-:W-:Y:S01]  /*78d20*/  STL [R1+0x9dc], R2 ;  /* 0x0009dc0201007387 */ /* 0x004fe20000100800 */
[----:B0-----:R-:W-:Y:S01]  /*78d30*/  FADD R21, R15, R21 ;  /* 0x000000150f157221 */ /* 0x001fe20000000000 */
[----:B----4-:R-:W-:Y:S01]  /*78d40*/  FMNMX R23, R3, R23, !PT ;  /* 0x0000001703177209 */ /* 0x010fe20007800000 */
[----:B------:R-:W-:-:S04]  /*78d50*/  FADD R3, R29, -R20 ;  /* 0x800000141d037221 */ /* 0x000fc80000000000 */
[----:B------:R-:W-:Y:S01]  /*78d60*/  FMUL R3, R3, 1.4426950216293334961 ;  /* 0x3fb8aa3b03037820 */ /* 0x000fe20000400000 */
[----:B------:R-:W0:Y:S01]  /*78d70*/  MUFU.EX2 R29, R6 ;  /* 0x00000006001d7308 */ /* 0x000e220000000800 */
[----:B---3--:R-:W-:-:S07]  /*78d80*/  FADD R20, R24, -R23 ;  /* 0x8000001718147221 */ /* 0x008fce0000000000 */
[----:B------:R-:W1:Y:S01]  /*78d90*/  MUFU.EX2 R24, R3 ;  /* 0x0000000300187308 */ /* 0x000e620000000800 */
[----:B------:R-:W-:Y:S04]  /*78da0*/  STL [R1+0xcf8], R23 ;  /* 0x000cf81701007387 */ /* 0x000fe80000100800 */
[----:B------:R-:W-:Y:S04]  /*78db0*/  STL [R1+0x9c8], R25 ;  /* 0x0009c81901007387 */ /* 0x000fe80000100800 */
[----:B0-----:R-:W-:Y:S04]  /*78dc0*/  STL [R1+0xa00], R29 ;  /* 0x000a001d01007387 */ /* 0x001fe80000100800 */
[----:B-1----:R-:W-:Y:S04]  /*78dd0*/  STL [R1+0x9f8], R24 ;  /* 0x0009f81801007387 */ /* 0x002fe80000100800 */
[----:B------:R-:W2:Y:S04]  /*78de0*/  LDL.LU R15, [R1+0x21c] ;  /* 0x00021c00010f7983 */ /* 0x000ea80000300800 */
[----:B------:R-:W0:Y:S04]  /*78df0*/  SHFL.BFLY PT, R13, R11, 0x2, 0x1f ;  /* 0x0c401f000b0d7f89 */ /* 0x000e2800000e0000 */
[----:B------:R-:W1:Y:S04]  /*78e00*/  SHFL.BFLY PT, R19, R18, 0x1, 0x1f ;  /* 0x0c201f0012137f89 */ /* 0x000e6800000e0000 */
[----:B------:R-:W3:Y:S01]  /*78e10*/  SHFL.BFLY PT, R17, R16, 0x1, 0x1f ;  /* 0x0c201f0010117f89 */ /* 0x000ee200000e0000 */
[----:B------:R-:W-:-:S06]  /*78e20*/  FMUL R20, R20, 1.4426950216293334961 ;  /* 0x3fb8aa3b14147820 */ /* 0x000fcc0000400000 */
[----:B------:R-:W4:Y:S01]  /*78e30*/  MUFU.EX2 R20, R20 ;  /* 0x0000001400147308 */ /* 0x000f220000000800 */
[----:B0-----:R-:W-:Y:S02]  /*78e40*/  FADD R11, R11, R13 ;  /* 0x0000000d0b0b7221 */ /* 0x001fe40000000000 */
[----:B------:R-:W0:Y:S04]  /*78e50*/  SHFL.BFLY PT, R13, R14, 0x1, 0x1f ;  /* 0x0c201f000e0d7f89 */ /* 0x000e2800000e0000 */
[----:B------:R-:W4:Y:S01]  /*78e60*/  SHFL.BFLY PT, R12, R11, 0x1, 0x1f ;  /* 0x0c201f000b0c7f89 */ /* 0x000f2200000e0000 */
[----:B-1----:R-:W-:Y:S02]  /*78e70*/  FADD R19, R18, R19 ;  /* 0x0000001312137221 */ /* 0x002fe40000000000 */
[----:B---3--:R-:W-:Y:S01]  /*78e80*/  FADD R17, R16, R17 ;  /* 0x0000001110117221 */ /* 0x008fe20000000000 */
[----:B------:R1:W-:Y:S04]  /*78e90*/  STL [R1+0x7c], R21 ;  /* 0x00007c1501007387 */ /* 0x0003e80000100800 */
[----:B------:R-:W3:Y:S04]  /*78ea0*/  LDL R18, [R1+0xa38] ;  /* 0x000a380001127983 */ /* 0x000ee80000100800 */
[----:B-1----:R-:W3:Y:S04]  /*78eb0*/  LDL R21, [R1+0xa80] ;  /* 0x000a800001157983 */ /* 0x002ee80000100800 */
[----:B------:R1:W-:Y:S04]  /*78ec0*/  STL [R1+0x74], R19 ;  /* 0x0000741301007387 */ /* 0x0003e80000100800 */
[----:B------:R-:W3:Y:S01]  /*78ed0*/  LDL R16, [R1+0xa60] ;  /* 0x000a600001107983 */ /* 0x000ee20000100800 */
[----:B0-----:R-:W-:-:S03]  /*78ee0*/  FADD R14, R14, R13 ;  /* 0x0000000d0e0e7221 */ /* 0x001fc60000000000 */
[----:B-1----:R-:W3:Y:S04]  /*78ef0*/  LDL R19, [R1+0xab0] ;  /* 0x000ab00001137983 */ /* 0x002ee80000100800 */
[----:B------:R0:W-:Y:S04]  /*78f00*/  STL [R1+0x70], R17 ;  /* 0x0000701101007387 */ /* 0x0001e80000100800 */
[----:B0-----:R-:W3:Y:S04]  /*78f10*/  LDL R17, [R1+0xa2c] ;  /* 0x000a2c0001117983 */ /* 0x001ee80000100800 */
[----:B----4-:R-:W-:Y:S04]  /*78f20*/  STL [R1+0x9b8], R20 ;  /* 0x0009b81401007387 */ /* 0x010fe80000100800 */
[----:B------:R-:W4:Y:S01]  /*78f30*/  LDL.LU R13, [R1+0x2b0] ;  /* 0x0002b000010d7983 */ /* 0x000f220000300800 */
[----:B------:R-:W-:-:S03]  /*78f40*/  FADD R12, R11, R12 ;  /* 0x0000000c0b0c7221 */ /* 0x000fc60000000000 */
[----:B------:R0:W-:Y:S01]  /*78f50*/  STL [R1+0x6c], R14 ;  /* 0x00006c0e01007387 */ /* 0x0001e20000100800 */
[----:B--2---:R-:W-:-:S04]  /*78f60*/  FADD R15, R15, -R23 ;  /* 0x800000170f0f7221 */ /* 0x004fc80000000000 */
[----:B------:R-:W-:-:S04]  /*78f70*/  FMUL R15, R15, 1.4426950216293334961 ;  /* 0x3fb8aa3b0f0f7820 */ /* 0x000fc80000400000 */
[----:B0-----:R0:W1:Y:S02]  /*78f80*/  MUFU.EX2 R14, R15 ;  /* 0x0000000f000e7308 */ /* 0x0010640000000800 */
[----:B0-----:R-:W2:Y:S04]  /*78f90*/  LDL R15, [R1+0xa50] ;  /* 0x000a5000010f7983 */ /* 0x001ea80000100800 */
[----:B------:R-:W2:Y:S04]  /*78fa0*/  LDL.LU R11, [R1+0x300] ;  /* 0x00030000010b7983 */ /* 0x000ea80000300800 */
[----:B------:R-:W0:Y:S01]  /*78fb0*/  SHFL.BFLY PT, R10, R9, 0x1, 0x1f ;  /* 0x0c201f00090a7f89 */ /* 0x000e2200000e0000 */
[----:B------:R-:W-:-:S03]  /*78fc0*/  FADD R5, R5, R8 ;  /* 0x0000000805057221 */ /* 0x000fc60000000000 */
[----:B------:R-:W1:Y:S04]  /*78fd0*/  SHFL.BFLY PT, R8, R7, 0x1, 0x1f ;  /* 0x0c201f0007087f89 */ /* 0x000e6800000e0000 */
[----:B------:R-:W1:Y:S04]  /*78fe0*/  SHFL.BFLY PT, R6, R5, 0x1, 0x1f ;  /* 0x0c201f0005067f89 */ /* 0x000e6800000e0000 */
[----:B------:R-:W1:Y:S04]  /*78ff0*/  SHFL.BFLY PT, R3, R4, 0x1, 0x1f ;  /* 0x0c201f0004037f89 */ /* 0x000e6800000e0000 */
[----:B------:R0:W-:Y:S02]  /*79000*/  STL [R1+0x68], R12 ;  /* 0x0000680c01007387 */ /* 0x0001e40000100800 */
[----:B0-----:R-:W-:-:S02]  /*79010*/  FADD R9, R9, R10 ;  /* 0x0000000a09097221 */ /* 0x001fc40000000000 */
[----:B------:R-:W3:Y:S01]  /*79020*/  LDL R12, [R1+0xab8] ;  /* 0x000ab800010c7983 */ /* 0x000ee20000100800 */
[----:B-1----:R-:W-:-:S03]  /*79030*/  FADD R7, R7, R8 ;  /* 0x0000000807077221 */ /* 0x002fc60000000000 */
[----:B------:R-:W3:Y:S04]  /*79040*/  LDL R10, [R1+0xb10] ;  /* 0x000b1000010a7983 */ /* 0x000ee80000100800 */
[----:B------:R0:W-:Y:S01]  /*79050*/  STL [R1+0x64], R9 ;  /* 0x0000640901007387 */ /* 0x0001e20000100800 */
[----:B------:R-:W-:Y:S02]  /*79060*/  FADD R6, R5, R6 ;  /* 0x0000000605067221 */ /* 0x000fe40000000000 */
[----:B------:R-:W-:Y:S02]  /*79070*/  FADD R4, R4, R3 ;  /* 0x0000000304047221 */ /* 0x000fe40000000000 */
[----:B----4-:R-:W-:-:S04]  /*79080*/  FADD R13, R13, -R23 ;  /* 0x800000170d0d7221 */ /* 0x010fc80000000000 */
[----:B0-----:R-:W-:Y:S02]  /*79090*/  FMUL R9, R13, 1.4426950216293334961 ;  /* 0x3fb8aa3b0d097820 */ /* 0x001fe40000400000 */
[----:B------:R-:W4:Y:S04]  /*790a0*/  LDL R13, [R1+0xa98] ;  /* 0x000a9800010d7983 */ /* 0x000f280000100800 */
[----:B------:R-:W-:Y:S04]  /*790b0*/  STL [R1+0x9ac], R14 ;  /* 0x0009ac0e01007387 */ /* 0x000fe80000100800 */
[----:B------:R-:W4:Y:S04]  /*790c0*/  LDL R8, [R1+0xa88] ;  /* 0x000a880001087983 */ /* 0x000f280000100800 */
[----:B------:R2:W-:Y:S02]  /*790d0*/  STL [R1+0x60], R7 ;  /* 0x0000600701007387 */ /* 0x0005e40000100800 */
[----:B--2---:R-:W-:-:S02]  /*790e0*/  FADD R7, R11, -R23 ;  /* 0x800000170b077221 */ /* 0x004fc40000000000 */
[----:B------:R-:W2:Y:S01]  /*790f0*/  LDL.LU R23, [R1+0x246c] ;  /* 0x00246c0001177983 */ /* 0x000ea20000300800 */
[----:B------:R0:W1:Y:S03]  /*79100*/  MUFU.EX2 R11, R9 ;  /* 0x00000009000b7308 */ /* 0x0000660000000800 */
[----:B------:R-:W2:Y:S04]  /*79110*/  LDL R5, [R1+0xadc] ;  /* 0x000adc0001057983 */ /* 0x000ea80000100800 */
[----:B0-----:R-:W2:Y:S04]  /*79120*/  LDL R9, [R1+0xaec] ;  /* 0x000aec0001097983 */ /* 0x001ea80000100800 */
[----:B------:R0:W-:Y:S04]  /*79130*/  STL [R1+0x5c], R6 ;  /* 0x00005c0601007387 */ /* 0x0001e80000100800 */
[----:B------:R-:W2:Y:S04]  /*79140*/  LDL R3, [R1+0xad0] ;  /* 0x000ad00001037983 */ /* 0x000ea80000100800 */
[----:B0-----:R-:W3:Y:S01]  /*79150*/  LDL R6, [R1+0xab4] ;  /* 0x000ab40001067983 */ /* 0x001ee20000100800 */
[----:B------:R-:W-:-:S03]  /*79160*/  FMUL R7, R7, 1.4426950216293334961 ;  /* 0x3fb8aa3b07077820 */ /* 0x000fc60000400000 */
[----:B------:R2:W-:Y:S04]  /*79170*/  STL [R1+0x58], R4 ;  /* 0x0000580401007387 */ /* 0x0005e80000100800 */
[----:B-1----:R0:W-:Y:S01]  /*79180*/  STL [R1+0x9d8], R11 ;  /* 0x0009d80b01007387 */ /* 0x0021e20000100800 */
[----:B--2---:R-:W-:Y:S02]  /*79190*/  FADD R4, R5, R3 ;  /* 0x0000000305047221 */ /* 0x004fe40000000000 */
[----:B---3--:R-:W-:Y:S02]  /*791a0*/  FADD R3, R12, R6 ;  /* 0x000000060c037221 */ /* 0x008fe40000000000 */
[----:B------:R1:W2:Y:S01]  /*791b0*/  MUFU.EX2 R12, R7 ;  /* 0x00000007000c7308 */ /* 0x0002a20000000800 */
[----:B------:R-:W-:-:S02]  /*791c0*/  FADD R10, R10, R4 ;  /* 0x000000040a0a7221 */ /* 0x000fc40000000000 */
[----:B------:R-:W-:Y:S02]  /*791d0*/  FADD R9, R9, R3 ;  /* 0x0000000309097221 */ /* 0x000fe40000000000 */
[----:B----4-:R-:W-:Y:S02]  /*791e0*/  FADD R4, R13, R8 ;  /* 0x000000080d047221 */ /* 0x010fe40000000000 */
[----:B------:R-:W-:Y:S02]  /*791f0*/  FADD R3, R18, R17 ;  /* 0x0000001112037221 */ /* 0x000fe40000000000 */
[----:B------:R-:W-:Y:S02]  /*79200*/  FADD R8, R19, R4 ;  /* 0x0000000413087221 */ /* 0x000fe40000000000 */
[----:B------:R-:W-:Y:S02]  /*79210*/  FADD R4, R23, R3 ;  /* 0x0000000317047221 */ /* 0x000fe40000000000 */
[----:B-1----:R-:W-:Y:S01]  /*79220*/  FADD R7, R28, R26 ;  /* 0x0000001a1c077221 */ /* 0x002fe20000000000 */
[----:B--2---:R-:W-:Y:S01]  /*79230*/  STL [R1+0x9cc], R12 ;  /* 0x0009cc0c01007387 */ /* 0x004fe20000100800 */
[----:B------:R-:W-:-:S03]  /*79240*/  FADD R5, R2, R25 ;  /* 0x0000001902057221 */ /* 0x000fc60000000000 */
[----:B------:R-:W0:Y:S04]  /*79250*/  LDL.LU R23, [R1+0x2468] ;  /* 0x0024680001177983 */ /* 0x000e280000300800 */
[----:B------:R-:W2:Y:S04]  /*79260*/  LDL.LU R26, [R1+0x2464] ;  /* 0x00246400011a7983 */ /* 0x000ea80000300800 */
[----:B------:R-:W3:Y:S04]  /*79270*/  LDL.LU R28, [R1+0x2460] ;  /* 0x00246000011c7983 */ /* 0x000ee80000300800 */
[----:B------:R-:W4:Y:S01]  /*79280*/  LDL.LU R25, [R1+0x245c] ;  /* 0x00245c0001197983 */ /* 0x000f220000300800 */
[----:B------:R-:W-:-:S02]  /*79290*/  FADD R3, R20, R14 ;  /* 0x0000000e14037221 */ /* 0x000fc40000000000 */
[----:B------:R-:W-:Y:S01]  /*792a0*/  FADD R7, R0, R7 ;  /* 0x0000000700077221 */ /* 0x000fe20000000000 */
[----:B------:R1:W5:Y:S01]  /*792b0*/  LDL.LU R2, [R1+0x2458] ;  /* 0x0024580001027983 */ /* 0x0003620000300800 */
[----:B------:R-:W-:Y:S02]  /*792c0*/  FADD R6, R16, R15 ;  /* 0x0000000f10067221 */ /* 0x000fe40000000000 */
[----:B------:R-:W-:Y:S01]  /*792d0*/  FADD R3, R11, R3 ;  /* 0x000000030b037221 */ /* 0x000fe20000000000 */
[----:B------:R1:W5:Y:S01]  /*792e0*/  LDL.LU R0, [R1+0x2454] ;  /* 0x0024540001007983 */ /* 0x0003620000300800 */
[----:B------:R-:W-:Y:S02]  /*792f0*/  FADD R5, R29, R5 ;  /* 0x000000051d057221 */ /* 0x000fe40000000000 */
[----:B------:R-:W-:Y:S01]  /*79300*/  FADD R7, R27, R7 ;  /* 0x000000071b077221 */ /* 0x000fe20000000000 */
[----:B------:R1:W5:Y:S01]  /*79310*/  LDL.LU R29, [R1+0x2450] ;  /* 0x00245000011d7983 */ /* 0x0003620000300800 */
[----:B------:R-:W-:-:S02]  /*79320*/  FADD R6, R21, R6 ;  /* 0x0000000615067221 */ /* 0x000fc40000000000 */
[----:B------:R-:W-:Y:S02]  /*79330*/  FADD R3, R12, R3 ;  /* 0x000000030c037221 */ /* 0x000fe40000000000 */
[----:B------:R-:W-:Y:S02]  /*79340*/  FADD R5, R24, R5 ;  /* 0x0000000518057221 */ /* 0x000fe40000000000 */
[----:B0-----:R-:W-:Y:S02]  /*79350*/  FADD R11, R23, R6 ;  /* 0x00000006170b7221 */ /* 0x001fe40000000000 */
[----:B---3--:R-:W-:Y:S02]  /*79360*/  FADD R15, R28, R9 ;  /* 0x000000091c0f7221 */ /* 0x008fe40000000000 */
[----:B----4-:R-:W-:-:S03]  /*79370*/  FADD R13, R25, R8 ;  /* 0x00000008190d7221 */ /* 0x010fc60000000000 */
[----:B------:R-:W0:Y:S01]  /*79380*/  SHFL.BFLY PT, R16, R15, 0x2, 0x1f ;  /* 0x0c401f000f107f89 */ /* 0x000e2200000e0000 */
[----:B------:R-:W-:-:S03]  /*79390*/  FADD R9, R22, R4 ;  /* 0x0000000416097221 */ /* 0x000fc60000000000 */
[----:B------:R-:W3:Y:S04]  /*793a0*/  SHFL.BFLY PT, R14, R13, 0x2, 0x1f ;  /* 0x0c401f000d0e7f89 */ /* 0x000ee800000e0000 */
[----:B------:R-:W4:Y:S04]  /*793b0*/  SHFL.BFLY PT, R8, R7, 0x2, 0x1f ;  /* 0x0c401f0007087f89 */ /* 0x000f2800000e0000 */
[----:B------:R-:W1:Y:S04]  /*793c0*/  SHFL.BFLY PT, R4, R3, 0x2, 0x1f ;  /* 0x0c401f0003047f89 */ /* 0x000e6800000e0000 */
[----:B------:R-:W2:Y:S01]  /*793d0*/  SHFL.BFLY PT, R6, R5, 0x2, 0x1f ;  /* 0x0c401f0005067f89 */ /* 0x000ea200000e0000 */
[----:B0-----:R-:W-:-:S02]  /*793e0*/  FADD R21, R15, R16 ;  /* 0x000000100f157221 */ /* 0x001fc40000000000 */
[----:B---3--:R-:W-:Y:S02]  /*793f0*/  FADD R19, R13, R14 ;  /* 0x0000000e0d137221 */ /* 0x008fe40000000000 */
[----:B----4-:R-:W-:Y:S02]  /*79400*/  FADD R16, R7, R8 ;  /* 0x0000000807107221 */ /* 0x010fe40000000000 */
[----:B-1----:R-:W-:Y:S02]  /*79410*/  FADD R14, R3, R4 ;  /* 0x00000004030e7221 */ /* 0x002fe40000000000 */
[----:B--2---:R-:W-:-:S03]  /*79420*/  FADD R15, R5, R6 ;  /* 0x00000006050f7221 */ /* 0x004fc60000000000 */
[----:B------:R-:W-:Y:S04]  /*79430*/  SHFL.BFLY PT, R3, R14, 0x1, 0x1f ;  /* 0x0c201f000e037f89 */ /* 0x000fe800000e0000 */
[----:B------:R-:W0:Y:S04]  /*79440*/  SHFL.BFLY PT, R5, R16, 0x1, 0x1f ;  /* 0x0c201f0010057f89 */ /* 0x000e2800000e0000 */
[----:B------:R-:W1:Y:S01]  /*79450*/  SHFL.BFLY PT, R4, R15, 0x1, 0x1f ;  /* 0x0c201f000f047f89 */ /* 0x000e6200000e0000 */
[----:B------:R-:W-:-:S03]  /*79460*/  FADD R17, R26, R10 ;  /* 0x0000000a1a117221 */ /* 0x000fc60000000000 */
[----:B------:R-:W-:Y:S04]  /*79470*/  SHFL.BFLY PT, R12, R11, 0x2, 0x1f ;  /* 0x0c401f000b0c7f89 */ /* 0x000fe800000e0000 */
[----:B------:R-:W2:Y:S04]  /*79480*/  SHFL.BFLY PT, R18, R17, 0x2, 0x1f ;  /* 0x0c401f0011127f89 */ /* 0x000ea800000e0000 */
[----:B------:R-:W3:Y:S04]  /*79490*/  SHFL.BFLY PT, R10, R9, 0x2, 0x1f ;  /* 0x0c401f00090a7f89 */ /* 0x000ee800000e0000 */
[----:B------:R4:W5:Y:S04]  /*794a0*/  LDL.LU R26, [R1+0x244c] ;  /* 0x00244c00011a7983 */ /* 0x0009680000300800 */
[----:B------:R4:W5:Y:S04]  /*794b0*/  LDL.LU R28, [R1+0x2448] ;  /* 0x00244800011c7983 */ /* 0x0009680000300800 */
[----:B------:R4:W5:Y:S04]  /*794c0*/  LDL.LU R25, [R1+0x2444] ;  /* 0x0024440001197983 */ /* 0x0009680000300800 */
[----:B------:R4:W5:Y:S04]  /*794d0*/  LDL.LU R23, [R1+0x2440] ;  /* 0x0024400001177983 */ /* 0x0009680000300800 */
[----:B------:R4:W5:Y:S04]  /*794e0*/  LDL.LU R22, [R1+0x243c] ;  /* 0x00243c0001167983 */ /* 0x0009680000300800 */
[----:B0-----:R4:W-:Y:S04]  /*794f0*/  STL [R1+0x4c], R5 ;  /* 0x00004c0501007387 */ /* 0x0019e80000100800 */
[----:B------:R4:W-:Y:S04]  /*79500*/  STL [R1+0x54], R3 ;  /* 0x0000540301007387 */ /* 0x0009e80000100800 */
[----:B-1----:R4:W-:Y:S01]  /*79510*/  STL [R1+0x50], R4 ;  /* 0x0000500401007387 */ /* 0x0029e20000100800 */
[----:B--2---:R-:W-:-:S02]  /*79520*/  FADD R24, R17, R18 ;  /* 0x0000001211187221 */ /* 0x004fc40000000000 */
[----:B------:R-:W-:Y:S02]  /*79530*/  FADD R18, R11, R12 ;  /* 0x0000000c0b127221 */ /* 0x000fe40000000000 */
[----:B---3--:R-:W-:Y:S01]  /*79540*/  FADD R17, R9, R10 ;  /* 0x0000000a09117221 */ /* 0x008fe20000000000 */
[----:B------:R4:W0:Y:S04]  /*79550*/  SHFL.BFLY PT, R11, R21, 0x1, 0x1f ;  /* 0x0c201f00150b7f89 */ /* 0x00082800000e0000 */
[----:B------:R4:W1:Y:S04]  /*79560*/  SHFL.BFLY PT, R10, R24, 0x1, 0x1f ;  /* 0x0c201f00180a7f89 */ /* 0x00086800000e0000 */
[----:B------:R4:W2:Y:S04]  /*79570*/  SHFL.BFLY PT, R12, R19, 0x1, 0x1f ;  /* 0x0c201f00130c7f89 */ /* 0x0008a800000e0000 */
[----:B------:R4:W3:Y:S04]  /*79580*/  SHFL.BFLY PT, R13, R18, 0x1, 0x1f ;  /* 0x0c201f00120d7f89 */ /* 0x0008e800000e0000 */
[----:B------:R4:W0:Y:S01]  /*79590*/  SHFL.BFLY PT, R27, R17, 0x1, 0x1f ;  /* 0x0c201f00111b7f89 */ /* 0x00082200000e0000 */
[----:B------:R-:W-:Y:S05]  /*795a0*/  @P6 BRA `(.L_x_35) ;  /* 0x000000a000006947 */ /* 0x000fea0003800000 */
[----:B------:R-:W4:Y:S02]  /*795b0*/  S2R R9, SR_TID.X ;  /* 0x0000000000097919 */ /* 0x000f240000002100 */
[----:B----4-:R-:W-:-:S02]  /*795c0*/  LOP3.LUT R20, R9, 0x1c, RZ, 0xc0, !PT ;  /* 0x0000001c09147812 */ /* 0x010fc400078ec0ff */
[----:B------:R-:W-:Y:S02]  /*795d0*/  LOP3.LUT R9, R9, 0xff, RZ, 0xc0, !PT ;  /* 0x000000ff09097812 */ /* 0x000fe400078ec0ff */
[----:B------:R-:W-:Y:S02]  /*795e0*/  SHF.L.U32 R20, R20, 0x3, RZ ;  /* 0x0000000314147819 */ /* 0x000fe400000006ff */
[----:B------:R-:W-:-:S04]  /*795f0*/  SHF.R.U32.HI R9, RZ, 0x3, R9 ;  /* 0x00000003ff097819 */ /* 0x000fc80000011609 */
[----:B------:R-:W-:-:S05]  /*79600*/  LOP3.LUT R9, R9, 0x1c, RZ, 0xc0, !PT ;  /* 0x0000001c09097812 */ /* 0x000fca00078ec0ff */
[----:B------:R-:W-:Y:S02]  /*79610*/  IMAD.IADD R9, R20, 0x1, R9 ;  /* 0x0000000114097824 */ /* 0x000fe400078e0209 */
[----:B------:R-:W4:Y:S04]  /*79620*/  LDL R20, [R1+0x13e8] ;  /* 0x0013e80001147983 */ /* 0x000f280000100800 */
[----:B-----5:R3:W-:Y:S04]  /*79630*/  STS [R9+0x40000], R0 ;  /* 0x0400000009007388 */ /* 0x0207e80000000800 */
[----:B----4-:R3:W-:Y:S02]  /*79640*/  STS [R20+0x40000], R2 ;  /* 0x0400000214007388 */ /* 0x0107e40000000800 */
.L_x_35:
[----:B------:R-:W-:Y:S05]  /*79650*/  BSYNC B0 ;  /* 0x0000000000007941 */ /* 0x000fea0003800000 */
.L_x_34:
[----:B---3--:R-:W3:Y:S04]  /*79660*/  LDL.LU R20, [R1+0x390] ;  /* 0x0003900001147983 */ /* 0x008ee80000300800 */
[----:B-----5:R-:W3:Y:S04]  /*79670*/  LDL R2, [R1+0x1214] ;  /* 0x0012140001027983 */ /* 0x020ee80000100800 */
[----:B----4-:R-:W4:Y:S04]  /*79680*/  LDL.LU R8, [R1+0x394] ;  /* 0x0003940001087983 */ /* 0x010f280000300800 */
[----:B------:R-:W4:Y:S04]  /*79690*/  LDL R0, [R1+0x1210] ;  /* 0x0012100001007983 */ /* 0x000f280000100800 */
[----:B--2---:R-:W2:Y:S04]  /*796a0*/  LDL R9, [R1+0x120c] ;  /* 0x00120c0001097983 */ /* 0x004ea80000100800 */
[----:B------:R-:W2:Y:S04]  /*796b0*/  LDL R7, [R1+0x1208] ;  /* 0x0012080001077983 */ /* 0x000ea80000100800 */
[----:B------:R-:W2:Y:S04]  /*796c0*/  LDL R6, [R1+0x1204] ;  /* 0x0012040001067983 */ /* 0x000ea80000100800 */
[----:B------:R-:W2:Y:S04]  /*796d0*/  LDL R5, [R1+0x1200] ;  /* 0x0012000001057983 */ /* 0x000ea80000100800 */
[----:B------:R-:W2:Y:S04]  /*796e0*/  LDL.LU R4, [R1+0x3a8] ;  /* 0x0003a80001047983 */ /* 0x000ea80000300800 */
[----:B------:R-:W2:Y:S04]  /*796f0*/  LDL R3, [R1+0x11fc] ;  /* 0x0011fc0001037983 */ /* 0x000ea80000100800 */
[----:B------:R1:W-:Y:S04]  /*79700*/  STL [R1+0x2460], R21 ;  /* 0x0024601501007387 */ /* 0x0003e80000100800 */
[----:B-1----:R-:W2:Y:S04]  /*79710*/  LDL R21, [R1+0x11f8] ;  /* 0x0011f80001157983 */ /* 0x002ea80000100800 */
[----:B------:R1:W-:Y:S04]  /*79720*/  STL [R1+0x245c], R12 ;  /* 0x00245c0c01007387 */ /* 0x0003e80000100800 */
[----:B-1----:R-:W2:Y:S04]  /*79730*/  LDL.LU R12, [R1+0x3ac] ;  /* 0x0003ac00010c7983 */ /* 0x002ea80000300800 */
[----:B------:R1:W-:Y:S04]  /*79740*/  STL [R1+0x2458], R19 ;  /* 0x0024581301007387 */ /* 0x0003e80000100800 */
[----:B-1----:R-:W2:Y:S04]  /*79750*/  LDL R19, [R1+0x11f4] ;  /* 0x0011f40001137983 */ /* 0x002ea80000100800 */
[----:B------:R-:W-:Y:S04]  /*79760*/  STL [R1+0x2454], R13 ;  /* 0x0024540d01007387 */ /* 0x000fe80000100800 */
[----:B------:R1:W-:Y:S04]  /*79770*/  STL [R1+0x2450], R18 ;  /* 0x0024501201007387 */ /* 0x0003e80000100800 */
[----:B-1----:R-:W2:Y:S04]  /*79780*/  LDL.LU R18, [R1+0x3b0] ;  /* 0x0003b00001127983 */ /* 0x002ea80000300800 */
[----:B------:R1:W-:Y:S04]  /*79790*/  STL [R1+0x244c], R17 ;  /* 0x00244c1101007387 */ /* 0x0003e80000100800 */
[----:B-1----:R-:W2:Y:S04]  /*797a0*/  LDL.LU R17, [R1+0x398] ;  /* 0x0003980001117983 */ /* 0x002ea80000300800 */
[----:B0-----:R0:W-:Y:S04]  /*797b0*/  STL [R1+0x2448], R27 ;  /* 0x0024481b01007387 */ /* 0x0011e80000100800 */
[----:B0-----:R-:W2:Y:S04]  /*797c0*/  LDL.LU R27, [R1+0x39c] ;  /* 0x00039c00011b7983 */ /* 0x001ea80000300800 */
[----:B------:R0:W-:Y:S04]  /*797d0*/  STL [R1+0x2444], R16 ;  /* 0x0024441001007387 */ /* 0x0001e80000100800 */
[----:B0-----:R-:W2:Y:S04]  /*797e0*/  LDL.LU R16, [R1+0x3a4] ;  /* 0x0003a40001107983 */ /* 0x001ea80000300800 */
[----:B------:R0:W-:Y:S04]  /*797f0*/  STL [R1+0x2440], R15 ;  /* 0x0024400f01007387 */ /* 0x0001e80000100800 */
[----:B0-----:R-:W2:Y:S04]  /*79800*/  LDL.LU R15, [R1+0x3a0] ;  /* 0x0003a000010f7983 */ /* 0x001ea80000300800 */
[----:B------:R0:W-:Y:S04]  /*79810*/  STL [R1+0x243c], R14 ;  /* 0x00243c0e01007387 */ /* 0x0001e80000100800 */
[----:B------:R-:W2:Y:S01]  /*79820*/  LDL.LU R13, [R1+0x3b4] ;  /* 0x0003b400010d7983 */ /* 0x000ea20000300800 */
[----:B---3--:R-:W-:-:S03]  /*79830*/  FADD R2, -R2, R20 ;  /* 0x0000001402027221 */ /* 0x008fc60000000100 */
[----:B------:R-:W3:Y:S01]  /*79840*/  LDL R20, [R1+0x11f0] ;  /* 0x0011f00001147983 */ /* 0x000ee20000100800 */
[----:B------:R-:W-:Y:S02]  /*79850*/  FMUL R2, R2, 1.4426950216293334961 ;  /* 0x3fb8aa3b02027820 */ /* 0x000fe40000400000 */
[----:B----4-:R-:W-:Y:S02]  /*79860*/  FADD R0, -R0, R8 ;  /* 0x0000000800007221 */ /* 0x010fe40000000100 */
[----:B------:R2:W-:Y:S02]  /*79870*/  MUFU.EX2 R8, R2 ;  /* 0x0000000200087308 */ /* 0x0005e40000000800 */
[----:B------:R-:W-:Y:S02]  /*79880*/  FMUL R0, R0, 1.4426950216293334961 ;  /* 0x3fb8aa3b00007820 */ /* 0x000fe40000400000 */
[----:B--2---:R-:W-:-:S04]  /*79890*/  FADD R2, -R9, R17 ;  /* 0x0000001109027221 */ /* 0x004fc80000000100 */
[----:B------:R1:W-:Y:S01]  /*798a0*/  MUFU.EX2 R9, R0 ;  /* 0x0000000000097308 */ /* 0x0003e20000000800 */
[----:B------:R-:W2:Y:S01]  /*798b0*/  LDL.LU R17, [R1+0x3b8] ;  /* 0x0003b80001117983 */ /* 0x000ea20000300800 */
[----:B------:R-:W-:Y:S02]  /*798c0*/  FMUL R2, R2, 1.4426950216293334961 ;  /* 0x3fb8aa3b02027820 */ /* 0x000fe40000400000 */
[----:B-1----:R-:W-:-:S04]  /*798d0*/  FADD R0, -R7, R27 ;  /* 0x0000001b07007221 */ /* 0x002fc80000000100 */
[----:B------:R1:W-:Y:S01]  /*798e0*/  MUFU.EX2 R7, R2 ;  /* 0x0000000200077308 */ /* 0x0003e20000000800 */
[----:B------:R-:W4:Y:S01]  /*798f0*/  LDL.LU R27, [R1+0x3bc] ;  /* 0x0003bc00011b7983 */ /* 0x000f220000300800 */
[----:B-1----:R-:W-:-:S03]  /*79900*/  FADD R2, -R6, R15 ;  /* 0x0000000f06027221 */ /* 0x002fc60000000100 */
[----:B------:R-:W4:Y:S01]  /*79910*/  LDL.LU R15, [R1+0x3c0] ;  /* 0x0003c000010f7983 */ /* 0x000f220000300800 */
[----:B------:R-:W-:-:S04]  /*79920*/  FMUL R0, R0, 1.4426950216293334961 ;  /* 0x3fb8aa3b00007820 */ /* 0x000fc80000400000 */
[----:B------:R1:W-:Y:S01]  /*79930*/  MUFU.EX2 R6, R0 ;  /* 0x0000000000067308 */ /* 0x0003e20000000800 */
[----:B------:R-:W-:Y:S02]  /*79940*/  FMUL R2, R2, 1.4426950216293334961 ;  /* 0x3fb8aa3b02027820 */ /* 0x000fe40000400000 */
[----:B-1----:R-:W-:-:S04]  /*79950*/  FADD R0, -R5, R16 ;  /* 0x0000001005007221 */ /* 0x002fc80000000100 */
[----:B------:R-:W-:Y:S01]  /*79960*/  FMUL R0, R0, 1.4426950216293334961 ;  /* 0x3fb8aa3b00007820 */ /* 0x000fe20000400000 */
[----:B------:R1:W-:Y:S01]  /*79970*/  MUFU.EX2 R5, R2 ;  /* 0x0000000200057308 */ /* 0x0003e20000000800 */
[----:B------:R-:W-:Y:S02]  /*79980*/  FADD R3, -R3, R4 ;  /* 0x0000000403037221 */ /* 0x000fe40000000100 */
[----:B------:R-:W-:-:S05]  /*79990*/  FADD R26, -R26, R28 ;  /* 0x0000001c1a1a7221 */ /* 0x000fca0000000100 */
[----:B------:R0:W-:Y:S01]  /*799a0*/  MUFU.EX2 R4, R0 ;  /* 0x0000000000047308 */ /* 0x0001e20000000800 */
[----:B-1----:R-:W-:Y:S02]  /*799b0*/  FADD R2, -R21, R12 ;  /* 0x0000000c15027221 */ /* 0x002fe40000000100 */
[----:B------:R-:W4:Y:S04]  /*799c0*/  LDL.LU R12, [R1+0x3cc] ;  /* 0x0003cc00010c7983 */ /* 0x000f280000300800 */
[----:B------:R-:W4:Y:S01]  /*799d0*/  LDL R21, [R1+0x11d0] ;  /* 0x0011d00001157983 */ /* 0x000f220000100800 */
[----:B0-----:R-:W-:-:S03]  /*799e0*/  FADD R0, -R19, R18 ;  /* 0x0000001213007221 */ /* 0x001fc60000000100 */
[----:B------:R-:W4:Y:S04]  /*799f0*/  LDL R19, [R1+0x11c8] ;  /* 0x0011c80001137983 */ /* 0x000f280000100800 */
[----:B------:R-:W4:Y:S01]  /*79a00*/  LDL.LU R18, [R1+0x3e4] ;  /* 0x0003e40001127983 */ /* 0x000f220000300800 */
[----:B---3--:R-:W-:-:S03]  /*79a10*/  FADD R20, -R20, R13 ;  /* 0x0000000d14147221 */ /* 0x008fc60000000100 */
[----:B------:R-:W3:Y:S01]  /*79a20*/  LDL R13, [R1+0x11c4] ;  /* 0x0011c400010d7983 */ /* 0x000ee20000100800 */
[----:B--2---:R-:W-:-:S03]  /*79a30*/  FADD R22, -R22, R17 ;  /* 0x0000001116167221 */ /* 0x004fc60000000100 */
[----:B------:R-:W2:Y:S04]  /*79a40*/  LDL R17, [R1+0x11c0] ;  /* 0x0011c00001117983 */ /* 0x000ea80000100800 */
[----:B------:R-:W2:Y:S04]  /*79a50*/  LDL.LU R16, [R1+0x3ec] ;  /* 0x0003ec0001107983 */ /* 0x000ea80000300800 */
[----:B------:R-:W2:Y:S01]  /*79a60*/  LDL R14, [R1+0x11ac] ;  /* 0x0011ac00010e7983 */ /* 0x000ea20000100800 */
[----:B----4-:R-:W-:-:S03]  /*79a70*/  FADD R23, -R23, R27 ;  /* 0x0000001b17177221 */ /* 0x010fc60000000100 */
[----:B------:R-:W4:Y:S01]  /*79a80*/  LDL R27, [R1+0x11b8] ;  /* 0x0011b800011b7983 */ /* 0x000f220000100800 */
[----:B------:R-:W-:-:S03]  /*79a90*/  FADD R25, -R25, R15 ;  /* 0x0000000f19197221 */ /* 0x000fc60000000100 */
[----:B------:R-:W2:Y:S01]  /*79aa0*/  LDL R15, [R1+0x11b4] ;  /* 0x0011b400010f7983 */ /* 0x000ea20000100800 */
[----:B------:R-:W-:-:S04]  /*79ab0*/  FMUL R25, R25, 1.4426950216293334961 ;  /* 0x3fb8aa3b19197820 */ /* 0x000fc80000400000 */
[----:B------:R0:W-:Y:S02]  /*79ac0*/  MUFU.EX2 R28, R25 ;  /* 0x00000019001c7308 */ /* 0x0001e40000000800 */
[----:B0-----:R-:W2:Y:S01]  /*79ad0*/  LDL.LU R25, [R1+0x3c8] ;  /* 0x0003c80001197983 */ /* 0x001ea20000300800 */
[----:B------:R-:W-:Y:S02]  /*79ae0*/  FMUL R26, R26, 1.4426950216293334961 ;  /* 0x3fb8aa3b1a1a7820 */ /* 0x000fe40000400000 */
[----:B--2---:R-:W-:-:S04]  /*79af0*/  FADD R25, -R29, R25 ;  /* 0x000000191d197221 */ /* 0x004fc80000000100 */
[----:B------:R-:W-:Y:S01]  /*79b00*/  FMUL R25, R25, 1.4426950216293334961 ;  /* 0x3fb8aa3b19197820 */ /* 0x000fe20000400000 */
[----:B------:R0:W-:Y:S02]  /*79b10*/  MUFU.EX2 R29, R26 ;  /* 0x0000001a001d7308 */ /* 0x0001e40000000800 */
[----:B0-----:R-:W-:Y:S02]  /*79b20*/  FADD R26, -R21, R12 ;  /* 0x0000000c151a7221 */ /* 0x001fe40000000100 */
[----:B------:R-:W2:Y:S04]  /*79b30*/  LDL.LU R21, [R1+0x3f8] ;  /* 0x0003f80001157983 */ /* 0x000ea80000300800 */
[----:B------:R0:W1:Y:S02]  /*79b40*/  MUFU.EX2 R12, R25 ;  /* 0x00000019000c7308 */ /* 0x0000640000000800 */
[----:B0-----:R-:W2:Y:S01]  /*79b50*/  LDL.LU R25, [R1+0x3e0] ;  /* 0x0003e00001197983 */ /* 0x001ea20000300800 */
[----:B------:R-:W-:-:S06]  /*79b60*/  FMUL R26, R26, 1.4426950216293334961 ;  /* 0x3fb8aa3b1a1a7820 */ /* 0x000fcc0000400000 */
[----:B------:R-:W0:Y:S01]  /*79b70*/  MUFU.EX2 R26, R26 ;  /* 0x0000001a001a7308 */ /* 0x000e220000000800 */
[----:B-1----:R1:W-:Y:S04]  /*79b80*/  STL [R1], R12 ;  /* 0x0000000c01007387 */ /* 0x0023e80000100800 */
[----:B-1----:R-:W4:Y:S01]  /*79b90*/  LDL.LU R12, [R1+0x3fc] ;  /* 0x0003fc00010c7983 */ /* 0x002f220000300800 */
[----:B--2---:R-:W-:-:S03]  /*79ba0*/  FADD R25, -R19, R25 ;  /* 0x0000001913197221 */ /* 0x004fc60000000100 */
[----:B------:R-:W2:Y:S01]  /*79bb0*/  LDL.LU R19, [R1+0x400] ;  /* 0x0004000001137983 */ /* 0x000ea20000300800 */
[----:B------:R-:W-:-:S03]  /*79bc0*/  FMUL R25, R25, 1.4426950216293334961 ;  /* 0x3fb8aa3b19197820 */ /* 0x000fc60000400000 */
[----:B0-----:R3:W-:Y:S02]  /*79bd0*/  STL [R1+0x4], R26 ;  /* 0x0000041a01007387 */ /* 0x0017e40000100800 */
[----:B---3--:R-:W-:Y:S02]  /*79be0*/  FADD R26, -R13, R18 ;  /* 0x000000120d1a7221 */ /* 0x008fe40000000100 */
[----:B------:R-:W3:Y:S01]  /*79bf0*/  LDL.LU R13, [R1+0x404] ;  /* 0x00040400010d7983 */ /* 0x000ee20000300800 */
[----:B------:R0:W1:Y:S03]  /*79c00*/  MUFU.EX2 R18, R25 ;  /* 0x0000001900127308 */ /* 0x0000660000000800 */
[----:B0-----:R-:W2:Y:S01]  /*79c10*/  LDL.LU R25, [R1+0x3e8] ;  /* 0x0003e80001197983 */ /* 0x001ea20000300800 */
[----:B------:R-:W-:-:S06]  /*79c20*/  FMUL R26, R26, 1.4426950216293334961 ;  /* 0x3fb8aa3b1a1a7820 */ /* 0x000fcc0000400000 */
[----:B------:R-:W0:Y:S01]  /*79c30*/  MUFU.EX2 R26, R26 ;  /* 0x0000001a001a7308 */ /* 0x000e220000000800 */
[----:B-1----:R1:W-:Y:S04]  /*79c40*/  STL [R1+0x8], R18 ;  /* 0x0000081201007387 */ /* 0x0023e80000100800 */
[----:B-1----:R-:W3:Y:S01]  /*79c50*/  LDL.LU R18, [R1+0x408] ;  /* 0x0004080001127983 */ /* 0x002ee20000300800 */
[----:B--2---:R-:W-:-:S03]  /*79c60*/  FADD R25, -R17, R25 ;  /* 0x0000001911197221 */ /* 0x004fc60000000100 */
[----:B------:R-:W2:Y:S01]  /*79c70*/  LDL.LU R17, [R1+0x40c] ;  /* 0x00040c0001117983 */ /* 0x000ea20000300800 */
[----:B------:R-:W-:-:S03]  /*79c80*/  FMUL R25, R25, 1.4426950216293334961 ;  /* 0x3fb8aa3b19197820 */ /* 0x000fc60000400000 */
[----:B0-----:R4:W-:Y:S02]  /*79c90*/  STL [R1+0xc], R26 ;  /* 0x00000c1a01007387 */ /* 0x0019e40000100800 */
[----:B----4-:R-:W-:Y:S02]  /*79ca0*/  FADD R26, -R27, R16 ;  /* 0x000000101b1a7221 */ /* 0x010fe40000000100 */
[----:B------:R-:W4:Y:S01]  /*79cb0*/  LDL.LU R27, [R1+0x410] ;  /* 0x00041000011b7983 */ /* 0x000f220000300800 */
[----:B------:R0:W1:Y:S03]  /*79cc0*/  MUFU.EX2 R16, R25 ;  /* 0x0000001900107308 */ /* 0x0000660000000800 */
[----:B0-----:R-:W2:Y:S01]  /*79cd0*/  LDL.LU R25, [R1+0x3f0] ;  /* 0x0003f00001197983 */ /* 0x001ea20000300800 */
[----:B------:R-:W-:-:S03]  /*79ce0*/  FMUL R26, R26, 1.4426950216293334961 ;  /* 0x3fb8aa3b1a1a7820 */ /* 0x000fc60000400000 */
[----:B-1----:R0:W-:Y:S04]  /*79cf0*/  STL [R1+0x10], R16 ;  /* 0x0000101001007387 */ /* 0x0021e80000100800 */
[----:B0-----:R-:W3:Y:S01]  /*79d00*/  LDL.LU R16, [R1+0x414] ;  /* 0x0004140001107983 */ /* 0x001ee20000300800 */
[----:B--2---:R-:W-:Y:S02]  /*79d10*/  FADD R25, -R15, R25 ;  /* 0x000000190f197221 */ /* 0x004fe40000000100 */
[----:B------:R0:W1:Y:S02]  /*79d20*/  MUFU.EX2 R15, R26 ;  /* 0x0000001a000f7308 */ /* 0x0000640000000800 */
[----:B0-----:R-:W2:Y:S01]  /*79d30*/  LDL.LU R26, [R1+0x3f4] ;  /* 0x0003f400011a7983 */ /* 0x001ea20000300800 */
[----:B------:R-:W-:-:S06]  /*79d40*/  FMUL R25, R25, 1.4426950216293334961 ;  /* 0x3fb8aa3b19197820 */ /* 0x000fcc0000400000 */
[----:B------:R-:W0:Y:S01]  /*79d50*/  MUFU.EX2 R25, R25 ;  /* 0x0000001900197308 */ /* 0x000e220000000800 */
[----:B-1----:R1:W-:Y:S04]  /*79d60*/  STL [R1+0x14], R15 ;  /* 0x0000140f01007387 */ /* 0x0023e80000100800 */
[----:B-1----:R-:W3:Y:S01]  /*79d70*/  LDL.LU R15, [R1+0x418] ;  /* 0x00041800010f7983 */ /* 0x002ee20000300800 */
[----:B--2---:R-:W-:-:S03]  /*79d80*/  FADD R26, -R14, R26 ;  /* 0x0000001a0e1a7221 */ /* 0x004fc60000000100 */
[----:B------:R-:W2:Y:S04]  /*79d90*/  LDL.LU R14, [R1+0x41c] ;  /* 0x00041c00010e7983 */ /* 0x000ea80000300800 */
[----:B0-----:R0:W-:Y:S04]  /*79da0*/  STL [R1+0x18], R25 ;  /* 0x0000181901007387 */ /* 0x0011e80000100800 */
[----:B0-----:R-:W2:Y:S01]  /*79db0*/  LDL R25, [R1+0x11a8] ;  /* 0x0011a80001197983 */ /* 0x001ea20000100800 */
[----:B------:R-:W-:-:S06]  /*79dc0*/  FMUL R26, R26, 1.4426950216293334961 ;  /* 0x3fb8aa3b1a1a7820 */ /* 0x000fcc0000400000 */
[----:B------:R-:W0:Y:S01]  /*79dd0*/  MUFU.EX2 R26, R26 ;  /* 0x0000001a001a7308 */ /* 0x000e220000000800 */
[----:B--2---:R-:W-:Y:S02]  /*79de0*/  FADD R25, -R25, R21 ;  /* 0x0000001519197221 */ /* 0x004fe40000000100 */
        /* <DEDUP_REMOVED lines=14> */
[----:B0-----:R-:W3:Y:S01]  /*79ed0*/  LDL R26, [R1+0x11e8] ;  /* 0x0011e800011a7983 */ /* 0x001ee20000100800 */
[----:B------:R-:W-:-:S06]  /*79ee0*/  FMUL R25, R25, 1.4426950216293334961 ;  /* 0x3fb8aa3b19197820 */ /* 0x000fcc0000400000 */
[----:B------:R-:W0:Y:S01]  /*79ef0*/  MUFU.EX2 R25, R25 ;  /* 0x0000001900197308 */ /* 0x000e220000000800 */
[----:B---3--:R-:W-:Y:S02]  /*79f00*/  FADD R26, -R26, R13 ;  /* 0x0000000d1a1a7221 */ /* 0x008fe40000000100 */
[----:B------:R-:W3:Y:S04]  /*79f10*/  LDL.LU R13, [R1+0x2454] ;  /* 0x00245400010d7983 */ /* 0x000ee80000300800 */
[----:B0-----:R0:W-:Y:S04]  /*79f20*/  STL [R1+0x28], R25 ;  /* 0x0000281901007387 */ /* 0x0011e80000100800 */
[----:B0-----:R-:W2:Y:S01]  /*79f30*/  LDL R25, [R1+0x11dc] ;  /* 0x0011dc0001197983 */ /* 0x001ea20000100800 */
[----:B------:R-:W-:-:S06]  /*79f40*/  FMUL R26, R26, 1.4426950216293334961 ;  /* 0x3fb8aa3b1a1a7820 */ /* 0x000fcc0000400000 */
[----:B------:R-:W0:Y:S01]  /*79f50*/  MUFU.EX2 R26, R26 ;  /* 0x0000001a001a7308 */ /* 0x000e220000000800 */
[----:B--2---:R-:W-:Y:S02]  /*79f60*/  FADD R25, -R25, R18 ;  /* 0x0000001219197221 */ /* 0x004fe40000000100 */
[----:B------:R-:W3:Y:S04]  /*79f70*/  LDL.LU R18, [R1+0x2450] ;  /* 0x0024500001127983 */ /* 0x000ee80000300800 */
[----:B0-----:R0:W-:Y:S04]  /*79f80*/  STL [R1+0x2c], R26 ;  /* 0x00002c1a01007387 */ /* 0x0011e80000100800 */
[----:B0-----:R-:W2:Y:S01]  /*79f90*/  LDL R26, [R1+0x11cc] ;  /* 0x0011cc00011a7983 */ /* 0x001ea20000100800 */
[----:B------:R-:W-:-:S06]  /*79fa0*/  FMUL R25, R25, 1.4426950216293334961 ;  /* 0x3fb8aa3b19197820 */ /* 0x000fcc0000400000 */
[----:B------:R-:W0:Y:S01]  /*79fb0*/  MUFU.EX2 R25, R25 ;  /* 0x0000001900197308 */ /* 0x000e220000000800 */
[----:B--2---:R-:W-:Y:S02]  /*79fc0*/  FADD R26, -R26, R17 ;  /* 0x000000111a1a7221 */ /* 0x004fe40000000100 */
[----:B------:R-:W2:Y:S04]  /*79fd0*/  LDL.LU R17, [R1+0x244c] ;  /* 0x00244c0001117983 */ /* 0x000ea80000300800 */
[----:B0-----:R0:W-:Y:S04]  /*79fe0*/  STL [R1+0x30], R25 ;  /* 0x0000301901007387 */ /* 0x0011e80000100800 */
[----:B0-----:R-:W4:Y:S01]  /*79ff0*/  LDL R25, [R1+0x11bc] ;  /* 0x0011bc0001197983 */ /* 0x001f220000100800 */
[----:B------:R-:W-:-:S06]  /*7a000*/  FMUL R26, R26, 1.4426950216293334961 ;  /* 0x3fb8aa3b1a1a7820 */ /* 0x000fcc0000400000 */
[----:B------:R-:W0:Y:S01]  /*7a010*/  MUFU.EX2 R26, R26 ;  /* 0x0000001a001a7308 */ /* 0x000e220000000800 */
[----:B----4-:R-:W-:Y:S02]  /*7a020*/  FADD R25, -R25, R27 ;  /* 0x0000001b19197221 */ /* 0x010fe40000000100 */
[----:B------:R-:W2:Y:S04]  /*7a030*/  LDL.LU R27, [R1+0x2448] ;  /* 0x00244800011b7983 */ /* 0x000ea80000300800 */
[----:B0-----:R0:W-:Y:S04]  /*7a040*/  STL [R1+0x34], R26 ;  /* 0x0000341a01007387 */ /* 0x0011e80000100800 */
[----:B0-----:R-:W4:Y:S01]  /*7a050*/  LDL R26, [R1+0x11b0] ;  /* 0x0011b000011a7983 */ /* 0x001f220000100800 */
[----:B------:R-:W-:-:S06]  /*7a060*/  FMUL R25, R25, 1.4426950216293334961 ;  /* 0x3fb8aa3b19197820 */ /* 0x000fcc0000400000 */
[----:B------:R-:W0:Y:S01]  /*7a070*/  MUFU.EX2 R25, R25 ;  /* 0x0000001900197308 */ /* 0x000e220000000800 */
[----:B----4-:R-:W-:Y:S02]  /*7a080*/  FADD R26, -R26, R16 ;  /* 0x000000101a1a7221 */ /* 0x010fe40000000100 */
[----:B------:R-:W4:Y:S04]  /*7a090*/  LDL.LU R16, [R1+0x2444] ;  /* 0x0024440001107983 */ /* 0x000f280000300800 */
        /* <DEDUP_REMOVED lines=10> */
[----:B------:R-:W-:Y:S02]  /*7a140*/  FADD R10, R24, R10 ;  /* 0x0000000a180a7221 */ /* 0x000fe40000000000 */
[----:B--2---:R-:W-:Y:S02]  /*7a150*/  FADD R26, -R26, R14 ;  /* 0x0000000e1a1a7221 */ /* 0x004fe40000000100 */
[----:B------:R-:W2:Y:S02]  /*7a160*/  LDL.LU R14, [R1+0x243c] ;  /* 0x00243c00010e7983 */ /* 0x000ea40000300800 */
[----:B------:R-:W-:-:S06]  /*7a170*/  FMUL R26, R26, 1.4426950216293334961 ;  /* 0x3fb8aa3b1a1a7820 */ /* 0x000fcc0000400000 */
[----:B------:R-:W1:Y:S01]  /*7a180*/  MUFU.EX2 R26, R26 ;  /* 0x0000001a001a7308 */ /* 0x000e620000000800 */
[----:B0-----:R0:W-:Y:S04]  /*7a190*/  STL [R1+0xce0], R25 ;  /* 0x000ce01901007387 */ /* 0x0011e80000100800 */
[----:B0-----:R-:W2:Y:S04]  /*7a1a0*/  LDL.LU R25, [R1+0x54] ;  /* 0x0000540001197983 */ /* 0x001ea80000300800 */
[----:B------:R-:W4:Y:S04]  /*7a1b0*/  LDL.LU R24, [R1+0x50] ;  /* 0x0000500001187983 */ /* 0x000f280000300800 */
[----:B-1----:R0:W-:Y:S04]  /*7a1c0*/  STL [R1+0xccc], R26 ;  /* 0x000ccc1a01007387 */ /* 0x0021e80000100800 */
[----:B0-----:R-:W4:Y:S01]  /*7a1d0*/  LDL.LU R26, [R1+0x4c] ;  /* 0x00004c00011a7983 */ /* 0x001f220000300800 */
[----:B------:R-:W-:-:S02]  /*7a1e0*/  FMUL R3, R3, 1.4426950216293334961 ;  /* 0x3fb8aa3b03037820 */ /* 0x000fc40000400000 */
[----:B------:R-:W-:Y:S02]  /*7a1f0*/  FMUL R2, R2, 1.4426950216293334961 ;  /* 0x3fb8aa3b02027820 */ /* 0x000fe40000400000 */
[----:B------:R-:W-:Y:S02]  /*7a200*/  FMUL R0, R0, 1.4426950216293334961 ;  /* 0x3fb8aa3b00007820 */ /* 0x000fe40000400000 */
[----:B------:R-:W-:Y:S02]  /*7a210*/  FMUL R20, R20, 1.4426950216293334961 ;  /* 0x3fb8aa3b14147820 */ /* 0x000fe40000400000 */
[----:B------:R-:W-:Y:S02]  /*7a220*/  FMUL R22, R22, 1.4426950216293334961 ;  /* 0x3fb8aa3b16167820 */ /* 0x000fe40000400000 */
[----:B------:R-:W-:Y:S01]  /*7a230*/  FMUL R23, R23, 1.4426950216293334961 ;  /* 0x3fb8aa3b17177820 */ /* 0x000fe20000400000 */
[----:B------:R-:W0:Y:S08]  /*7a240*/  MUFU.EX2 R3, R3 ;  /* 0x0000000300037308 */ /* 0x000e300000000800 */
[----:B------:R-:W1:Y:S08]  /*7a250*/  MUFU.EX2 R2, R2 ;  /* 0x0000000200027308 */ /* 0x000e700000000800 */
[----:B------:R-:W0:Y:S08]  /*7a260*/  MUFU.EX2 R0, R0 ;  /* 0x0000000000007308 */ /* 0x000e300000000800 */
[----:B------:R-:W0:Y:S08]  /*7a270*/  MUFU.EX2 R20, R20 ;  /* 0x0000001400147308 */ /* 0x000e300000000800 */
[----:B------:R-:W0:Y:S08]  /*7a280*/  MUFU.EX2 R22, R22 ;  /* 0x0000001600167308 */ /* 0x000e300000000800 */
[----:B------:R-:W0:Y:S01]  /*7a290*/  MUFU.EX2 R23, R23 ;  /* 0x0000001700177308 */ /* 0x000e220000000800 */
[----:B------:R-:W-:Y:S01]  /*7a2a0*/  BSSY B0, `(.L_x_36) ;  /* 0x0000138000007945 */ /* 0x000fe20003800000 */
[----:B------:R-:W-:Y:S01]  /*7a2b0*/  BSSY B1, `(.L_x_37) ;  /* 0x000012e000017945 */ /* 0x000fe20003800000 */
[----:B------:R-:W-:-:S02]  /*7a2c0*/  FADD R11, R21, R11 ;  /* 0x0000000b150b7221 */ /* 0x000fc40000000000 */
[----:B------:R-:W-:Y:S02]  /*7a2d0*/  FADD R12, R19, R12 ;  /* 0x0000000c130c7221 */ /* 0x000fe40000000000 */
[----:B---3--:R-:W-:Y:S02]  /*7a2e0*/  FADD R13, R18, R13 ;  /* 0x0000000d120d7221 */ /* 0x008fe40000000000 */
[----:B------:R-:W-:Y:S02]  /*7a2f0*/  FADD R17, R17, R27 ;  /* 0x0000001b11117221 */ /* 0x000fe40000000000 */
[----:B--2---:R-:W-:Y:S02]  /*7a300*/  FADD R14, R14, R25 ;  /* 0x000000190e0e7221 */ /* 0x004fe40000000000 */
[----:B----4-:R-:W-:Y:S02]  /*7a310*/  FADD R15, R15, R24 ;  /* 0x000000180f0f7221 */ /* 0x010fe40000000000 */
[----:B------:R-:W-:Y:S01]  /*7a320*/  FADD R16, R16, R26 ;  /* 0x0000001a10107221 */ /* 0x000fe20000000000 */
[----:B------:R-:W-:Y:S05]  /*7a330*/  @P6 BRA `(.L_x_38) ;  /* 0x0000007000006947 */ /* 0x000fea0003800000 */
[----:B01----:R-:W2:Y:S04]  /*7a340*/  LDL R24, [R1+0x13e4] ;  /* 0x0013e40001187983 */ /* 0x003ea80000100800 */
[----:B------:R-:W2:Y:S04]  /*7a350*/  LDL.LU R25, [R1+0xbc] ;  /* 0x0000bc0001197983 */ /* 0x000ea80000300800 */
[----:B--2---:R0:W-:Y:S01]  /*7a360*/  STS [R24+0x40000], R25 ;  /* 0x0400001918007388 */ /* 0x0041e20000000800 */
[----:B------:R-:W-:Y:S05]  /*7a370*/  @P6 BRA `(.L_x_39) ;  /* 0x000000e000006947 */ /* 0x000fea0003800000 */
[----:B0-----:R-:W2:Y:S04]  /*7a380*/  LDL R24, [R1+0x13e0] ;  /* 0x0013e00001187983 */ /* 0x001ea80000100800 */
[----:B------:R-:W2:Y:S04]  /*7a390*/  LDL.LU R25, [R1+0xac] ;  /* 0x0000ac0001197983 */ /* 0x000ea80000300800 */
[----:B--2---:R0:W-:Y:S02]  /*7a3a0*/  STS [R24+0x40000], R25 ;  /* 0x0400001918007388 */ /* 0x0041e40000000800 */
.L_x_38:
[----:B01----:R-:W-:Y:S05]  /*7a3b0*/  @P6 BRA `(.L_x_40) ;  /* 0x0000015000006947 */ /* 0x003fea0003800000 */
[----:B------:R-:W0:Y:S02]  /*7a3c0*/  S2R R18, SR_TID.X ;  /* 0x0000000000127919 */ /* 0x000e240000002100 */
[----:B0-----:R-:W-:-:S02]  /*7a3d0*/  LOP3.LUT R19, R18, 0x1c, RZ, 0xc0, !PT ;  /* 0x0000001c12137812 */ /* 0x001fc400078ec0ff */
[----:B------:R-:W-:Y:S02]  /*7a3e0*/  LOP3.LUT R18, R18, 0xff, RZ, 0xc0, !PT ;  /* 0x000000ff12127812 */ /* 0x000fe400078ec0ff */
[----:B------:R-:W-:Y:S02]  /*7a3f0*/  LEA.HI R21, R19, 0x20, RZ, 0x1e ;  /* 0x0000002013157811 */ /* 0x000fe400078ff0ff */
[----:B------:R-:W-:Y:S02]  /*7a400*/  SHF.R.U32.HI R19, RZ, 0x3, R18 ;  /* 0x00000003ff137819 */ /* 0x000fe40000011612 */
[----:B------:R-:W2:Y:S01]  /*7a410*/  LDL.LU R18, [R1+0xa8] ;  /* 0x0000a80001127983 */ /* 0x000ea20000300800 */
[----:B------:R-:W-:Y:S02]  /*7a420*/  SHF.L.U32 R21, R21, 0x5, RZ ;  /* 0x0000000515157819 */ /* 0x000fe400000006ff */
[----:B------:R-:W-:-:S05]  /*7a430*/  LOP3.LUT R19, R19, 0x1c, RZ, 0xc0, !PT ;  /* 0x0000001c13137812 */ /* 0x000fca00078ec0ff */
[----:B------:R-:W-:-:S05]  /*7a440*/  IMAD.IADD R19, R19, 0x1, R21 ;  /* 0x0000000113137824 */ /* 0x000fca00078e0215 */
[----:B--2---:R0:W-:Y:S02]  /*7a450*/  STS [R19+0x40000], R18 ;  /* 0x0400001213007388 */ /* 0x0041e40000000800 */
.L_x_39:
[----:B------:R-:W-:Y:S05]  /*7a460*/  @P6 BRA `(.L_x_41) ;  /* 0x0000015000006947 */ /* 0x000fea0003800000 */
[----:B0-----:R-:W0:Y:S02]  /*7a470*/  S2R R18, SR_TID.X ;  /* 0x0000000000127919 */ /* 0x001e240000002100 */
[C---:B0-----:R-:W-:Y:S02]  /*7a480*/  LOP3.LUT R19, R18.reuse, 0x1c, RZ, 0xc0, !PT ;  /* 0x0000001c12137812 */ /* 0x041fe400078ec0ff */
[----:B------:R-:W-:Y:S02]  /*7a490*/  LOP3.LUT R18, R18, 0xff, RZ, 0xc0, !PT ;  /* 0x000000ff12127812 */ /* 0x000fe400078ec0ff */
[----:B------:R-:W-:Y:S02]  /*7a4a0*/  LEA.HI R21, R19, 0x28, RZ, 0x1e ;  /* 0x0000002813157811 */ /* 0x000fe400078ff0ff */
[----:B------:R-:W-:Y:S02]  /*7a4b0*/  SHF.R.U32.HI R19, RZ, 0x3, R18 ;  /* 0x00000003ff137819 */ /* 0x000fe40000011612 */
[----:B------:R-:W2:Y:S01]  /*7a4c0*/  LDL.LU R18, [R1+0xa4] ;  /* 0x0000a40001127983 */ /* 0x000ea20000300800 */
[----:B------:R-:W-:-:S02]  /*7a4d0*/  SHF.L.U32 R21, R21, 0x5, RZ ;  /* 0x0000000515157819 */ /* 0x000fc400000006ff */
[----:B------:R-:W-:-:S05]  /*7a4e0*/  LOP3.LUT R19, R19, 0x1c, RZ, 0xc0, !PT ;  /* 0x0000001c13137812 */ /* 0x000fca00078ec0ff */
[----:B------:R-:W-:-:S05]  /*7a4f0*/  IMAD.IADD R19, R19, 0x1, R21 ;  /* 0x0000000113137824 */ /* 0x000fca00078e0215 */
[----:B--2---:R0:W-:Y:S02]  /*7a500*/  STS [R19+0x40000], R18 ;  /* 0x0400001213007388 */ /* 0x0041e40000000800 */
.L_x_40:
        /* <DEDUP_REMOVED lines=11> */
.L_x_41:
        /* <DEDUP_REMOVED lines=11> */
.L_x_42:
        /* <DEDUP_REMOVED lines=11> */
.L_x_43:
        /* <DEDUP_REMOVED lines=11> */
.L_x_44:
        /* <DEDUP_REMOVED lines=11> */
.L_x_45:
        /* <DEDUP_REMOVED lines=11> */
.L_x_46:
        /* <DEDUP_REMOVED lines=11> */
.L_x_47:
        /* <DEDUP_REMOVED lines=11> */
.L_x_48:
        /* <DEDUP_REMOVED lines=11> */
.L_x_49:
        /* <DEDUP_REMOVED lines=11> */
.L_x_50:
        /* <DEDUP_REMOVED lines=11> */
.L_x_51:
        /* <DEDUP_REMOVED lines=11> */
.L_x_52:
        /* <DEDUP_REMOVED lines=11> */
.L_x_53:
        /* <DEDUP_REMOVED lines=11> */
.L_x_54:
        /* <DEDUP_REMOVED lines=11> */
.L_x_55:
        /* <DEDUP_REMOVED lines=11> */
.L_x_56:
        /* <DEDUP_REMOVED lines=11> */
.L_x_57:
        /* <DEDUP_REMOVED lines=11> */
.L_x_58:
[----:B------:R-:W-:Y:S05]  /*7b170*/  @P6 BRA `(.L_x_60) ;  /* 0x0000013000006947 */ /* 0x000fea0003800000 */
[----:B0-----:R-:W0:Y:S02]  /*7b180*/  S2R R18, SR_TID.X ;  /* 0x0000000000127919 */ /* 0x001e240000002100 */
[C---:B0-----:R-:W-:Y:S02]  /*7b190*/  LOP3.LUT R19, R18.reuse, 0x1c, RZ, 0xc0, !PT ;  /* 0x0000001c12137812 */ /* 0x041fe400078ec0ff */
[----:B------:R-:W-:Y:S02]  /*7b1a0*/  LOP3.LUT R18, R18, 0xff, RZ, 0xc0, !PT ;  /* 0x000000ff12127812 */ /* 0x000fe400078ec0ff */
[----:B------:R-:W-:Y:S02]  /*7b1b0*/  LEA.HI R19, R19, 0xc0, RZ, 0x1e ;  /* 0x000000c013137811 */ /* 0x000fe400078ff0ff */
[----:B------:R-:W-:Y:S02]  /*7b1c0*/  SHF.R.U32.HI R18, RZ, 0x3, R18 ;  /* 0x00000003ff127819 */ /* 0x000fe40000011612 */
[----:B------:R-:W-:-:S02]  /*7b1d0*/  SHF.L.U32 R19, R19, 0x5, RZ ;  /* 0x0000000513137819 */ /* 0x000fc400000006ff */
[----:B------:R-:W-:-:S05]  /*7b1e0*/  LOP3.LUT R18, R18, 0x1c, RZ, 0xc0, !PT ;  /* 0x0000001c12127812 */ /* 0x000fca00078ec0ff */
[----:B------:R-:W-:-:S05]  /*7b1f0*/  IMAD.IADD R18, R18, 0x1, R19 ;  /* 0x0000000112127824 */ /* 0x000fca00078e0213 */
[----:B------:R0:W-:Y:S02]  /*7b200*/  STS [R18+0x40000], R10 ;  /* 0x0400000a12007388 */ /* 0x0001e40000000800 */
.L_x_59:
        /* <DEDUP_REMOVED lines=10> */
.L_x_60:
[----:B------:R-:W-:Y:S05]  /*7b2b0*/  @P6 BRA `(.L_x_62) ;  /* 0x0000011000006947 */ /* 0x000fea0003800000 */
[----:B0-----:R-:W0:Y:S02]  /*7b2c0*/  S2R R10, SR_TID.X ;  /* 0x00000000000a7919 */ /* 0x001e240000002100 */
[C---:B0-----:R-:W-:Y:S02]  /*7b2d0*/  LOP3.LUT R11, R10.reuse, 0x1c, RZ, 0xc0, !PT ;  /* 0x0000001c0a0b7812 */ /* 0x041fe400078ec0ff */
[----:B------:R-:W-:Y:S02]  /*7b2e0*/  LOP3.LUT R10, R10, 0xff, RZ, 0xc0, !PT ;  /* 0x000000ff0a0a7812 */ /* 0x000fe400078ec0ff */
[----:B------:R-:W-:Y:S02]  /*7b2f0*/  SHF.L.U32 R11, R11, 0x3, RZ ;  /* 0x000000030b0b7819 */ /* 0x000fe400000006ff */
[----:B------:R-:W-:-:S04]  /*7b300*/  SHF.R.U32.HI R10, RZ, 0x3, R10 ;  /* 0x00000003ff0a7819 */ /* 0x000fc8000001160a */
[----:B------:R-:W-:-:S05]  /*7b310*/  LOP3.LUT R10, R10, 0x1c, RZ, 0xc0, !PT ;  /* 0x0000001c0a0a7812 */ /* 0x000fca00078ec0ff */
[----:B------:R-:W-:-:S05]  /*7b320*/  IMAD.IADD R10, R11, 0x1, R10 ;  /* 0x000000010b0a7824 */ /* 0x000fca00078e020a */
[----:B------:R0:W-:Y:S02]  /*7b330*/  STS [R10+0x41a00], R12 ;  /* 0x041a000c0a007388 */ /* 0x0001e40000000800 */
.L_x_61:
        /* <DEDUP_REMOVED lines=9> */
.L_x_62:
        /* <DEDUP_REMOVED lines=9> */
.L_x_63:
        /* <DEDUP_REMOVED lines=9> */
.L_x_64:
[----:B------:R-:W-:Y:S01]  /*7b4f0*/  @P6 BREAK B1 ;  /* 0x0000000000016942 */ /* 0x000fe20003800000 */
        /* <DEDUP_REMOVED lines=9> */
.L_x_65:
[----:B------:R-:W-:Y:S05]  /*7b590*/  BSYNC B1 ;  /* 0x0000000000017941 */ /* 0x000fea0003800000 */
.L_x_37:
[----:B0-----:R-:W0:Y:S02]  /*7b5a0*/  S2R R10, SR_TID.X ;  /* 0x00000000000a7919 */ /* 0x001e240000002100 */
[C---:B0-----:R-:W-:Y:S02]  /*7b5b0*/  LOP3.LUT R11, R10.reuse, 0x1c, RZ, 0xc0, !PT ;  /* 0x0000001c0a0b7812 */ /* 0x041fe400078ec0ff */
[----:B------:R-:W-:Y:S02]  /*7b5c0*/  LOP3.LUT R10, R10, 0xff, RZ, 0xc0, !PT ;  /* 0x000000ff0a0a7812 */ /* 0x000fe400078ec0ff */
[----:B------:R-:W-:Y:S02]  /*7b5d0*/  SHF.L.U32 R11, R11, 0x3, RZ ;  /* 0x000000030b0b7819 */ /* 0x000fe400000006ff */
[----:B------:R-:W-:-:S04]  /*7b5e0*/  SHF.R.U32.HI R10, RZ, 0x3, R10 ;  /* 0x00000003ff0a7819 */ /* 0x000fc8000001160a */
[----:B------:R-:W-:-:S05]  /*7b5f0*/  LOP3.LUT R10, R10, 0x1c, RZ, 0xc0, !PT ;  /* 0x0000001c0a0a7812 */ /* 0x000fca00078ec0ff */
[----:B------:R-:W-:-:S05]  /*7b600*/  IMAD.IADD R10, R11, 0x1, R10 ;  /* 0x000000010b0a7824 */ /* 0x000fca00078e020a */
[----:B------:R0:W-:Y:S02]  /*7b610*/  @!P6 STS [R10+0x41f00], R14 ;  /* 0x041f000e0a00e388 */ /* 0x0001e40000000800 */
.L_x_66:
[----:B------:R-:W-:Y:S05]  /*7b620*/  BSYNC B0 ;  /* 0x0000000000007941 */ /* 0x000fea0003800000 */
.L_x_36:
[----:B------:R-:W-:Y:S01]  /*7b630*/  WARPSYNC 0xffffffff ;  /* 0xffffffff00007948 */ /* 0x000fe20003800000 */
        /* <DEDUP_REMOVED lines=13> */
[----:B------:R1:W-:Y:S04]  /*7b710*/  STL [R1+0x6314], R29 ;  /* 0x0063141d01007387 */ /* 0x0003e80000100800 */
[----:B0-----:R-:W0:Y:S04]  /*7b720*/  S2R R10, SR_TID.X ;  /* 0x00000000000a7919 */ /* 0x001e280000002100 */
[----:B------:R-:W2:Y:S04]  /*7b730*/  S2R R25, SR_TID.X ;  /* 0x0000000000197919 */ /* 0x000ea80000002100 */
[----:B-1----:R-:W3:Y:S01]  /*7b740*/  LDL.LU R29, [R1+0x190] ;  /* 0x00019000011d7983 */ /* 0x002ee20000300800 */
[----:B0-----:R-:W-:-:S03]  /*7b750*/  LOP3.LUT R16, R10, 0xff, RZ, 0xc0, !PT ;  /* 0x000000ff0a107812 */ /* 0x001fc600078ec0ff */
[----:B------:R-:W-:Y:S06]  /*7b760*/  BAR.SYNC.DEFER_BLOCKING 0x0 ;  /* 0x0000000000007b1d */ /* 0x000fec0000010000 */
[----:B------:R-:W0:Y:S04]  /*7b770*/  LDS R14, [R16.X4+0x40000] ;  /* 0x04000000100e7984 */ /* 0x000e280000004800 */
[----:B------:R-:W1:Y:S04]  /*7b780*/  LDS R12, [R16.X4+0x40400] ;  /* 0x04040000100c7984 */ /* 0x000e680000004800 */
[----:B------:R-:W4:Y:S04]  /*7b790*/  LDS R11, [R16.X4+0x40800] ;  /* 0x04080000100b7984 */ /* 0x000f280000004800 */
[----:B0-----:R-:W0:Y:S04]  /*7b7a0*/  SHFL.BFLY PT, R15, R14, 0x4, 0x1f ;  /* 0x0c801f000e0f7f89 */ /* 0x001e2800000e0000 */
[----:B-1----:R-:W1:Y:S04]  /*7b7b0*/  SHFL.BFLY PT, R13, R12, 0x4, 0x1f ;  /* 0x0c801f000c0d7f89 */ /* 0x002e6800000e0000 */
[----:B----4-:R-:W4:Y:S01]  /*7b7c0*/  SHFL.BFLY PT, R10, R11, 0x4, 0x1f ;  /* 0x0c801f000b0a7f89 */ /* 0x010f2200000e0000 */
[----:B0-----:R-:W-:-:S02]  /*7b7d0*/  FADD R15, R14, R15 ;  /* 0x0000000f0e0f7221 */ /* 0x001fc40000000000 */
[----:B-1----:R-:W-:-:S03]  /*7b7e0*/  FADD R13, R12, R13 ;  /* 0x0000000d0c0d7221 */ /* 0x002fc60000000000 */
[----:B------:R-:W0:Y:S01]  /*7b7f0*/  SHFL.BFLY PT, R14, R15, 0x2, 0x1f ;  /* 0x0c401f000f0e7f89 */ /* 0x000e2200000e0000 */
[----:B----4-:R-:W-:-:S03]  /*7b800*/  FADD R11, R11, R10 ;  /* 0x0000000a0b0b7221 */ /* 0x010fc60000000000 */
[----:B------:R-:W1:Y:S04]  /*7b810*/  SHFL.BFLY PT, R12, R13, 0x2, 0x1f ;  /* 0x0c401f000d0c7f89 */ /* 0x000e6800000e0000 */
[----:B------:R-:W4:Y:S01]  /*7b820*/  SHFL.BFLY PT, R10, R11, 0x2, 0x1f ;  /* 0x0c401f000b0a7f89 */ /* 0x000f2200000e0000 */
[----:B0-----:R-:W-:Y:S02]  /*7b830*/  FADD R14, R15, R14 ;  /* 0x0000000e0f0e7221 */ /* 0x001fe40000000000 */
[----:B-1----:R-:W-:Y:S02]  /*7b840*/  FADD R12, R13, R12 ;  /* 0x0000000c0d0c7221 */ /* 0x002fe40000000000 */
[----:B----4-:R-:W-:-:S03]  /*7b850*/  FADD R10, R11, R10 ;  /* 0x0000000a0b0a7221 */ /* 0x010fc60000000000 */
[----:B------:R-:W0:Y:S04]  /*7b860*/  SHFL.BFLY PT, R13, R12, 0x1, 0x1f ;  /* 0x0c201f000c0d7f89 */ /* 0x000e2800000e0000 */
[----:B------:R-:W1:Y:S04]  /*7b870*/  SHFL.BFLY PT, R11, R14, 0x1, 0x1f ;  /* 0x0c201f000e0b7f89 */ /* 0x000e6800000e0000 */
[----:B------:R-:W4:Y:S01]  /*7b880*/  SHFL.BFLY PT, R15, R10, 0x1, 0x1f ;  /* 0x0c201f000a0f7f89 */ /* 0x000f2200000e0000 */
[----:B0-----:R-:W-:Y:S02]  /*7b890*/  FADD R13, R12, R13 ;  /* 0x0000000d0c0d7221 */ /* 0x001fe40000000000 */
[----:B-1----:R-:W-:-:S02]  /*7b8a0*/  FADD R11, R14, R11 ;  /* 0x0000000b0e0b7221 */ /* 0x002fc40000000000 */
[----:B----4-:R-:W-:-:S03]  /*7b8b0*/  FADD R10, R10, R15 ;  /* 0x0000000f0a0a7221 */ /* 0x010fc60000000000 */
[----:B------:R-:W-:Y:S04]  /*7b8c0*/  @!P5 STS [R16.X4+0x40000], R11 ;  /* 0x0400000b1000d388 */ /* 0x000fe80000004800 */
[----:B------:R-:W-:Y:S04]  /*7b8d0*/  @!P5 STS [R16.X4+0x40400], R13 ;  /* 0x0404000d1000d388 */ /* 0x000fe80000004800 */
[----:B------:R-:W-:Y:S04]  /*7b8e0*/  @!P5 STS [R16.X4+0x40800], R10 ;  /* 0x0408000a1000d388 */ /* 0x000fe80000004800 */
[----:B--2---:R-:W0:Y:S04]  /*7b8f0*/  LDS R18, [R25.X4+0x40c00] ;  /* 0x040c000019127984 */ /* 0x004e280000004800 */
[----:B------:R-:W1:Y:S04]  /*7b900*/  LDS R16, [R25.X4+0x41000] ;  /* 0x0410000019107984 */ /* 0x000e680000004800 */
[----:B------:R-:W2:Y:S04]  /*7b910*/  LDS R15, [R25.X4+0x41400] ;  /* 0x04140000190f7984 */ /* 0x000ea80000004800 */
[----:B------:R-:W4:Y:S04]  /*7b920*/  LDS R14, [R25.X4+0x41800] ;  /* 0x04180000190e7984 */ /* 0x000f280000004800 */
[----:B------:R-:W5:Y:S04]  /*7b930*/  LDS R13, [R25.X4+0x41c00] ;  /* 0x041c0000190d7984 */ /* 0x000f680000004800 */
[----:B---3--:R3:W-:Y:S04]  /*7b940*/  STL [R1+0x639c], R29 ;  /* 0x00639c1d01007387 */ /* 0x0087e80000100800 */
[----:B---3--:R-:W3:Y:S04]  /*7b950*/  LDL.LU R29, [R1+0x1b4] ;  /* 0x0001b400011d7983 */ /* 0x008ee80000300800 */
        /* <DEDUP_REMOVED lines=17> */
[----:B------:R0:W-:Y:S04]  /*7ba70*/  STL [R1+0x634c], R25 ;  /* 0x00634c1901007387 */ /* 0x0001e80000100800 */
[----:B0-----:R-:W3:Y:S02]  /*7ba80*/  LDL.LU R25, [R1+0x1bc] ;  /* 0x0001bc0001197983 */ /* 0x001ee40000300800 */
[----:B---3--:R-:W-:-:S02]  /*7ba90*/  F2FP.BF16.PACK_AB R25, R29, R25 ;  /* 0x000000191d19723e */ /* 0x008fc400000010ff */
[----:B------:R-:W3:Y:S01]  /*7baa0*/  LDL.LU R29, [R1+0x639c] ;  /* 0x00639c00011d7983 */ /* 0x000ee20000300800 */
[----:B--2---:R-:W-:-:S03]  /*7bab0*/  F2FP.BF16.PACK_AB R22, R23, R22 ;  /* 0x000000161716723e */ /* 0x004fc600000010ff */
[----:B------:R3:W-:Y:S01]  /*7bac0*/  STL [R1+0x948], R25 ;  /* 0x0009481901007387 */ /* 0x0007e20000100800 */
[----:B------:R-:W-:Y:S02]  /*7bad0*/  F2FP.BF16.PACK_AB R0, R20, R0 ;  /* 0x000000001400723e */ /* 0x000fe400000010ff */
[----:B------:R-:W-:Y:S02]  /*7bae0*/  F2FP.BF16.PACK_AB R3, R2, R3 ;  /* 0x000000030203723e */ /* 0x000fe400000010ff */
[----:B------:R-:W-:Y:S02]  /*7baf0*/  F2FP.BF16.PACK_AB R2, R4, R5 ;  /* 0x000000050402723e */ /* 0x000fe400000010ff */
[----:B---3--:R-:W-:-:S05]  /*7bb00*/  F2FP.BF16.PACK_AB R25, R29, R28 ;  /* 0x0000001c1d19723e */ /* 0x008fca00000010ff */
[----:B------:R-:W-:Y:S04]  /*7bb10*/  STL [R1+0x944], R25 ;  /* 0x0009441901007387 */ /* 0x000fe80000100800 */
[----:B------:R-:W-:Y:S04]  /*7bb20*/  STL [R1+0x940], R22 ;  /* 0x0009401601007387 */ /* 0x000fe80000100800 */
[----:B------:R0:W-:Y:S04]  /*7bb30*/  STL [R1+0x93c], R0 ;  /* 0x00093c0001007387 */ /* 0x0001e80000100800 */
[----:B------:R2:W-:Y:S01]  /*7bb40*/  STL [R1+0x938], R3 ;  /* 0x0009380301007387 */ /* 0x0005e20000100800 */
[----:B0-----:R-:W-:-:S03]  /*7bb50*/  F2FP.BF16.PACK_AB R0, R6, R7 ;  /* 0x000000070600723e */ /* 0x001fc600000010ff */
[----:B------:R0:W-:Y:S01]  /*7bb60*/  STL [R1+0x930], R2 ;  /* 0x0009300201007387 */ /* 0x0001e20000100800 */
[----:B--2---:R-:W-:-:S03]  /*7bb70*/  F2FP.BF16.PACK_AB R3, R9, R8 ;  /* 0x000000080903723e */ /* 0x004fc600000010ff */
[----:B------:R2:W-:Y:S04]  /*7bb80*/  STL [R1+0x92c], R0 ;  /* 0x00092c0001007387 */ /* 0x0005e80000100800 */
[----:B------:R-:W-:Y:S04]  /*7bb90*/  STL [R1+0x928], R3 ;  /* 0x0009280301007387 */ /* 0x000fe80000100800 */
[----:B------:R-:W3:Y:S01]  /*7bba0*/  LDL.LU R25, [R1+0xf4] ;  /* 0x0000f40001197983 */ /* 0x000ee20000300800 */
[----:B0-----:R-:W-:Y:S02]  /*7bbb0*/  F2FP.BF16.PACK_AB R2, R27, R26 ;  /* 0x0000001a1b02723e */ /* 0x001fe400000010ff */
[----:B--2---:R-:W-:-:S03]  /*7bbc0*/  F2FP.BF16.PACK_AB R0, R24, R21 ;  /* 0x000000151800723e */ /* 0x004fc600000010ff */
[----:B------:R-:W-:Y:S04]  /*7bbd0*/  STL [R1+0x920], R2 ;  /* 0x0009200201007387 */ /* 0x000fe80000100800 */
[----:B---3--:R0:W-:Y:S04]  /*7bbe0*/  STL [R1+0x6354], R25 ;  /* 0x0063541901007387 */ /* 0x0081e80000100800 */
[----:B------:R-:W-:Y:S04]  /*7bbf0*/  STL [R1+0x91c], R0 ;  /* 0x00091c0001007387 */ /* 0x000fe80000100800 */
[----:B0-----:R-:W2:Y:S04]  /*7bc00*/  LDL.LU R25, [R1+0x104] ;  /* 0x0001040001197983 */ /* 0x001ea80000300800 */
[----:B--2---:R0:W-:Y:S04]  /*7bc10*/  STL [R1+0x635c], R25 ;  /* 0x00635c1901007387 */ /* 0x0041e80000100800 */
        /* <DEDUP_REMOVED lines=15> */
[----:B------:R-:W3:Y:S04]  /*7bd10*/  LDL.LU R8, [R1+0xc4] ;  /* 0x0000c40001087983 */ /* 0x000ee80000300800 */
[----:B---3--:R0:W-:Y:S04]  /*7bd20*/  STL [R1+0x6350], R8 ;  /* 0x0063500801007387 */ /* 0x0081e80000100800 */
[----:B0-----:R-:W3:Y:S04]  /*7bd30*/  LDL.LU R8, [R1+0xec] ;  /* 0x0000ec0001087983 */ /* 0x001ee80000300800 */
        /* <DEDUP_REMOVED lines=17> */
[----:B0-----:R-:W2:Y:S04]  /*7be50*/  LDL.LU R8, [R1+0x158] ;  /* 0x0001580001087983 */ /* 0x001ea80000300800 */
        /* <DEDUP_REMOVED lines=16> */
[----:B------:R-:W3:Y:S01]  /*7bf60*/  LDL.LU R21, [R1+0x3c] ;  /* 0x00003c0001157983 */ /* 0x000ee20000300800 */
[----:B--2---:R-:W-:-:S03]  /*7bf70*/  F2FP.BF16.PACK_AB R25, R8, R25 ;  /* 0x000000190819723e */ /* 0x004fc600000010ff */
[----:B------:R-:W2:Y:S04]  /*7bf80*/  LDL.LU R8, [R1+0x6398] ;  /* 0x0063980001087983 */ /* 0x000ea80000300800 */
[----:B------:R0:W-:Y:S04]  /*7bf90*/  STL [R1+0x90c], R25 ;  /* 0x00090c1901007387 */ /* 0x0001e80000100800 */
[----:B0-----:R-:W2:Y:S02]  /*7bfa0*/  LDL.LU R25, [R1+0x6394] ;  /* 0x0063940001197983 */ /* 0x001ea40000300800 */
[----:B--2---:R-:W-:-:S02]  /*7bfb0*/  F2FP.BF16.PACK_AB R25, R8, R25 ;  /* 0x000000190819723e */ /* 0x004fc400000010ff */
        /* <DEDUP_REMOVED lines=30> */
[----:B0-----:R-:W2:Y:S04]  /*7c1a0*/  LDL.LU R25, [R1+0x6354] ;  /* 0x0063540001197983 */ /* 0x001ea80000300800 */
[----:B------:R-:W0:Y:S04]  /*7c1b0*/  SHFL.BFLY PT, R19, R18, 0x4, 0x1f ;  /* 0x0c801f0012137f89 */ /* 0x000e2800000e0000 */
[----:B-1----:R-:W1:Y:S04]  /*7c1c0*/  SHFL.BFLY PT, R17, R16, 0x4, 0x1f ;  /* 0x0c801f0010117f89 */ /* 0x002e6800000e0000 */
[----:B------:R-:W2:Y:S04]  /*7c1d0*/  SHFL.BFLY PT, R12, R15, 0x4, 0x1f ;  /* 0x0c801f000f0c7f89 */ /* 0x000ea800000e0000 */
[----:B----4-:R-:W4:Y:S04]  /*7c1e0*/  SHFL.BFLY PT, R11, R14, 0x4, 0x1f ;  /* 0x0c801f000e0b7f89 */ /* 0x010f2800000e0000 */
[----:B-----5:R-:W5:Y:S01]  /*7c1f0*/  SHFL.BFLY PT, R10, R13, 0x4, 0x1f ;  /* 0x0c801f000d0a7f89 */ /* 0x020f6200000e0000 */
[----:B0-----:R-:W-:-:S02]  /*7c200*/  FADD R19, R18, R19 ;  /* 0x0000001312137221 */ /* 0x001fc40000000000 */
[----:B-1----:R-:W-:Y:S01]  /*7c210*/  FADD R17, R16, R17 ;  /* 0x0000001110117221 */ /* 0x002fe20000000000 */
[----:B--2---:R-:W-:Y:S02]  /*7c220*/  F2FP.BF16.PACK_AB R25, R8, R25 ;  /* 0x000000190819723e */ /* 0x004fe400000010ff */
[----:B------:R-:W2:Y:S04]  /*7c230*/  LDL.LU R8, [R1+0x6350] ;  /* 0x0063500001087983 */ /* 0x000ea80000300800 */
[----:B------:R0:W-:Y:S04]  /*7c240*/  STL [R1+0x8dc], R25 ;  /* 0x0008dc1901007387 */ /* 0x0001e80000100800 */
[----:B0-----:R-:W2:Y:S01]  /*7c250*/  LDL.LU R25, [R1+0x634c] ;  /* 0x00634c0001197983 */ /* 0x001ea20000300800 */
[----:B------:R-:W-:-:S02]  /*7c260*/  FADD R12, R15, R12 ;  /* 0x0000000c0f0c7221 */ /* 0x000fc40000000000 */
[----:B----4-:R-:W-:Y:S01]  /*7c270*/  FADD R11, R14, R11 ;  /* 0x0000000b0e0b7221 */ /* 0x010fe20000000000 */
[----:B------:R-:W0:Y:S01]  /*7c280*/  SHFL.BFLY PT, R18, R19, 0x2, 0x1f ;  /* 0x0c401f0013127f89 */ /* 0x000e2200000e0000 */
[----:B-----5:R-:W-:-:S03]  /*7c290*/  FADD R15, R13, R10 ;  /* 0x0000000a0d0f7221 */ /* 0x020fc60000000000 */
[----:B------:R-:W1:Y:S04]  /*7c2a0*/  SHFL.BFLY PT, R16, R17, 0x2, 0x1f ;  /* 0x0c401f0011107f89 */ /* 0x000e6800000e0000 */
[----:B------:R-:W4:Y:S04]  /*7c2b0*/  SHFL.BFLY PT, R14, R12, 0x2, 0x1f ;  /* 0x0c401f000c0e7f89 */ /* 0x000f2800000e0000 */
[----:B------:R-:W5:Y:S04]  /*7c2c0*/  SHFL.BFLY PT, R13, R11, 0x2, 0x1f ;  /* 0x0c401f000b0d7f89 */ /* 0x000f6800000e0000 */
[----:B------:R-:W3:Y:S01]  /*7c2d0*/  SHFL.BFLY PT, R10, R15, 0x2, 0x1f ;  /* 0x0c401f000f0a7f89 */ /* 0x000ee200000e0000 */
[----:B0-----:R-:W-:-:S02]  /*7c2e0*/  FADD R18, R19, R18 ;  /* 0x0000001213127221 */ /* 0x001fc40000000000 */
[----:B-1----:R-:W-:Y:S02]  /*7c2f0*/  FADD R16, R17, R16 ;  /* 0x0000001011107221 */ /* 0x002fe40000000000 */
[----:B----4-:R-:W-:Y:S02]  /*7c300*/  FADD R14, R12, R14 ;  /* 0x0000000e0c0e7221 */ /* 0x010fe40000000000 */
[----:B------:R-:W0:Y:S01]  /*7c310*/  SHFL.BFLY PT, R12, R18, 0x1, 0x1f ;  /* 0x0c201f00120c7f89 */ /* 0x000e2200000e0000 */
[----:B-----5:R-:W-:-:S03]  /*7c320*/  FADD R11, R11, R13 ;  /* 0x0000000d0b0b7221 */ /* 0x020fc60000000000 */
[----:B------:R-:W1:Y:S01]  /*7c330*/  SHFL.BFLY PT, R13, R16, 0x1, 0x1f ;  /* 0x0c201f00100d7f89 */ /* 0x000e6200000e0000 */
[----:B---3--:R-:W-:Y:S01]  /*7c340*/  FADD R10, R15, R10 ;  /* 0x0000000a0f0a7221 */ /* 0x008fe20000000000 */
[----:B------:R-:W-:Y:S02]  /*7c350*/  F2FP.BF16.PACK_AB R6, R7, R6 ;  /* 0x000000060706723e */ /* 0x000fe400000010ff */
[----:B------:R-:W-:Y:S02]  /*7c360*/  F2FP.BF16.PACK_AB R4, R5, R4 ;  /* 0x000000040504723e */ /* 0x000fe400000010ff */
[----:B------:R-:W3:Y:S01]  /*7c370*/  SHFL.BFLY PT, R19, R10, 0x1, 0x1f ;  /* 0x0c201f000a137f89 */ /* 0x000ee200000e0000 */
[----:B------:R-:W-:-:S03]  /*7c380*/  F2FP.BF16.PACK_AB R23, R3, R23 ;  /* 0x000000170317723e */ /* 0x000fc600000010ff */
[----:B------:R-:W4:Y:S01]  /*7c390*/  SHFL.BFLY PT, R17, R11, 0x1, 0x1f ;  /* 0x0c201f000b117f89 */ /* 0x000f2200000e0000 */
[----:B------:R-:W-:Y:S02]  /*7c3a0*/  F2FP.BF16.PACK_AB R0, R2, R0 ;  /* 0x000000000200723e */ /* 0x000fe400000010ff */
[----:B------:R-:W-:Y:S02]  /*7c3b0*/  F2FP.BF16.PACK_AB R29, R29, R28 ;  /* 0x0000001c1d1d723e */ /* 0x000fe400000010ff */
[----:B------:R-:W-:Y:S02]  /*7c3c0*/  F2FP.BF16.PACK_AB R27, R27, R26 ;  /* 0x0000001a1b1b723e */ /* 0x000fe400000010ff */
[----:B------:R-:W-:Y:S01]  /*7c3d0*/  F2FP.BF16.PACK_AB R22, R20, R22 ;  /* 0x000000161416723e */ /* 0x000fe200000010ff */
[----:B0-----:R-:W-:Y:S01]  /*7c3e0*/  FADD R12, R18, R12 ;  /* 0x0000000c120c7221 */ /* 0x001fe20000000000 */
[----:B------:R-:W-:Y:S01]  /*7c3f0*/  F2FP.BF16.PACK_AB R21, R24, R21 ;  /* 0x000000151815723e */ /* 0x000fe200000010ff */
[----:B-1----:R-:W-:-:S02]  /*7c400*/  FADD R13, R16, R13 ;  /* 0x0000000d100d7221 */ /* 0x002fc40000000000 */
[----:B---3--:R-:W-:Y:S02]  /*7c410*/  FADD R10, R10, R19 ;  /* 0x000000130a0a7221 */ /* 0x008fe40000000000 */
[----:B----4-:R-:W-:Y:S01]  /*7c420*/  FADD R11, R11, R17 ;  /* 0x000000110b0b7221 */ /* 0x010fe20000000000 */
[----:B--2---:R-:W-:Y:S02]  /*7c430*/  F2FP.BF16.PACK_AB R9, R8, R9 ;  /* 0x000000090809723e */ /* 0x004fe400000010ff */
[----:B------:R-:W2:Y:S04]  /*7c440*/  LDL.LU R8, [R1+0x6348] ;  /* 0x0063480001087983 */ /* 0x000ea80000300800 */
[----:B------:R0:W-:Y:S04]  /*7c450*/  STL [R1+0x8d8], R9 ;  /* 0x0008d80901007387 */ /* 0x0001e80000100800 */
[----:B0-----:R-:W3:Y:S04]  /*7c460*/  LDL.LU R9, [R1+0x6344] ;  /* 0x0063440001097983 */ /* 0x001ee80000300800 */
[----:B------:R-:W4:Y:S04]  /*7c470*/  LDL.LU R7, [R1+0x6340] ;  /* 0x0063400001077983 */ /* 0x000f280000300800 */
[----:B------:R0:W-:Y:S04]  /*7c480*/  STL [R1+0x8d0], R6 ;  /* 0x0008d00601007387 */ /* 0x0001e80000100800 */
[----:B0-----:R-:W5:Y:S04]  /*7c490*/  LDL.LU R6, [R1+0x633c] ;  /* 0x00633c0001067983 */ /* 0x001f680000300800 */
[----:B------:R-:W2:Y:S04]  /*7c4a0*/  LDL.LU R5, [R1+0x6338] ;  /* 0x0063380001057983 */ /* 0x000ea80000300800 */
[----:B------:R0:W-:Y:S04]  /*7c4b0*/  STL [R1+0x8cc], R4 ;  /* 0x0008cc0401007387 */ /* 0x0001e80000100800 */
[----:B0-----:R-:W2:Y:S04]  /*7c4c0*/  LDL.LU R4, [R1+0x6334] ;  /* 0x0063340001047983 */ /* 0x001ea80000300800 */
[----:B------:R-:W2:Y:S04]  /*7c4d0*/  LDL.LU R3, [R1+0x6330] ;  /* 0x0063300001037983 */ /* 0x000ea80000300800 */
[----:B------:R0:W-:Y:S04]  /*7c4e0*/  STL [R1+0x8c8], R23 ;  /* 0x0008c81701007387 */ /* 0x0001e80000100800 */
[----:B0-----:R-:W2:Y:S04]  /*7c4f0*/  LDL R23, [R1+0x638] ;  /* 0x0006380001177983 */ /* 0x001ea80000100800 */
[----:B------:R-:W2:Y:S04]  /*7c500*/  LDL.LU R2, [R1+0x632c] ;  /* 0x00632c0001027983 */ /* 0x000ea80000300800 */
[----:B------:R0:W-:Y:S04]  /*7c510*/  STL [R1+0x8c0], R0 ;  /* 0x0008c00001007387 */ /* 0x0001e80000100800 */
[----:B0-----:R-:W2:Y:S04]  /*7c520*/  LDL.LU R0, [R1+0x6328] ;  /* 0x0063280001007983 */ /* 0x001ea80000300800 */
[----:B------:R0:W-:Y:S04]  /*7c530*/  STL [R1+0x8bc], R29 ;  /* 0x0008bc1d01007387 */ /* 0x0001e80000100800 */
[----:B------:R-:W-:Y:S04]  /*7c540*/  @!P5 STS [R25.X4+0x40c00], R12 ;  /* 0x040c000c1900d388 */ /* 0x000fe80000004800 */
[----:B0-----:R-:W2:Y:S04]  /*7c550*/  LDL.64 R28, [R1+0x1bd0] ;  /* 0x001bd000011c7983 */ /* 0x001ea80000100a00 */
[----:B------:R0:W-:Y:S04]  /*7c560*/  STL [R1+0x8b4], R27 ;  /* 0x0008b41b01007387 */ /* 0x0001e80000100800 */
[----:B------:R-:W-:Y:S04]  /*7c570*/  @!P5 STS [R25.X4+0x41000], R13 ;  /* 0x0410000d1900d388 */ /* 0x000fe80000004800 */
[----:B0-----:R-:W2:Y:S04]  /*7c580*/  LDL.64 R26, [R1+0x1bc8] ;  /* 0x001bc800011a7983 */ /* 0x001ea80000100a00 */
[----:B------:R-:W2:Y:S04]  /*7c590*/  LDL.LU R20, [R1+0x6324] ;  /* 0x0063240001147983 */ /* 0x000ea80000300800 */
[----:B------:R0:W-:Y:S04]  /*7c5a0*/  STL [R1+0x8b0], R22 ;  /* 0x0008b01601007387 */ /* 0x0001e80000100800 */
[----:B0-----:R-:W2:Y:S04]  /*7c5b0*/  LDL.LU R22, [R1+0x6320] ;  /* 0x0063200001167983 */ /* 0x001ea80000300800 */
[----:B------:R-:W-:Y:S04]  /*7c5c0*/  STL [R1+0x8a8], R21 ;  /* 0x0008a81501007387 */ /* 0x000fe80000100800 */
[----:B------:R-:W2:Y:S04]  /*7c5d0*/  LDL.64 R12, [R1+0x1be8] ;  /* 0x001be800010c7983 */ /* 0x000ea80000100a00 */
[----:B------:R-:W3:Y:S04]  /*7c5e0*/  LDL.64 R18, [R1+0x1be0] ;  /* 0x001be00001127983 */ /* 0x000ee80000100a00 */
[----:B------:R-:W4:Y:S04]  /*7c5f0*/  LDL.64 R16, [R1+0x1bd8] ;  /* 0x001bd80001107983 */ /* 0x000f280000100a00 */
[----:B------:R-:W0:Y:S02]  /*7c600*/  SHFL.BFLY PT, R15, R14, 0x1, 0x1f ;  /* 0x0c201f000e0f7f89 */ /* 0x000e2400000e0000 */
[----:B0-----:R-:W-:-:S05]  /*7c610*/  FADD R15, R14, R15 ;  /* 0x0000000f0e0f7221 */ /* 0x001fca0000000000 */
[----:B------:R-:W-:Y:S04]  /*7c620*/  @!P5 STS [R25.X4+0x41400], R15 ;  /* 0x0414000f1900d388 */ /* 0x000fe80000004800 */
[----:B------:R-:W-:Y:S04]  /*7c630*/  @!P5 STS [R25.X4+0x41800], R11 ;  /* 0x0418000b1900d388 */ /* 0x000fe80000004800 */
[----:B------:R2:W-:Y:S04]  /*7c640*/  @!P5 STS [R25.X4+0x41c00], R10 ;  /* 0x041c000a1900d388 */ /* 0x0005e80000004800 */
[----:B------:R-:W-:Y:S01]  /*7c650*/  BAR.SYNC.DEFER_BLOCKING 0x0 ;  /* 0x0000000000007b1d */ /* 0x000fe20000010000 */
[----:B--2---:R-:W-:-:S04]  /*7c660*/  IMAD.WIDE R10, R23, 0x2, R12 ;  /* 0x00000002170a7825 */ /* 0x004fc800078e020c */
[----:B---3--:R-:W-:-:S04]  /*7c670*/  IMAD.WIDE R12, R23, 0x2, R18 ;  /* 0x00000002170c7825 */ /* 0x008fc800078e0212 */
[C---:B------:R-:W-:Y:S01]  /*7c680*/  IMAD.WIDE R18, R23.reuse, 0x2, R26 ;  /* 0x0000000217127825 */ /* 0x040fe200078e021a */
[----:B------:R0:W2:Y:S04]  /*7c690*/  LDG.E.U16 R24, [R12.64] ;  /* 0x000000060c187981 */ /* 0x0000a8000c1e1500 */
[----:B------:R1:W3:Y:S01]  /*7c6a0*/  LDG.E.U16 R27, [R10.64] ;  /* 0x000000060a1b7981 */ /* 0x0002e2000c1e1500 */
[----:B----4-:R-:W-:-:S05]  /*7c6b0*/  IMAD.WIDE R14, R23, 0x2, R16 ;  /* 0x00000002170e7825 */ /* 0x010fca00078e0210 */
[----:B------:R4:W2:Y:S01]  /*7c6c0*/  LDG.E.U16 R21, [R14.64] ;  /* 0x000000060e157981 */ /* 0x0008a2000c1e1500 */
[----:B------:R-:W-:-:S03]  /*7c6d0*/  IMAD.WIDE R16, R23, 0x2, R28 ;  /* 0x0000000217107825 */ /* 0x000fc600078e021c */
[----:B-1----:R-:W2:Y:S04]  /*7c6e0*/  LDL.64 R10, [R1+0x1bc0] ;  /* 0x001bc000010a7983 */ /* 0x002ea80000100a00 */
[----:B0-----:R-:W2:Y:S04]  /*7c6f0*/  LDL.64 R12, [R1+0x1bb8] ;  /* 0x001bb800010c7983 */ /* 0x001ea80000100a00 */
[----:B----4-:R-:W4:Y:S04]  /*7c700*/  LDL.64 R14, [R1+0x1bb0] ;  /* 0x001bb000010e7983 */ /* 0x010f280000100a00 */
[----:B------:R-:W4:Y:S04]  /*7c710*/  LDL.64 R28, [R1+0x1b80] ;  /* 0x001b8000011c7983 */ /* 0x000f280000100a00 */
[----:B---3--:R0:W-:Y:S04]  /*7c720*/  STL [R1+0xcb4], R27 ;  /* 0x000cb41b01007387 */ /* 0x0081e80000100800 */
[----:B0-----:R-:W3:Y:S04]  /*7c730*/  LDL.64 R26, [R1+0x1b78] ;  /* 0x001b7800011a7983 */ /* 0x001ee80000100a00 */
[----:B--2---:R0:W-:Y:S04]  /*7c740*/  STL [R1+0xcb0], R24 ;  /* 0x000cb01801007387 */ /* 0x0041e80000100800 */
[----:B0-----:R0:W2:Y:S04]  /*7c750*/  LDG.E.U16 R24, [R16.64] ;  /* 0x0000000610187981 */ /* 0x0010a8000c1e1500 */
[----:B0-----:R-:W3:Y:S04]  /*7c760*/  LDL.64 R16, [R1+0x1ba8] ;  /* 0x001ba80001107983 */ /* 0x001ee80000100a00 */
[----:B------:R0:W-:Y:S04]  /*7c770*/  STL [R1+0xcac], R21 ;  /* 0x000cac1501007387 */ /* 0x0001e80000100800 */
[----:B0-----:R0:W3:Y:S01]  /*7c780*/  LDG.E.U16 R21, [R18.64] ;  /* 0x0000000612157981 */ /* 0x0010e2000c1e1500 */
[----:B------:R-:W-:-:S04]  /*7c790*/  IMAD.WIDE R10, R23, 0x2, R10 ;  /* 0x00000002170a7825 */ /* 0x000fc800078e020a */
[C---:B------:R-:W-:Y:S01]  /*7c7a0*/  IMAD.WIDE R12, R23.reuse, 0x2, R12 ;  /* 0x00000002170c7825 */ /* 0x040fe200078e020c */
[----:B0-----:R-:W4:Y:S04]  /*7c7b0*/  LDL.64 R18, [R1+0x1ba0] ;  /* 0x001ba00001127983 */ /* 0x001f280000100a00 */
[----:B--2---:R0:W-:Y:S04]  /*7c7c0*/  STL [R1+0xca8], R24 ;  /* 0x000ca81801007387 */ /* 0x0041e80000100800 */
[----:B0-----:R0:W2:Y:S04]  /*7c7d0*/  LDG.E.U16 R24, [R10.64] ;  /* 0x000000060a187981 */ /* 0x0010a8000c1e1500 */
[----:B0-----:R-:W5:Y:S04]  /*7c7e0*/  LDL.64 R10, [R1+0x1b98] ;  /* 0x001b9800010a7983 */ /* 0x001f680000100a00 */
[----:B---3--:R0:W-:Y:S04]  /*7c7f0*/  STL [R1+0xca4], R21 ;  /* 0x000ca41501007387 */ /* 0x0081e80000100800 */
[----:B0-----:R0:W3:Y:S01]  /*7c800*/  LDG.E.U16 R21, [R12.64] ;  /* 0x000000060c157981 */ /* 0x0010e2000c1e1500 */
[----:B----4-:R-:W-:-:S04]  /*7c810*/  IMAD.WIDE R14, R23, 0x2, R14 ;  /* 0x00000002170e7825 */ /* 0x010fc800078e020e */
[C---:B------:R-:W-:Y:S01]  /*7c820*/  IMAD.WIDE R16, R23.reuse, 0x2, R16 ;  /* 0x0000000217107825 */ /* 0x040fe200078e0210 */
[----:B0-----:R-:W4:Y:S04]  /*7c830*/  LDL.64 R12, [R1+0x1b90] ;  /* 0x001b9000010c7983 */ /* 0x001f280000100a00 */
[----:B--2---:R0:W-:Y:S04]  /*7c840*/  STL [R1+0xca0], R24 ;  /* 0x000ca01801007387 */ /* 0x0041e80000100800 */
[----:B0-----:R0:W2:Y:S04]  /*7c850*/  LDG.E.U16 R24, [R14.64] ;  /* 0x000000060e187981 */ /* 0x0010a8000c1e1500 */
[----:B0-----:R-:W2:Y:S04]  /*7c860*/  LDL.64 R14, [R1+0x1b88] ;  /* 0x001b8800010e7983 */ /* 0x001ea80000100a00 */
[----:B---3--:R0:W-:Y:S04]  /*7c870*/  STL [R1+0xc9c], R21 ;  /* 0x000c9c1501007387 */ /* 0x0081e80000100800 */
[----:B0-----:R-:W3:Y:S01]  /*7c880*/  LDG.E.U16 R21, [R16.64] ;  /* 0x0000000610157981 */ /* 0x001ee2000c1e1500 */
[----:B------:R-:W-:-:S04]  /*7c890*/  IMAD.WIDE R18, R23, 0x2, R18 ;  /* 0x0000000217127825 */ /* 0x000fc800078e0212 */
[----:B-----5:R-:W-:-:S04]  /*7c8a0*/  IMAD.WIDE R10, R23, 0x2, R10 ;  /* 0x00000002170a7825 */ /* 0x020fc800078e020a */
[C---:B----4-:R-:W-:Y:S01]  /*7c8b0*/  IMAD.WIDE R12, R23.reuse, 0x2, R12 ;  /* 0x00000002170c7825 */ /* 0x050fe200078e020c */
[----:B--2---:R0:W-:Y:S04]  /*7c8c0*/  STL [R1+0xc98], R24 ;  /* 0x000c981801007387 */ /* 0x0041e80000100800 */
[----:B0-----:R0:W2:Y:S02]  /*7c8d0*/  LDG.E.U16 R24, [R18.64] ;  /* 0x0000000612187981 */ /* 0x0010a4000c1e1500 */
[C---:B0-----:R-:W-:Y:S02]  /*7c8e0*/  IMAD.WIDE R18, R23.reuse, 0x2, R26 ;  /* 0x0000000217127825 */ /* 0x041fe400078e021a */
[----:B------:R0:W4:Y:S04]  /*7c8f0*/  LDG.E.U16 R27, [R10.64] ;  /* 0x000000060a1b7981 */ /* 0x000128000c1e1500 */
[----:B0-----:R-:W5:Y:S04]  /*7c900*/  LDL.64 R10, [R1+0x1b70] ;  /* 0x001b7000010a7983 */ /* 0x001f680000100a00 */
[----:B---3--:R0:W-:Y:S04]  /*7c910*/  STL [R1+0xc94], R21 ;  /* 0x000c941501007387 */ /* 0x0081e80000100800 */
[----:B0-----:R0:W3:Y:S01]  /*7c920*/  LDG.E.U16 R21, [R12.64] ;  /* 0x000000060c157981 */ /* 0x0010e2000c1e1500 */
[----:B------:R-:W-:-:S04]  /*7c930*/  IMAD.WIDE R14, R23, 0x2, R14 ;  /* 0x00000002170e7825 */ /* 0x000fc800078e020e */
[C---:B------:R-:W-:Y:S01]  /*7c940*/  IMAD.WIDE R16, R23.reuse, 0x2, R28 ;  /* 0x0000000217107825 */ /* 0x040fe200078e021c */
[----:B0-----:R-:W5:Y:S04]  /*7c950*/  LDL.64 R12, [R1+0x1b68] ;  /* 0x001b6800010c7983 */ /* 0x001f680000100a00 */
[----:B--2---:R0:W-:Y:S04]  /*7c960*/  STL [R1+0xc90], R24 ;  /* 0x000c901801007387 */ /* 0x0041e80000100800 */
[----:B------:R-:W2:Y:S04]  /*7c970*/  LDL.64 R28, [R1+0x1b30] ;  /* 0x001b3000011c7983 */ /* 0x000ea80000100a00 */
[----:B0-----:R0:W2:Y:S04]  /*7c980*/  LDG.E.U16 R24, [R14.64] ;  /* 0x000000060e187981 */ /* 0x0010a8000c1e1500 */
[----:B0-----:R-:W2:Y:S04]  /*7c990*/  LDL.64 R14, [R1+0x1b60] ;  /* 0x001b6000010e7983 */ /* 0x001ea80000100a00 */
[----:B----4-:R0:W-:Y:S04]  /*7c9a0*/  STL [R1+0xc8c], R27 ;  /* 0x000c8c1b01007387 */ /* 0x0101e80000100800 */
[----:B0-----:R-:W4:Y:S04]  /*7c9b0*/  LDL.64 R26, [R1+0x1b28] ;  /* 0x001b2800011a7983 */ /* 0x001f280000100a00 */
[----:B---3--:R0:W-:Y:S04]  /*7c9c0*/  STL [R1+0xc88], R21 ;  /* 0x000c881501007387 */ /* 0x0081e80000100800 */
[----:B0-----:R0:W3:Y:S01]  /*7c9d0*/  LDG.E.U16 R21, [R16.64] ;  /* 0x0000000610157981 */ /* 0x0010e2000c1e1500 */
[----:B-----5:R-:W-:-:S03]  /*7c9e0*/  IMAD.WIDE R10, R23, 0x2, R10 ;  /* 0x00000002170a7825 */ /* 0x020fc600078e020a */
[----:B0-----:R-:W5:Y:S04]  /*7c9f0*/  LDL.64 R16, [R1+0x1b58] ;  /* 0x001b580001107983 */ /* 0x001f680000100a00 */
[----:B--2---:R0:W-:Y:S04]  /*7ca00*/  STL [R1+0xc84], R24 ;  /* 0x000c841801007387 */ /* 0x0041e80000100800 */
[----:B0-----:R0:W2:Y:S04]  /*7ca10*/  LDG.E.U16 R24, [R18.64] ;  /* 0x0000000612187981 */ /* 0x0010a8000c1e1500 */
[----:B0-----:R-:W4:Y:S04]  /*7ca20*/  LDL.64 R18, [R1+0x1b50] ;  /* 0x001b500001127983 */ /* 0x001f280000100a00 */
[----:B---3--:R0:W-:Y:S04]  /*7ca30*/  STL [R1+0xc80], R21 ;  /* 0x000c801501007387 */ /* 0x0081e80000100800 */
[----:B0-----:R0:W3:Y:S01]  /*7ca40*/  LDG.E.U16 R21, [R10.64] ;  /* 0x000000060a157981 */ /* 0x0010e2000c1e1500 */
[----:B------:R-:W-:-:S04]  /*7ca50*/  IMAD.WIDE R12, R23, 0x2, R12 ;  /* 0x00000002170c7825 */ /* 0x000fc800078e020c */
[C---:B------:R-:W-:Y:S01]  /*7ca60*/  IMAD.WIDE R14, R23.reuse, 0x2, R14 ;  /* 0x00000002170e7825 */ /* 0x040fe200078e020e */
[----:B0-----:R-:W4:Y:S04]  /*7ca70*/  LDL.64 R10, [R1+0x1b48] ;  /* 0x001b4800010a7983 */ /* 0x001f280000100a00 */
[----:B--2---:R0:W-:Y:S04]  /*7ca80*/  STL [R1+0xc7c], R24 ;  /* 0x000c7c1801007387 */ /* 0x0041e80000100800 */
[----:B0-----:R0:W2:Y:S04]  /*7ca90*/  LDG.E.U16 R24, [R12.64] ;  /* 0x000000060c187981 */ /* 0x0010a8000c1e1500 */
[----:B0-----:R-:W2:Y:S04]  /*7caa0*/  LDL.64 R12, [R1+0x1b40] ;  /* 0x001b4000010c7983 */ /* 0x001ea80000100a00 */
[----:B---3--:R0:W-:Y:S04]  /*7cab0*/  STL [R1+0xc78], R21 ;  /* 0x000c781501007387 */ /* 0x0081e80000100800 */
[----:B0-----:R0:W3:Y:S01]  /*7cac0*/  LDG.E.U16 R21, [R14.64] ;  /* 0x000000060e157981 */ /* 0x0010e2000c1e1500 */
[----:B-----5:R-:W-:-:S04]  /*7cad0*/  IMAD.WIDE R16, R23, 0x2, R16 ;  /* 0x0000000217107825 */ /* 0x020fc800078e0210 */
[C---:B----4-:R-:W-:Y:S01]  /*7cae0*/  IMAD.WIDE R18, R23.reuse, 0x2, R18 ;  /* 0x0000000217127825 */ /* 0x050fe200078e0212 */
[----:B0-----:R-:W4:Y:S04]  /*7caf0*/  LDL.64 R14, [R1+0x1b38] ;  /* 0x001b3800010e7983 */ /* 0x001f280000100a00 */
[----:B--2---:R0:W-:Y:S04]  /*7cb00*/  STL [R1+0xc74], R24 ;  /* 0x000c741801007387 */ /* 0x0041e80000100800 */
[----:B0-----:R-:W2:Y:S04]  /*7cb10*/  LDG.E.U16 R24, [R16.64] ;  /* 0x0000000610187981 */ /* 0x001ea8000c1e1500 */
[----:B---3--:R0:W-:Y:S04]  /*7cb20*/  STL [R1+0xc70], R21 ;  /* 0x000c701501007387 */ /* 0x0081e80000100800 */
[----:B0-----:R0:W3:Y:S01]  /*7cb30*/  LDG.E.U16 R21, [R18.64] ;  /* 0x0000000612157981 */ /* 0x0010e2000c1e1500 */
[----:B------:R-:W-:-:S04]  /*7cb40*/  IMAD.WIDE R10, R23, 0x2, R10 ;  /* 0x00000002170a7825 */ /* 0x000fc800078e020a */
[----:B------:R-:W-:-:S04]  /*7cb50*/  IMAD.WIDE R12, R23, 0x2, R12 ;  /* 0x00000002170c7825 */ /* 0x000fc800078e020c */
[C---:B0-----:R-:W-:Y:S02]  /*7cb60*/  IMAD.WIDE R18, R23.reuse, 0x2, R26 ;  /* 0x0000000217127825 */ /* 0x041fe400078e021a */
[----:B------:R0:W5:Y:S02]  /*7cb70*/  LDG.E.U16 R27, [R10.64] ;  /* 0x000000060a1b7981 */ /* 0x000164000c1e1500 */
[C---:B----4-:R-:W-:Y:S02]  /*7cb80*/  IMAD.WIDE R14, R23.reuse, 0x2, R14 ;  /* 0x00000002170e7825 */ /* 0x050fe400078e020e */
[----:B0-----:R-:W4:Y:S04]  /*7cb90*/  LDL.64 R10, [R1+0x1b20] ;  /* 0x001b2000010a7983 */ /* 0x001f280000100a00 */
[----:B--2---:R0:W-:Y:S04]  /*7cba0*/  STL [R1+0xc6c], R24 ;  /* 0x000c6c1801007387 */ /* 0x0041e80000100800 */
[----:B0-----:R0:W2:Y:S04]  /*7cbb0*/  LDG.E.U16 R24, [R12.64] ;  /* 0x000000060c187981 */ /* 0x0010a8000c1e1500 */
[----:B0-----:R-:W4:Y:S04]  /*7cbc0*/  LDL.64 R12, [R1+0x1b18] ;  /* 0x001b1800010c7983 */ /* 0x001f280000100a00 */
[----:B---3--:R0:W-:Y:S04]  /*7cbd0*/  STL [R1+0xc68], R21 ;  /* 0x000c681501007387 */ /* 0x0081e80000100800 */
[----:B0-----:R0:W3:Y:S01]  /*7cbe0*/  LDG.E.U16 R21, [R14.64] ;  /* 0x000000060e157981 */ /* 0x0010e2000c1e1500 */
[----:B------:R-:W-:-:S03]  /*7cbf0*/  IMAD.WIDE R16, R23, 0x2, R28 ;  /* 0x0000000217107825 */ /* 0x000fc600078e021c */
[----:B------:R-:W4:Y:S04]  /*7cc00*/  LDL.64 R28, [R1+0x1ae0] ;  /* 0x001ae000011c7983 */ /* 0x000f280000100a00 */
[----:B0-----:R-:W4:Y:S04]  /*7cc10*/  LDL.64 R14, [R1+0x1b10] ;  /* 0x001b1000010e7983 */ /* 0x001f280000100a00 */
[----:B-----5:R0:W-:Y:S04]  /*7cc20*/  STL [R1+0xc64], R27 ;  /* 0x000c641b01007387 */ /* 0x0201e80000100800 */
[----:B0-----:R-:W5:Y:S04]  /*7cc30*/  LDL.64 R26, [R1+0x1ad8] ;  /* 0x001ad800011a7983 */ /* 0x001f680000100a00 */
        /* <DEDUP_REMOVED lines=10> */
[----:B0-----:R-:W4:Y:S04]  /*7cce0*/  LDL.64 R10, [R1+0x1af8] ;  /* 0x001af800010a7983 */ /* 0x001f280000100a00 */
[----:B---3--:R0:W-:Y:S04]  /*7ccf0*/  STL [R1+0xc54], R21 ;  /* 0x000c541501007387 */ /* 0x0081e80000100800 */
[----:B0-----:R0:W3:Y:S01]  /*7cd00*/  LDG.E.U16 R21, [R12.64] ;  /* 0x000000060c157981 */ /* 0x0010e2000c1e1500 */
[----:B------:R-:W-:-:S04]  /*7cd10*/  IMAD.WIDE R14, R23, 0x2, R14 ;  /* 0x00000002170e7825 */ /* 0x000fc800078e020e */
[C---:B-----5:R-:W-:Y:S01]  /*7cd20*/  IMAD.WIDE R16, R23.reuse, 0x2, R16 ;  /* 0x0000000217107825 */ /* 0x060fe200078e0210 */
[----:B0-----:R-:W5:Y:S04]  /*7cd30*/  LDL.64 R12, [R1+0x1af0] ;  /* 0x001af000010c7983 */ /* 0x001f680000100a00 */
[----:B--2---:R0:W-:Y:S04]  /*7cd40*/  STL [R1+0xc50], R24 ;  /* 0x000c501801007387 */ /* 0x0041e80000100800 */
[----:B0-----:R0:W2:Y:S04]  /*7cd50*/  LDG.E.U16 R24, [R14.64] ;  /* 0x000000060e187981 */ /* 0x0010a8000c1e1500 */
[----:B0-----:R-:W2:Y:S04]  /*7cd60*/  LDL.64 R14, [R1+0x1ae8] ;  /* 0x001ae800010e7983 */ /* 0x001ea80000100a00 */
[----:B---3--:R0:W-:Y:S04]  /*7cd70*/  STL [R1+0xc4c], R21 ;  /* 0x000c4c1501007387 */ /* 0x0081e80000100800 */
[----:B0-----:R-:W3:Y:S01]  /*7cd80*/  LDG.E.U16 R21, [R16.64] ;  /* 0x0000000610157981 */ /* 0x001ee2000c1e1500 */
[----:B----4-:R-:W-:-:S04]  /*7cd90*/  IMAD.WIDE R18, R23, 0x2, R18 ;  /* 0x0000000217127825 */ /* 0x010fc800078e0212 */
[----:B------:R-:W-:-:S04]  /*7cda0*/  IMAD.WIDE R10, R23, 0x2, R10 ;  /* 0x00000002170a7825 */ /* 0x000fc800078e020a */
[C---:B-----5:R-:W-:Y:S01]  /*7cdb0*/  IMAD.WIDE R12, R23.reuse, 0x2, R12 ;  /* 0x00000002170c7825 */ /* 0x060fe200078e020c */
        /* <DEDUP_REMOVED lines=308> */
[----:B0-----:R0:W3:Y:S01]  /*7e100*/  LDG.E.U16 R21, [R12.64] ;  /* 0x000000060c157981 */ /* 0x0010e2000c1e1500 */
[----:B------:R-:W-:-:S04]  /*7e110*/  IMAD.WIDE R14, R23, 0x2, R14 ;  /* 0x00000002170e7825 */ /* 0x000fc800078e020e */
[C---:B-----5:R-:W-:Y:S02]  /*7e120*/  IMAD.WIDE R16, R23.reuse, 0x2, R16 ;  /* 0x0000000217107825 */ /* 0x060fe400078e0210 */
[----:B------:R-:W5:Y:S02]  /*7e130*/  LDG.E.U16 R15, [R14.64] ;  /* 0x000000060e0f7981 */ /* 0x000f64000c1e1500 */
[C---:B----4-:R-:W-:Y:S02]  /*7e140*/  IMAD.WIDE R18, R23.reuse, 0x2, R18 ;  /* 0x0000000217127825 */ /* 0x050fe400078e0212 */
[----:B0-----:R-:W4:Y:S04]  /*7e150*/  LDL.64 R12, [R1+0x1878] ;  /* 0x00187800010c7983 */ /* 0x001f280000100a00 */
[----:B--2---:R0:W-:Y:S04]  /*7e160*/  STL [R1+0xa28], R24 ;  /* 0x000a281801007387 */ /* 0x0041e80000100800 */
[----:B0-----:R0:W2:Y:S04]  /*7e170*/  LDG.E.U16 R24, [R16.64] ;  /* 0x0000000610187981 */ /* 0x0010a8000c1e1500 */
[----:B---3--:R1:W-:Y:S04]  /*7e180*/  STL [R1+0xa20], R21 ;  /* 0x000a201501007387 */ /* 0x0083e80000100800 */
[----:B-1----:R1:W3:Y:S01]  /*7e190*/  LDG.E.U16 R21, [R18.64] ;  /* 0x0000000612157981 */ /* 0x0022e2000c1e1500 */
[----:B----4-:R-:W-:-:S04]  /*7e1a0*/  IMAD.WIDE R12, R23, 0x2, R12 ;  /* 0x00000002170c7825 */ /* 0x010fc800078e020c */
[C---:B0-----:R-:W-:Y:S01]  /*7e1b0*/  IMAD.WIDE R16, R23.reuse, 0x2, R28 ;  /* 0x0000000217107825 */ /* 0x041fe200078e021c */
[----:B-1----:R-:W4:Y:S04]  /*7e1c0*/  LDL.64 R18, [R1+0x1838] ;  /* 0x0018380001127983 */ /* 0x002f280000100a00 */
[----:B-----5:R0:W-:Y:S02]  /*7e1d0*/  STL [R1+0xa18], R15 ;  /* 0x000a180f01007387 */ /* 0x0201e40000100800 */
[----:B0-----:R-:W-:-:S04]  /*7e1e0*/  IMAD.WIDE R14, R23, 0x2, R10 ;  /* 0x00000002170e7825 */ /* 0x001fc800078e020a */
[C---:B------:R-:W-:Y:S02]  /*7e1f0*/  IMAD.WIDE R10, R23.reuse, 0x2, R26 ;  /* 0x00000002170a7825 */ /* 0x040fe400078e021a */
[----:B------:R0:W5:Y:S04]  /*7e200*/  LDG.E.U16 R26, [R12.64] ;  /* 0x000000060c1a7981 */ /* 0x000168000c1e1500 */
[----:B------:R1:W4:Y:S04]  /*7e210*/  LDG.E.U16 R27, [R14.64] ;  /* 0x000000060e1b7981 */ /* 0x000328000c1e1500 */
[----:B------:R-:W5:Y:S04]  /*7e220*/  LDG.E.U16 R11, [R10.64] ;  /* 0x000000060a0b7981 */ /* 0x000f68000c1e1500 */
[----:B--2---:R-:W-:Y:S04]  /*7e230*/  STL [R1+0xa14], R24 ;  /* 0x000a141801007387 */ /* 0x004fe80000100800 */
[----:B0-----:R-:W2:Y:S04]  /*7e240*/  LDL.64 R12, [R1+0x1850] ;  /* 0x00185000010c7983 */ /* 0x001ea80000100a00 */
[----:B-1----:R-:W2:Y:S04]  /*7e250*/  LDL.64 R14, [R1+0x1848] ;  /* 0x00184800010e7983 */ /* 0x002ea80000100a00 */
[----:B---3--:R0:W-:Y:S04]  /*7e260*/  STL [R1+0xa10], R21 ;  /* 0x000a101501007387 */ /* 0x0081e80000100800 */
[----:B------:R-:W3:Y:S04]  /*7e270*/  LDL.64 R28, [R1+0x1830] ;  /* 0x00183000011c7983 */ /* 0x000ee80000100a00 */
[----:B0-----:R0:W2:Y:S04]  /*7e280*/  LDG.E.U16 R21, [R16.64] ;  /* 0x0000000610157981 */ /* 0x0010a8000c1e1500 */
[----:B0-----:R-:W3:Y:S04]  /*7e290*/  LDL.64 R16, [R1+0x1840] ;  /* 0x0018400001107983 */ /* 0x001ee80000100a00 */
[----:B----4-:R-:W-:Y:S04]  /*7e2a0*/  STL [R1+0xa04], R27 ;  /* 0x000a041b01007387 */ /* 0x010fe80000100800 */
[----:B-----5:R0:W-:Y:S04]  /*7e2b0*/  STL [R1+0xa08], R26 ;  /* 0x000a081a01007387 */ /* 0x0201e80000100800 */
[----:B0-----:R-:W4:Y:S04]  /*7e2c0*/  LDL.64 R26, [R1+0x1818] ;  /* 0x00181800011a7983 */ /* 0x001f280000100a00 */
[----:B--2---:R-:W-:Y:S04]  /*7e2d0*/  STL [R1+0x9fc], R21 ;  /* 0x0009fc1501007387 */ /* 0x004fe80000100800 */
[----:B------:R0:W-:Y:S04]  /*7e2e0*/  STL [R1+0x9f4], R11 ;  /* 0x0009f40b01007387 */ /* 0x0001e80000100800 */
[----:B0-----:R-:W2:Y:S01]  /*7e2f0*/  LDL.64 R10, [R1+0x1858] ;  /* 0x00185800010a7983 */ /* 0x001ea20000100a00 */
[----:B------:R-:W-:-:S04]  /*7e300*/  IMAD.WIDE R12, R23, 0x2, R12 ;  /* 0x00000002170c7825 */ /* 0x000fc800078e020c */
[----:B--2---:R-:W-:-:S06]  /*7e310*/  IMAD.WIDE R10, R23, 0x2, R10 ;  /* 0x00000002170a7825 */ /* 0x004fcc00078e020a */
[----:B------:R0:W2:Y:S01]  /*7e320*/  LDG.E.U16 R11, [R10.64] ;  /* 0x000000060a0b7981 */ /* 0x0000a2000c1e1500 */
[----:B------:R-:W-:-:S04]  /*7e330*/  IMAD.WIDE R14, R23, 0x2, R14 ;  /* 0x00000002170e7825 */ /* 0x000fc800078e020e */
[----:B------:R-:W-:-:S04]  /*7e340*/  IMAD.WIDE R18, R23, 0x2, R18 ;  /* 0x0000000217127825 */ /* 0x000fc800078e0212 */
[----:B---3--:R-:W-:Y:S01]  /*7e350*/  IMAD.WIDE R16, R23, 0x2, R16 ;  /* 0x0000000217107825 */ /* 0x008fe200078e0210 */
[----:B0-----:R0:W3:Y:S04]  /*7e360*/  LDG.E.U16 R10, [R12.64] ;  /* 0x000000060c0a7981 */ /* 0x0010e8000c1e1500 */
[----:B------:R-:W5:Y:S04]  /*7e370*/  LDL.LU R23, [R1+0x631c] ;  /* 0x00631c0001177983 */ /* 0x000f680000300800 */
[----:B------:R1:W3:Y:S04]  /*7e380*/  LDG.E.U16 R18, [R18.64] ;  /* 0x0000000612127981 */ /* 0x0002e8000c1e1500 */
[----:B0-----:R-:W3:Y:S04]  /*7e390*/  LDL.64 R12, [R1+0x1828] ;  /* 0x00182800010c7983 */ /* 0x001ee80000100a00 */
[----:B------:R-:W3:Y:S04]  /*7e3a0*/  LDG.E.U16 R17, [R16.64] ;  /* 0x0000000610117981 */ /* 0x000ee8000c1e1500 */
[----:B--2---:R0:W-:Y:S04]  /*7e3b0*/  STL [R1+0x9ec], R11 ;  /* 0x0009ec0b01007387 */ /* 0x0041e80000100800 */
[----:B-1----:R-:W2:Y:S04]  /*7e3c0*/  LDL R19, [R1+0x638] ;  /* 0x0006380001137983 */ /* 0x002ea80000100800 */
[----:B0-----:R0:W2:Y:S04]  /*7e3d0*/  LDG.E.U16 R11, [R14.64] ;  /* 0x000000060e0b7981 */ /* 0x0010a8000c1e1500 */
[----:B0-----:R-:W4:Y:S04]  /*7e3e0*/  LDL.64 R14, [R1+0x1820] ;  /* 0x00182000010e7983 */ /* 0x001f280000100a00 */
[----:B--2---:R-:W-:Y:S04]  /*7e3f0*/  STL [R1+0x9e4], R11 ;  /* 0x0009e40b01007387 */ /* 0x004fe80000100800 */
[----:B---3--:R0:W-:Y:S02]  /*7e400*/  STL [R1+0x9e8], R10 ;  /* 0x0009e80a01007387 */ /* 0x0081e40000100800 */
[----:B0-----:R-:W-:-:S02]  /*7e410*/  IMAD.WIDE R10, R19, 0x2, R28 ;  /* 0x00000002130a7825 */ /* 0x001fc400078e021c */
[----:B------:R-:W2:Y:S04]  /*7e420*/  LDL.LU R28, [R1+0x130c] ;  /* 0x00130c00011c7983 */ /* 0x000ea80000300800 */
[----:B------:R-:W-:Y:S04]  /*7e430*/  STL [R1+0x9e0], R17 ;  /* 0x0009e01101007387 */ /* 0x000fe80000100800 */
[----:B------:R0:W-:Y:S01]  /*7e440*/  STL [R1+0x9d4], R18 ;  /* 0x0009d41201007387 */ /* 0x0001e20000100800 */
[----:B------:R-:W-:-:S05]  /*7e450*/  IMAD.WIDE R12, R19, 0x2, R12 ;  /* 0x00000002130c7825 */ /* 0x000fca00078e020c */
[----:B------:R1:W3:Y:S04]  /*7e460*/  LDG.E.U16 R29, [R12.64] ;  /* 0x000000060c1d7981 */ /* 0x0002e8000c1e1500 */
[----:B0-----:R0:W2:Y:S04]  /*7e470*/  LDG.E.U16 R18, [R10.64] ;  /* 0x000000060a127981 */ /* 0x0010a8000c1e1500 */
[----:B0-----:R-:W3:Y:S01]  /*7e480*/  LDL.64 R10, [R1+0x1810] ;  /* 0x00181000010a7983 */ /* 0x001ee20000100a00 */
[----:B----4-:R-:W-:-:S03]  /*7e490*/  IMAD.WIDE R16, R19, 0x2, R26 ;  /* 0x0000000213107825 */ /* 0x010fc600078e021a */
[----:B------:R-:W0:Y:S01]  /*7e4a0*/  S2R R27, SR_TID.X ;  /* 0x00000000001b7919 */ /* 0x000e220000002100 */
[----:B------:R-:W-:-:S03]  /*7e4b0*/  IMAD.WIDE R14, R19, 0x2, R14 ;  /* 0x00000002130e7825 */ /* 0x000fc600078e020e */
[----:B------:R-:W4:Y:S04]  /*7e4c0*/  LDL.LU R26, [R1+0x670] ;  /* 0x00067000011a7983 */ /* 0x000f280000300800 */
[----:B-1----:R-:W4:Y:S04]  /*7e4d0*/  LDL.64 R12, [R1+0x1808] ;  /* 0x00180800010c7983 */ /* 0x002f280000100a00 */
[----:B------:R1:W4:Y:S04]  /*7e4e0*/  LDG.E.U16 R14, [R14.64] ;  /* 0x000000060e0e7981 */ /* 0x000328000c1e1500 */
[----:B-1----:R1:W4:Y:S01]  /*7e4f0*/  LDG.E.U16 R15, [R16.64] ;  /* 0x00000006100f7981 */ /* 0x002322000c1e1500 */
[----:B0-----:R-:W-:-:S02]  /*7e500*/  LOP3.LUT R27, R27, 0x1c, RZ, 0xc0, !PT ;  /* 0x0000001c1b1b7812 */ /* 0x001fc400078ec0ff */
[----:B------:R-:W-:-:S05]  /*7e510*/  LOP3.LUT R24, R25, 0x1c, RZ, 0xc0, !PT ;  /* 0x0000001c19187812 */ /* 0x000fca00078ec0ff */
[----:B------:R-:W0:Y:S04]  /*7e520*/  LDS R21, [R24.X8+0x40000] ;  /* 0x0400000018157984 */ /* 0x000e280000008800 */
[----:B--2---:R2:W-:Y:S01]  /*7e530*/  STL [R1+0x9d0], R18 ;  /* 0x0009d01201007387 */ /* 0x0045e20000100800 */
[----:B---3--:R-:W-:-:S03]  /*7e540*/  IMAD.WIDE R10, R19, 0x2, R10 ;  /* 0x00000002130a7825 */ /* 0x008fc600078e020a */
[----:B--2---:R-:W2:Y:S04]  /*7e550*/  LDL.LU R18, [R1+0x674] ;  /* 0x0006740001127983 */ /* 0x004ea80000300800 */
[----:B-1----:R-:W3:Y:S04]  /*7e560*/  LDL.LU R17, [R1+0x640] ;  /* 0x0006400001117983 */ /* 0x002ee80000300800 */
[----:B------:R4:W2:Y:S04]  /*7e570*/  LDG.E.U16 R10, [R10.64] ;  /* 0x000000060a0a7981 */ /* 0x0008a8000c1e1500 */
[----:B------:R1:W-:Y:S02]  /*7e580*/  STL [R1+0x9c4], R29 ;  /* 0x0009c41d01007387 */ /* 0x0003e40000100800 */
[----:B-1----:R-:W-:-:S02]  /*7e590*/  LEA.HI R29, R27, 0x8, RZ, 0x1e ;  /* 0x000000081b1d7811 */ /* 0x002fc400078ff0ff */
[----:B------:R-:W5:Y:S01]  /*7e5a0*/  LDL.LU R27, [R1+0x644] ;  /* 0x00064400011b7983 */ /* 0x000f620000300800 */
[----:B----4-:R-:W-:-:S03]  /*7e5b0*/  FMUL R11, R8, R26 ;  /* 0x0000001a080b7220 */ /* 0x010fc60000400000 */
[----:B------:R-:W1:Y:S01]  /*7e5c0*/  S2R R26, SR_TID.X ;  /* 0x00000000001a7919 */ /* 0x000e620000002100 */
[----:B------:R-:W-:Y:S01]  /*7e5d0*/  SHF.L.U32 R29, R29, 0x5, RZ ;  /* 0x000000051d1d7819 */ /* 0x000fe200000006ff */
[----:B------:R-:W-:Y:S02]  /*7e5e0*/  IMAD.WIDE R12, R19, 0x2, R12 ;  /* 0x00000002130c7825 */ /* 0x000fe400078e020c */
[----:B------:R-:W-:Y:S02]  /*7e5f0*/  STL [R1+0x9c0], R14 ;  /* 0x0009c00e01007387 */ /* 0x000fe40000100800 */
[----:B0-----:R-:W-:Y:S02]  /*7e600*/  FFMA R28, R8, R28, R21 ;  /* 0x0000001c081c7223 */ /* 0x001fe40000000015 */
[----:B------:R0:W4:Y:S04]  /*7e610*/  LDS R14, [R29+0x40000] ;  /* 0x040000001d0e7984 */ /* 0x0001280000000800 */
[----:B------:R1:W4:Y:S04]  /*7e620*/  LDG.E.U16 R12, [R12.64] ;  /* 0x000000060c0c7981 */ /* 0x000328000c1e1500 */
[----:B0-----:R-:W4:Y:S04]  /*7e630*/  LDL.LU R29, [R1+0x610] ;  /* 0x00061000011d7983 */ /* 0x001f280000300800 */
[----:B------:R0:W-:Y:S04]  /*7e640*/  STL [R1+0x130c], R28 ;  /* 0x00130c1c01007387 */ /* 0x0001e80000100800 */
[----:B0-----:R-:W4:Y:S04]  /*7e650*/  LDL.LU R28, [R1+0x614] ;  /* 0x00061400011c7983 */ /* 0x001f280000300800 */
[----:B------:R-:W4:Y:S04]  /*7e660*/  LDL.LU R16, [R1+0x580] ;  /* 0x0005800001107983 */ /* 0x000f280000300800 */
[----:B------:R0:W-:Y:S01]  /*7e670*/  STL [R1+0x9bc], R15 ;  /* 0x0009bc0f01007387 */ /* 0x0001e20000100800 */
[----:B-1----:R-:W-:-:S03]  /*7e680*/  LOP3.LUT R26, R26, 0x1c, RZ, 0xc0, !PT ;  /* 0x0000001c1a1a7812 */ /* 0x002fc600078ec0ff */
[----:B0-----:R-:W4:Y:S04]  /*7e690*/  LDL.LU R15, [R1+0x584] ;  /* 0x00058400010f7983 */ /* 0x001f280000300800 */
[----:B--2---:R0:W-:Y:S04]  /*7e6a0*/  STL [R1+0x9b4], R10 ;  /* 0x0009b40a01007387 */ /* 0x0041e80000100800 */
[----:B------:R3:W-:Y:S01]  /*7e6b0*/  STL [R1+0x5b0], R11 ;  /* 0x0005b00b01007387 */ /* 0x0007e20000100800 */
[----:B0-----:R-:W-:-:S03]  /*7e6c0*/  FMUL R10, R8, R18 ;  /* 0x00000012080a7220 */ /* 0x001fc60000400000 */
[----:B------:R-:W2:Y:S01]  /*7e6d0*/  LDL.LU R18, [R1+0x540] ;  /* 0x0005400001127983 */ /* 0x000ea20000300800 */
[----:B---3--:R-:W-:-:S03]  /*7e6e0*/  FMUL R11, R8, R17 ;  /* 0x00000011080b7220 */ /* 0x008fc60000400000 */
[----:B------:R-:W3:Y:S04]  /*7e6f0*/  LDL.LU R13, [R1+0x544] ;  /* 0x00054400010d7983 */ /* 0x000ee80000300800 */
[----:B------:R5:W-:Y:S01]  /*7e700*/  STL [R1+0x5b4], R10 ;  /* 0x0005b40a01007387 */ /* 0x000be20000100800 */
[----:B------:R-:W-:Y:S01]  /*7e710*/  LEA.HI R17, R26, 0x10, RZ, 0x1e ;  /* 0x000000101a117811 */ /* 0x000fe200078ff0ff */
[----:B-----5:R-:W-:Y:S02]  /*7e720*/  FMUL R10, R8, R27 ;  /* 0x0000001b080a7220 */ /* 0x020fe40000400000 */
[----:B------:R-:W5:Y:S04]  /*7e730*/  LDL.LU R27, [R1+0x530] ;  /* 0x00053000011b7983 */ /* 0x000f680000300800 */
[----:B------:R0:W-:Y:S04]  /*7e740*/  STL [R1+0x5a0], R11 ;  /* 0x0005a00b01007387 */ /* 0x0001e80000100800 */
[----:B------:R1:W-:Y:S04]  /*7e750*/  STL [R1+0x5a4], R10 ;  /* 0x0005a40a01007387 */ /* 0x0003e80000100800 */
[----:B------:R-:W5:Y:S04]  /*7e760*/  LDL.LU R26, [R1+0x534] ;  /* 0x00053400011a7983 */ /* 0x000f680000300800 */
[----:B0-----:R-:W5:Y:S01]  /*7e770*/  LDL.LU R11, [R1+0x510] ;  /* 0x00051000010b7983 */ /* 0x001f620000300800 */
[----:B------:R-:W-:-:S02]  /*7e780*/  IMAD.SHL.U32 R17, R17, 0x20, RZ ;  /* 0x0000002011117824 */ /* 0x000fc400078e00ff */
[C---:B----4-:R-:W-:Y:S01]  /*7e790*/  FMUL R29, R8.reuse, R29 ;  /* 0x0000001d081d7220 */ /* 0x050fe20000400000 */
[----:B-1----:R-:W4:Y:S01]  /*7e7a0*/  LDL.LU R10, [R1+0x514] ;  /* 0x00051400010a7983 */ /* 0x002f220000300800 */
[----:B------:R-:W-:-:S03]  /*7e7b0*/  FMUL R28, R8, R28 ;  /* 0x0000001c081c7220 */ /* 0x000fc60000400000 */
[----:B------:R-:W-:Y:S04]  /*7e7c0*/  STL [R1+0x9b0], R12 ;  /* 0x0009b00c01007387 */ /* 0x000fe80000100800 */
[----:B------:R0:W1:Y:S04]  /*7e7d0*/  LDS R12, [R17+0x40000] ;  /* 0x04000000110c7984 */ /* 0x0000680000000800 */
[----:B------:R-:W4:Y:S04]  /*7e7e0*/  LDL.LU R21, [R1+0x4d0] ;  /* 0x0004d00001157983 */ /* 0x000f280000300800 */
[----:B0-----:R-:W4:Y:S04]  /*7e7f0*/  LDL.LU R17, [R1+0x4d4] ;  /* 0x0004d40001117983 */ /* 0x001f280000300800 */
[----:B------:R0:W-:Y:S04]  /*7e800*/  STL [R1+0x590], R29 ;  /* 0x0005901d01007387 */ /* 0x0001e80000100800 */
[----:B------:R0:W-:Y:S02]  /*7e810*/  STL [R1+0x594], R28 ;  /* 0x0005941c01007387 */ /* 0x0001e40000100800 */
[----:B0-----:R-:W-:-:S02]  /*7e820*/  FMUL R29, R8, R16 ;  /* 0x00000010081d7220 */ /* 0x001fc40000400000 */
[----:B------:R-:W4:Y:S01]  /*7e830*/  LDL.LU R16, [R1+0x678] ;  /* 0x0006780001107983 */ /* 0x000f220000300800 */
[----:B------:R-:W-:-:S03]  /*7e840*/  FMUL R28, R8, R15 ;  /* 0x0000000f081c7220 */ /* 0x000fc60000400000 */
[----:B------:R2:W-:Y:S04]  /*7e850*/  STL [R1+0x580], R29 ;  /* 0x0005801d01007387 */ /* 0x0005e80000100800 */
[----:B------:R-:W4:Y:S04]  /*7e860*/  LDL.LU R15, [R1+0x67c] ;  /* 0x00067c00010f7983 */ /* 0x000f280000300800 */
[----:B------:R3:W-:Y:S01]  /*7e870*/  STL [R1+0x584], R28 ;  /* 0x0005841c01007387 */ /* 0x0007e20000100800 */
[----:B--2---:R-:W-:-:S03]  /*7e880*/  FMUL R29, R8, R18 ;  /* 0x00000012081d7220 */ /* 0x004fc60000400000 */
[----:B------:R-:W2:Y:S01]  /*7e890*/  LDL.LU R18, [R1+0x648] ;  /* 0x0006480001127983 */ /* 0x000ea20000300800 */
[----:B---3--:R-:W-:-:S03]  /*7e8a0*/  FMUL R28, R8, R13 ;  /* 0x0000000d081c7220 */ /* 0x008fc60000400000 */
[----:B------:R5:W-:Y:S04]  /*7e8b0*/  STL [R1+0x570], R29 ;  /* 0x0005701d01007387 */ /* 0x000be80000100800 */
[----:B------:R-:W3:Y:S04]  /*7e8c0*/  LDL.LU R13, [R1+0x64c] ;  /* 0x00064c00010d7983 */ /* 0x000ee80000300800 */
[----:B------:R0:W-:Y:S01]  /*7e8d0*/  STL [R1+0x574], R28 ;  /* 0x0005741c01007387 */ /* 0x0001e20000100800 */
[----:B-----5:R-:W-:-:S05]  /*7e8e0*/  FMUL R29, R8, R27 ;  /* 0x0000001b081d7220 */ /* 0x020fca0000400000 */
[----:B------:R-:W-:Y:S01]  /*7e8f0*/  STL [R1+0x560], R29 ;  /* 0x0005601d01007387 */ /* 0x000fe20000100800 */
[C---:B0-----:R-:W-:Y:S02]  /*7e900*/  FMUL R28, R8.reuse, R26 ;  /* 0x0000001a081c7220 */ /* 0x041fe40000400000 */
[----:B------:R-:W-:-:S03]  /*7e910*/  FMUL R27, R8, R11 ;  /* 0x0000000b081b7220 */ /* 0x000fc60000400000 */
[----:B------:R0:W-:Y:S04]  /*7e920*/  STL [R1+0x564], R28 ;  /* 0x0005641c01007387 */ /* 0x0001e80000100800 */
[----:B------:R-:W5:Y:S01]  /*7e930*/  LDL.LU R11, [R1+0x618] ;  /* 0x00061800010b7983 */ /* 0x000f620000300800 */
[----:B----4-:R-:W-:-:S03]  /*7e940*/  FMUL R26, R8, R10 ;  /* 0x0000000a081a7220 */ /* 0x010fc60000400000 */
[----:B------:R-:W-:Y:S04]  /*7e950*/  STL [R1+0x550], R27 ;  /* 0x0005501b01007387 */ /* 0x000fe80000100800 */
[----:B------:R-:W4:Y:S01]  /*7e960*/  LDL.LU R10, [R1+0x61c] ;  /* 0x00061c00010a7983 */ /* 0x000f220000300800 */
[----:B------:R-:W-:-:S03]  /*7e970*/  FMUL R21, R8, R21 ;  /* 0x0000001508157220 */ /* 0x000fc60000400000 */
[----:B------:R-:W-:Y:S01]  /*7e980*/  STL [R1+0x554], R26 ;  /* 0x0005541a01007387 */ /* 0x000fe20000100800 */
[----:B------:R-:W-:-:S03]  /*7e990*/  FMUL R8, R8, R17 ;  /* 0x0000001108087220 */ /* 0x000fc60000400000 */
[----:B0-----:R-:W4:Y:S04]  /*7e9a0*/  LDL.LU R28, [R1+0x588] ;  /* 0x00058800011c7983 */ /* 0x001f280000300800 */
[----:B------:R0:W-:Y:S04]  /*7e9b0*/  STL [R1+0x540], R21 ;  /* 0x0005401501007387 */ /* 0x0001e80000100800 */
[----:B------:R-:W4:Y:S04]  /*7e9c0*/  LDL.LU R29, [R1+0x58c] ;  /* 0x00058c00011d7983 */ /* 0x000f280000300800 */
[----:B------:R1:W-:Y:S01]  /*7e9d0*/  STL [R1+0x544], R8 ;  /* 0x0005440801007387 */ /* 0x0003e20000100800 */
[----:B0-----:R-:W-:-:S03]  /*7e9e0*/  FMUL R21, R9, R16 ;  /* 0x0000001009157220 */ /* 0x001fc60000400000 */
[----:B------:R-:W4:Y:S04]  /*7e9f0*/  LDL.LU R26, [R1+0x548] ;  /* 0x00054800011a7983 */ /* 0x000f280000300800 */
[----:B------:R-:W4:Y:S01]  /*7ea00*/  LDL.LU R17, [R1+0x54c] ;  /* 0x00054c0001117983 */ /* 0x000f220000300800 */
[----:B-1----:R-:W-:-:S03]  /*7ea10*/  FMUL R8, R9, R15 ;  /* 0x0000000f09087220 */ /* 0x002fc60000400000 */
[----:B------:R-:W4:Y:S04]  /*7ea20*/  LDL.LU R16, [R1+0x538] ;  /* 0x0005380001107983 */ /* 0x000f280000300800 */
[----:B------:R-:W-:Y:S04]  /*7ea30*/  STL [R1+0x5b8], R21 ;  /* 0x0005b81501007387 */ /* 0x000fe80000100800 */
[----:B------:R-:W4:Y:S04]  /*7ea40*/  LDL.LU R15, [R1+0x53c] ;  /* 0x00053c00010f7983 */ /* 0x000f280000300800 */
[----:B------:R3:W-:Y:S04]  /*7ea50*/  STL [R1+0x5bc], R8 ;  /* 0x0005bc0801007387 */ /* 0x0007e80000100800 */
[----:B------:R-:W4:Y:S01]  /*7ea60*/  LDL.LU R27, [R1+0x518] ;  /* 0x00051800011b7983 */ /* 0x000f220000300800 */
[----:B--2---:R-:W-:-:S05]  /*7ea70*/  FMUL R18, R9, R18 ;  /* 0x0000001209127220 */ /* 0x004fca0000400000 */
[----:B------:R0:W-:Y:S01]  /*7ea80*/  STL [R1+0x5a8], R18 ;  /* 0x0005a81201007387 */ /* 0x0001e20000100800 */
[----:B---3--:R-:W-:-:S03]  /*7ea90*/  FMUL R8, R9, R13 ;  /* 0x0000000d09087220 */ /* 0x008fc60000400000 */
[----:B------:R-:W2:Y:S04]  /*7eaa0*/  LDL.LU R21, [R1+0x51c] ;  /* 0x00051c0001157983 */ /* 0x000ea80000300800 */
[----:B------:R5:W-:Y:S04]  /*7eab0*/  STL [R1+0x5ac], R8 ;  /* 0x0005ac0801007387 */ /* 0x000be80000100800 */
[----:B0-----:R-:W3:Y:S04]  /*7eac0*/  LDL.LU R18, [R1+0x4d8] ;  /* 0x0004d80001127983 */ /* 0x001ee80000300800 */
[----:B------:R-:W3:Y:S01]  /*7ead0*/  LDL.LU R13, [R1+0x4dc] ;  /* 0x0004dc00010d7983 */ /* 0x000ee20000300800 */
[----:B-----5:R-:W-:-:S05]  /*7eae0*/  FMUL R8, R9, R11 ;  /* 0x0000000b09087220 */ /* 0x020fca0000400000 */
[----:B------:R0:W-:Y:S04]  /*7eaf0*/  STL [R1+0x598], R8 ;  /* 0x0005980801007387 */ /* 0x0001e80000100800 */
[----:B0-----:R-:W5:Y:S01]  /*7eb00*/  LDL.LU R8, [R1+0x1310] ;  /* 0x0013100001087983 */ /* 0x001f620000300800 */
[C---:B----4-:R-:W-:Y:S02]  /*7eb10*/  FMUL R11, R9.reuse, R10 ;  /* 0x0000000a090b7220 */ /* 0x050fe40000400000 */
[----:B------:R-:W-:-:S03]  /*7eb20*/  FMUL R28, R9, R28 ;  /* 0x0000001c091c7220 */ /* 0x000fc60000400000 */
[----:B------:R0:W-:Y:S01]  /*7eb30*/  STL [R1+0x59c], R11 ;  /* 0x00059c0b01007387 */ /* 0x0001e20000100800 */
[----:B------:R-:W-:-:S03]  /*7eb40*/  FMUL R29, R9, R29 ;  /* 0x0000001d091d7220 */ /* 0x000fc60000400000 */
[----:B0-----:R-:W4:Y:S01]  /*7eb50*/  LDL.64 R10, [R1+0x17f8] ;  /* 0x0017f800010a7983 */ /* 0x001f220000100a00 */
[----:B------:R-:W-:-:S03]  /*7eb60*/  FMUL R26, R9, R26 ;  /* 0x0000001a091a7220 */ /* 0x000fc60000400000 */
[----:B------:R0:W-:Y:S01]  /*7eb70*/  STL [R1+0x588], R28 ;  /* 0x0005881c01007387 */ /* 0x0001e20000100800 */
[----:B------:R-:W-:-:S03]  /*7eb80*/  FMUL R16, R9, R16 ;  /* 0x0000001009107220 */ /* 0x000fc60000400000 */
[----:B0-----:R-:W4:Y:S04]  /*7eb90*/  LDL.LU R28, [R1+0x6318] ;  /* 0x00631800011c7983 */ /* 0x001f280000300800 */
[----:B------:R0:W-:Y:S01]  /*7eba0*/  STL [R1+0x58c], R29 ;  /* 0x00058c1d01007387 */ /* 0x0001e20000100800 */
[----:B------:R-:W-:-:S03]  /*7ebb0*/  FMUL R15, R9, R15 ;  /* 0x0000000f090f7220 */ /* 0x000fc60000400000 */
[----:B0-----:R-:W4:Y:S04]  /*7ebc0*/  LDL.LU R29, [R1+0x6314] ;  /* 0x00631400011d7983 */ /* 0x001f280000300800 */
[----:B------:R0:W-:Y:S01]  /*7ebd0*/  STL [R1+0x578], R26 ;  /* 0x0005781a01007387 */ /* 0x0001e20000100800 */
[C---:B------:R-:W-:Y:S02]  /*7ebe0*/  FMUL R27, R9.reuse, R27 ;  /* 0x0000001b091b7220 */ /* 0x040fe40000400000 */
[C---:B0-----:R-:W-:Y:S02]  /*7ebf0*/  FMUL R26, R9.reuse, R17 ;  /* 0x00000011091a7220 */ /* 0x041fe40000400000 */
[----:B------:R-:W4:Y:S04]  /*7ec00*/  LDL.LU R17, [R1+0x1314] ;  /* 0x0013140001117983 */ /* 0x000f280000300800 */
[----:B------:R-:W-:Y:S04]  /*7ec10*/  STL [R1+0x57c], R26 ;  /* 0x00057c1a01007387 */ /* 0x000fe80000100800 */
[----:B------:R0:W-:Y:S04]  /*7ec20*/  STL [R1+0x568], R16 ;  /* 0x0005681001007387 */ /* 0x0001e80000100800 */
[----:B0-----:R-:W4:Y:S04]  /*7ec30*/  LDL.LU R16, [R1+0x7b0] ;  /* 0x0007b00001107983 */ /* 0x001f280000300800 */
[----:B------:R0:W-:Y:S04]  /*7ec40*/  STL [R1+0x56c], R15 ;  /* 0x00056c0f01007387 */ /* 0x0001e80000100800 */
[----:B0-----:R-:W4:Y:S04]  /*7ec50*/  LDL.LU R15, [R1+0x7b4] ;  /* 0x0007b400010f7983 */ /* 0x001f280000300800 */
[----:B------:R-:W-:Y:S01]  /*7ec60*/  STL [R1+0x558], R27 ;  /* 0x0005581b01007387 */ /* 0x000fe20000100800 */
[----:B--2---:R-:W-:-:S02]  /*7ec70*/  FMUL R21, R9, R21 ;  /* 0x0000001509157220 */ /* 0x004fc40000400000 */
[----:B---3--:R-:W-:-:S03]  /*7ec80*/  FMUL R18, R9, R18 ;  /* 0x0000001209127220 */ /* 0x008fc60000400000 */
[----:B------:R-:W-:Y:S01]  /*7ec90*/  STL [R1+0x55c], R21 ;  /* 0x00055c1501007387 */ /* 0x000fe20000100800 */
[----:B------:R-:W-:-:S03]  /*7eca0*/  FMUL R13, R9, R13 ;  /* 0x0000000d090d7220 */ /* 0x000fc60000400000 */
[----:B------:R-:W-:Y:S04]  /*7ecb0*/  STL [R1+0x548], R18 ;  /* 0x0005481201007387 */ /* 0x000fe80000100800 */
[----:B------:R-:W-:Y:S01]  /*7ecc0*/  STL [R1+0x54c], R13 ;  /* 0x00054c0d01007387 */ /* 0x000fe20000100800 */
[----:B-----5:R-:W-:-:S05]  /*7ecd0*/  FFMA R8, R9, R8, R14 ;  /* 0x0000000809087223 */ /* 0x020fca000000000e */
[----:B------:R0:W-:Y:S04]  /*7ece0*/  STL [R1+0x1310], R8 ;  /* 0x0013100801007387 */ /* 0x0001e80000100800 */
[----:B0-----:R-:W2:Y:S04]  /*7ecf0*/  LDL.64 R8, [R1+0x1800] ;  /* 0x0018000001087983 */ /* 0x001ea80000100a00 */
[----:B------:R-:W0:Y:S01]  /*7ed00*/  S2R R26, SR_TID.X ;  /* 0x00000000001a7919 */ /* 0x000e220000002100 */
[----:B----4-:R-:W-:-:S03]  /*7ed10*/  IMAD.WIDE R10, R19, 0x2, R10 ;  /* 0x00000002130a7825 */ /* 0x010fc600078e020a */
[----:B------:R-:W3:Y:S04]  /*7ed20*/  LDL.LU R21, [R1+0x794] ;  /* 0x0007940001157983 */ /* 0x000ee80000300800 */
[----:B------:R1:W4:Y:S01]  /*7ed30*/  LDG.E.U16 R11, [R10.64] ;  /* 0x000000060a0b7981 */ /* 0x000322000c1e1500 */
[----:B0-----:R-:W-:-:S04]  /*7ed40*/  LOP3.LUT R26, R26, 0x1c, RZ, 0xc0, !PT ;  /* 0x0000001c1a1a7812 */ /* 0x001fc800078ec0ff */
[----:B------:R-:W-:-:S04]  /*7ed50*/  LEA.HI R26, R26, 0x18, RZ, 0x1e ;  /* 0x000000181a1a7811 */ /* 0x000fc800078ff0ff */
[----:B------:R-:W-:-:S05]  /*7ed60*/  SHF.L.U32 R26, R26, 0x5, RZ ;  /* 0x000000051a1a7819 */ /* 0x000fca00000006ff */
[----:B------:R0:W5:Y:S01]  /*7ed70*/  LDS R13, [R26+0x40000] ;  /* 0x040000001a0d7984 */ /* 0x0001620000000800 */
[----:B--2---:R-:W-:-:S05]  /*7ed80*/  IMAD.WIDE R8, R19, 0x2, R8 ;  /* 0x0000000213087825 */ /* 0x004fca00078e0208 */
[----:B0-----:R0:W2:Y:S01]  /*7ed90*/  LDG.E.U16 R26, [R8.64] ;  /* 0x00000006081a7981 */ /* 0x0010a2000c1e1500 */
[----:B------:R-:W-:-:S03]  /*7eda0*/  FFMA R17, R7, R17, R12 ;  /* 0x0000001107117223 */ /* 0x000fc6000000000c */
[----:B0-----:R-:W3:Y:S01]  /*7edb0*/  LDL.LU R9, [R1+0x790] ;  /* 0x0007900001097983 */ /* 0x001ee20000300800 */
[----:B-1----:R-:W-:-:S03]  /*7edc0*/  FMUL R10, R7, R16 ;  /* 0x00000010070a7220 */ /* 0x002fc60000400000 */
[----:B------:R-:W3:Y:S01]  /*7edd0*/  LDL.LU R12, [R1+0x760] ;  /* 0x00076000010c7983 */ /* 0x000ee20000300800 */
[----:B------:R-:W-:-:S03]  /*7ede0*/  FMUL R8, R7, R15 ;  /* 0x0000000f07087220 */ /* 0x000fc60000400000 */
[----:B------:R-:W3:Y:S04]  /*7edf0*/  LDL.LU R14, [R1+0x764] ;  /* 0x00076400010e7983 */ /* 0x000ee80000300800 */
[----:B------:R-:W-:Y:S04]  /*7ee00*/  STL [R1+0x1314], R17 ;  /* 0x0013141101007387 */ /* 0x000fe80000100800 */
[----:B------:R-:W-:Y:S04]  /*7ee10*/  STL [R1+0x500], R10 ;  /* 0x0005000a01007387 */ /* 0x000fe80000100800 */
[----:B------:R-:W3:Y:S04]  /*7ee20*/  LDL.LU R27, [R1+0x730] ;  /* 0x00073000011b7983 */ /* 0x000ee80000300800 */
[----:B------:R-:W0:Y:S04]  /*7ee30*/  S2R R18, SR_TID.X ;  /* 0x0000000000127919 */ /* 0x000e280000002100 */
[----:B--2---:R1:W-:Y:S04]  /*7ee40*/  STL [R1+0x9a8], R26 ;  /* 0x0009a81a01007387 */ /* 0x0043e80000100800 */
[----:B-1----:R-:W2:Y:S04]  /*7ee50*/  LDL.LU R26, [R1+0x734] ;  /* 0x00073400011a7983 */ /* 0x002ea80000300800 */
[----:B------:R-:W-:Y:S04]  /*7ee60*/  STL [R1+0x504], R8 ;  /* 0x0005040801007387 */ /* 0x000fe80000100800 */
[----:B------:R-:W5:Y:S04]  /*7ee70*/  LDL.LU R17, [R1+0x710] ;  /* 0x0007100001117983 */ /* 0x000f680000300800 */
[----:B------:R-:W5:Y:S04]  /*7ee80*/  LDL.LU R16, [R1+0x714] ;  /* 0x0007140001107983 */ /* 0x000f680000300800 */
[----:B------:R-:W5:Y:S04]  /*7ee90*/  LDL.LU R15, [R1+0x700] ;  /* 0x00070000010f7983 */ /* 0x000f680000300800 */
[----:B----4-:R1:W-:Y:S04]  /*7eea0*/  STL [R1+0x9a4], R11 ;  /* 0x0009a40b01007387 */ /* 0x0103e80000100800 */
[----:B-1----:R-:W4:Y:S01]  /*7eeb0*/  LDL.LU R11, [R1+0x704] ;  /* 0x00070400010b7983 */ /* 0x002f220000300800 */
[----:B0-----:R-:W-:Y:S01]  /*7eec0*/  LOP3.LUT R18, R18, 0x1c, RZ, 0xc0, !PT ;  /* 0x0000001c12127812 */ /* 0x001fe200078ec0ff */
[----:B---3--:R-:W-:-:S03]  /*7eed0*/  FMUL R9, R7, R9 ;  /* 0x0000000907097220 */ /* 0x008fc60000400000 */
[----:B------:R-:W-:Y:S01]  /*7eee0*/  LEA.HI R18, R18, 0x20, RZ, 0x1e ;  /* 0x0000002012127811 */ /* 0x000fe200078ff0ff */
[C---:B------:R-:W-:Y:S01]  /*7eef0*/  FMUL R8, R7.reuse, R21 ;  /* 0x0000001507087220 */ /* 0x040fe20000400000 */
[----:B------:R-:W-:Y:S03]  /*7ef00*/  STL [R1+0x4f0], R9 ;  /* 0x0004f00901007387 */ /* 0x000fe60000100800 */
[----:B------:R-:W-:Y:S01]  /*7ef10*/  IMAD.SHL.U32 R18, R18, 0x20, RZ ;  /* 0x0000002012127824 */ /* 0x000fe200078e00ff */
[----:B------:R-:W3:Y:S01]  /*7ef20*/  LDL.LU R21, [R1+0x6b0] ;  /* 0x0006b00001157983 */ /* 0x000ee20000300800 */
[----:B------:R-:W-:-:S03]  /*7ef30*/  FMUL R12, R7, R12 ;  /* 0x0000000c070c7220 */ /* 0x000fc60000400000 */
[----:B------:R0:W1:Y:S04]  /*7ef40*/  LDS R10, [R18+0x40000] ;  /* 0x04000000120a7984 */ /* 0x0000680000000800 */
[----:B------:R0:W-:Y:S04]  /*7ef50*/  STL [R1+0x4f4], R8 ;  /* 0x0004f40801007387 */ /* 0x0001e80000100800 */
[----:B0-----:R-:W3:Y:S04]  /*7ef60*/  LDL.LU R18, [R1+0x6b4] ;  /* 0x0006b40001127983 */ /* 0x001ee80000300800 */
[----:B------:R-:W3:Y:S04]  /*7ef70*/  LDL.LU R9, [R1+0x690] ;  /* 0x0006900001097983 */ /* 0x000ee80000300800 */
[----:B------:R-:W3:Y:S04]  /*7ef80*/  LDL.LU R8, [R1+0x694] ;  /* 0x0006940001087983 */ /* 0x000ee80000300800 */
[----:B------:R0:W-:Y:S01]  /*7ef90*/  STL [R1+0x4e0], R12 ;  /* 0x0004e00c01007387 */ /* 0x0001e20000100800 */
[----:B------:R-:W-:-:S02]  /*7efa0*/  FMUL R27, R7, R27 ;  /* 0x0000001b071b7220 */ /* 0x000fc40000400000 */
[C---:B0-----:R-:W-:Y:S02]  /*7efb0*/  FMUL R12, R7.reuse, R14 ;  /* 0x0000000e070c7220 */ /* 0x041fe40000400000 */
[----:B------:R-:W3:Y:S04]  /*7efc0*/  LDL.LU R14, [R1+0x7b8] ;  /* 0x0007b800010e7983 */ /* 0x000ee80000300800 */
[----:B------:R0:W-:Y:S04]  /*7efd0*/  STL [R1+0x4e4], R12 ;  /* 0x0004e40c01007387 */ /* 0x0001e80000100800 */
[----:B0-----:R-:W3:Y:S04]  /*7efe0*/  LDL.LU R12, [R1+0x7bc] ;  /* 0x0007bc00010c7983 */ /* 0x001ee80000300800 */
[----:B------:R-:W-:Y:S01]  /*7eff0*/  STL [R1+0x4d0], R27 ;  /* 0x0004d01b01007387 */ /* 0x000fe20000100800 */
[----:B--2---:R-:W-:-:S02]  /*7f000*/  FMUL R26, R7, R26 ;  /* 0x0000001a071a7220 */ /* 0x004fc40000400000 */
[----:B-----5:R-:W-:-:S03]  /*7f010*/  FMUL R17, R7, R17 ;  /* 0x0000001107117220 */ /* 0x020fc60000400000 */
[----:B------:R-:W-:Y:S01]  /*7f020*/  STL [R1+0x4d4], R26 ;  /* 0x0004d41a01007387 */ /* 0x000fe20000100800 */
[----:B------:R-:W-:-:S03]  /*7f030*/  FMUL R16, R7, R16 ;  /* 0x0000001007107220 */ /* 0x000fc60000400000 */
[----:B------:R0:W-:Y:S01]  /*7f040*/  STL [R1+0x4c0], R17 ;  /* 0x0004c01101007387 */ /* 0x0001e20000100800 */
[----:B------:R-:W-:-:S03]  /*7f050*/  FMUL R15, R7, R15 ;  /* 0x0000000f070f7220 */ /* 0x000fc60000400000 */
[----:B------:R2:W-:Y:S04]  /*7f060*/  STL [R1+0x4c4], R16 ;  /* 0x0004c41001007387 */ /* 0x0005e80000100800 */
[----:B0-----:R-:W5:Y:S04]  /*7f070*/  LDL.LU R17, [R1+0x798] ;  /* 0x0007980001117983 */ /* 0x001f680000300800 */
[----:B------:R0:W-:Y:S01]  /*7f080*/  STL [R1+0x530], R15 ;  /* 0x0005300f01007387 */ /* 0x0001e20000100800 */
[----:B----4-:R-:W-:-:S03]  /*7f090*/  FMUL R11, R7, R11 ;  /* 0x0000000b070b7220 */ /* 0x010fc60000400000 */
[----:B--2---:R-:W2:Y:S04]  /*7f0a0*/  LDL.LU R16, [R1+0x79c] ;  /* 0x00079c0001107983 */ /* 0x004ea80000300800 */
[----:B------:R4:W-:Y:S04]  /*7f0b0*/  STL [R1+0x534], R11 ;  /* 0x0005340b01007387 */ /* 0x0009e80000100800 */
[----:B0-----:R-:W2:Y:S04]  /*7f0c0*/  LDL.LU R15, [R1+0x768] ;  /* 0x00076800010f7983 */ /* 0x001ea80000300800 */
[----:B----4-:R-:W4:Y:S01]  /*7f0d0*/  LDL.LU R11, [R1+0x76c] ;  /* 0x00076c00010b7983 */ /* 0x010f220000300800 */
[----:B---3--:R-:W-:-:S02]  /*7f0e0*/  FMUL R26, R7, R21 ;  /* 0x00000015071a7220 */ /* 0x008fc40000400000 */
[----:B------:R-:W-:-:S03]  /*7f0f0*/  FMUL R21, R7, R18 ;  /* 0x0000001207157220 */ /* 0x000fc60000400000 */
[----:B------:R0:W-:Y:S01]  /*7f100*/  STL [R1+0x520], R26 ;  /* 0x0005201a01007387 */ /* 0x0001e20000100800 */
[----:B------:R-:W-:-:S03]  /*7f110*/  FMUL R18, R7, R9 ;  /* 0x0000000907127220 */ /* 0x000fc60000400000 */
[----:B------:R-:W-:Y:S01]  /*7f120*/  STL [R1+0x524], R21 ;  /* 0x0005241501007387 */ /* 0x000fe20000100800 */
[----:B------:R-:W-:-:S03]  /*7f130*/  FMUL R7, R7, R8 ;  /* 0x0000000807077220 */ /* 0x000fc60000400000 */
[----:B------:R-:W3:Y:S04]  /*7f140*/  LDL.LU R9, [R1+0x738] ;  /* 0x0007380001097983 */ /* 0x000ee80000300800 */
[----:B------:R-:W-:Y:S04]  /*7f150*/  STL [R1+0x510], R18 ;  /* 0x0005101201007387 */ /* 0x000fe80000100800 */
[----:B------:R-:W3:Y:S04]  /*7f160*/  LDL.LU R8, [R1+0x73c] ;  /* 0x00073c0001087983 */ /* 0x000ee80000300800 */
[----:B------:R0:W-:Y:S01]  /*7f170*/  STL [R1+0x514], R7 ;  /* 0x0005140701007387 */ /* 0x0001e20000100800 */
[----:B------:R-:W-:-:S03]  /*7f180*/  FMUL R14, R6, R14 ;  /* 0x0000000e060e7220 */ /* 0x000fc60000400000 */
[----:B------:R-:W3:Y:S04]  /*7f190*/  LDL.LU R27, [R1+0x718] ;  /* 0x00071800011b7983 */ /* 0x000ee80000300800 */
[----:B------:R1:W-:Y:S04]  /*7f1a0*/  STL [R1+0x508], R14 ;  /* 0x0005080e01007387 */ /* 0x0003e80000100800 */
[----:B0-----:R-:W3:Y:S01]  /*7f1b0*/  LDL.LU R26, [R1+0x71c] ;  /* 0x00071c00011a7983 */ /* 0x001ee20000300800 */
[----:B------:R-:W-:-:S05]  /*7f1c0*/  FMUL R7, R6, R12 ;  /* 0x0000000c06077220 */ /* 0x000fca0000400000 */
[----:B------:R5:W-:Y:S04]  /*7f1d0*/  STL [R1+0x50c], R7 ;  /* 0x00050c0701007387 */ /* 0x000be80000100800 */
[----:B------:R-:W3:Y:S04]  /*7f1e0*/  LDL.LU R21, [R1+0x708] ;  /* 0x0007080001157983 */ /* 0x000ee80000300800 */
[----:B-1----:R-:W3:Y:S04]  /*7f1f0*/  LDL.LU R14, [R1+0x70c] ;  /* 0x00070c00010e7983 */ /* 0x002ee80000300800 */
[----:B------:R-:W3:Y:S04]  /*7f200*/  LDL.LU R18, [R1+0x6b8] ;  /* 0x0006b80001127983 */ /* 0x000ee80000300800 */
[----:B------:R-:W3:Y:S01]  /*7f210*/  LDL.LU R12, [R1+0x6bc] ;  /* 0x0006bc00010c7983 */ /* 0x000ee20000300800 */
[----:B-----5:R-:W-:-:S05]  /*7f220*/  FMUL R7, R6, R17 ;  /* 0x0000001106077220 */ /* 0x020fca0000400000 */
[----:B------:R4:W-:Y:S01]  /*7f230*/  STL [R1+0x4f8], R7 ;  /* 0x0004f80701007387 */ /* 0x0009e20000100800 */
[----:B--2---:R-:W-:-:S05]  /*7f240*/  FMUL R17, R6, R16 ;  /* 0x0000001006117220 */ /* 0x004fca0000400000 */
[----:B------:R-:W-:Y:S01]  /*7f250*/  STL [R1+0x4fc], R17 ;  /* 0x0004fc1101007387 */ /* 0x000fe20000100800 */
[----:B------:R-:W-:-:S03]  /*7f260*/  FMUL R16, R6, R15 ;  /* 0x0000000f06107220 */ /* 0x000fc60000400000 */
[----:B------:R-:W2:Y:S01]  /*7f270*/  LDL.LU R15, [R1+0x698] ;  /* 0x00069800010f7983 */ /* 0x000ea20000300800 */
[----:B----4-:R-:W-:-:S03]  /*7f280*/  FMUL R7, R6, R11 ;  /* 0x0000000b06077220 */ /* 0x010fc60000400000 */
[----:B------:R-:W-:Y:S04]  /*7f290*/  STL [R1+0x4e8], R16 ;  /* 0x0004e81001007387 */ /* 0x000fe80000100800 */
[----:B------:R-:W4:Y:S04]  /*7f2a0*/  LDL.LU R11, [R1+0x69c] ;  /* 0x00069c00010b7983 */ /* 0x000f280000300800 */
[----:B------:R0:W-:Y:S04]  /*7f2b0*/  STL [R1+0x4ec], R7 ;  /* 0x0004ec0701007387 */ /* 0x0001e80000100800 */
[----:B0-----:R-:W5:Y:S04]  /*7f2c0*/  LDL.LU R7, [R1+0x1318] ;  /* 0x0013180001077983 */ /* 0x001f680000300800 */
[----:B------:R-:W5:Y:S01]  /*7f2d0*/  LDL.64 R16, [R1+0x17f0] ;  /* 0x0017f00001107983 */ /* 0x000f620000100a00 */
[----:B---3--:R-:W-:-:S05]  /*7f2e0*/  FMUL R9, R6, R9 ;  /* 0x0000000906097220 */ /* 0x008fca0000400000 */
[----:B------:R0:W-:Y:S01]  /*7f2f0*/  STL [R1+0x4d8], R9 ;  /* 0x0004d80901007387 */ /* 0x0001e20000100800 */
[C---:B------:R-:W-:Y:S02]  /*7f300*/  FMUL R27, R6.reuse, R27 ;  /* 0x0000001b061b7220 */ /* 0x040fe40000400000 */
[----:B0-----:R-:W-:-:S05]  /*7f310*/  FMUL R9, R6, R8 ;  /* 0x0000000806097220 */ /* 0x001fca0000400000 */
[----:B------:R0:W-:Y:S04]  /*7f320*/  STL [R1+0x4dc], R9 ;  /* 0x0004dc0901007387 */ /* 0x0001e80000100800 */
[----:B0-----:R-:W3:Y:S04]  /*7f330*/  LDL.64 R8, [R1+0x17e8] ;  /* 0x0017e80001087983 */ /* 0x001ee80000100a00 */
[----:B------:R0:W-:Y:S01]  /*7f340*/  STL [R1+0x4c8], R27 ;  /* 0x0004c81b01007387 */ /* 0x0001e20000100800 */
[C---:B------:R-:W-:Y:S02]  /*7f350*/  FMUL R18, R6.reuse, R18 ;  /* 0x0000001206127220 */ /* 0x040fe40000400000 */
[----:B0-----:R-:W-:-:S02]  /*7f360*/  FMUL R27, R6, R26 ;  /* 0x0000001a061b7220 */ /* 0x001fc40000400000 */
[C---:B------:R-:W-:Y:S02]  /*7f370*/  FMUL R26, R6.reuse, R21 ;  /* 0x00000015061a7220 */ /* 0x040fe40000400000 */
[C---:B------:R-:W-:Y:S01]  /*7f380*/  FMUL R21, R6.reuse, R14 ;  /* 0x0000000e06157220 */ /* 0x040fe20000400000 */
[----:B------:R-:W-:Y:S01]  /*7f390*/  STL [R1+0x4cc], R27 ;  /* 0x0004cc1b01007387 */ /* 0x000fe20000100800 */
[----:B------:R-:W-:-:S03]  /*7f3a0*/  FMUL R12, R6, R12 ;  /* 0x0000000c060c7220 */ /* 0x000fc60000400000 */
[----:B------:R-:W3:Y:S04]  /*7f3b0*/  LDL.LU R14, [R1+0x131c] ;  /* 0x00131c00010e7983 */ /* 0x000ee80000300800 */
[----:B------:R-:W-:Y:S04]  /*7f3c0*/  STL [R1+0x538], R26 ;  /* 0x0005381a01007387 */ /* 0x000fe80000100800 */
[----:B------:R0:W-:Y:S04]  /*7f3d0*/  STL [R1+0x53c], R21 ;  /* 0x00053c1501007387 */ /* 0x0001e80000100800 */
[----:B------:R-:W-:Y:S04]  /*7f3e0*/  STL [R1+0x528], R18 ;  /* 0x0005281201007387 */ /* 0x000fe80000100800 */
[----:B0-----:R-:W3:Y:S04]  /*7f3f0*/  LDL.LU R21, [R1+0x890] ;  /* 0x0008900001157983 */ /* 0x001ee80000300800 */
[----:B------:R0:W-:Y:S04]  /*7f400*/  STL [R1+0x52c], R12 ;  /* 0x00052c0c01007387 */ /* 0x0001e80000100800 */
[----:B0-----:R-:W3:Y:S01]  /*7f410*/  LDL.LU R12, [R1+0x894] ;  /* 0x00089400010c7983 */ /* 0x001ee20000300800 */
[----:B--2---:R-:W-:-:S05]  /*7f420*/  FMUL R15, R6, R15 ;  /* 0x0000000f060f7220 */ /* 0x004fca0000400000 */
[----:B------:R-:W-:Y:S01]  /*7f430*/  STL [R1+0x518], R15 ;  /* 0x0005180f01007387 */ /* 0x000fe20000100800 */
[C---:B----4-:R-:W-:Y:S02]  /*7f440*/  FMUL R11, R6.reuse, R11 ;  /* 0x0000000b060b7220 */ /* 0x050fe40000400000 */
[----:B-----5:R-:W-:-:S05]  /*7f450*/  FFMA R7, R6, R7, R13 ;  /* 0x0000000706077223 */ /* 0x020fca000000000d */
[----:B------:R0:W-:Y:S02]  /*7f460*/  STL [R1+0x1318], R7 ;  /* 0x0013180701007387 */ /* 0x0001e40000100800 */
[----:B0-----:R-:W-:-:S06]  /*7f470*/  IMAD.WIDE R6, R19, 0x2, R16 ;  /* 0x0000000213067825 */ /* 0x001fcc00078e0210 */
[----:B------:R0:W2:Y:S04]  /*7f480*/  LDG.E.U16 R6, [R6.64] ;  /* 0x0000000606067981 */ /* 0x0000a8000c1e1500 */
[----:B------:R-:W-:Y:S04]  /*7f490*/  STL [R1+0x51c], R11 ;  /* 0x00051c0b01007387 */ /* 0x000fe80000100800 */
[----:B------:R-:W4:Y:S04]  /*7f4a0*/  LDL.LU R18, [R1+0x880] ;  /* 0x0008800001127983 */ /* 0x000f280000300800 */
[----:B------:R-:W5:Y:S04]  /*7f4b0*/  LDL.LU R15, [R1+0x884] ;  /* 0x00088400010f7983 */ /* 0x000f680000300800 */
[----:B------:R-:W4:Y:S01]  /*7f4c0*/  LDL.LU R17, [R1+0x870] ;  /* 0x0008700001117983 */ /* 0x000f220000300800 */
[----:B---3--:R-:W-:-:S03]  /*7f4d0*/  IMAD.WIDE R8, R19, 0x2, R8 ;  /* 0x0000000213087825 */ /* 0x008fc600078e0208 */
[----:B------:R-:W3:Y:S04]  /*7f4e0*/  LDL.LU R16, [R1+0x874] ;  /* 0x0008740001107983 */ /* 0x000ee80000300800 */
[----:B------:R1:W3:Y:S01]  /*7f4f0*/  LDG.E.U16 R27, [R8.64] ;  /* 0x00000006081b7981 */ /* 0x0002e2000c1e1500 */
[----:B------:R-:W-:-:S05]  /*7f500*/  FFMA R14, R5, R14, R10 ;  /* 0x0000000e050e7223 */ /* 0x000fca000000000a */
[----:B------:R0:W-:Y:S04]  /*7f510*/  STL [R1+0x131c], R14 ;  /* 0x00131c0e01007387 */ /* 0x0001e80000100800 */
[----:B0-----:R-:W3:Y:S01]  /*7f520*/  LDL.LU R14, [R1+0x860] ;  /* 0x00086000010e7983 */ /* 0x001ee20000300800 */
[----:B------:R-:W-:-:S03]  /*7f530*/  FMUL R7, R5, R21 ;  /* 0x0000001505077220 */ /* 0x000fc60000400000 */
[----:B------:R-:W3:Y:S04]  /*7f540*/  LDL.LU R13, [R1+0x864] ;  /* 0x00086400010d7983 */ /* 0x000ee80000300800 */
[----:B------:R-:W0:Y:S04]  /*7f550*/  S2R R26, SR_TID.X ;  /* 0x00000000001a7919 */ /* 0x000e280000002100 */
[----:B--2---:R2:W-:Y:S02]  /*7f560*/  STL [R1+0x9a0], R6 ;  /* 0x0009a00601007387 */ /* 0x0045e40000100800 */
[----:B--2---:R-:W-:-:S02]  /*7f570*/  FMUL R6, R5, R12 ;  /* 0x0000000c05067220 */ /* 0x004fc40000400000 */
[----:B------:R-:W2:Y:S04]  /*7f580*/  LDL.LU R12, [R1+0x850] ;  /* 0x00085000010c7983 */ /* 0x000ea80000300800 */
[----:B------:R4:W-:Y:S04]  /*7f590*/  STL [R1+0x4a0], R7 ;  /* 0x0004a00701007387 */ /* 0x0009e80000100800 */
[----:B------:R5:W-:Y:S04]  /*7f5a0*/  STL [R1+0x4a4], R6 ;  /* 0x0004a40601007387 */ /* 0x000be80000100800 */
[----:B------:R-:W2:Y:S01]  /*7f5b0*/  LDL.LU R10, [R1+0x854] ;  /* 0x00085400010a7983 */ /* 0x000ea20000300800 */
[----:B----4-:R-:W-:-:S02]  /*7f5c0*/  FMUL R7, R5, R18 ;  /* 0x0000001205077220 */ /* 0x010fc40000400000 */
[----:B-----5:R-:W-:-:S03]  /*7f5d0*/  FMUL R6, R5, R15 ;  /* 0x0000000f05067220 */ /* 0x020fc60000400000 */
[----:B------:R-:W-:Y:S04]  /*7f5e0*/  STL [R1+0x490], R7 ;  /* 0x0004900701007387 */ /* 0x000fe80000100800 */
[----:B------:R-:W4:Y:S04]  /*7f5f0*/  LDL.LU R21, [R1+0x840] ;  /* 0x0008400001157983 */ /* 0x000f280000300800 */
[----:B------:R5:W-:Y:S04]  /*7f600*/  STL [R1+0x494], R6 ;  /* 0x0004940601007387 */ /* 0x000be80000100800 */
[----:B------:R-:W4:Y:S04]  /*7f610*/  LDL.LU R18, [R1+0x844] ;  /* 0x0008440001127983 */ /* 0x000f280000300800 */
[----:B------:R-:W4:Y:S04]  /*7f620*/  LDL.LU R15, [R1+0x810] ;  /* 0x00081000010f7983 */ /* 0x000f280000300800 */
[----:B-1----:R-:W4:Y:S01]  /*7f630*/  LDL.LU R9, [R1+0x814] ;  /* 0x0008140001097983 */ /* 0x002f220000300800 */
[----:B-----5:R-:W-:-:S03]  /*7f640*/  FMUL R6, R5, R17 ;  /* 0x0000001105067220 */ /* 0x020fc60000400000 */
[----:B------:R-:W5:Y:S04]  /*7f650*/  LDL.LU R7, [R1+0x7f0] ;  /* 0x0007f00001077983 */ /* 0x000f680000300800 */
[----:B------:R1:W-:Y:S04]  /*7f660*/  STL [R1+0x480], R6 ;  /* 0x0004800601007387 */ /* 0x0003e80000100800 */
[----:B-1----:R-:W5:Y:S01]  /*7f670*/  LDL.LU R6, [R1+0x7f4] ;  /* 0x0007f40001067983 */ /* 0x002f620000300800 */
[----:B0-----:R-:W-:-:S04]  /*7f680*/  LOP3.LUT R26, R26, 0x1c, RZ, 0xc0, !PT ;  /* 0x0000001c1a1a7812 */ /* 0x001fc800078ec0ff */
[----:B------:R-:W-:-:S04]  /*7f690*/  LEA.HI R26, R26, 0x28, RZ, 0x1e ;  /* 0x000000281a1a7811 */ /* 0x000fc800078ff0ff */
[----:B------:R-:W-:-:S05]  /*7f6a0*/  SHF.L.U32 R26, R26, 0x5, RZ ;  /* 0x000000051a1a7819 */ /* 0x000fca00000006ff */
[----:B------:R0:W1:Y:S04]  /*7f6b0*/  LDS R11, [R26+0x40000] ;  /* 0x040000001a0b7984 */ /* 0x0000680000000800 */
[----:B0-----:R-:W0:Y:S01]  /*7f6c0*/  S2R R26, SR_TID.X ;  /* 0x00000000001a7919 */ /* 0x001e220000002100 */
[C---:B---3--:R-:W-:Y:S02]  /*7f6d0*/  FMUL R16, R5.reuse, R16 ;  /* 0x0000001005107220 */ /* 0x048fe40000400000 */
[----:B------:R-:W-:-:S03]  /*7f6e0*/  FMUL R17, R5, R14 ;  /* 0x0000000e05117220 */ /* 0x000fc60000400000 */
[----:B------:R3:W-:Y:S04]  /*7f6f0*/  STL [R1+0x484], R16 ;  /* 0x0004841001007387 */ /* 0x0007e80000100800 */
[----:B------:R-:W-:Y:S04]  /*7f700*/  STL [R1+0x99c], R27 ;  /* 0x00099c1b01007387 */ /* 0x000fe80000100800 */
[----:B------:R-:W5:Y:S01]  /*7f710*/  LDL.LU R14, [R1+0x898] ;  /* 0x00089800010e7983 */ /* 0x000f620000300800 */
[----:B---3--:R-:W-:-:S03]  /*7f720*/  FMUL R16, R5, R13 ;  /* 0x0000000d05107220 */ /* 0x008fc60000400000 */
[----:B------:R3:W-:Y:S04]  /*7f730*/  STL [R1+0x470], R17 ;  /* 0x0004701101007387 */ /* 0x0007e80000100800 */
[----:B------:R-:W5:Y:S01]  /*7f740*/  LDL.LU R13, [R1+0x89c] ;  /* 0x00089c00010d7983 */ /* 0x000f620000300800 */
[----:B0-----:R-:W-:-:S04]  /*7f750*/  LOP3.LUT R26, R26, 0x1c, RZ, 0xc0, !PT ;  /* 0x0000001c1a1a7812 */ /* 0x001fc800078ec0ff */
[----:B------:R-:W-:Y:S01]  /*7f760*/  LEA.HI R26, R26, 0x30, RZ, 0x1e ;  /* 0x000000301a1a7811 */ /* 0x000fe200078ff0ff */
[----:B------:R0:W-:Y:S04]  /*7f770*/  STL [R1+0x474], R16 ;  /* 0x0004741001007387 */ /* 0x0001e80000100800 */
[----:B------:R-:W-:Y:S01]  /*7f780*/  IMAD.SHL.U32 R26, R26, 0x20, RZ ;  /* 0x000000201a1a7824 */ /* 0x000fe200078e00ff */
[----:B---3--:R-:W5:Y:S04]  /*7f790*/  LDL.LU R17, [R1+0x888] ;  /* 0x0008880001117983 */ /* 0x008f680000300800 */
[----:B------:R-:W0:Y:S01]  /*7f7a0*/  LDS R8, [R26+0x40000] ;  /* 0x040000001a087984 */ /* 0x000e220000000800 */
[----:B--2---:R-:W-:-:S05]  /*7f7b0*/  FMUL R12, R5, R12 ;  /* 0x0000000c050c7220 */ /* 0x004fca0000400000 */
[----:B------:R2:W-:Y:S04]  /*7f7c0*/  STL [R1+0x460], R12 ;  /* 0x0004600c01007387 */ /* 0x0005e80000100800 */
[----:B0-----:R-:W3:Y:S01]  /*7f7d0*/  LDL.LU R16, [R1+0x88c] ;  /* 0x00088c0001107983 */ /* 0x001ee20000300800 */
[----:B------:R-:W-:-:S05]  /*7f7e0*/  FMUL R10, R5, R10 ;  /* 0x0000000a050a7220 */ /* 0x000fca0000400000 */
[----:B------:R0:W-:Y:S04]  /*7f7f0*/  STL [R1+0x464], R10 ;  /* 0x0004640a01007387 */ /* 0x0001e80000100800 */
[----:B--2---:R-:W2:Y:S01]  /*7f800*/  LDL.LU R12, [R1+0x878] ;  /* 0x00087800010c7983 */ /* 0x004ea20000300800 */
[----:B----4-:R-:W-:-:S03]  /*7f810*/  FMUL R27, R5, R21 ;  /* 0x00000015051b7220 */ /* 0x010fc60000400000 */
[----:B0-----:R-:W4:Y:S01]  /*7f820*/  LDL.LU R10, [R1+0x87c] ;  /* 0x00087c00010a7983 */ /* 0x001f220000300800 */
[----:B------:R-:W-:-:S03]  /*7f830*/  FMUL R26, R5, R18 ;  /* 0x00000012051a7220 */ /* 0x000fc60000400000 */
[----:B------:R-:W-:Y:S01]  /*7f840*/  STL [R1+0x450], R27 ;  /* 0x0004501b01007387 */ /* 0x000fe20000100800 */
[----:B------:R-:W-:-:S03]  /*7f850*/  FMUL R21, R5, R15 ;  /* 0x0000000f05157220 */ /* 0x000fc60000400000 */
[----:B------:R-:W-:Y:S04]  /*7f860*/  STL [R1+0x454], R26 ;  /* 0x0004541a01007387 */ /* 0x000fe80000100800 */
[----:B------:R-:W4:Y:S01]  /*7f870*/  LDL.LU R15, [R1+0x868] ;  /* 0x00086800010f7983 */ /* 0x000f220000300800 */
[----:B------:R-:W-:-:S03]  /*7f880*/  FMUL R18, R5, R9 ;  /* 0x0000000905127220 */ /* 0x000fc60000400000 */
[----:B------:R-:W-:Y:S04]  /*7f890*/  STL [R1+0xb0], R21 ;  /* 0x0000b01501007387 */ /* 0x000fe80000100800 */
[----:B------:R-:W4:Y:S04]  /*7f8a0*/  LDL.LU R9, [R1+0x86c] ;  /* 0x00086c0001097983 */ /* 0x000f280000300800 */
[----:B------:R5:W-:Y:S02]  /*7f8b0*/  STL [R1+0xb4], R18 ;  /* 0x0000b41201007387 */ /* 0x000be40000100800 */
[----:B-----5:R-:W-:-:S02]  /*7f8c0*/  FMUL R18, R5, R7 ;  /* 0x0000000705127220 */ /* 0x020fc40000400000 */
[----:B------:R-:W5:Y:S01]  /*7f8d0*/  LDL.LU R7, [R1+0x858] ;  /* 0x0008580001077983 */ /* 0x000f620000300800 */
[----:B------:R-:W-:-:S03]  /*7f8e0*/  FMUL R5, R5, R6 ;  /* 0x0000000605057220 */ /* 0x000fc60000400000 */
[----:B------:R0:W-:Y:S04]  /*7f8f0*/  STL [R1+0xa0], R18 ;  /* 0x0000a01201007387 */ /* 0x0001e80000100800 */
[----:B------:R-:W5:Y:S04]  /*7f900*/  LDL.LU R6, [R1+0x85c] ;  /* 0x00085c0001067983 */ /* 0x000f680000300800 */
[----:B------:R0:W-:Y:S02]  /*7f910*/  STL [R1+0xa4], R5 ;  /* 0x0000a40501007387 */ /* 0x0001e40000100800 */
[----:B0-----:R-:W-:-:S02]  /*7f920*/  FMUL R18, R4, R14 ;  /* 0x0000000e04127220 */ /* 0x001fc40000400000 */
[----:B------:R-:W5:Y:S04]  /*7f930*/  LDL.LU R14, [R1+0x848] ;  /* 0x00084800010e7983 */ /* 0x000f680000300800 */
[----:B------:R-:W-:Y:S01]  /*7f940*/  STL [R1+0x4a8], R18 ;  /* 0x0004a81201007387 */ /* 0x000fe20000100800 */
[----:B------:R-:W-:-:S03]  /*7f950*/  FMUL R5, R4, R13 ;  /* 0x0000000d04057220 */ /* 0x000fc60000400000 */
[----:B------:R-:W5:Y:S04]  /*7f960*/  LDL.LU R13, [R1+0x84c] ;  /* 0x00084c00010d7983 */ /* 0x000f680000300800 */
[----:B------:R0:W-:Y:S02]  /*7f970*/  STL [R1+0x4ac], R5 ;  /* 0x0004ac0501007387 */ /* 0x0001e40000100800 */
[----:B0-----:R-:W-:-:S05]  /*7f980*/  FMUL R5, R4, R17 ;  /* 0x0000001104057220 */ /* 0x001fca0000400000 */
[----:B------:R4:W-:Y:S01]  /*7f990*/  STL [R1+0x498], R5 ;  /* 0x0004980501007387 */ /* 0x0009e20000100800 */
[----:B---3--:R-:W-:-:S05]  /*7f9a0*/  FMUL R16, R4, R16 ;  /* 0x0000001004107220 */ /* 0x008fca0000400000 */
[----:B------:R-:W-:Y:S04]  /*7f9b0*/  STL [R1+0x49c], R16 ;  /* 0x00049c1001007387 */ /* 0x000fe80000100800 */
[----:B------:R-:W3:Y:S01]  /*7f9c0*/  LDL.LU R18, [R1+0x818] ;  /* 0x0008180001127983 */ /* 0x000ee20000300800 */
[C---:B--2---:R-:W-:Y:S02]  /*7f9d0*/  FMUL R12, R4.reuse, R12 ;  /* 0x0000000c040c7220 */ /* 0x044fe40000400000 */
[----:B----4-:R-:W-:-:S03]  /*7f9e0*/  FMUL R5, R4, R10 ;  /* 0x0000000a04057220 */ /* 0x010fc60000400000 */
[----:B------:R0:W-:Y:S04]  /*7f9f0*/  STL [R1+0x488], R12 ;  /* 0x0004880c01007387 */ /* 0x0001e80000100800 */
[----:B0-----:R-:W2:Y:S04]  /*7fa00*/  LDL.LU R12, [R1+0x81c] ;  /* 0x00081c00010c7983 */ /* 0x001ea80000300800 */
[----:B------:R0:W-:Y:S04]  /*7fa10*/  STL [R1+0x48c], R5 ;  /* 0x00048c0501007387 */ /* 0x0001e80000100800 */
[----:B------:R-:W4:Y:S01]  /*7fa20*/  LDL.LU R10, [R1+0x7f8] ;  /* 0x0007f800010a7983 */ /* 0x000f220000300800 */
[----:B0-----:R-:W-:-:S02]  /*7fa30*/  FMUL R5, R4, R15 ;  /* 0x0000000f04057220 */ /* 0x001fc40000400000 */
[C---:B------:R-:W-:Y:S02]  /*7fa40*/  FMUL R15, R4.reuse, R9 ;  /* 0x00000009040f7220 */ /* 0x040fe40000400000 */
[----:B------:R-:W4:Y:S04]  /*7fa50*/  LDL.LU R9, [R1+0x7fc] ;  /* 0x0007fc0001097983 */ /* 0x000f280000300800 */
[----:B------:R0:W-:Y:S04]  /*7fa60*/  STL [R1+0x478], R5 ;  /* 0x0004780501007387 */ /* 0x0001e80000100800 */
[----:B0-----:R-:W1:Y:S01]  /*7fa70*/  LDL.LU R5, [R1+0x1320] ;  /* 0x0013200001057983 */ /* 0x001e620000300800 */
[----:B-----5:R-:W-:-:S03]  /*7fa80*/  FMUL R7, R4, R7 ;  /* 0x0000000704077220 */ /* 0x020fc60000400000 */
[----:B------:R0:W-:Y:S04]  /*7fa90*/  STL [R1+0x47c], R15 ;  /* 0x00047c0f01007387 */ /* 0x0001e80000100800 */
[----:B------:R-:W5:Y:S04]  /*7faa0*/  LDL.64 R26, [R1+0x17e0] ;  /* 0x0017e000011a7983 */ /* 0x000f680000100a00 */
[----:B------:R0:W-:Y:S02]  /*7fab0*/  STL [R1+0x468], R7 ;  /* 0x0004680701007387 */ /* 0x0001e40000100800 */
[----:B0-----:R-:W-:-:S02]  /*7fac0*/  FMUL R15, R4, R6 ;  /* 0x00000006040f7220 */ /* 0x001fc40000400000 */
[----:B------:R-:W5:Y:S01]  /*7fad0*/  LDL.64 R6, [R1+0x17d8] ;  /* 0x0017d80001067983 */ /* 0x000f620000100a00 */
[----:B------:R-:W-:-:S03]  /*7fae0*/  FMUL R14, R4, R14 ;  /* 0x0000000e040e7220 */ /* 0x000fc60000400000 */
[----:B------:R0:W-:Y:S04]  /*7faf0*/  STL [R1+0x46c], R15 ;  /* 0x00046c0f01007387 */ /* 0x0001e80000100800 */
[----:B------:R-:W5:Y:S01]  /*7fb00*/  LDL.LU R17, [R1+0x1324] ;  /* 0x0013240001117983 */ /* 0x000f620000300800 */
[----:B------:R-:W-:-:S03]  /*7fb10*/  FMUL R13, R4, R13 ;  /* 0x0000000d040d7220 */ /* 0x000fc60000400000 */
[----:B------:R0:W-:Y:S04]  /*7fb20*/  STL [R1+0x458], R14 ;  /* 0x0004580e01007387 */ /* 0x0001e80000100800 */
[----:B------:R-:W5:Y:S04]  /*7fb30*/  LDL.LU R16, [R1+0x800] ;  /* 0x0008000001107983 */ /* 0x000f680000300800 */
[----:B------:R0:W-:Y:S04]  /*7fb40*/  STL [R1+0x45c], R13 ;  /* 0x00045c0d01007387 */ /* 0x0001e80000100800 */
[----:B0-----:R-:W5:Y:S04]  /*7fb50*/  LDL.LU R15, [R1+0x804] ;  /* 0x00080400010f7983 */ /* 0x001f680000300800 */
[----:B------:R-:W5:Y:S04]  /*7fb60*/  LDL.LU R14, [R1+0x7e0] ;  /* 0x0007e000010e7983 */ /* 0x000f680000300800 */
[----:B------:R-:W5:Y:S01]  /*7fb70*/  LDL.LU R13, [R1+0x7e4] ;  /* 0x0007e400010d7983 */ /* 0x000f620000300800 */
[----:B------:R-:W-:-:S04]  /*7fb80*/  LOP3.LUT R25, R25, 0x1c, RZ, 0xc0, !PT ;  /* 0x0000001c19197812 */ /* 0x000fc800078ec0ff */
[----:B------:R-:W-:-:S04]  /*7fb90*/  LEA.HI R25, R25, 0x38, RZ, 0x1e ;  /* 0x0000003819197811 */ /* 0x000fc800078ff0ff */
[----:B------:R-:W-:Y:S01]  /*7fba0*/  SHF.L.U32 R25, R25, 0x5, RZ ;  /* 0x0000000519197819 */ /* 0x000fe200000006ff */
[----:B---3--:R-:W-:-:S05]  /*7fbb0*/  FMUL R18, R4, R18 ;  /* 0x0000001204127220 */ /* 0x008fca0000400000 */
[----:B------:R-:W-:Y:S01]  /*7fbc0*/  STL [R1+0xb8], R18 ;  /* 0x0000b81201007387 */ /* 0x000fe20000100800 */
[C---:B--2---:R-:W-:Y:S02]  /*7fbd0*/  FMUL R12, R4.reuse, R12 ;  /* 0x0000000c040c7220 */ /* 0x044fe40000400000 */
[----:B----4-:R-:W-:-:S03]  /*7fbe0*/  FMUL R10, R4, R10 ;  /* 0x0000000a040a7220 */ /* 0x010fc60000400000 */
[----:B------:R0:W-:Y:S04]  /*7fbf0*/  STL [R1+0xbc], R12 ;  /* 0x0000bc0c01007387 */ /* 0x0001e80000100800 */
[----:B------:R2:W-:Y:S01]  /*7fc00*/  STL [R1+0xa8], R10 ;  /* 0x0000a80a01007387 */ /* 0x0005e20000100800 */
[----:B------:R-:W-:-:S03]  /*7fc10*/  FMUL R9, R4, R9 ;  /* 0x0000000904097220 */ /* 0x000fc60000400000 */
[----:B0-----:R-:W3:Y:S04]  /*7fc20*/  LDL.LU R12, [R1+0x7d0] ;  /* 0x0007d000010c7983 */ /* 0x001ee80000300800 */
[----:B------:R-:W-:Y:S04]  /*7fc30*/  STL [R1+0xac], R9 ;  /* 0x0000ac0901007387 */ /* 0x000fe80000100800 */
[----:B------:R-:W0:Y:S01]  /*7fc40*/  LDS R9, [R25+0x40000] ;  /* 0x0400000019097984 */ /* 0x000e220000000800 */
[----:B-1----:R-:W-:-:S05]  /*7fc50*/  FFMA R5, R4, R5, R11 ;  /* 0x0000000504057223 */ /* 0x002fca000000000b */
[----:B------:R5:W-:Y:S04]  /*7fc60*/  STL [R1+0x1320], R5 ;  /* 0x0013200501007387 */ /* 0x000be80000100800 */
[----:B--2---:R-:W2:Y:S01]  /*7fc70*/  LDL.LU R10, [R1+0x7d4] ;  /* 0x0007d400010a7983 */ /* 0x004ea20000300800 */
[----:B-----5:R-:W-:-:S05]  /*7fc80*/  IMAD.WIDE R4, R19, 0x2, R26 ;  /* 0x0000000213047825 */ /* 0x020fca00078e021a */
[----:B------:R1:W4:Y:S01]  /*7fc90*/  LDG.E.U16 R26, [R4.64] ;  /* 0x00000006041a7981 */ /* 0x000322000c1e1500 */
[----:B------:R-:W-:-:S05]  /*7fca0*/  IMAD.WIDE R6, R19, 0x2, R6 ;  /* 0x0000000213067825 */ /* 0x000fca00078e0206 */
[----:B------:R5:W4:Y:S01]  /*7fcb0*/  LDG.E.U16 R25, [R6.64] ;  /* 0x0000000606197981 */ /* 0x000b22000c1e1500 */
[C---:B------:R-:W-:Y:S02]  /*7fcc0*/  FFMA R17, R3.reuse, R17, R8 ;  /* 0x0000001103117223 */ /* 0x040fe40000000008 */
[----:B-1----:R-:W-:-:S03]  /*7fcd0*/  FMUL R4, R3, R16 ;  /* 0x0000001003047220 */ /* 0x002fc60000400000 */
[----:B------:R-:W-:Y:S04]  /*7fce0*/  STL [R1+0x1324], R17 ;  /* 0x0013241101007387 */ /* 0x000fe80000100800 */
[----:B------:R1:W-:Y:S01]  /*7fcf0*/  STL [R1+0x90], R4 ;  /* 0x0000900401007387 */ /* 0x0003e20000100800 */
[C---:B-----5:R-:W-:Y:S02]  /*7fd00*/  FMUL R6, R3.reuse, R15 ;  /* 0x0000000f03067220 */ /* 0x060fe40000400000 */
[----:B------:R-:W-:-:S03]  /*7fd10*/  FMUL R5, R3, R14 ;  /* 0x0000000e03057220 */ /* 0x000fc60000400000 */
[----:B------:R-:W-:Y:S01]  /*7fd20*/  STL [R1+0x94], R6 ;  /* 0x0000940601007387 */ /* 0x000fe20000100800 */
[----:B-1----:R-:W-:-:S03]  /*7fd30*/  FMUL R4, R3, R13 ;  /* 0x0000000d03047220 */ /* 0x002fc60000400000 */
[----:B------:R-:W5:Y:S04]  /*7fd40*/  LDL.LU R11, [R1+0x7c0] ;  /* 0x0007c000010b7983 */ /* 0x000f680000300800 */
[----:B------:R1:W-:Y:S04]  /*7fd50*/  STL [R1+0x80], R5 ;  /* 0x0000800501007387 */ /* 0x0003e80000100800 */
[----:B------:R0:W-:Y:S04]  /*7fd60*/  STL [R1+0x84], R4 ;  /* 0x0000840401007387 */ /* 0x0001e80000100800 */
[----:B------:R-:W5:Y:S04]  /*7fd70*/  LDL.LU R7, [R1+0x7c4] ;  /* 0x0007c40001077983 */ /* 0x000f680000300800 */
[----:B-1----:R-:W5:Y:S04]  /*7fd80*/  LDL.LU R5, [R1+0x7a0] ;  /* 0x0007a00001057983 */ /* 0x002f680000300800 */
[----:B0-----:R-:W5:Y:S04]  /*7fd90*/  LDL.LU R4, [R1+0x7a4] ;  /* 0x0007a40001047983 */ /* 0x001f680000300800 */
[----:B------:R-:W5:Y:S01]  /*7fda0*/  LDL.LU R21, [R1+0x780] ;  /* 0x0007800001157983 */ /* 0x000f620000300800 */
[----:B---3--:R-:W-:-:S05]  /*7fdb0*/  FMUL R12, R3, R12 ;  /* 0x0000000c030c7220 */ /* 0x008fca0000400000 */
[----:B------:R0:W-:Y:S04]  /*7fdc0*/  STL [R1+0x70], R12 ;  /* 0x0000700c01007387 */ /* 0x0001e80000100800 */
[----:B------:R-:W3:Y:S01]  /*7fdd0*/  LDL.LU R18, [R1+0x784] ;  /* 0x0007840001127983 */ /* 0x000ee20000300800 */
[----:B--2---:R-:W-:-:S05]  /*7fde0*/  FMUL R8, R3, R10 ;  /* 0x0000000a03087220 */ /* 0x004fca0000400000 */
[----:B------:R1:W-:Y:S04]  /*7fdf0*/  STL [R1+0x74], R8 ;  /* 0x0000740801007387 */ /* 0x0003e80000100800 */
[----:B------:R-:W2:Y:S04]  /*7fe00*/  LDL.LU R17, [R1+0x770] ;  /* 0x0007700001117983 */ /* 0x000ea80000300800 */
[----:B------:R-:W2:Y:S04]  /*7fe10*/  LDL.LU R16, [R1+0x774] ;  /* 0x0007740001107983 */ /* 0x000ea80000300800 */
[----:B------:R-:W2:Y:S04]  /*7fe20*/  LDL.LU R15, [R1+0x750] ;  /* 0x00075000010f7983 */ /* 0x000ea80000300800 */
[----:B------:R-:W2:Y:S04]  /*7fe30*/  LDL.LU R14, [R1+0x754] ;  /* 0x00075400010e7983 */ /* 0x000ea80000300800 */
[----:B------:R-:W2:Y:S04]  /*7fe40*/  LDL.LU R13, [R1+0x808] ;  /* 0x00080800010d7983 */ /* 0x000ea80000300800 */
[----:B0-----:R-:W2:Y:S04]  /*7fe50*/  LDL.LU R12, [R1+0x80c] ;  /* 0x00080c00010c7983 */ /* 0x001ea80000300800 */
[----:B----4-:R-:W-:Y:S04]  /*7fe60*/  STL [R1+0x998], R26 ;  /* 0x0009981a01007387 */ /* 0x010fe80000100800 */
[----:B------:R-:W4:Y:S04]  /*7fe70*/  LDL.LU R10, [R1+0x7e8] ;  /* 0x0007e800010a7983 */ /* 0x000f280000300800 */
[----:B------:R-:W-:Y:S04]  /*7fe80*/  STL [R1+0x994], R25 ;  /* 0x0009941901007387 */ /* 0x000fe80000100800 */
[----:B-1----:R-:W4:Y:S01]  /*7fe90*/  LDL.LU R8, [R1+0x7ec] ;  /* 0x0007ec0001087983 */ /* 0x002f220000300800 */
[----:B------:R-:W-:-:S05]  /*7fea0*/  LEA.HI R24, R24, 0x40, RZ, 0x1e ;  /* 0x0000004018187811 */ /* 0x000fca00078ff0ff */
[----:B------:R-:W-:-:S05]  /*7feb0*/  IMAD.SHL.U32 R24, R24, 0x20, RZ ;  /* 0x0000002018187824 */ /* 0x000fca00078e00ff */
[----:B------:R0:W1:Y:S01]  /*7fec0*/  LDS R6, [R24+0x40000] ;  /* 0x0400000018067984 */ /* 0x0000620000000800 */
[C---:B-----5:R-:W-:Y:S02]  /*7fed0*/  FMUL R5, R3.reuse, R5 ;  /* 0x0000000503057220 */ /* 0x060fe40000400000 */
[C---:B0-----:R-:W-:Y:S02]  /*7fee0*/  FMUL R24, R3.reuse, R11 ;  /* 0x0000000b03187220 */ /* 0x041fe40000400000 */
[----:B------:R-:W5:Y:S01]  /*7fef0*/  LDL.LU R11, [R1+0x7d8] ;  /* 0x0007d800010b7983 */ /* 0x000f620000300800 */
[----:B------:R-:W-:-:S03]  /*7ff00*/  FMUL R25, R3, R7 ;  /* 0x0000000703197220 */ /* 0x000fc60000400000 */
[----:B------:R0:W-:Y:S04]  /*7ff10*/  STL [R1+0x110], R5 ;  /* 0x0001100501007387 */ /* 0x0001e80000100800 */
[----:B------:R-:W5:Y:S01]  /*7ff20*/  LDL.LU R7, [R1+0x7dc] ;  /* 0x0007dc0001077983 */ /* 0x000f620000300800 */
[C---:B------:R-:W-:Y:S02]  /*7ff30*/  FMUL R4, R3.reuse, R4 ;  /* 0x0000000403047220 */ /* 0x040fe40000400000 */
[----:B------:R-:W-:-:S03]  /*7ff40*/  FMUL R21, R3, R21 ;  /* 0x0000001503157220 */ /* 0x000fc60000400000 */
[----:B------:R0:W-:Y:S04]  /*7ff50*/  STL [R1+0x114], R4 ;  /* 0x0001140401007387 */ /* 0x0001e80000100800 */
[----:B0-----:R-:W5:Y:S04]  /*7ff60*/  LDL.LU R5, [R1+0x7c8] ;  /* 0x0007c80001057983 */ /* 0x001f680000300800 */
[----:B------:R-:W5:Y:S04]  /*7ff70*/  LDL.LU R4, [R1+0x7cc] ;  /* 0x0007cc0001047983 */ /* 0x000f680000300800 */
[----:B------:R-:W-:Y:S01]  /*7ff80*/  STL [R1+0x220], R21 ;  /* 0x0002201501007387 */ /* 0x000fe20000100800 */
[----:B---3--:R-:W-:-:S05]  /*7ff90*/  FMUL R18, R3, R18 ;  /* 0x0000001203127220 */ /* 0x008fca0000400000 */
[----:B------:R-:W-:Y:S01]  /*7ffa0*/  STL [R1+0x224], R18 ;  /* 0x0002241201007387 */ /* 0x000fe20000100800 */
[C---:B--2---:R-:W-:Y:S02]  /*7ffb0*/  FMUL R17, R3.reuse, R17 ;  /* 0x0000001103117220 */ /* 0x044fe40000400000 */
[----:B------:R-:W-:-:S03]  /*7ffc0*/  FMUL R16, R3, R16 ;  /* 0x0000001003107220 */ /* 0x000fc60000400000 */
[----:B------:R0:W-:Y:S01]  /*7ffd0*/  STL [R1+0x210], R17 ;  /* 0x0002101101007387 */ /* 0x0001e20000100800 */
[----:B------:R-:W-:-:S03]  /*7ffe0*/  FMUL R15, R3, R15 ;  /* 0x0000000f030f7220 */ /* 0x000fc60000400000 */
[----:B------:R-:W-:Y:S01]  /*7fff0*/  STL [R1+0x214], R16 ;  /* 0x0002141001007387 */ /* 0x000fe20000100800 */
[----:B------:R-:W-:-:S03]  /*80000*/  FMUL R14, R3, R14 ;  /* 0x0000000e030e7220 */ /* 0x000fc60000400000 */
[----:B------:R-:W-:Y:S01]  /*80010*/  STL [R1+0x200], R15 ;  /* 0x0002000f01007387 */ /* 0x000fe20000100800 */
[----:B------:R-:W-:-:S03]  /*80020*/  FMUL R3, R2, R13 ;  /* 0x0000000d02037220 */ /* 0x000fc60000400000 */
[----:B------:R-:W-:Y:S01]  /*80030*/  STL [R1+0x204], R14 ;  /* 0x0002040e01007387 */ /* 0x000fe20000100800 */
[----:B------:R-:W-:-:S03]  /*80040*/  FMUL R12, R2, R12 ;  /* 0x0000000c020c7220 */ /* 0x000fc60000400000 */
[----:B------:R2:W-:Y:S04]  /*80050*/  STL [R1+0x98], R3 ;  /* 0x0000980301007387 */ /* 0x0005e80000100800 */
[----:B------:R3:W-:Y:S01]  /*80060*/  STL [R1+0x9c], R12 ;  /* 0x00009c0c01007387 */ /* 0x0007e20000100800 */
[----:B----4-:R-:W-:-:S03]  /*80070*/  FMUL R10, R2, R10 ;  /* 0x0000000a020a7220 */ /* 0x010fc60000400000 */
[----:B0-----:R-:W4:Y:S04]  /*80080*/  LDL.LU R17, [R1+0x7a8] ;  /* 0x0007a80001117983 */ /* 0x001f280000300800 */
[----:B------:R0:W-:Y:S01]  /*80090*/  STL [R1+0x88], R10 ;  /* 0x0000880a01007387 */ /* 0x0001e20000100800 */
[----:B--2---:R-:W-:-:S03]  /*800a0*/  FMUL R3, R2, R8 ;  /* 0x0000000802037220 */ /* 0x004fc60000400000 */
[----:B---3--:R-:W2:Y:S04]  /*800b0*/  LDL.LU R12, [R1+0x7ac] ;  /* 0x0007ac00010c7983 */ /* 0x008ea80000300800 */
[----:B------:R3:W-:Y:S04]  /*800c0*/  STL [R1+0x8c], R3 ;  /* 0x00008c0301007387 */ /* 0x0007e80000100800 */
[----:B0-----:R-:W2:Y:S04]  /*800d0*/  LDL.LU R10, [R1+0x788] ;  /* 0x00078800010a7983 */ /* 0x001ea80000300800 */
[----:B------:R-:W2:Y:S01]  /*800e0*/  LDL.LU R8, [R1+0x78c] ;  /* 0x00078c0001087983 */ /* 0x000ea20000300800 */
[----:B-----5:R-:W-:-:S02]  /*800f0*/  FMUL R11, R2, R11 ;  /* 0x0000000b020b7220 */ /* 0x020fc40000400000 */
[----:B---3--:R-:W-:-:S03]  /*80100*/  FMUL R3, R2, R7 ;  /* 0x0000000702037220 */ /* 0x008fc60000400000 */
[----:B------:R0:W-:Y:S04]  /*80110*/  STL [R1+0x78], R11 ;  /* 0x0000780b01007387 */ /* 0x0001e80000100800 */
[----:B------:R3:W-:Y:S04]  /*80120*/  STL [R1+0x7c], R3 ;  /* 0x00007c0301007387 */ /* 0x0007e80000100800 */
[----:B------:R-:W5:Y:S04]  /*80130*/  LDL.LU R16, [R1+0x778] ;  /* 0x0007780001107983 */ /* 0x000f680000300800 */
[----:B------:R-:W5:Y:S04]  /*80140*/  LDL.LU R13, [R1+0x77c] ;  /* 0x00077c00010d7983 */ /* 0x000f680000300800 */
[----:B0-----:R-:W5:Y:S04]  /*80150*/  LDL.LU R11, [R1+0x758] ;  /* 0x00075800010b7983 */ /* 0x001f680000300800 */
[----:B------:R-:W5:Y:S04]  /*80160*/  LDL.LU R7, [R1+0x75c] ;  /* 0x00075c0001077983 */ /* 0x000f680000300800 */
[----:B---3--:R-:W3:Y:S01]  /*80170*/  LDL.LU R3, [R1+0x1328] ;  /* 0x0013280001037983 */ /* 0x008ee20000300800 */
[----:B------:R-:W-:-:S02]  /*80180*/  FMUL R26, R2, R5 ;  /* 0x00000005021a7220 */ /* 0x000fc40000400000 */
[C---:B------:R-:W-:Y:S01]  /*80190*/  FMUL R27, R2.reuse, R4 ;  /* 0x00000004021b7220 */ /* 0x040fe20000400000 */
[----:B------:R-:W3:Y:S04]  /*801a0*/  LDL.64 R14, [R1+0x17c8] ;  /* 0x0017c800010e7983 */ /* 0x000ee80000100a00 */
[----:B------:R-:W3:Y:S04]  /*801b0*/  LDL.64 R4, [R1+0x17d0] ;  /* 0x0017d00001047983 */ /* 0x000ee80000100a00 */
[----:B------:R-:W-:Y:S04]  /*801c0*/  STL.64 [R1+0x60d8], R26 ;  /* 0x0060d81a01007387 */ /* 0x000fe80000100a00 */
[----:B------:R-:W-:Y:S01]  /*801d0*/  STL.64 [R1+0x60d0], R24 ;  /* 0x0060d01801007387 */ /* 0x000fe20000100a00 */
[----:B----4-:R-:W-:-:S02]  /*801e0*/  FMUL R17, R2, R17 ;  /* 0x0000001102117220 */ /* 0x010fc40000400000 */
[----:B--2---:R-:W-:-:S03]  /*801f0*/  FMUL R12, R2, R12 ;  /* 0x0000000c020c7220 */ /* 0x004fc60000400000 */
[----:B------:R-:W-:Y:S04]  /*80200*/  STL [R1+0x118], R17 ;  /* 0x0001181101007387 */ /* 0x000fe80000100800 */
[----:B------:R0:W-:Y:S01]  /*80210*/  STL [R1+0x11c], R12 ;  /* 0x00011c0c01007387 */ /* 0x0001e20000100800 */
[C---:B------:R-:W-:Y:S02]  /*80220*/  FMUL R10, R2.reuse, R10 ;  /* 0x0000000a020a7220 */ /* 0x040fe40000400000 */
[C---:B------:R-:W-:Y:S01]  /*80230*/  FMUL R8, R2.reuse, R8 ;  /* 0x0000000802087220 */ /* 0x040fe20000400000 */
[----:B0-----:R-:W1:Y:S04]  /*80240*/  LDL.LU R12, [R1+0x132c] ;  /* 0x00132c00010c7983 */ /* 0x001e680000300800 */
[----:B------:R0:W-:Y:S04]  /*80250*/  STL [R1+0x228], R10 ;  /* 0x0002280a01007387 */ /* 0x0001e80000100800 */
[----:B0-----:R-:W2:Y:S04]  /*80260*/  LDL.LU R10, [R1+0x740] ;  /* 0x00074000010a7983 */ /* 0x001ea80000300800 */
[----:B------:R0:W-:Y:S04]  /*80270*/  STL [R1+0x22c], R8 ;  /* 0x00022c0801007387 */ /* 0x0001e80000100800 */
[----:B0-----:R-:W4:Y:S01]  /*80280*/  LDL.LU R8, [R1+0x744] ;  /* 0x0007440001087983 */ /* 0x001f220000300800 */
[----:B-----5:R-:W-:-:S02]  /*80290*/  FMUL R16, R2, R16 ;  /* 0x0000001002107220 */ /* 0x020fc40000400000 */
[C---:B------:R-:W-:Y:S02]  /*802a0*/  FMUL R13, R2.reuse, R13 ;  /* 0x0000000d020d7220 */ /* 0x040fe40000400000 */
[C---:B------:R-:W-:Y:S02]  /*802b0*/  FMUL R11, R2.reuse, R11 ;  /* 0x0000000b020b7220 */ /* 0x040fe40000400000 */
[C---:B------:R-:W-:Y:S01]  /*802c0*/  FMUL R7, R2.reuse, R7 ;  /* 0x0000000702077220 */ /* 0x040fe20000400000 */
[----:B------:R0:W-:Y:S01]  /*802d0*/  STL [R1+0x218], R16 ;  /* 0x0002181001007387 */ /* 0x0001e20000100800 */
[----:B---3--:R-:W-:-:S03]  /*802e0*/  FFMA R3, R2, R3, R9 ;  /* 0x0000000302037223 */ /* 0x008fc60000000009 */
[----:B------:R-:W-:Y:S04]  /*802f0*/  STL [R1+0x21c], R13 ;  /* 0x00021c0d01007387 */ /* 0x000fe80000100800 */
[----:B------:R-:W-:Y:S04]  /*80300*/  STL [R1+0x208], R11 ;  /* 0x0002080b01007387 */ /* 0x000fe80000100800 */
[----:B------:R-:W-:Y:S04]  /*80310*/  STL [R1+0x20c], R7 ;  /* 0x00020c0701007387 */ /* 0x000fe80000100800 */
[----:B------:R3:W-:Y:S04]  /*80320*/  STL [R1+0x1328], R3 ;  /* 0x0013280301007387 */ /* 0x0007e80000100800 */
[----:B------:R-:W5:Y:S04]  /*80330*/  LDL.LU R17, [R1+0x720] ;  /* 0x0007200001117983 */ /* 0x000f680000300800 */
[----:B0-----:R-:W5:Y:S01]  /*80340*/  LDL.LU R16, [R1+0x724] ;  /* 0x0007240001107983 */ /* 0x001f620000300800 */
[----:B---3--:R-:W-:-:S03]  /*80350*/  IMAD.WIDE R2, R19, 0x2, R14 ;  /* 0x0000000213027825 */ /* 0x008fc600078e020e */
[----:B------:R-:W3:Y:S01]  /*80360*/  LDL.LU R11, [R1+0x6f0] ;  /* 0x0006f000010b7983 */ /* 0x000ee20000300800 */
[----:B------:R-:W-:-:S03]  /*80370*/  IMAD.WIDE R4, R19, 0x2, R4 ;  /* 0x0000000213047825 */ /* 0x000fc600078e0204 */
[----:B------:R2:W3:Y:S04]  /*80380*/  LDG.E.U16 R21, [R2.64] ;  /* 0x0000000602157981 */ /* 0x0004e8000c1e1500 */
[----:B------:R-:W3:Y:S04]  /*80390*/  LDL.LU R9, [R1+0x6f4] ;  /* 0x0006f40001097983 */ /* 0x000ee80000300800 */
[----:B------:R0:W3:Y:S04]  /*803a0*/  LDG.E.U16 R24, [R4.64] ;  /* 0x0000000604187981 */ /* 0x0000e8000c1e1500 */
[----:B------:R-:W3:Y:S01]  /*803b0*/  LDL.LU R15, [R1+0x6e0] ;  /* 0x0006e000010f7983 */ /* 0x000ee20000300800 */
[----:B-1----:R-:W-:-:S05]  /*803c0*/  FFMA R12, R0, R12, R6 ;  /* 0x0000000c000c7223 */ /* 0x002fca0000000006 */
[----:B------:R1:W-:Y:S01]  /*803d0*/  STL [R1+0x132c], R12 ;  /* 0x00132c0c01007387 */ /* 0x0003e20000100800 */
[----:B--2---:R-:W-:-:S05]  /*803e0*/  FMUL R3, R0, R10 ;  /* 0x0000000a00037220 */ /* 0x004fca0000400000 */
[----:B------:R5:W-:Y:S04]  /*803f0*/  STL [R1+0x100], R3 ;  /* 0x0001000301007387 */ /* 0x000be80000100800 */
[----:B------:R-:W2:Y:S01]  /*80400*/  LDL.LU R14, [R1+0x6e4] ;  /* 0x0006e400010e7983 */ /* 0x000ea20000300800 */
[----:B----4-:R-:W-:-:S05]  /*80410*/  FMUL R2, R0, R8 ;  /* 0x0000000800027220 */ /* 0x010fca0000400000 */
[----:B------:R4:W-:Y:S04]  /*80420*/  STL [R1+0x104], R2 ;  /* 0x0001040201007387 */ /* 0x0009e80000100800 */
[----:B------:R-:W2:Y:S04]  /*80430*/  LDL.LU R13, [R1+0x6d0] ;  /* 0x0006d000010d7983 */ /* 0x000ea80000300800 */
[----:B-1----:R-:W2:Y:S04]  /*80440*/  LDL.LU R12, [R1+0x6d4] ;  /* 0x0006d400010c7983 */ /* 0x002ea80000300800 */
[----:B------:R-:W2:Y:S04]  /*80450*/  LDL.LU R10, [R1+0x6c0] ;  /* 0x0006c000010a7983 */ /* 0x000ea80000300800 */
[----:B------:R-:W2:Y:S04]  /*80460*/  LDL.LU R8, [R1+0x6c4] ;  /* 0x0006c40001087983 */ /* 0x000ea80000300800 */
[----:B0-----:R-:W2:Y:S01]  /*80470*/  LDL.LU R5, [R1+0x6a0] ;  /* 0x0006a00001057983 */ /* 0x001ea20000300800 */
[----:B-----5:R-:W-:-:S02]  /*80480*/  FMUL R3, R0, R17 ;  /* 0x0000001100037220 */ /* 0x020fc40000400000 */
[----:B----4-:R-:W-:-:S03]  /*80490*/  FMUL R2, R0, R16 ;  /* 0x0000001000027220 */ /* 0x010fc60000400000 */
[----:B------:R0:W-:Y:S04]  /*804a0*/  STL [R1+0xf0], R3 ;  /* 0x0000f00301007387 */ /* 0x0001e80000100800 */
[----:B------:R1:W-:Y:S04]  /*804b0*/  STL [R1+0xf4], R2 ;  /* 0x0000f40201007387 */ /* 0x0003e80000100800 */
[----:B------:R-:W4:Y:S01]  /*804c0*/  LDL.LU R4, [R1+0x6a4] ;  /* 0x0006a40001047983 */ /* 0x000f220000300800 */
[----:B---3--:R-:W-:-:S03]  /*804d0*/  FMUL R17, R0, R11 ;  /* 0x0000000b00117220 */ /* 0x008fc60000400000 */
[----:B0-----:R-:W3:Y:S01]  /*804e0*/  LDL.LU R3, [R1+0x680] ;  /* 0x0006800001037983 */ /* 0x001ee20000300800 */
[----:B------:R-:W-:-:S03]  /*804f0*/  FMUL R16, R0, R9 ;  /* 0x0000000900107220 */ /* 0x000fc60000400000 */
[----:B-1----:R-:W5:Y:S04]  /*80500*/  LDL.LU R2, [R1+0x684] ;  /* 0x0006840001027983 */ /* 0x002f680000300800 */
[----:B------:R-:W3:Y:S04]  /*80510*/  LDL.LU R11, [R1+0x748] ;  /* 0x00074800010b7983 */ /* 0x000ee80000300800 */
[----:B------:R-:W-:Y:S04]  /*80520*/  STL [R1+0x990], R24 ;  /* 0x0009901801007387 */ /* 0x000fe80000100800 */
[----:B------:R0:W-:Y:S04]  /*80530*/  STL [R1+0xe0], R17 ;  /* 0x0000e01101007387 */ /* 0x0001e80000100800 */
[----:B------:R-:W5:Y:S04]  /*80540*/  LDL.LU R9, [R1+0x74c] ;  /* 0x00074c0001097983 */ /* 0x000f680000300800 */
[----:B------:R-:W-:Y:S01]  /*80550*/  STL [R1+0x98c], R21 ;  /* 0x00098c1501007387 */ /* 0x000fe20000100800 */
[----:B0-----:R-:W-:-:S03]  /*80560*/  FMUL R17, R0, R15 ;  /* 0x0000000f00117220 */ /* 0x001fc60000400000 */
[----:B------:R2:W-:Y:S04]  /*80570*/  STL [R1+0xe4], R16 ;  /* 0x0000e41001007387 */ /* 0x0005e80000100800 */
[----:B------:R-:W-:Y:S01]  /*80580*/  STL [R1+0xd0], R17 ;  /* 0x0000d01101007387 */ /* 0x000fe20000100800 */
[----:B--2---:R-:W-:-:S05]  /*80590*/  FMUL R16, R0, R14 ;  /* 0x0000000e00107220 */ /* 0x004fca0000400000 */
[----:B------:R-:W-:Y:S01]  /*805a0*/  STL [R1+0xd4], R16 ;  /* 0x0000d41001007387 */ /* 0x000fe20000100800 */
[C---:B------:R-:W-:Y:S02]  /*805b0*/  FMUL R15, R0.reuse, R13 ;  /* 0x0000000d000f7220 */ /* 0x040fe40000400000 */
[----:B------:R-:W-:-:S03]  /*805c0*/  FMUL R14, R0, R12 ;  /* 0x0000000c000e7220 */ /* 0x000fc60000400000 */
[----:B------:R-:W-:Y:S01]  /*805d0*/  STL [R1+0xc0], R15 ;  /* 0x0000c00f01007387 */ /* 0x000fe20000100800 */
[----:B------:R-:W-:-:S03]  /*805e0*/  FMUL R13, R0, R10 ;  /* 0x0000000a000d7220 */ /* 0x000fc60000400000 */
[----:B------:R-:W-:Y:S04]  /*805f0*/  STL [R1+0xc4], R14 ;  /* 0x0000c40e01007387 */ /* 0x000fe80000100800 */
[----:B------:R-:W2:Y:S01]  /*80600*/  LDL.LU R10, [R1+0x728] ;  /* 0x00072800010a7983 */ /* 0x000ea20000300800 */
[----:B------:R-:W-:-:S03]  /*80610*/  FMUL R12, R0, R8 ;  /* 0x00000008000c7220 */ /* 0x000fc60000400000 */
[----:B------:R0:W-:Y:S04]  /*80620*/  STL [R1+0x1f0], R13 ;  /* 0x0001f00d01007387 */ /* 0x0001e80000100800 */
[----:B------:R-:W2:Y:S04]  /*80630*/  LDL.LU R8, [R1+0x72c] ;  /* 0x00072c0001087983 */ /* 0x000ea80000300800 */
[----:B------:R4:W-:Y:S01]  /*80640*/  STL [R1+0x1f4], R12 ;  /* 0x0001f40c01007387 */ /* 0x0009e20000100800 */
[----:B0-----:R-:W-:-:S03]  /*80650*/  FMUL R13, R0, R5 ;  /* 0x00000005000d7220 */ /* 0x001fc60000400000 */
[----:B------:R-:W2:Y:S01]  /*80660*/  LDL.LU R5, [R1+0x6f8] ;  /* 0x0006f80001057983 */ /* 0x000ea20000300800 */
[----:B----4-:R-:W-:-:S03]  /*80670*/  FMUL R12, R0, R4 ;  /* 0x00000004000c7220 */ /* 0x010fc60000400000 */
[----:B------:R-:W-:Y:S04]  /*80680*/  STL [R1+0x330], R13 ;  /* 0x0003300d01007387 */ /* 0x000fe80000100800 */
[----:B------:R-:W4:Y:S04]  /*80690*/  LDL.LU R4, [R1+0x6fc] ;  /* 0x0006fc0001047983 */ /* 0x000f280000300800 */
[----:B------:R0:W-:Y:S01]  /*806a0*/  STL [R1+0x334], R12 ;  /* 0x0003340c01007387 */ /* 0x0001e20000100800 */
[----:B---3--:R-:W-:Y:S02]  /*806b0*/  FMUL R11, R20, R11 ;  /* 0x0000000b140b7220 */ /* 0x008fe40000400000 */
[----:B0-----:R-:W-:-:S02]  /*806c0*/  FMUL R12, R0, R3 ;  /* 0x00000003000c7220 */ /* 0x001fc40000400000 */
[----:B-----5:R-:W-:Y:S01]  /*806d0*/  FMUL R0, R0, R2 ;  /* 0x0000000200007220 */ /* 0x020fe20000400000 */
[----:B------:R-:W3:Y:S04]  /*806e0*/  LDL.LU R3, [R1+0x6e8] ;  /* 0x0006e80001037983 */ /* 0x000ee80000300800 */
[----:B------:R-:W-:Y:S04]  /*806f0*/  STL [R1+0x320], R12 ;  /* 0x0003200c01007387 */ /* 0x000fe80000100800 */
[----:B------:R-:W5:Y:S04]  /*80700*/  LDL.LU R2, [R1+0x6ec] ;  /* 0x0006ec0001027983 */ /* 0x000f680000300800 */
[----:B------:R0:W-:Y:S04]  /*80710*/  STL [R1+0x324], R0 ;  /* 0x0003240001007387 */ /* 0x0001e80000100800 */
[----:B------:R-:W3:Y:S01]  /*80720*/  LDL.LU R15, [R1+0x6d8] ;  /* 0x0006d800010f7983 */ /* 0x000ee20000300800 */
[----:B0-----:R-:W-:-:S03]  /*80730*/  FMUL R0, R20, R9 ;  /* 0x0000000914007220 */ /* 0x001fc60000400000 */
[----:B------:R0:W-:Y:S04]  /*80740*/  STL [R1+0x108], R11 ;  /* 0x0001080b01007387 */ /* 0x0001e80000100800 */
[----:B------:R-:W5:Y:S04]  /*80750*/  LDL.LU R14, [R1+0x6dc] ;  /* 0x0006dc00010e7983 */ /* 0x000f680000300800 */
[----:B------:R1:W-:Y:S04]  /*80760*/  STL [R1+0x10c], R0 ;  /* 0x00010c0001007387 */ /* 0x0003e80000100800 */
[----:B------:R-:W5:Y:S04]  /*80770*/  LDL.LU R13, [R1+0x6c8] ;  /* 0x0006c800010d7983 */ /* 0x000f680000300800 */
[----:B------:R-:W5:Y:S04]  /*80780*/  LDL.LU R12, [R1+0x6cc] ;  /* 0x0006cc00010c7983 */ /* 0x000f680000300800 */
[----:B0-----:R-:W5:Y:S04]  /*80790*/  LDL.LU R11, [R1+0x6a8] ;  /* 0x0006a800010b7983 */ /* 0x001f680000300800 */
[----:B------:R-:W5:Y:S01]  /*807a0*/  LDL.LU R9, [R1+0x6ac] ;  /* 0x0006ac0001097983 */ /* 0x000f620000300800 */
[----:B--2---:R-:W-:-:S03]  /*807b0*/  FMUL R16, R20, R10 ;  /* 0x0000000a14107220 */ /* 0x004fc60000400000 */
[----:B------:R-:W2:Y:S04]  /*807c0*/  LDL.LU R10, [R1+0x688] ;  /* 0x00068800010a7983 */ /* 0x000ea80000300800 */
[----:B------:R-:W-:Y:S01]  /*807d0*/  STL [R1+0xf8], R16 ;  /* 0x0000f81001007387 */ /* 0x000fe20000100800 */
[----:B-1----:R-:W-:-:S03]  /*807e0*/  FMUL R0, R20, R8 ;  /* 0x0000000814007220 */ /* 0x002fc60000400000 */
[----:B------:R-:W2:Y:S04]  /*807f0*/  LDL.LU R8, [R1+0x68c] ;  /* 0x00068c0001087983 */ /* 0x000ea80000300800 */
[----:B------:R0:W-:Y:S04]  /*80800*/  STL [R1+0xfc], R0 ;  /* 0x0000fc0001007387 */ /* 0x0001e80000100800 */
[----:B0-----:R-:W2:Y:S04]  /*80810*/  LDL.LU R0, [R1+0x1330] ;  /* 0x0013300001007983 */ /* 0x001ea80000300800 */
[----:B------:R-:W0:Y:S02]  /*80820*/  S2R R18, SR_TID.X ;  /* 0x0000000000127919 */ /* 0x000e240000002100 */
[----:B0-----:R-:W-:-:S04]  /*80830*/  LOP3.LUT R18, R18, 0x1c, RZ, 0xc0, !PT ;  /* 0x0000001c12127812 */ /* 0x001fc800078ec0ff */
[----:B------:R-:W-:-:S04]  /*80840*/  LEA.HI R18, R18, 0x48, RZ, 0x1e ;  /* 0x0000004812127811 */ /* 0x000fc800078ff0ff */
[----:B------:R-:W-:-:S05]  /*80850*/  SHF.L.U32 R18, R18, 0x5, RZ ;  /* 0x0000000512127819 */ /* 0x000fca00000006ff */
[----:B------:R-:W0:Y:S01]  /*80860*/  LDS R7, [R18+0x40000] ;  /* 0x0400000012077984 */ /* 0x000e220000000800 */
[C---:B------:R-:W-:Y:S02]  /*80870*/  FMUL R5, R20.reuse, R5 ;  /* 0x0000000514057220 */ /* 0x040fe40000400000 */
[C---:B----4-:R-:W-:Y:S02]  /*80880*/  FMUL R4, R20.reuse, R4 ;  /* 0x0000000414047220 */ /* 0x050fe40000400000 */
[C---:B---3--:R-:W-:Y:S01]  /*80890*/  FMUL R3, R20.reuse, R3 ;  /* 0x0000000314037220 */ /* 0x048fe20000400000 */
[----:B------:R-:W-:Y:S01]  /*808a0*/  STL [R1+0xe8], R5 ;  /* 0x0000e80501007387 */ /* 0x000fe20000100800 */
[----:B-----5:R-:W-:-:S03]  /*808b0*/  FMUL R16, R20, R2 ;  /* 0x0000000214107220 */ /* 0x020fc60000400000 */
[----:B------:R1:W-:Y:S01]  /*808c0*/  STL [R1+0xec], R4 ;  /* 0x0000ec0401007387 */ /* 0x0003e20000100800 */
[C---:B------:R-:W-:Y:S02]  /*808d0*/  FMUL R15, R20.reuse, R15 ;  /* 0x0000000f140f7220 */ /* 0x040fe40000400000 */
[C---:B------:R-:W-:Y:S02]  /*808e0*/  FMUL R14, R20.reuse, R14 ;  /* 0x0000000e140e7220 */ /* 0x040fe40000400000 */
[C---:B------:R-:W-:Y:S01]  /*808f0*/  FMUL R13, R20.reuse, R13 ;  /* 0x0000000d140d7220 */ /* 0x040fe20000400000 */
[----:B-1----:R-:W3:Y:S01]  /*80900*/  LDL.64 R4, [R1+0x17c0] ;  /* 0x0017c00001047983 */ /* 0x002ee20000100a00 */
[----:B------:R-:W-:-:S03]  /*80910*/  FMUL R12, R20, R12 ;  /* 0x0000000c140c7220 */ /* 0x000fc60000400000 */
[----:B------:R1:W-:Y:S01]  /*80920*/  STL [R1+0xd8], R3 ;  /* 0x0000d80301007387 */ /* 0x0003e20000100800 */
[C---:B------:R-:W-:Y:S02]  /*80930*/  FMUL R11, R20.reuse, R11 ;  /* 0x0000000b140b7220 */ /* 0x040fe40000400000 */
[C---:B------:R-:W-:Y:S01]  /*80940*/  FMUL R9, R20.reuse, R9 ;  /* 0x0000000914097220 */ /* 0x040fe20000400000 */
[----:B-1----:R-:W4:Y:S04]  /*80950*/  LDL.64 R2, [R1+0x17b8] ;  /* 0x0017b80001027983 */ /* 0x002f280000100a00 */
[----:B------:R-:W-:Y:S04]  /*80960*/  STL [R1+0xdc], R16 ;  /* 0x0000dc1001007387 */ /* 0x000fe80000100800 */
[----:B------:R1:W-:Y:S04]  /*80970*/  STL [R1+0xc8], R15 ;  /* 0x0000c80f01007387 */ /* 0x0003e80000100800 */
[----:B------:R-:W-:Y:S04]  /*80980*/  STL [R1+0xcc], R14 ;  /* 0x0000cc0e01007387 */ /* 0x000fe80000100800 */
[----:B------:R-:W-:Y:S04]  /*80990*/  STL [R1+0x1f8], R13 ;  /* 0x0001f80d01007387 */ /* 0x000fe80000100800 */
[----:B------:R5:W-:Y:S04]  /*809a0*/  STL [R1+0x1fc], R12 ;  /* 0x0001fc0c01007387 */ /* 0x000be80000100800 */
[----:B-1----:R-:W4:Y:S04]  /*809b0*/  LDL.LU R15, [R1+0x1334] ;  /* 0x00133400010f7983 */ /* 0x002f280000300800 */
[----:B------:R-:W-:Y:S04]  /*809c0*/  STL [R1+0x338], R11 ;  /* 0x0003380b01007387 */ /* 0x000fe80000100800 */
[----:B-----5:R-:W5:Y:S04]  /*809d0*/  LDL.LU R12, [R1+0x660] ;  /* 0x00066000010c7983 */ /* 0x020f680000300800 */
[----:B------:R1:W-:Y:S04]  /*809e0*/  STL [R1+0x33c], R9 ;  /* 0x00033c0901007387 */ /* 0x0003e80000100800 */
[----:B-1----:R-:W5:Y:S01]  /*809f0*/  LDL.LU R9, [R1+0x664] ;  /* 0x0006640001097983 */ /* 0x002f620000300800 */
[----:B--2---:R-:W-:-:S02]  /*80a00*/  FMUL R10, R20, R10 ;  /* 0x0000000a140a7220 */ /* 0x004fc40000400000 */
[----:B------:R-:W-:-:S03]  /*80a10*/  FMUL R8, R20, R8 ;  /* 0x0000000814087220 */ /* 0x000fc60000400000 */
[----:B------:R-:W-:Y:S04]  /*80a20*/  STL [R1+0x328], R10 ;  /* 0x0003280a01007387 */ /* 0x000fe80000100800 */
[----:B------:R-:W-:Y:S04]  /*80a30*/  STL [R1+0x32c], R8 ;  /* 0x00032c0801007387 */ /* 0x000fe80000100800 */
[----:B------:R-:W2:Y:S01]  /*80a40*/  LDL.LU R11, [R1+0x650] ;  /* 0x00065000010b7983 */ /* 0x000ea20000300800 */
[----:B0-----:R-:W-:-:S05]  /*80a50*/  FFMA R0, R20, R0, R7 ;  /* 0x0000000014007223 */ /* 0x001fca0000000007 */
[----:B------:R0:W-:Y:S04]  /*80a60*/  STL [R1+0x1330], R0 ;  /* 0x0013300001007387 */ /* 0x0001e80000100800 */
[----:B0-----:R-:W2:Y:S04]  /*80a70*/  LDL.LU R0, [R1+0x654] ;  /* 0x0006540001007983 */ /* 0x001ea80000300800 */
[----:B------:R-:W0:Y:S04]  /*80a80*/  S2R R18, SR_TID.X ;  /* 0x0000000000127919 */ /* 0x000e280000002100 */
[----:B------:R-:W2:Y:S04]  /*80a90*/  LDL.LU R14, [R1+0x620] ;  /* 0x00062000010e7983 */ /* 0x000ea80000300800 */
[----:B------:R-:W2:Y:S04]  /*80aa0*/  LDL.LU R13, [R1+0x624] ;  /* 0x00062400010d7983 */ /* 0x000ea80000300800 */
[----:B------:R-:W2:Y:S04]  /*80ab0*/  LDL.LU R10, [R1+0x600] ;  /* 0x00060000010a7983 */ /* 0x000ea80000300800 */
[----:B------:R-:W2:Y:S01]  /*80ac0*/  LDL.LU R8, [R1+0x604] ;  /* 0x0006040001087983 */ /* 0x000ea20000300800 */
[----:B0-----:R-:W-:-:S04]  /*80ad0*/  LOP3.LUT R18, R18, 0x1c, RZ, 0xc0, !PT ;  /* 0x0000001c12127812 */ /* 0x001fc800078ec0ff */
[----:B------:R-:W-:-:S05]  /*80ae0*/  LEA.HI R18, R18, 0x50, RZ, 0x1e ;  /* 0x0000005012127811 */ /* 0x000fca00078ff0ff */
[----:B------:R-:W-:-:S05]  /*80af0*/  IMAD.SHL.U32 R18, R18, 0x20, RZ ;  /* 0x0000002012127824 */ /* 0x000fca00078e00ff */
[----:B------:R-:W0:Y:S01]  /*80b00*/  LDS R6, [R18+0x40000] ;  /* 0x0400000012067984 */ /* 0x000e220000000800 */
[----:B---3--:R-:W-:-:S05]  /*80b10*/  IMAD.WIDE R4, R19, 0x2, R4 ;  /* 0x0000000213047825 */ /* 0x008fca00078e0204 */
[----:B------:R1:W3:Y:S01]  /*80b20*/  LDG.E.U16 R20, [R4.64] ;  /* 0x0000000604147981 */ /* 0x0002e2000c1e1500 */
[----:B----4-:R-:W-:-:S05]  /*80b30*/  IMAD.WIDE R2, R19, 0x2, R2 ;  /* 0x0000000213027825 */ /* 0x010fca00078e0202 */
[----:B------:R5:W4:Y:S01]  /*80b40*/  LDG.E.U16 R17, [R2.64] ;  /* 0x0000000602117981 */ /* 0x000b22000c1e1500 */
[C---:B0-----:R-:W-:Y:S02]  /*80b50*/  FFMA R15, R22.reuse, R15, R6 ;  /* 0x0000000f160f7223 */ /* 0x041fe40000000006 */
[C---:B-----5:R-:W-:Y:S02]  /*80b60*/  FMUL R3, R22.reuse, R12 ;  /* 0x0000000c16037220 */ /* 0x060fe40000400000 */
[C---:B------:R-:W-:Y:S02]  /*80b70*/  FMUL R2, R22.reuse, R9 ;  /* 0x0000000916027220 */ /* 0x040fe40000400000 */
[----:B------:R-:W5:Y:S04]  /*80b80*/  LDL.LU R9, [R1+0x5f0] ;  /* 0x0005f00001097983 */ /* 0x000f680000300800 */
[----:B------:R-:W-:Y:S04]  /*80b90*/  STL [R1+0x1334], R15 ;  /* 0x0013340f01007387 */ /* 0x000fe80000100800 */
[----:B------:R-:W-:Y:S04]  /*80ba0*/  STL [R1+0x1e0], R3 ;  /* 0x0001e00301007387 */ /* 0x000fe80000100800 */
[----:B------:R2:W-:Y:S04]  /*80bb0*/  STL [R1+0x1e4], R2 ;  /* 0x0001e40201007387 */ /* 0x0005e80000100800 */
[----:B------:R-:W5:Y:S01]  /*80bc0*/  LDL.LU R6, [R1+0x5f4] ;  /* 0x0005f40001067983 */ /* 0x000f620000300800 */
[----:B--2---:R-:W-:-:S05]  /*80bd0*/  FMUL R2, R22, R11 ;  /* 0x0000000b16027220 */ /* 0x004fca0000400000 */
[----:B------:R0:W-:Y:S04]  /*80be0*/  STL [R1+0x1d0], R2 ;  /* 0x0001d00201007387 */ /* 0x0001e80000100800 */
[----:B-1----:R-:W2:Y:S01]  /*80bf0*/  LDL.LU R5, [R1+0x5e0] ;  /* 0x0005e00001057983 */ /* 0x002ea20000300800 */
[----:B------:R-:W-:-:S05]  /*80c00*/  FMUL R0, R22, R0 ;  /* 0x0000000016007220 */ /* 0x000fca0000400000 */
[----:B------:R-:W-:Y:S04]  /*80c10*/  STL [R1+0x1d4], R0 ;  /* 0x0001d40001007387 */ /* 0x000fe80000100800 */
[----:B------:R-:W2:Y:S04]  /*80c20*/  LDL.LU R4, [R1+0x5e4] ;  /* 0x0005e40001047983 */ /* 0x000ea80000300800 */
[----:B------:R-:W2:Y:S04]  /*80c30*/  LDL.LU R12, [R1+0x5d0] ;  /* 0x0005d000010c7983 */ /* 0x000ea80000300800 */
[----:B------:R-:W2:Y:S04]  /*80c40*/  LDL.LU R11, [R1+0x5d4] ;  /* 0x0005d400010b7983 */ /* 0x000ea80000300800 */
[----:B------:R-:W2:Y:S01]  /*80c50*/  LDL.LU R3, [R1+0x5c0] ;  /* 0x0005c00001037983 */ /* 0x000ea20000300800 */
[----:B------:R-:W-:-:S02]  /*80c60*/  FMUL R16, R22, R14 ;  /* 0x0000000e16107220 */ /* 0x000fc40000400000 */
[C---:B------:R-:W-:Y:S01]  /*80c70*/  FMUL R15, R22.reuse, R13 ;  /* 0x0000000d160f7220 */ /* 0x040fe20000400000 */
[----:B0-----:R-:W2:Y:S01]  /*80c80*/  LDL.LU R2, [R1+0x5c4] ;  /* 0x0005c40001027983 */ /* 0x001ea20000300800 */
[----:B------:R-:W-:-:S03]  /*80c90*/  FMUL R14, R22, R10 ;  /* 0x0000000a160e7220 */ /* 0x000fc60000400000 */
[----:B------:R-:W-:Y:S04]  /*80ca0*/  STL [R1+0x1c0], R16 ;  /* 0x0001c01001007387 */ /* 0x000fe80000100800 */
[----:B------:R-:W-:Y:S01]  /*80cb0*/  STL [R1+0x1c4], R15 ;  /* 0x0001c40f01007387 */ /* 0x000fe20000100800 */
[----:B------:R-:W-:-:S03]  /*80cc0*/  FMUL R13, R22, R8 ;  /* 0x00000008160d7220 */ /* 0x000fc60000400000 */
[----:B---3--:R-:W-:Y:S04]  /*80cd0*/  STL [R1+0x988], R20 ;  /* 0x0009881401007387 */ /* 0x008fe80000100800 */
[----:B------:R-:W3:Y:S04]  /*80ce0*/  LDL.LU R10, [R1+0x668] ;  /* 0x00066800010a7983 */ /* 0x000ee80000300800 */
[----:B----4-:R-:W-:Y:S04]  /*80cf0*/  STL [R1+0x984], R17 ;  /* 0x0009841101007387 */ /* 0x010fe80000100800 */
[----:B------:R5:W-:Y:S04]  /*80d00*/  STL [R1+0x1b0], R14 ;  /* 0x0001b00e01007387 */ /* 0x000be80000100800 */
[----:B------:R-:W4:Y:S04]  /*80d10*/  LDL.LU R8, [R1+0x66c] ;  /* 0x00066c0001087983 */ /* 0x000f280000300800 */
[----:B------:R0:W-:Y:S01]  /*80d20*/  STL [R1+0x1b4], R13 ;  /* 0x0001b40d01007387 */ /* 0x0001e20000100800 */
[----:B-----5:R-:W-:-:S03]  /*80d30*/  FMUL R14, R22, R9 ;  /* 0x00000009160e7220 */ /* 0x020fc60000400000 */
[----:B------:R-:W5:Y:S04]  /*80d40*/  LDL.LU R9, [R1+0x658] ;  /* 0x0006580001097983 */ /* 0x000f680000300800 */
[----:B------:R2:W-:Y:S01]  /*80d50*/  STL [R1+0x1a0], R14 ;  /* 0x0001a00e01007387 */ /* 0x0005e20000100800 */
[----:B0-----:R-:W-:-:S03]  /*80d60*/  FMUL R13, R22, R6 ;  /* 0x00000006160d7220 */ /* 0x001fc60000400000 */
[----:B------:R-:W5:Y:S04]  /*80d70*/  LDL.LU R6, [R1+0x65c] ;  /* 0x00065c0001067983 */ /* 0x000f680000300800 */
[----:B------:R0:W-:Y:S01]  /*80d80*/  STL [R1+0x1a4], R13 ;  /* 0x0001a40d01007387 */ /* 0x0001e20000100800 */
[----:B--2---:R-:W-:-:S03]  /*80d90*/  FMUL R14, R22, R5 ;  /* 0x00000005160e7220 */ /* 0x004fc60000400000 */
[----:B------:R-:W2:Y:S04]  /*80da0*/  LDL.LU R5, [R1+0x628] ;  /* 0x0006280001057983 */ /* 0x000ea80000300800 */
[----:B------:R1:W-:Y:S01]  /*80db0*/  STL [R1+0x190], R14 ;  /* 0x0001900e01007387 */ /* 0x0003e20000100800 */
[----:B0-----:R-:W-:-:S03]  /*80dc0*/  FMUL R13, R22, R4 ;  /* 0x00000004160d7220 */ /* 0x001fc60000400000 */
[----:B------:R-:W2:Y:S01]  /*80dd0*/  LDL.LU R4, [R1+0x62c] ;  /* 0x00062c0001047983 */ /* 0x000ea20000300800 */
[C---:B------:R-:W-:Y:S02]  /*80de0*/  FMUL R12, R22.reuse, R12 ;  /* 0x0000000c160c7220 */ /* 0x040fe40000400000 */
[C---:B------:R-:W-:Y:S01]  /*80df0*/  FMUL R11, R22.reuse, R11 ;  /* 0x0000000b160b7220 */ /* 0x040fe20000400000 */
[----:B------:R-:W-:Y:S01]  /*80e00*/  STL [R1+0x194], R13 ;  /* 0x0001940d01007387 */ /* 0x000fe20000100800 */
[----:B------:R-:W-:-:S03]  /*80e10*/  FMUL R3, R22, R3 ;  /* 0x0000000316037220 */ /* 0x000fc60000400000 */
[----:B------:R-:W-:Y:S01]  /*80e20*/  STL [R1+0x180], R12 ;  /* 0x0001800c01007387 */ /* 0x000fe20000100800 */
[----:B------:R-:W-:-:S03]  /*80e30*/  FMUL R2, R22, R2 ;  /* 0x0000000216027220 */ /* 0x000fc60000400000 */
[----:B------:R-:W-:Y:S04]  /*80e40*/  STL [R1+0x184], R11 ;  /* 0x0001840b01007387 */ /* 0x000fe80000100800 */
[----:B------:R-:W2:Y:S04]  /*80e50*/  LDL.LU R15, [R1+0x608] ;  /* 0x00060800010f7983 */ /* 0x000ea80000300800 */
[----:B------:R0:W-:Y:S04]  /*80e60*/  STL [R1+0x170], R3 ;  /* 0x0001700301007387 */ /* 0x0001e80000100800 */
[----:B-1----:R-:W2:Y:S04]  /*80e70*/  LDL.LU R14, [R1+0x60c] ;  /* 0x00060c00010e7983 */ /* 0x002ea80000300800 */
[----:B------:R1:W-:Y:S04]  /*80e80*/  STL [R1+0x174], R2 ;  /* 0x0001740201007387 */ /* 0x0003e80000100800 */
[----:B0-----:R-:W2:Y:S04]  /*80e90*/  LDL.LU R3, [R1+0x5f8] ;  /* 0x0005f80001037983 */ /* 0x001ea80000300800 */
[----:B-1----:R-:W2:Y:S01]  /*80ea0*/  LDL.LU R2, [R1+0x5fc] ;  /* 0x0005fc0001027983 */ /* 0x002ea20000300800 */
[----:B---3--:R-:W-:-:S03]  /*80eb0*/  FMUL R11, R23, R10 ;  /* 0x0000000a170b7220 */ /* 0x008fc60000400000 */
[----:B------:R-:W3:Y:S04]  /*80ec0*/  LDL.LU R13, [R1+0x5e8] ;  /* 0x0005e800010d7983 */ /* 0x000ee80000300800 */
[----:B------:R0:W-:Y:S01]  /*80ed0*/  STL [R1+0x1e8], R11 ;  /* 0x0001e80b01007387 */ /* 0x0001e20000100800 */
[----:B----4-:R-:W-:-:S03]  /*80ee0*/  FMUL R10, R23, R8 ;  /* 0x00000008170a7220 */ /* 0x010fc60000400000 */
[----:B------:R-:W4:Y:S04]  /*80ef0*/  LDL.LU R8, [R1+0x5ec] ;  /* 0x0005ec0001087983 */ /* 0x000f280000300800 */
[----:B------:R1:W-:Y:S04]  /*80f00*/  STL [R1+0x1ec], R10 ;  /* 0x0001ec0a01007387 */ /* 0x0003e80000100800 */
[----:B------:R-:W4:Y:S01]  /*80f10*/  LDL.LU R12, [R1+0x5d8] ;  /* 0x0005d800010c7983 */ /* 0x000f220000300800 */
[----:B-----5:R-:W-:-:S05]  /*80f20*/  FMUL R9, R23, R9 ;  /* 0x0000000917097220 */ /* 0x020fca0000400000 */
[----:B------:R5:W-:Y:S04]  /*80f30*/  STL [R1+0x1d8], R9 ;  /* 0x0001d80901007387 */ /* 0x000be80000100800 */
[----:B0-----:R-:W4:Y:S01]  /*80f40*/  LDL.LU R11, [R1+0x5dc] ;  /* 0x0005dc00010b7983 */ /* 0x001f220000300800 */
[----:B------:R-:W-:-:S05]  /*80f50*/  FMUL R6, R23, R6 ;  /* 0x0000000617067220 */ /* 0x000fca0000400000 */
[----:B------:R0:W-:Y:S04]  /*80f60*/  STL [R1+0x1dc], R6 ;  /* 0x0001dc0601007387 */ /* 0x0001e80000100800 */
[----:B-1----:R-:W4:Y:S01]  /*80f70*/  LDL.LU R10, [R1+0x5c8] ;  /* 0x0005c800010a7983 */ /* 0x002f220000300800 */
[----:B--2---:R-:W-:-:S05]  /*80f80*/  FMUL R5, R23, R5 ;  /* 0x0000000517057220 */ /* 0x004fca0000400000 */
[----:B------:R-:W-:Y:S04]  /*80f90*/  STL [R1+0x1c8], R5 ;  /* 0x0001c80501007387 */ /* 0x000fe80000100800 */
[----:B-----5:R-:W2:Y:S01]  /*80fa0*/  LDL.LU R9, [R1+0x5cc] ;  /* 0x0005cc0001097983 */ /* 0x020ea20000300800 */
[----:B------:R-:W-:-:S05]  /*80fb0*/  FMUL R4, R23, R4 ;  /* 0x0000000417047220 */ /* 0x000fca0000400000 */
[----:B------:R1:W-:Y:S04]  /*80fc0*/  STL [R1+0x1cc], R4 ;  /* 0x0001cc0401007387 */ /* 0x0003e80000100800 */
[----:B0-----:R-:W5:Y:S04]  /*80fd0*/  LDL.LU R6, [R1+0x1338] ;  /* 0x0013380001067983 */ /* 0x001f680000300800 */
[----:B------:R-:W0:Y:S04]  /*80fe0*/  S2R R18, SR_TID.X ;  /* 0x0000000000127919 */ /* 0x000e280000002100 */
[----:B-1----:R-:W5:Y:S01]  /*80ff0*/  LDL.64 R4, [R1+0x17b0] ;  /* 0x0017b00001047983 */ /* 0x002f620000100a00 */
[----:B------:R-:W-:Y:S01]  /*81000*/  FMUL R17, R23, R15 ;  /* 0x0000000f17117220 */ /* 0x000fe20000400000 */
[----:B0-----:R-:W-:-:S04]  /*81010*/  LOP3.LUT R18, R18, 0x1c, RZ, 0xc0, !PT ;  /* 0x0000001c12127812 */ /* 0x001fc800078ec0ff */
[----:B------:R-:W-:-:S04]  /*81020*/  LEA.HI R18, R18, 0x58, RZ, 0x1e ;  /* 0x0000005812127811 */ /* 0x000fc800078ff0ff */
[----:B------:R-:W-:Y:S01]  /*81030*/  SHF.L.U32 R18, R18, 0x5, RZ ;  /* 0x0000000512127819 */ /* 0x000fe200000006ff */
[----:B------:R-:W-:-:S04]  /*81040*/  FMUL R16, R23, R14 ;  /* 0x0000000e17107220 */ /* 0x000fc80000400000 */
[----:B------:R-:W5:Y:S01]  /*81050*/  LDS R7, [R18+0x40000] ;  /* 0x0400000012077984 */ /* 0x000f620000000800 */
[C---:B------:R-:W-:Y:S02]  /*81060*/  FMUL R15, R23.reuse, R3 ;  /* 0x00000003170f7220 */ /* 0x040fe40000400000 */
[C---:B------:R-:W-:Y:S01]  /*81070*/  FMUL R14, R23.reuse, R2 ;  /* 0x00000002170e7220 */ /* 0x040fe20000400000 */
[----:B------:R-:W-:Y:S04]  /*81080*/  STL [R1+0x1b8], R17 ;  /* 0x0001b81101007387 */ /* 0x000fe80000100800 */
[----:B------:R-:W-:Y:S04]  /*81090*/  STL [R1+0x1bc], R16 ;  /* 0x0001bc1001007387 */ /* 0x000fe80000100800 */
[----:B------:R-:W5:Y:S01]  /*810a0*/  LDL.64 R2, [R1+0x17a8] ;  /* 0x0017a80001027983 */ /* 0x000f620000100a00 */
[----:B---3--:R-:W-:-:S02]  /*810b0*/  FMUL R13, R23, R13 ;  /* 0x0000000d170d7220 */ /* 0x008fc40000400000 */
[C---:B----4-:R-:W-:Y:S01]  /*810c0*/  FMUL R8, R23.reuse, R8 ;  /* 0x0000000817087220 */ /* 0x050fe20000400000 */
[----:B------:R-:W-:Y:S04]  /*810d0*/  STL [R1+0x1a8], R15 ;  /* 0x0001a80f01007387 */ /* 0x000fe80000100800 */
[----:B------:R0:W-:Y:S04]  /*810e0*/  STL [R1+0x1ac], R14 ;  /* 0x0001ac0e01007387 */ /* 0x0001e80000100800 */
[----:B0-----:R-:W4:Y:S04]  /*810f0*/  LDL.LU R14, [R1+0x133c] ;  /* 0x00133c00010e7983 */ /* 0x001f280000300800 */
[----:B------:R0:W-:Y:S04]  /*81100*/  STL [R1+0x198], R13 ;  /* 0x0001980d01007387 */ /* 0x0001e80000100800 */
[----:B0-----:R-:W4:Y:S04]  /*81110*/  LDL.LU R13, [R1+0xd30] ;  /* 0x000d3000010d7983 */ /* 0x001f280000300800 */
[----:B------:R0:W-:Y:S04]  /*81120*/  STL [R1+0x19c], R8 ;  /* 0x00019c0801007387 */ /* 0x0001e80000100800 */
[----:B0-----:R-:W4:Y:S01]  /*81130*/  LDL.LU R8, [R1+0xd34] ;  /* 0x000d340001087983 */ /* 0x001f220000300800 */
[----:B------:R-:W-:-:S02]  /*81140*/  FMUL R12, R23, R12 ;  /* 0x0000000c170c7220 */ /* 0x000fc40000400000 */
[----:B------:R-:W-:-:S03]  /*81150*/  FMUL R11, R23, R11 ;  /* 0x0000000b170b7220 */ /* 0x000fc60000400000 */
[----:B------:R0:W-:Y:S04]  /*81160*/  STL [R1+0x188], R12 ;  /* 0x0001880c01007387 */ /* 0x0001e80000100800 */
[----:B------:R1:W-:Y:S01]  /*81170*/  STL [R1+0x18c], R11 ;  /* 0x00018c0b01007387 */ /* 0x0003e20000100800 */
[----:B------:R-:W-:-:S05]  /*81180*/  FMUL R10, R23, R10 ;  /* 0x0000000a170a7220 */ /* 0x000fca0000400000 */
[----:B------:R0:W-:Y:S01]  /*81190*/  STL [R1+0x178], R10 ;  /* 0x0001780a01007387 */ /* 0x0001e20000100800 */
[----:B--2---:R-:W-:-:S05]  /*811a0*/  FMUL R9, R23, R9 ;  /* 0x0000000917097220 */ /* 0x004fca0000400000 */
[----:B------:R2:W-:Y:S04]  /*811b0*/  STL [R1+0x17c], R9 ;  /* 0x00017c0901007387 */ /* 0x0005e80000100800 */
[----:B0-----:R-:W3:Y:S01]  /*811c0*/  LDL.LU R12, [R1+0xd20] ;  /* 0x000d2000010c7983 */ /* 0x001ee20000300800 */
[----:B-----5:R-:W-:-:S05]  /*811d0*/  FFMA R6, R23, R6, R7 ;  /* 0x0000000617067223 */ /* 0x020fca0000000007 */
[----:B------:R-:W-:Y:S04]  /*811e0*/  STL [R1+0x1338], R6 ;  /* 0x0013380601007387 */ /* 0x000fe80000100800 */
[----:B-1----:R-:W5:Y:S04]  /*811f0*/  LDL.LU R11, [R1+0xd24] ;  /* 0x000d2400010b7983 */ /* 0x002f680000300800 */
[----:B------:R-:W0:Y:S01]  /*81200*/  S2R R18, SR_TID.X ;  /* 0x0000000000127919 */ /* 0x000e220000002100 */
[----:B------:R-:W-:-:S03]  /*81210*/  IMAD.WIDE R4, R19, 0x2, R4 ;  /* 0x0000000213047825 */ /* 0x000fc600078e0204 */
[----:B------:R-:W5:Y:S04]  /*81220*/  LDL.LU R10, [R1+0xd10] ;  /* 0x000d1000010a7983 */ /* 0x000f680000300800 */
[----:B------:R1:W5:Y:S04]  /*81230*/  LDG.E.U16 R21, [R4.64] ;  /* 0x0000000604157981 */ /* 0x000368000c1e1500 */
[----:B--2---:R-:W2:Y:S01]  /*81240*/  LDL.LU R9, [R1+0xd14] ;  /* 0x000d140001097983 */ /* 0x004ea20000300800 */
[----:B0-----:R-:W-:-:S04]  /*81250*/  LOP3.LUT R18, R18, 0x1c, RZ, 0xc0, !PT ;  /* 0x0000001c12127812 */ /* 0x001fc800078ec0ff */
[----:B------:R-:W-:-:S05]  /*81260*/  LEA.HI R18, R18, 0x60, RZ, 0x1e ;  /* 0x0000006012127811 */ /* 0x000fca00078ff0ff */
[----:B------:R-:W-:-:S05]  /*81270*/  IMAD.SHL.U32 R18, R18, 0x20, RZ ;  /* 0x0000002012127824 */ /* 0x000fca00078e00ff */
[----:B------:R-:W0:Y:S01]  /*81280*/  LDS R0, [R18+0x40000] ;  /* 0x0400000012007984 */ /* 0x000e220000000800 */
[----:B------:R-:W-:-:S05]  /*81290*/  IMAD.WIDE R2, R19, 0x2, R2 ;  /* 0x0000000213027825 */ /* 0x000fca00078e0202 */
[----:B------:R4:W2:Y:S02]  /*812a0*/  LDG.E.U16 R20, [R2.64] ;  /* 0x0000000602147981 */ /* 0x0008a4000c1e1500 */
[C---:B----4-:R-:W-:Y:S02]  /*812b0*/  FMUL R2, R28.reuse, R13 ;  /* 0x0000000d1c027220 */ /* 0x050fe40000400000 */
[----:B0-----:R-:W-:-:S05]  /*812c0*/  FFMA R14, R28, R14, R0 ;  /* 0x0000000e1c0e7223 */ /* 0x001fca0000000000 */
[----:B------:R0:W-:Y:S01]  /*812d0*/  STL [R1+0x133c], R14 ;  /* 0x00133c0e01007387 */ /* 0x0001e20000100800 */
[----:B------:R-:W-:-:S03]  /*812e0*/  FMUL R0, R28, R8 ;  /* 0x000000081c007220 */ /* 0x000fc60000400000 */
[----:B0-----:R-:W4:Y:S04]  /*812f0*/  LDL.LU R14, [R1+0xd00] ;  /* 0x000d0000010e7983 */ /* 0x001f280000300800 */
[----:B------:R3:W-:Y:S04]  /*81300*/  STL [R1+0x160], R2 ;  /* 0x0001600201007387 */ /* 0x0007e80000100800 */
[----:B------:R-:W4:Y:S04]  /*81310*/  LDL.LU R13, [R1+0xd04] ;  /* 0x000d0400010d7983 */ /* 0x000f280000300800 */
[----:B------:R5:W-:Y:S04]  /*81320*/  STL [R1+0x164], R0 ;  /* 0x0001640001007387 */ /* 0x000be80000100800 */
[----:B------:R-:W4:Y:S04]  /*81330*/  LDL.LU R8, [R1+0x960] ;  /* 0x0009600001087983 */ /* 0x000f280000300800 */
[----:B------:R-:W4:Y:S04]  /*81340*/  LDL.LU R7, [R1+0x964] ;  /* 0x0009640001077983 */ /* 0x000f280000300800 */
[----:B-1----:R-:W4:Y:S04]  /*81350*/  LDL.LU R5, [R1+0x950] ;  /* 0x0009500001057983 */ /* 0x002f280000300800 */
[----:B------:R-:W4:Y:S01]  /*81360*/  LDL.LU R4, [R1+0x954] ;  /* 0x0009540001047983 */ /* 0x000f220000300800 */
[----:B---3--:R-:W-:-:S03]  /*81370*/  FMUL R2, R28, R12 ;  /* 0x0000000c1c027220 */ /* 0x008fc60000400000 */
[----:B------:R-:W3:Y:S04]  /*81380*/  LDL.LU R12, [R1+0x830] ;  /* 0x00083000010c7983 */ /* 0x000ee80000300800 */
[----:B------:R0:W-:Y:S01]  /*81390*/  STL [R1+0x150], R2 ;  /* 0x0001500201007387 */ /* 0x0001e20000100800 */
[----:B-----5:R-:W-:-:S05]  /*813a0*/  FMUL R0, R28, R11 ;  /* 0x0000000b1c007220 */ /* 0x020fca0000400000 */
[----:B------:R-:W-:Y:S04]  /*813b0*/  STL [R1+0x154], R0 ;  /* 0x0001540001007387 */ /* 0x000fe80000100800 */
[----:B------:R-:W5:Y:S04]  /*813c0*/  LDL.LU R11, [R1+0x834] ;  /* 0x00083400010b7983 */ /* 0x000f680000300800 */
[----:B------:R-:W5:Y:S04]  /*813d0*/  LDL.LU R3, [R1+0x820] ;  /* 0x0008200001037983 */ /* 0x000f680000300800 */
[----:B0-----:R-:W5:Y:S01]  /*813e0*/  LDL.LU R2, [R1+0x824] ;  /* 0x0008240001027983 */ /* 0x001f620000300800 */
[----:B------:R-:W-:-:S03]  /*813f0*/  FMUL R17, R28, R10 ;  /* 0x0000000a1c117220 */ /* 0x000fc60000400000 */
[----:B------:R-:W5:Y:S01]  /*81400*/  LDL.LU R15, [R1] ;  /* 0x00000000010f7983 */ /* 0x000f620000300800 */
[----:B--2---:R-:W-:-:S03]  /*81410*/  FMUL R16, R28, R9 ;  /* 0x000000091c107220 */ /* 0x004fc60000400000 */
[----:B------:R-:W2:Y:S04]  /*81420*/  LDL.LU R10, [R1+0xd38] ;  /* 0x000d3800010a7983 */ /* 0x000ea80000300800 */
[----:B------:R-:W-:Y:S04]  /*81430*/  STL [R1+0x980], R21 ;  /* 0x0009801501007387 */ /* 0x000fe80000100800 */
[----:B------:R-:W-:Y:S04]  /*81440*/  STL [R1+0x140], R17 ;  /* 0x0001401101007387 */ /* 0x000fe80000100800 */
[----:B------:R-:W-:Y:S04]  /*81450*/  STL [R1+0x97c], R20 ;  /* 0x00097c1401007387 */ /* 0x000fe80000100800 */
[----:B------:R-:W2:Y:S04]  /*81460*/  LDL.LU R9, [R1+0xd3c] ;  /* 0x000d3c0001097983 */ /* 0x000ea80000300800 */
[----:B------:R-:W-:Y:S01]  /*81470*/  STL [R1+0x144], R16 ;  /* 0x0001441001007387 */ /* 0x000fe20000100800 */
[----:B----4-:R-:W-:-:S02]  /*81480*/  FMUL R14, R28, R14 ;  /* 0x0000000e1c0e7220 */ /* 0x010fc40000400000 */
[----:B------:R-:W-:-:S03]  /*81490*/  FMUL R13, R28, R13 ;  /* 0x0000000d1c0d7220 */ /* 0x000fc60000400000 */
[----:B------:R-:W-:Y:S01]  /*814a0*/  STL [R1+0x130], R14 ;  /* 0x0001300e01007387 */ /* 0x000fe20000100800 */
[----:B------:R-:W-:-:S03]  /*814b0*/  FMUL R8, R28, R8 ;  /* 0x000000081c087220 */ /* 0x000fc60000400000 */
[----:B------:R-:W-:Y:S01]  /*814c0*/  STL [R1+0x134], R13 ;  /* 0x0001340d01007387 */ /* 0x000fe20000100800 */
[----:B------:R-:W-:-:S03]  /*814d0*/  FMUL R7, R28, R7 ;  /* 0x000000071c077220 */ /* 0x000fc60000400000 */
[----:B------:R0:W-:Y:S01]  /*814e0*/  STL [R1+0x120], R8 ;  /* 0x0001200801007387 */ /* 0x0001e20000100800 */
[----:B------:R-:W-:-:S03]  /*814f0*/  FMUL R5, R28, R5 ;  /* 0x000000051c057220 */ /* 0x000fc60000400000 */
[----:B------:R1:W-:Y:S01]  /*81500*/  STL [R1+0x124], R7 ;  /* 0x0001240701007387 */ /* 0x0003e20000100800 */
[----:B------:R-:W-:-:S03]  /*81510*/  FMUL R4, R28, R4 ;  /* 0x000000041c047220 */ /* 0x000fc60000400000 */
[----:B0-----:R-:W4:Y:S04]  /*81520*/  LDL.LU R8, [R1+0xd28] ;  /* 0x000d280001087983 */ /* 0x001f280000300800 */
[----:B------:R0:W-:Y:S04]  /*81530*/  STL [R1+0x310], R5 ;  /* 0x0003100501007387 */ /* 0x0001e80000100800 */
[----:B-1----:R-:W4:Y:S04]  /*81540*/  LDL.LU R7, [R1+0xd2c] ;  /* 0x000d2c0001077983 */ /* 0x002f280000300800 */
[----:B------:R1:W-:Y:S04]  /*81550*/  STL [R1+0x314], R4 ;  /* 0x0003140401007387 */ /* 0x0003e80000100800 */
[----:B0-----:R-:W4:Y:S04]  /*81560*/  LDL.LU R5, [R1+0xd18] ;  /* 0x000d180001057983 */ /* 0x001f280000300800 */
[----:B-1----:R-:W4:Y:S01]  /*81570*/  LDL.LU R4, [R1+0xd1c] ;  /* 0x000d1c0001047983 */ /* 0x002f220000300800 */
[----:B---3--:R-:W-:-:S05]  /*81580*/  FMUL R14, R28, R12 ;  /* 0x0000000c1c0e7220 */ /* 0x008fca0000400000 */
[----:B------:R0:W-:Y:S01]  /*81590*/  STL [R1+0x300], R14 ;  /* 0x0003000e01007387 */ /* 0x0001e20000100800 */
[C---:B-----5:R-:W-:Y:S02]  /*815a0*/  FMUL R13, R28.reuse, R11 ;  /* 0x0000000b1c0d7220 */ /* 0x060fe40000400000 */
[----:B------:R-:W-:-:S03]  /*815b0*/  FMUL R12, R28, R3 ;  /* 0x000000031c0c7220 */ /* 0x000fc60000400000 */
[----:B------:R1:W-:Y:S01]  /*815c0*/  STL [R1+0x304], R13 ;  /* 0x0003040d01007387 */ /* 0x0003e20000100800 */
[----:B------:R-:W-:-:S03]  /*815d0*/  FMUL R11, R28, R2 ;  /* 0x000000021c0b7220 */ /* 0x000fc60000400000 */
[----:B------:R-:W3:Y:S04]  /*815e0*/  LDL.LU R3, [R1+0xd08] ;  /* 0x000d080001037983 */ /* 0x000ee80000300800 */
[----:B------:R-:W-:Y:S04]  /*815f0*/  STL [R1+0x2f0], R12 ;  /* 0x0002f00c01007387 */ /* 0x000fe80000100800 */
[----:B------:R-:W5:Y:S04]  /*81600*/  LDL.LU R2, [R1+0xd0c] ;  /* 0x000d0c0001027983 */ /* 0x000f680000300800 */
[----:B------:R-:W1:Y:S01]  /*81610*/  S2R R18, SR_TID.X ;  /* 0x0000000000127919 */ /* 0x000e620000002100 */
[----:B--2---:R-:W-:-:S03]  /*81620*/  FMUL R10, R29, R10 ;  /* 0x0000000a1d0a7220 */ /* 0x004fc60000400000 */
[----:B------:R2:W-:Y:S04]  /*81630*/  STL [R1+0x2f4], R11 ;  /* 0x0002f40b01007387 */ /* 0x0005e80000100800 */
[----:B------:R-:W5:Y:S04]  /*81640*/  LDL.LU R16, [R1+0x968] ;  /* 0x0009680001107983 */ /* 0x000f680000300800 */
[----:B------:R-:W-:Y:S04]  /*81650*/  STL [R1+0x168], R10 ;  /* 0x0001680a01007387 */ /* 0x000fe80000100800 */
[----:B0-----:R-:W5:Y:S01]  /*81660*/  LDL.LU R14, [R1+0x96c] ;  /* 0x00096c00010e7983 */ /* 0x001f620000300800 */
[----:B-1----:R-:W-:Y:S01]  /*81670*/  LOP3.LUT R18, R18, 0x1c, RZ, 0xc0, !PT ;  /* 0x0000001c12127812 */ /* 0x002fe200078ec0ff */
[----:B------:R-:W-:-:S03]  /*81680*/  FMUL R9, R29, R9 ;  /* 0x000000091d097220 */ /* 0x000fc60000400000 */
[----:B------:R-:W-:-:S04]  /*81690*/  LEA.HI R18, R18, 0x68, RZ, 0x1e ;  /* 0x0000006812127811 */ /* 0x000fc800078ff0ff */
[----:B------:R-:W-:Y:S01]  /*816a0*/  SHF.L.U32 R18, R18, 0x5, RZ ;  /* 0x0000000512127819 */ /* 0x000fe200000006ff */
[----:B------:R-:W-:Y:S04]  /*816b0*/  STL [R1+0x16c], R9 ;  /* 0x00016c0901007387 */ /* 0x000fe80000100800 */
[----:B------:R-:W5:Y:S04]  /*816c0*/  LDL.LU R13, [R1+0x958] ;  /* 0x00095800010d7983 */ /* 0x000f680000300800 */
[----:B------:R0:W1:Y:S04]  /*816d0*/  LDS R6, [R18+0x40000] ;  /* 0x0400000012067984 */ /* 0x0000680000000800 */
[----:B--2---:R-:W2:Y:S04]  /*816e0*/  LDL.LU R11, [R1+0x95c] ;  /* 0x00095c00010b7983 */ /* 0x004ea80000300800 */
[----:B0-----:R-:W0:Y:S04]  /*816f0*/  S2R R18, SR_TID.X ;  /* 0x0000000000127919 */ /* 0x001e280000002100 */
[----:B------:R-:W2:Y:S04]  /*81700*/  LDL.LU R10, [R1+0x838] ;  /* 0x00083800010a7983 */ /* 0x000ea80000300800 */
[----:B------:R-:W2:Y:S01]  /*81710*/  LDL.LU R9, [R1+0x83c] ;  /* 0x00083c0001097983 */ /* 0x000ea20000300800 */
[----:B0-----:R-:W-:-:S04]  /*81720*/  LOP3.LUT R18, R18, 0x1c, RZ, 0xc0, !PT ;  /* 0x0000001c12127812 */ /* 0x001fc800078ec0ff */
[----:B------:R-:W-:Y:S01]  /*81730*/  LEA.HI R18, R18, 0x70, RZ, 0x1e ;  /* 0x0000007012127811 */ /* 0x000fe200078ff0ff */
[C---:B----4-:R-:W-:Y:S02]  /*81740*/  FMUL R8, R29.reuse, R8 ;  /* 0x000000081d087220 */ /* 0x050fe40000400000 */
[----:B------:R-:W-:-:S03]  /*81750*/  FMUL R7, R29, R7 ;  /* 0x000000071d077220 */ /* 0x000fc60000400000 */
[----:B------:R0:W-:Y:S04]  /*81760*/  STL [R1+0x158], R8 ;  /* 0x0001580801007387 */ /* 0x0001e80000100800 */
[----:B------:R4:W-:Y:S01]  /*81770*/  STL [R1+0x15c], R7 ;  /* 0x00015c0701007387 */ /* 0x0009e20000100800 */
[----:B------:R-:W-:-:S03]  /*81780*/  FMUL R5, R29, R5 ;  /* 0x000000051d057220 */ /* 0x000fc60000400000 */
[----:B------:R-:W2:Y:S01]  /*81790*/  LDL.LU R12, [R1+0x828] ;  /* 0x00082800010c7983 */ /* 0x000ea20000300800 */
[----:B------:R-:W-:-:S03]  /*817a0*/  FMUL R4, R29, R4 ;  /* 0x000000041d047220 */ /* 0x000fc60000400000 */
[----:B------:R-:W-:Y:S04]  /*817b0*/  STL [R1+0x148], R5 ;  /* 0x0001480501007387 */ /* 0x000fe80000100800 */
[----:B0-----:R-:W2:Y:S04]  /*817c0*/  LDL.LU R8, [R1+0x82c] ;  /* 0x00082c0001087983 */ /* 0x001ea80000300800 */
[----:B------:R0:W-:Y:S04]  /*817d0*/  STL [R1+0x14c], R4 ;  /* 0x00014c0401007387 */ /* 0x0001e80000100800 */
[----:B----4-:R-:W1:Y:S01]  /*817e0*/  LDL.LU R7, [R1+0x1340] ;  /* 0x0013400001077983 */ /* 0x010e620000300800 */
[----:B------:R-:W-:-:S05]  /*817f0*/  IMAD.SHL.U32 R18, R18, 0x20, RZ ;  /* 0x0000002012127824 */ /* 0x000fca00078e00ff */
[----:B------:R3:W4:Y:S04]  /*81800*/  LDS R0, [R18+0x40000] ;  /* 0x0400000012007984 */ /* 0x0007280000000800 */
[----:B0-----:R-:W4:Y:S01]  /*81810*/  LDL.64 R4, [R1+0x17a0] ;  /* 0x0017a00001047983 */ /* 0x001f220000100a00 */
[C---:B---3--:R-:W-:Y:S02]  /*81820*/  FMUL R18, R29.reuse, R3 ;  /* 0x000000031d127220 */ /* 0x048fe40000400000 */
[C---:B-----5:R-:W-:Y:S02]  /*81830*/  FMUL R17, R29.reuse, R2 ;  /* 0x000000021d117220 */ /* 0x060fe40000400000 */
[----:B------:R-:W3:Y:S04]  /*81840*/  LDL.64 R2, [R1+0x1798] ;  /* 0x0017980001027983 */ /* 0x000ee80000100a00 */
[----:B------:R-:W-:Y:S01]  /*81850*/  STL [R1+0x138], R18 ;  /* 0x0001381201007387 */ /* 0x000fe20000100800 */
[----:B------:R-:W-:-:S03]  /*81860*/  FMUL R16, R29, R16 ;  /* 0x000000101d107220 */ /* 0x000fc60000400000 */
[----:B------:R0:W-:Y:S01]  /*81870*/  STL [R1+0x13c], R17 ;  /* 0x00013c1101007387 */ /* 0x0001e20000100800 */
[----:B------:R-:W-:-:S03]  /*81880*/  FMUL R14, R29, R14 ;  /* 0x0000000e1d0e7220 */ /* 0x000fc60000400000 */
[----:B0-----:R-:W5:Y:S04]  /*81890*/  LDL.LU R17, [R1+0x4] ;  /* 0x0000040001117983 */ /* 0x001f680000300800 */
[----:B------:R-:W-:Y:S04]  /*818a0*/  STL [R1+0x128], R16 ;  /* 0x0001281001007387 */ /* 0x000fe80000100800 */
[----:B------:R-:W-:Y:S01]  /*818b0*/  STL [R1+0x12c], R14 ;  /* 0x00012c0e01007387 */ /* 0x000fe20000100800 */
[C---:B------:R-:W-:Y:S02]  /*818c0*/  FMUL R13, R29.reuse, R13 ;  /* 0x0000000d1d0d7220 */ /* 0x040fe40000400000 */
[----:B--2---:R-:W-:-:S03]  /*818d0*/  FMUL R11, R29, R11 ;  /* 0x0000000b1d0b7220 */ /* 0x004fc60000400000 */
[----:B------:R-:W-:Y:S04]  /*818e0*/  STL [R1+0x318], R13 ;  /* 0x0003180d01007387 */ /* 0x000fe80000100800 */
[----:B------:R0:W-:Y:S01]  /*818f0*/  STL [R1+0x31c], R11 ;  /* 0x00031c0b01007387 */ /* 0x0001e20000100800 */
[C---:B------:R-:W-:Y:S02]  /*81900*/  FMUL R10, R29.reuse, R10 ;  /* 0x0000000a1d0a7220 */ /* 0x040fe40000400000 */
[C---:B------:R-:W-:Y:S01]  /*81910*/  FMUL R9, R29.reuse, R9 ;  /* 0x000000091d097220 */ /* 0x040fe20000400000 */
[----:B0-----:R-:W2:Y:S04]  /*81920*/  LDL.LU R11, [R1+0x1344] ;  /* 0x00134400010b7983 */ /* 0x001ea80000300800 */
[----:B------:R0:W-:Y:S04]  /*81930*/  STL [R1+0x308], R10 ;  /* 0x0003080a01007387 */ /* 0x0001e80000100800 */
[----:B0-----:R-:W5:Y:S04]  /*81940*/  LDL.LU R10, [R1+0xda0] ;  /* 0x000da000010a7983 */ /* 0x001f680000300800 */
[----:B------:R0:W-:Y:S04]  /*81950*/  STL [R1+0x30c], R9 ;  /* 0x00030c0901007387 */ /* 0x0001e80000100800 */
[----:B0-----:R-:W5:Y:S01]  /*81960*/  LDL.LU R9, [R1+0xda4] ;  /* 0x000da40001097983 */ /* 0x001f620000300800 */
[----:B------:R-:W-:-:S05]  /*81970*/  FMUL R12, R29, R12 ;  /* 0x0000000c1d0c7220 */ /* 0x000fca0000400000 */
[----:B------:R-:W-:Y:S01]  /*81980*/  STL [R1+0x2f8], R12 ;  /* 0x0002f80c01007387 */ /* 0x000fe20000100800 */
[----:B------:R-:W-:-:S05]  /*81990*/  FMUL R8, R29, R8 ;  /* 0x000000081d087220 */ /* 0x000fca0000400000 */
[----:B------:R0:W-:Y:S01]  /*819a0*/  STL [R1+0x2fc], R8 ;  /* 0x0002fc0801007387 */ /* 0x0001e20000100800 */
[----:B-1----:R-:W-:-:S03]  /*819b0*/  FFMA R7, R29, R7, R6 ;  /* 0x000000071d077223 */ /* 0x002fc60000000006 */
[----:B0-----:R-:W5:Y:S04]  /*819c0*/  LDL.LU R8, [R1+0xd90] ;  /* 0x000d900001087983 */ /* 0x001f680000300800 */
[----:B------:R0:W-:Y:S01]  /*819d0*/  STL [R1+0x1340], R7 ;  /* 0x0013400701007387 */ /* 0x0001e20000100800 */
[----:B----4-:R-:W-:-:S05]  /*819e0*/  IMAD.WIDE R4, R19, 0x2, R4 ;  /* 0x0000000213047825 */ /* 0x010fca00078e0204 */
[----:B------:R1:W4:Y:S04]  /*819f0*/  LDG.E.U16 R22, [R4.64] ;  /* 0x0000000604167981 */ /* 0x000328000c1e1500 */
[----:B0-----:R-:W4:Y:S04]  /*81a00*/  LDL.LU R7, [R1+0xd94] ;  /* 0x000d940001077983 */ /* 0x001f280000300800 */
[----:B------:R-:W4:Y:S04]  /*81a10*/  LDL.LU R20, [R1+0xd80] ;  /* 0x000d800001147983 */ /* 0x000f280000300800 */
[----:B------:R-:W4:Y:S04]  /*81a20*/  LDL.LU R14, [R1+0xd70] ;  /* 0x000d7000010e7983 */ /* 0x000f280000300800 */
[----:B------:R-:W4:Y:S01]  /*81a30*/  LDL.LU R16, [R1+0xd84] ;  /* 0x000d840001107983 */ /* 0x000f220000300800 */
[----:B---3--:R-:W-:-:S03]  /*81a40*/  IMAD.WIDE R2, R19, 0x2, R2 ;  /* 0x0000000213027825 */ /* 0x008fc600078e0202 */
[----:B------:R-:W0:Y:S04]  /*81a50*/  S2R R18, SR_TID.X ;  /* 0x0000000000127919 */ /* 0x000e280000002100 */
[----:B------:R5:W3:Y:S04]  /*81a60*/  LDG.E.U16 R21, [R2.64] ;  /* 0x0000000602157981 */ /* 0x000ae8000c1e1500 */
[----:B------:R-:W3:Y:S04]  /*81a70*/  LDL.LU R13, [R1+0xd74] ;  /* 0x000d7400010d7983 */ /* 0x000ee80000300800 */
[----:B------:R-:W3:Y:S01]  /*81a80*/  LDL.LU R12, [R1+0xd60] ;  /* 0x000d6000010c7983 */ /* 0x000ee20000300800 */
[----:B0-----:R-:W-:-:S04]  /*81a90*/  LOP3.LUT R18, R18, 0x1c, RZ, 0xc0, !PT ;  /* 0x0000001c12127812 */ /* 0x001fc800078ec0ff */
[----:B------:R-:W-:-:S04]  /*81aa0*/  LEA.HI R18, R18, 0x78, RZ, 0x1e ;  /* 0x0000007812127811 */ /* 0x000fc800078ff0ff */
[----:B------:R-:W-:-:S05]  /*81ab0*/  SHF.L.U32 R18, R18, 0x5, RZ ;  /* 0x0000000512127819 */ /* 0x000fca00000006ff */
[----:B------:R0:W1:Y:S04]  /*81ac0*/  LDS R6, [R18+0x40000] ;  /* 0x0400000012067984 */ /* 0x0000680000000800 */
[----:B0-----:R-:W0:Y:S01]  /*81ad0*/  S2R R18, SR_TID.X ;  /* 0x0000000000127919 */ /* 0x001e220000002100 */
[----:B--2---:R-:W-:-:S05]  /*81ae0*/  FFMA R11, R15, R11, R0 ;  /* 0x0000000b0f0b7223 */ /* 0x004fca0000000000 */
[----:B------:R2:W-:Y:S01]  /*81af0*/  STL [R1+0x1344], R11 ;  /* 0x0013440b01007387 */ /* 0x0005e20000100800 */
[----:B-----5:R-:W-:-:S05]  /*81b00*/  FMUL R2, R15, R10 ;  /* 0x0000000a0f027220 */ /* 0x020fca0000400000 */
[----:B------:R5:W-:Y:S01]  /*81b10*/  STL [R1+0x2e0], R2 ;  /* 0x0002e00201007387 */ /* 0x000be20000100800 */
[----:B------:R-:W-:-:S05]  /*81b20*/  FMUL R0, R15, R9 ;  /* 0x000000090f007220 */ /* 0x000fca0000400000 */
[----:B------:R4:W-:Y:S04]  /*81b30*/  STL [R1+0x2e4], R0 ;  /* 0x0002e40001007387 */ /* 0x0009e80000100800 */
[----:B--2---:R-:W2:Y:S04]  /*81b40*/  LDL.LU R11, [R1+0xd64] ;  /* 0x000d6400010b7983 */ /* 0x004ea80000300800 */
[----:B------:R-:W2:Y:S04]  /*81b50*/  LDL.LU R10, [R1+0xd50] ;  /* 0x000d5000010a7983 */ /* 0x000ea80000300800 */
[----:B------:R-:W2:Y:S01]  /*81b60*/  LDL.LU R9, [R1+0xd54] ;  /* 0x000d540001097983 */ /* 0x000ea20000300800 */
[----:B0-----:R-:W-:-:S04]  /*81b70*/  LOP3.LUT R18, R18, 0x1c, RZ, 0xc0, !PT ;  /* 0x0000001c12127812 */ /* 0x001fc800078ec0ff */
[----:B------:R-:W-:-:S05]  /*81b80*/  LEA.HI R18, R18, 0x80, RZ, 0x1e ;  /* 0x0000008012127811 */ /* 0x000fca00078ff0ff */
[----:B------:R-:W-:Y:S02]  /*81b90*/  IMAD.SHL.U32 R18, R18, 0x20, RZ ;  /* 0x0000002012127824 */ /* 0x000fe400078e00ff */
[C---:B-----5:R-:W-:Y:S02]  /*81ba0*/  FMUL R2, R15.reuse, R8 ;  /* 0x000000080f027220 */ /* 0x060fe40000400000 */
[----:B------:R-:W5:Y:S04]  /*81bb0*/  LDL.LU R8, [R1+0xd40] ;  /* 0x000d400001087983 */ /* 0x000f680000300800 */
[----:B------:R0:W-:Y:S01]  /*81bc0*/  STL [R1+0x2d0], R2 ;  /* 0x0002d00201007387 */ /* 0x0001e20000100800 */
[----:B----4-:R-:W-:-:S05]  /*81bd0*/  FMUL R0, R15, R7 ;  /* 0x000000070f007220 */ /* 0x010fca0000400000 */
[----:B------:R-:W-:Y:S01]  /*81be0*/  STL [R1+0x2d4], R0 ;  /* 0x0002d40001007387 */ /* 0x000fe20000100800 */
[----:B------:R-:W-:-:S03]  /*81bf0*/  FMUL R20, R15, R20 ;  /* 0x000000140f147220 */ /* 0x000fc60000400000 */
[----:B------:R-:W4:Y:S04]  /*81c00*/  LDL.LU R7, [R1+0xd44] ;  /* 0x000d440001077983 */ /* 0x000f280000300800 */
[----:B-1----:R-:W4:Y:S01]  /*81c10*/  LDL.LU R5, [R1+0x4b0] ;  /* 0x0004b00001057983 */ /* 0x002f220000300800 */
[----:B------:R-:W-:-:S03]  /*81c20*/  FMUL R3, R15, R16 ;  /* 0x000000100f037220 */ /* 0x000fc60000400000 */
[----:B------:R-:W4:Y:S04]  /*81c30*/  LDL.LU R4, [R1+0x4b4] ;  /* 0x0004b40001047983 */ /* 0x000f280000300800 */
[----:B------:R1:W2:Y:S01]  /*81c40*/  LDS R0, [R18+0x40000] ;  /* 0x0400000012007984 */ /* 0x0002a20000000800 */
[----:B0-----:R-:W-:-:S03]  /*81c50*/  FMUL R2, R15, R14 ;  /* 0x0000000e0f027220 */ /* 0x001fc60000400000 */
[----:B-1----:R-:W4:Y:S04]  /*81c60*/  LDL.LU R18, [R1+0x8] ;  /* 0x0000080001127983 */ /* 0x002f280000300800 */
[----:B------:R-:W-:Y:S04]  /*81c70*/  STL [R1+0x2c0], R20 ;  /* 0x0002c01401007387 */ /* 0x000fe80000100800 */
[----:B------:R-:W-:Y:S04]  /*81c80*/  STL [R1+0x978], R22 ;  /* 0x0009781601007387 */ /* 0x000fe80000100800 */
[----:B------:R0:W-:Y:S04]  /*81c90*/  STL [R1+0x2c4], R3 ;  /* 0x0002c40301007387 */ /* 0x0001e80000100800 */
[----:B---3--:R-:W-:Y:S04]  /*81ca0*/  STL [R1+0x974], R21 ;  /* 0x0009741501007387 */ /* 0x008fe80000100800 */
[----:B0-----:R-:W3:Y:S04]  /*81cb0*/  LDL.LU R3, [R1+0xda8] ;  /* 0x000da80001037983 */ /* 0x001ee80000300800 */
[----:B------:R0:W-:Y:S04]  /*81cc0*/  STL [R1+0x2b0], R2 ;  /* 0x0002b00201007387 */ /* 0x0001e80000100800 */
[----:B0-----:R-:W3:Y:S01]  /*81cd0*/  LDL.LU R2, [R1+0xdac] ;  /* 0x000dac0001027983 */ /* 0x001ee20000300800 */
[----:B------:R-:W-:-:S02]  /*81ce0*/  FMUL R13, R15, R13 ;  /* 0x0000000d0f0d7220 */ /* 0x000fc40000400000 */
[----:B------:R-:W-:-:S03]  /*81cf0*/  FMUL R12, R15, R12 ;  /* 0x0000000c0f0c7220 */ /* 0x000fc60000400000 */
[----:B------:R-:W-:Y:S04]  /*81d00*/  STL [R1+0x2b4], R13 ;  /* 0x0002b40d01007387 */ /* 0x000fe80000100800 */
[----:B------:R-:W-:Y:S01]  /*81d10*/  STL [R1+0x2a0], R12 ;  /* 0x0002a00c01007387 */ /* 0x000fe20000100800 */
[C---:B--2---:R-:W-:Y:S02]  /*81d20*/  FMUL R11, R15.reuse, R11 ;  /* 0x0000000b0f0b7220 */ /* 0x044fe40000400000 */
[----:B------:R-:W-:-:S03]  /*81d30*/  FMUL R10, R15, R10 ;  /* 0x0000000a0f0a7220 */ /* 0x000fc60000400000 */
[----:B------:R0:W-:Y:S01]  /*81d40*/  STL [R1+0x2a4], R11 ;  /* 0x0002a40b01007387 */ /* 0x0001e20000100800 */
[----:B------:R-:W-:-:S03]  /*81d50*/  FMUL R9, R15, R9 ;  /* 0x000000090f097220 */ /* 0x000fc60000400000 */
[----:B------:R-:W2:Y:S04]  /*81d60*/  LDL.LU R14, [R1+0xd98] ;  /* 0x000d9800010e7983 */ /* 0x000ea80000300800 */
[----:B------:R1:W-:Y:S04]  /*81d70*/  STL [R1+0x290], R10 ;  /* 0x0002900a01007387 */ /* 0x0003e80000100800 */
[----:B0-----:R-:W2:Y:S04]  /*81d80*/  LDL.LU R11, [R1+0xd9c] ;  /* 0x000d9c00010b7983 */ /* 0x001ea80000300800 */
[----:B------:R0:W-:Y:S04]  /*81d90*/  STL [R1+0x294], R9 ;  /* 0x0002940901007387 */ /* 0x0001e80000100800 */
[----:B-1----:R-:W2:Y:S04]  /*81da0*/  LDL.LU R10, [R1+0xd88] ;  /* 0x000d8800010a7983 */ /* 0x002ea80000300800 */
[----:B0-----:R-:W2:Y:S01]  /*81db0*/  LDL.LU R9, [R1+0xd8c] ;  /* 0x000d8c0001097983 */ /* 0x001ea20000300800 */
[----:B-----5:R-:W-:-:S05]  /*81dc0*/  FMUL R13, R15, R8 ;  /* 0x000000080f0d7220 */ /* 0x020fca0000400000 */
[----:B------:R0:W-:Y:S01]  /*81dd0*/  STL [R1+0x280], R13 ;  /* 0x0002800d01007387 */ /* 0x0001e20000100800 */
[C---:B----4-:R-:W-:Y:S02]  /*81de0*/  FMUL R12, R15.reuse, R7 ;  /* 0x000000070f0c7220 */ /* 0x050fe40000400000 */
[----:B------:R-:W-:-:S03]  /*81df0*/  FMUL R8, R15, R5 ;  /* 0x000000050f087220 */ /* 0x000fc60000400000 */
[----:B------:R1:W-:Y:S01]  /*81e00*/  STL [R1+0x284], R12 ;  /* 0x0002840c01007387 */ /* 0x0003e20000100800 */
[----:B------:R-:W-:-:S03]  /*81e10*/  FMUL R7, R15, R4 ;  /* 0x000000040f077220 */ /* 0x000fc60000400000 */
[----:B------:R-:W4:Y:S04]  /*81e20*/  LDL.LU R5, [R1+0xd78] ;  /* 0x000d780001057983 */ /* 0x000f280000300800 */
[----:B------:R3:W-:Y:S04]  /*81e30*/  STL [R1+0x270], R8 ;  /* 0x0002700801007387 */ /* 0x0007e80000100800 */
[----:B------:R-:W5:Y:S04]  /*81e40*/  LDL.LU R4, [R1+0xd7c] ;  /* 0x000d7c0001047983 */ /* 0x000f680000300800 */
[----:B------:R3:W-:Y:S04]  /*81e50*/  STL [R1+0x274], R7 ;  /* 0x0002740701007387 */ /* 0x0007e80000100800 */
[----:B0-----:R-:W5:Y:S04]  /*81e60*/  LDL.LU R13, [R1+0xd68] ;  /* 0x000d6800010d7983 */ /* 0x001f680000300800 */
[----:B-1----:R-:W5:Y:S01]  /*81e70*/  LDL.LU R12, [R1+0xd6c] ;  /* 0x000d6c00010c7983 */ /* 0x002f620000300800 */
[----:B---3--:R-:W-:-:S03]  /*81e80*/  FMUL R8, R17, R3 ;  /* 0x0000000311087220 */ /* 0x008fc60000400000 */
[----:B------:R-:W3:Y:S04]  /*81e90*/  LDL.LU R3, [R1+0xd58] ;  /* 0x000d580001037983 */ /* 0x000ee80000300800 */
[----:B------:R0:W-:Y:S01]  /*81ea0*/  STL [R1+0x2e8], R8 ;  /* 0x0002e80801007387 */ /* 0x0001e20000100800 */
[----:B------:R-:W-:-:S03]  /*81eb0*/  FMUL R7, R17, R2 ;  /* 0x0000000211077220 */ /* 0x000fc60000400000 */
[----:B------:R-:W3:Y:S04]  /*81ec0*/  LDL.LU R2, [R1+0xd5c] ;  /* 0x000d5c0001027983 */ /* 0x000ee80000300800 */
[----:B------:R1:W-:Y:S04]  /*81ed0*/  STL [R1+0x2ec], R7 ;  /* 0x0002ec0701007387 */ /* 0x0003e80000100800 */
[----:B0-----:R-:W3:Y:S04]  /*81ee0*/  LDL.LU R8, [R1+0xd48] ;  /* 0x000d480001087983 */ /* 0x001ee80000300800 */
[----:B-1----:R-:W3:Y:S01]  /*81ef0*/  LDL.LU R7, [R1+0xd4c] ;  /* 0x000d4c0001077983 */ /* 0x002ee20000300800 */
[----:B--2---:R-:W-:-:S02]  /*81f00*/  FMUL R14, R17, R14 ;  /* 0x0000000e110e7220 */ /* 0x004fc40000400000 */
[----:B------:R-:W-:-:S03]  /*81f10*/  FMUL R11, R17, R11 ;  /* 0x0000000b110b7220 */ /* 0x000fc60000400000 */
[----:B------:R-:W-:Y:S04]  /*81f20*/  STL [R1+0x2d8], R14 ;  /* 0x0002d80e01007387 */ /* 0x000fe80000100800 */
[----:B------:R0:W-:Y:S01]  /*81f30*/  STL [R1+0x2dc], R11 ;  /* 0x0002dc0b01007387 */ /* 0x0001e20000100800 */
[C---:B------:R-:W-:Y:S02]  /*81f40*/  FMUL R10, R17.reuse, R10 ;  /* 0x0000000a110a7220 */ /* 0x040fe40000400000 */
[C---:B------:R-:W-:Y:S01]  /*81f50*/  FMUL R9, R17.reuse, R9 ;  /* 0x0000000911097220 */ /* 0x040fe20000400000 */
[----:B0-----:R-:W2:Y:S04]  /*81f60*/  LDL.LU R11, [R1+0x4b8] ;  /* 0x0004b800010b7983 */ /* 0x001ea80000300800 */
[----:B------:R0:W-:Y:S04]  /*81f70*/  STL [R1+0x2c8], R10 ;  /* 0x0002c80a01007387 */ /* 0x0001e80000100800 */
[----:B0-----:R-:W2:Y:S04]  /*81f80*/  LDL.LU R10, [R1+0x4bc] ;  /* 0x0004bc00010a7983 */ /* 0x001ea80000300800 */
[----:B------:R0:W-:Y:S04]  /*81f90*/  STL [R1+0x2cc], R9 ;  /* 0x0002cc0901007387 */ /* 0x0001e80000100800 */
[----:B0-----:R-:W2:Y:S01]  /*81fa0*/  LDL.LU R9, [R1+0x1348] ;  /* 0x0013480001097983 */ /* 0x001ea20000300800 */
[----:B----4-:R-:W-:-:S02]  /*81fb0*/  FMUL R15, R17, R5 ;  /* 0x00000005110f7220 */ /* 0x010fc40000400000 */
[C---:B-----5:R-:W-:Y:S02]  /*81fc0*/  FMUL R14, R17.reuse, R4 ;  /* 0x00000004110e7220 */ /* 0x060fe40000400000 */
[----:B------:R-:W4:Y:S04]  /*81fd0*/  LDL.64 R4, [R1+0x1790] ;  /* 0x0017900001047983 */ /* 0x000f280000100a00 */
[----:B------:R-:W-:Y:S01]  /*81fe0*/  STL [R1+0x2b8], R15 ;  /* 0x0002b80f01007387 */ /* 0x000fe20000100800 */
[----:B------:R-:W-:-:S03]  /*81ff0*/  FMUL R13, R17, R13 ;  /* 0x0000000d110d7220 */ /* 0x000fc60000400000 */
[----:B------:R-:W-:Y:S01]  /*82000*/  STL [R1+0x2bc], R14 ;  /* 0x0002bc0e01007387 */ /* 0x000fe20000100800 */
[----:B------:R-:W-:-:S03]  /*82010*/  FMUL R12, R17, R12 ;  /* 0x0000000c110c7220 */ /* 0x000fc60000400000 */
[----:B------:R-:W5:Y:S04]  /*82020*/  LDL.LU R21, [R1+0xc] ;  /* 0x00000c0001157983 */ /* 0x000f680000300800 */
[----:B------:R3:W-:Y:S04]  /*82030*/  STL [R1+0x2a8], R13 ;  /* 0x0002a80d01007387 */ /* 0x0007e80000100800 */
[----:B------:R0:W-:Y:S01]  /*82040*/  STL [R1+0x2ac], R12 ;  /* 0x0002ac0c01007387 */ /* 0x0001e20000100800 */
[C---:B---3--:R-:W-:Y:S02]  /*82050*/  FMUL R13, R17.reuse, R3 ;  /* 0x00000003110d7220 */ /* 0x048fe40000400000 */
[----:B0-----:R-:W-:-:S02]  /*82060*/  FMUL R12, R17, R2 ;  /* 0x00000002110c7220 */ /* 0x001fc40000400000 */
[----:B------:R-:W3:Y:S04]  /*82070*/  LDL.64 R2, [R1+0x1788] ;  /* 0x0017880001027983 */ /* 0x000ee80000100a00 */
[----:B------:R-:W-:Y:S01]  /*82080*/  STL [R1+0x298], R13 ;  /* 0x0002980d01007387 */ /* 0x000fe20000100800 */
[----:B------:R-:W-:-:S03]  /*82090*/  FMUL R8, R17, R8 ;  /* 0x0000000811087220 */ /* 0x000fc60000400000 */
[----:B------:R-:W-:Y:S01]  /*820a0*/  STL [R1+0x29c], R12 ;  /* 0x00029c0c01007387 */ /* 0x000fe20000100800 */
[----:B------:R-:W-:-:S03]  /*820b0*/  FMUL R7, R17, R7 ;  /* 0x0000000711077220 */ /* 0x000fc60000400000 */
[----:B------:R-:W5:Y:S04]  /*820c0*/  LDL.LU R16, [R1+0x134c] ;  /* 0x00134c0001107983 */ /* 0x000f680000300800 */
[----:B------:R0:W-:Y:S04]  /*820d0*/  STL [R1+0x288], R8 ;  /* 0x0002880801007387 */ /* 0x0001e80000100800 */
[----:B0-----:R-:W5:Y:S04]  /*820e0*/  LDL.LU R8, [R1+0xe10] ;  /* 0x000e100001087983 */ /* 0x001f680000300800 */
[----:B------:R0:W-:Y:S04]  /*820f0*/  STL [R1+0x28c], R7 ;  /* 0x00028c0701007387 */ /* 0x0001e80000100800 */
[----:B0-----:R-:W5:Y:S01]  /*82100*/  LDL.LU R7, [R1+0xe14] ;  /* 0x000e140001077983 */ /* 0x001f620000300800 */
[----:B--2---:R-:W-:-:S05]  /*82110*/  FMUL R11, R17, R11 ;  /* 0x0000000b110b7220 */ /* 0x004fca0000400000 */
[----:B------:R0:W-:Y:S01]  /*82120*/  STL [R1+0x278], R11 ;  /* 0x0002780b01007387 */ /* 0x0001e20000100800 */
[----:B------:R-:W-:-:S05]  /*82130*/  FMUL R10, R17, R10 ;  /* 0x0000000a110a7220 */ /* 0x000fca0000400000 */
[----:B------:R1:W-:Y:S04]  /*82140*/  STL [R1+0x27c], R10 ;  /* 0x00027c0a01007387 */ /* 0x0003e80000100800 */
[----:B------:R-:W2:Y:S04]  /*82150*/  LDL.LU R14, [R1+0xe00] ;  /* 0x000e0000010e7983 */ /* 0x000ea80000300800 */
[----:B------:R-:W2:Y:S01]  /*82160*/  LDL.LU R12, [R1+0xdf0] ;  /* 0x000df000010c7983 */ /* 0x000ea20000300800 */
[----:B------:R-:W-:-:S05]  /*82170*/  FFMA R9, R17, R9, R6 ;  /* 0x0000000911097223 */ /* 0x000fca0000000006 */
[----:B------:R1:W-:Y:S04]  /*82180*/  STL [R1+0x1348], R9 ;  /* 0x0013480901007387 */ /* 0x0003e80000100800 */
[----:B------:R-:W2:Y:S04]  /*82190*/  LDL.LU R13, [R1+0xe04] ;  /* 0x000e0400010d7983 */ /* 0x000ea80000300800 */
[----:B0-----:R-:W2:Y:S04]  /*821a0*/  LDL.LU R11, [R1+0xdf4] ;  /* 0x000df400010b7983 */ /* 0x001ea80000300800 */
[----:B-1----:R-:W2:Y:S01]  /*821b0*/  LDL.LU R10, [R1+0xde0] ;  /* 0x000de000010a7983 */ /* 0x002ea20000300800 */
[----:B----4-:R-:W-:-:S03]  /*821c0*/  IMAD.WIDE R4, R19, 0x2, R4 ;  /* 0x0000000213047825 */ /* 0x010fc600078e0204 */
[----:B------:R-:W0:Y:S04]  /*821d0*/  S2R R15, SR_TID.X ;  /* 0x00000000000f7919 */ /* 0x000e280000002100 */
[----:B------:R1:W2:Y:S04]  /*821e0*/  LDG.E.U16 R20, [R4.64] ;  /* 0x0000000604147981 */ /* 0x0002a8000c1e1500 */
[----:B------:R-:W2:Y:S01]  /*821f0*/  LDL.LU R9, [R1+0xde4] ;  /* 0x000de40001097983 */ /* 0x000ea20000300800 */
[----:B---3--:R-:W-:-:S05]  /*82200*/  IMAD.WIDE R2, R19, 0x2, R2 ;  /* 0x0000000213027825 */ /* 0x008fca00078e0202 */
[----:B------:R3:W4:Y:S01]  /*82210*/  LDG.E.U16 R17, [R2.64] ;  /* 0x0000000602117981 */ /* 0x000722000c1e1500 */
[----:B0-----:R-:W-:-:S04]  /*82220*/  LOP3.LUT R15, R15, 0x1c, RZ, 0xc0, !PT ;  /* 0x0000001c0f0f7812 */ /* 0x001fc800078ec0ff */
[----:B------:R-:W-:-:S04]  /*82230*/  LEA.HI R15, R15, 0x88, RZ, 0x1e ;  /* 0x000000880f0f7811 */ /* 0x000fc800078ff0ff */
[----:B------:R-:W-:-:S05]  /*82240*/  SHF.L.U32 R15, R15, 0x5, RZ ;  /* 0x000000050f0f7819 */ /* 0x000fca00000006ff */
[----:B------:R0:W2:Y:S04]  /*82250*/  LDS R6, [R15+0x40000] ;  /* 0x040000000f067984 */ /* 0x0000a80000000800 */
[----:B0-----:R-:W0:Y:S01]  /*82260*/  S2R R15, SR_TID.X ;  /* 0x00000000000f7919 */ /* 0x001e220000002100 */
[C---:B-----5:R-:W-:Y:S02]  /*82270*/  FFMA R16, R18.reuse, R16, R0 ;  /* 0x0000001012107223 */ /* 0x060fe40000000000 */
[----:B---3--:R-:W-:-:S03]  /*82280*/  FMUL R2, R18, R8 ;  /* 0x0000000812027220 */ /* 0x008fc60000400000 */
[----:B------:R-:W-:Y:S04]  /*82290*/  STL [R1+0x134c], R16 ;  /* 0x00134c1001007387 */ /* 0x000fe80000100800 */
[----:B------:R-:W-:Y:S01]  /*822a0*/  STL [R1+0x260], R2 ;  /* 0x0002600201007387 */ /* 0x000fe20000100800 */
[----:B------:R-:W-:-:S03]  /*822b0*/  FMUL R0, R18, R7 ;  /* 0x0000000712007220 */ /* 0x000fc60000400000 */
[----:B------:R-:W3:Y:S04]  /*822c0*/  LDL.LU R8, [R1+0xdd0] ;  /* 0x000dd00001087983 */ /* 0x000ee80000300800 */
[----:B------:R-:W-:Y:S04]  /*822d0*/  STL [R1+0x264], R0 ;  /* 0x0002640001007387 */ /* 0x000fe80000100800 */
[----:B------:R-:W5:Y:S01]  /*822e0*/  LDL.LU R7, [R1+0xdd4] ;  /* 0x000dd40001077983 */ /* 0x000f620000300800 */
[----:B0-----:R-:W-:-:S03]  /*822f0*/  LOP3.LUT R15, R15, 0x1c, RZ, 0xc0, !PT ;  /* 0x0000001c0f0f7812 */ /* 0x001fc600078ec0ff */
[----:B-1----:R-:W5:Y:S01]  /*82300*/  LDL.LU R5, [R1+0xdc0] ;  /* 0x000dc00001057983 */ /* 0x002f620000300800 */
[----:B------:R-:W-:-:S03]  /*82310*/  LEA.HI R15, R15, 0x90, RZ, 0x1e ;  /* 0x000000900f0f7811 */ /* 0x000fc600078ff0ff */
[----:B------:R-:W5:Y:S02]  /*82320*/  LDL.LU R4, [R1+0xdc4] ;  /* 0x000dc40001047983 */ /* 0x000f640000300800 */
[----:B------:R-:W-:-:S05]  /*82330*/  IMAD.SHL.U32 R15, R15, 0x20, RZ ;  /* 0x000000200f0f7824 */ /* 0x000fca00078e00ff */
[----:B------:R0:W1:Y:S01]  /*82340*/  LDS R0, [R15+0x40000] ;  /* 0x040000000f007984 */ /* 0x0000620000000800 */
[----:B--2---:R-:W-:-:S05]  /*82350*/  FMUL R3, R18, R14 ;  /* 0x0000000e12037220 */ /* 0x004fca0000400000 */
[----:B------:R2:W-:Y:S04]  /*82360*/  STL [R1+0x250], R3 ;  /* 0x0002500301007387 */ /* 0x0005e80000100800 */
[----:B0-----:R-:W1:Y:S01]  /*82370*/  LDL.LU R15, [R1+0x10] ;  /* 0x00001000010f7983 */ /* 0x001e620000300800 */
[C---:B------:R-:W-:Y:S02]  /*82380*/  FMUL R2, R18.reuse, R13 ;  /* 0x0000000d12027220 */ /* 0x040fe40000400000 */
[----:B--2---:R-:W-:-:S03]  /*82390*/  FMUL R3, R18, R12 ;  /* 0x0000000c12037220 */ /* 0x004fc60000400000 */
[----:B------:R0:W-:Y:S04]  /*823a0*/  STL [R1+0x254], R2 ;  /* 0x0002540201007387 */ /* 0x0001e80000100800 */
[----:B------:R-:W2:Y:S01]  /*823b0*/  LDL.LU R13, [R1+0xdb0] ;  /* 0x000db000010d7983 */ /* 0x000ea20000300800 */
[----:B0-----:R-:W-:-:S03]  /*823c0*/  FMUL R2, R18, R11 ;  /* 0x0000000b12027220 */ /* 0x001fc60000400000 */
[----:B------:R0:W-:Y:S04]  /*823d0*/  STL [R1+0x240], R3 ;  /* 0x0002400301007387 */ /* 0x0001e80000100800 */
[----:B------:R-:W2:Y:S04]  /*823e0*/  LDL.LU R12, [R1+0xdb4] ;  /* 0x000db400010c7983 */ /* 0x000ea80000300800 */
[----:B------:R0:W-:Y:S01]  /*823f0*/  STL [R1+0x244], R2 ;  /* 0x0002440201007387 */ /* 0x0001e20000100800 */
[----:B------:R-:W-:-:S03]  /*82400*/  FMUL R10, R18, R10 ;  /* 0x0000000a120a7220 */ /* 0x000fc60000400000 */
[----:B0-----:R-:W2:Y:S04]  /*82410*/  LDL.LU R3, [R1+0x3d0] ;  /* 0x0003d00001037983 */ /* 0x001ea80000300800 */
[----:B------:R-:W2:Y:S04]  /*82420*/  LDL.LU R2, [R1+0x3d4] ;  /* 0x0003d40001027983 */ /* 0x000ea80000300800 */
[----:B------:R-:W-:Y:S04]  /*82430*/  STL [R1+0x970], R20 ;  /* 0x0009701401007387 */ /* 0x000fe80000100800 */
[----:B----4-:R-:W-:Y:S04]  /*82440*/  STL [R1+0x96c], R17 ;  /* 0x00096c1101007387 */ /* 0x010fe80000100800 */
[----:B------:R-:W4:Y:S04]  /*82450*/  LDL.LU R11, [R1+0xe18] ;  /* 0x000e1800010b7983 */ /* 0x000f280000300800 */
[----:B------:R0:W-:Y:S04]  /*82460*/  STL [R1+0x230], R10 ;  /* 0x0002300a01007387 */ /* 0x0001e80000100800 */
[----:B0-----:R-:W4:Y:S01]  /*82470*/  LDL.LU R10, [R1+0xe1c] ;  /* 0x000e1c00010a7983 */ /* 0x001f220000300800 */
[----:B------:R-:W-:-:S05]  /*82480*/  FMUL R9, R18, R9 ;  /* 0x0000000912097220 */ /* 0x000fca0000400000 */
[----:B------:R0:W-:Y:S01]  /*82490*/  STL [R1+0x234], R9 ;  /* 0x0002340901007387 */ /* 0x0001e20000100800 */
[C---:B---3--:R-:W-:Y:S02]  /*824a0*/  FMUL R8, R18.reuse, R8 ;  /* 0x0000000812087220 */ /* 0x048fe40000400000 */
[----:B-----5:R-:W-:-:S03]  /*824b0*/  FMUL R7, R18, R7 ;  /* 0x0000000712077220 */ /* 0x020fc60000400000 */
[----:B------:R3:W-:Y:S01]  /*824c0*/  STL [R1+0x340], R8 ;  /* 0x0003400801007387 */ /* 0x0007e20000100800 */
[----:B------:R-:W-:-:S03]  /*824d0*/  FMUL R5, R18, R5 ;  /* 0x0000000512057220 */ /* 0x000fc60000400000 */
[----:B------:R5:W-:Y:S01]  /*824e0*/  STL [R1+0x344], R7 ;  /* 0x0003440701007387 */ /* 0x000be20000100800 */
[----:B------:R-:W-:-:S03]  /*824f0*/  FMUL R4, R18, R4 ;  /* 0x0000000412047220 */ /* 0x000fc60000400000 */
[----:B------:R-:W4:Y:S04]  /*82500*/  LDL.LU R14, [R1+0xe08] ;  /* 0x000e0800010e7983 */ /* 0x000f280000300800 */
[----:B------:R3:W-:Y:S04]  /*82510*/  STL [R1+0x3c0], R5 ;  /* 0x0003c00501007387 */ /* 0x0007e80000100800 */
[----:B0-----:R-:W4:Y:S04]  /*82520*/  LDL.LU R9, [R1+0xe0c] ;  /* 0x000e0c0001097983 */ /* 0x001f280000300800 */
[----:B------:R0:W-:Y:S04]  /*82530*/  STL [R1+0x3c4], R4 ;  /* 0x0003c40401007387 */ /* 0x0001e80000100800 */
[----:B---3--:R-:W3:Y:S04]  /*82540*/  LDL.LU R8, [R1+0xdf8] ;  /* 0x000df80001087983 */ /* 0x008ee80000300800 */
[----:B-----5:R-:W5:Y:S04]  /*82550*/  LDL.LU R7, [R1+0xdfc] ;  /* 0x000dfc0001077983 */ /* 0x020f680000300800 */
[----:B------:R-:W5:Y:S04]  /*82560*/  LDL.LU R5, [R1+0xde8] ;  /* 0x000de80001057983 */ /* 0x000f680000300800 */
[----:B0-----:R-:W5:Y:S01]  /*82570*/  LDL.LU R4, [R1+0xdec] ;  /* 0x000dec0001047983 */ /* 0x001f620000300800 */
[----:B--2---:R-:W-:-:S05]  /*82580*/  FMUL R17, R18, R13 ;  /* 0x0000000d12117220 */ /* 0x004fca0000400000 */
[----:B------:R-:W-:Y:S01]  /*82590*/  STL [R1+0x3b0], R17 ;  /* 0x0003b01101007387 */ /* 0x000fe20000100800 */
[----:B------:R-:W-:-:S05]  /*825a0*/  FMUL R16, R18, R12 ;  /* 0x0000000c12107220 */ /* 0x000fca0000400000 */
[----:B------:R-:W-:Y:S01]  /*825b0*/  STL [R1+0x3b4], R16 ;  /* 0x0003b41001007387 */ /* 0x000fe20000100800 */
[----:B------:R-:W-:-:S03]  /*825c0*/  FMUL R13, R18, R3 ;  /* 0x00000003120d7220 */ /* 0x000fc60000400000 */
[----:B------:R-:W2:Y:S01]  /*825d0*/  LDL.LU R3, [R1+0xdd8] ;  /* 0x000dd80001037983 */ /* 0x000ea20000300800 */
[----:B------:R-:W-:-:S03]  /*825e0*/  FMUL R12, R18, R2 ;  /* 0x00000002120c7220 */ /* 0x000fc60000400000 */
[----:B------:R0:W-:Y:S04]  /*825f0*/  STL [R1+0x3a0], R13 ;  /* 0x0003a00d01007387 */ /* 0x0001e80000100800 */
[----:B------:R-:W2:Y:S04]  /*82600*/  LDL.LU R2, [R1+0xddc] ;  /* 0x000ddc0001027983 */ /* 0x000ea80000300800 */
[----:B------:R1:W-:Y:S04]  /*82610*/  STL [R1+0x3a4], R12 ;  /* 0x0003a40c01007387 */ /* 0x0003e80000100800 */
[----:B0-----:R-:W2:Y:S01]  /*82620*/  LDL.LU R13, [R1+0xdc8] ;  /* 0x000dc800010d7983 */ /* 0x001ea20000300800 */
[----:B----4-:R-:W-:-:S05]  /*82630*/  FMUL R11, R21, R11 ;  /* 0x0000000b150b7220 */ /* 0x010fca0000400000 */
[----:B------:R0:W-:Y:S04]  /*82640*/  STL [R1+0x268], R11 ;  /* 0x0002680b01007387 */ /* 0x0001e80000100800 */
[----:B-1----:R-:W4:Y:S01]  /*82650*/  LDL.LU R12, [R1+0xdcc] ;  /* 0x000dcc00010c7983 */ /* 0x002f220000300800 */
[----:B------:R-:W-:-:S05]  /*82660*/  FMUL R10, R21, R10 ;  /* 0x0000000a150a7220 */ /* 0x000fca0000400000 */
[----:B------:R1:W-:Y:S04]  /*82670*/  STL [R1+0x26c], R10 ;  /* 0x00026c0a01007387 */ /* 0x0003e80000100800 */
[----:B0-----:R-:W4:Y:S04]  /*82680*/  LDL.LU R11, [R1+0xdb8] ;  /* 0x000db800010b7983 */ /* 0x001f280000300800 */
[----:B-1----:R-:W4:Y:S01]  /*82690*/  LDL.LU R10, [R1+0xdbc] ;  /* 0x000dbc00010a7983 */ /* 0x002f220000300800 */
[C---:B------:R-:W-:Y:S02]  /*826a0*/  FMUL R14, R21.reuse, R14 ;  /* 0x0000000e150e7220 */ /* 0x040fe40000400000 */
[----:B------:R-:W-:-:S03]  /*826b0*/  FMUL R9, R21, R9 ;  /* 0x0000000915097220 */ /* 0x000fc60000400000 */
[----:B------:R-:W-:Y:S01]  /*826c0*/  STL [R1+0x258], R14 ;  /* 0x0002580e01007387 */ /* 0x000fe20000100800 */
[----:B---3--:R-:W-:-:S03]  /*826d0*/  FMUL R8, R21, R8 ;  /* 0x0000000815087220 */ /* 0x008fc60000400000 */
[----:B------:R0:W-:Y:S01]  /*826e0*/  STL [R1+0x25c], R9 ;  /* 0x00025c0901007387 */ /* 0x0001e20000100800 */
[----:B-----5:R-:W-:-:S03]  /*826f0*/  FMUL R7, R21, R7 ;  /* 0x0000000715077220 */ /* 0x020fc60000400000 */
[----:B------:R1:W-:Y:S01]  /*82700*/  STL [R1+0x248], R8 ;  /* 0x0002480801007387 */ /* 0x0003e20000100800 */
[----:B------:R-:W-:-:S03]  /*82710*/  FMUL R5, R21, R5 ;  /* 0x0000000515057220 */ /* 0x000fc60000400000 */
[----:B------:R3:W-:Y:S01]  /*82720*/  STL [R1+0x24c], R7 ;  /* 0x00024c0701007387 */ /* 0x0007e20000100800 */
[----:B------:R-:W-:-:S03]  /*82730*/  FMUL R4, R21, R4 ;  /* 0x0000000415047220 */ /* 0x000fc60000400000 */
[----:B0-----:R-:W5:Y:S04]  /*82740*/  LDL.LU R9, [R1+0x3d8] ;  /* 0x0003d80001097983 */ /* 0x001f680000300800 */
[----:B------:R-:W-:Y:S04]  /*82750*/  STL [R1+0x238], R5 ;  /* 0x0002380501007387 */ /* 0x000fe80000100800 */
[----:B-1----:R-:W5:Y:S04]  /*82760*/  LDL.LU R8, [R1+0x3dc] ;  /* 0x0003dc0001087983 */ /* 0x002f680000300800 */
[----:B------:R0:W-:Y:S04]  /*82770*/  STL [R1+0x23c], R4 ;  /* 0x00023c0401007387 */ /* 0x0001e80000100800 */
[----:B---3--:R-:W3:Y:S04]  /*82780*/  LDL.LU R7, [R1+0x1350] ;  /* 0x0013500001077983 */ /* 0x008ee80000300800 */
[----:B0-----:R-:W3:Y:S01]  /*82790*/  LDL.64 R4, [R1+0x1780] ;  /* 0x0017800001047983 */ /* 0x001ee20000100a00 */
[----:B--2---:R-:W-:-:S02]  /*827a0*/  FMUL R16, R21, R3 ;  /* 0x0000000315107220 */ /* 0x004fc40000400000 */
[C---:B------:R-:W-:Y:S02]  /*827b0*/  FMUL R14, R21.reuse, R2 ;  /* 0x00000002150e7220 */ /* 0x040fe40000400000 */
[----:B------:R-:W3:Y:S04]  /*827c0*/  LDL.64 R2, [R1+0x1778] ;  /* 0x0017780001027983 */ /* 0x000ee80000100a00 */
[----:B------:R0:W-:Y:S01]  /*827d0*/  STL [R1+0x348], R16 ;  /* 0x0003481001007387 */ /* 0x0001e20000100800 */
[----:B------:R-:W-:-:S03]  /*827e0*/  FMUL R13, R21, R13 ;  /* 0x0000000d150d7220 */ /* 0x000fc60000400000 */
[----:B0-----:R-:W3:Y:S04]  /*827f0*/  LDL.LU R16, [R1+0x14] ;  /* 0x0000140001107983 */ /* 0x001ee80000300800 */
[----:B------:R0:W-:Y:S04]  /*82800*/  STL [R1+0x34c], R14 ;  /* 0x00034c0e01007387 */ /* 0x0001e80000100800 */
[----:B------:R1:W-:Y:S01]  /*82810*/  STL [R1+0x3c8], R13 ;  /* 0x0003c80d01007387 */ /* 0x0003e20000100800 */
[----:B----4-:R-:W-:-:S05]  /*82820*/  FMUL R12, R21, R12 ;  /* 0x0000000c150c7220 */ /* 0x010fca0000400000 */
[----:B------:R4:W-:Y:S04]  /*82830*/  STL [R1+0x3cc], R12 ;  /* 0x0003cc0c01007387 */ /* 0x0009e80000100800 */
[----:B------:R-:W2:Y:S01]  /*82840*/  LDL.LU R17, [R1+0x1354] ;  /* 0x0013540001117983 */ /* 0x000ea20000300800 */
[C---:B------:R-:W-:Y:S02]  /*82850*/  FMUL R11, R21.reuse, R11 ;  /* 0x0000000b150b7220 */ /* 0x040fe40000400000 */
[----:B------:R-:W-:-:S03]  /*82860*/  FMUL R10, R21, R10 ;  /* 0x0000000a150a7220 */ /* 0x000fc60000400000 */
[----:B------:R1:W-:Y:S04]  /*82870*/  STL [R1+0x3b8], R11 ;  /* 0x0003b80b01007387 */ /* 0x0003e80000100800 */
[----:B0-----:R-:W2:Y:S04]  /*82880*/  LDL.LU R14, [R1+0xe90] ;  /* 0x000e9000010e7983 */ /* 0x001ea80000300800 */
[----:B------:R0:W-:Y:S04]  /*82890*/  STL [R1+0x3bc], R10 ;  /* 0x0003bc0a01007387 */ /* 0x0001e80000100800 */
[----:B-1----:R-:W2:Y:S04]  /*828a0*/  LDL.LU R13, [R1+0xe94] ;  /* 0x000e9400010d7983 */ /* 0x002ea80000300800 */
[----:B----4-:R-:W4:Y:S04]  /*828b0*/  LDL.LU R12, [R1+0xe80] ;  /* 0x000e8000010c7983 */ /* 0x010f280000300800 */
[----:B------:R-:W4:Y:S01]  /*828c0*/  LDL.LU R11, [R1+0xe84] ;  /* 0x000e8400010b7983 */ /* 0x000f220000300800 */
[----:B-----5:R-:W-:-:S02]  /*828d0*/  FMUL R9, R21, R9 ;  /* 0x0000000915097220 */ /* 0x020fc40000400000 */
[----:B------:R-:W-:-:S03]  /*828e0*/  FMUL R8, R21, R8 ;  /* 0x0000000815087220 */ /* 0x000fc60000400000 */
[----:B------:R-:W-:Y:S04]  /*828f0*/  STL [R1+0x3a8], R9 ;  /* 0x0003a80901007387 */ /* 0x000fe80000100800 */
[----:B------:R1:W-:Y:S01]  /*82900*/  STL [R1+0x3ac], R8 ;  /* 0x0003ac0801007387 */ /* 0x0003e20000100800 */
[----:B---3--:R-:W-:-:S03]  /*82910*/  FFMA R7, R21, R7, R6 ;  /* 0x0000000715077223 */ /* 0x008fc60000000006 */
[----:B0-----:R-:W3:Y:S04]  /*82920*/  LDL.LU R10, [R1+0xe70] ;  /* 0x000e7000010a7983 */ /* 0x001ee80000300800 */
[----:B------:R0:W-:Y:S01]  /*82930*/  STL [R1+0x1350], R7 ;  /* 0x0013500701007387 */ /* 0x0001e20000100800 */
[----:B------:R-:W-:-:S03]  /*82940*/  IMAD.WIDE R4, R19, 0x2, R4 ;  /* 0x0000000213047825 */ /* 0x000fc600078e0204 */
[----:B-1----:R-:W5:Y:S04]  /*82950*/  LDL.LU R8, [R1+0xe60] ;  /* 0x000e600001087983 */ /* 0x002f680000300800 */
[----:B------:R-:W3:Y:S04]  /*82960*/  LDL.LU R9, [R1+0xe74] ;  /* 0x000e740001097983 */ /* 0x000ee80000300800 */
[----:B------:R1:W3:Y:S04]  /*82970*/  LDG.E.U16 R22, [R4.64] ;  /* 0x0000000604167981 */ /* 0x0002e8000c1e1500 */
[----:B0-----:R-:W3:Y:S01]  /*82980*/  LDL.LU R7, [R1+0xe64] ;  /* 0x000e640001077983 */ /* 0x001ee20000300800 */
[----:B------:R-:W-:-:S05]  /*82990*/  IMAD.WIDE R2, R19, 0x2, R2 ;  /* 0x0000000213027825 */ /* 0x000fca00078e0202 */
[----:B------:R0:W5:Y:S01]  /*829a0*/  LDG.E.U16 R21, [R2.64] ;  /* 0x0000000602157981 */ /* 0x000162000c1e1500 */
[----:B--2---:R-:W-:-:S05]  /*829b0*/  FFMA R17, R15, R17, R0 ;  /* 0x000000110f117223 */ /* 0x004fca0000000000 */
[----:B------:R-:W-:Y:S01]  /*829c0*/  STL [R1+0x1354], R17 ;  /* 0x0013541101007387 */ /* 0x000fe20000100800 */
[C---:B0-----:R-:W-:Y:S02]  /*829d0*/  FMUL R3, R15.reuse, R14 ;  /* 0x0000000e0f037220 */ /* 0x041fe40000400000 */
[----:B------:R-:W-:-:S03]  /*829e0*/  FMUL R0, R15, R13 ;  /* 0x0000000d0f007220 */ /* 0x000fc60000400000 */
[----:B------:R-:W-:Y:S01]  /*829f0*/  STL [R1+0x390], R3 ;  /* 0x0003900301007387 */ /* 0x000fe20000100800 */
[----:B----4-:R-:W-:-:S03]  /*82a00*/  FMUL R2, R15, R12 ;  /* 0x0000000c0f027220 */ /* 0x010fc60000400000 */
[----:B------:R0:W-:Y:S04]  /*82a10*/  STL [R1+0x394], R0 ;  /* 0x0003940001007387 */ /* 0x0001e80000100800 */
[----:B------:R2:W-:Y:S04]  /*82a20*/  STL [R1+0x380], R2 ;  /* 0x0003800201007387 */ /* 0x0005e80000100800 */
[----:B------:R-:W4:Y:S01]  /*82a30*/  LDL.LU R20, [R1+0xe50] ;  /* 0x000e500001147983 */ /* 0x000f220000300800 */
[----:B0-----:R-:W-:-:S03]  /*82a40*/  FMUL R0, R15, R11 ;  /* 0x0000000b0f007220 */ /* 0x001fc60000400000 */
[----:B------:R-:W4:Y:S04]  /*82a50*/  LDL.LU R17, [R1+0xe54] ;  /* 0x000e540001117983 */ /* 0x000f280000300800 */
[----:B------:R-:W-:Y:S04]  /*82a60*/  STL [R1+0x384], R0 ;  /* 0x0003840001007387 */ /* 0x000fe80000100800 */
[----:B------:R-:W4:Y:S04]  /*82a70*/  LDL.LU R14, [R1+0xe40] ;  /* 0x000e4000010e7983 */ /* 0x000f280000300800 */
[----:B------:R-:W4:Y:S04]  /*82a80*/  LDL.LU R13, [R1+0xe44] ;  /* 0x000e4400010d7983 */ /* 0x000f280000300800 */
[----:B-1----:R-:W4:Y:S04]  /*82a90*/  LDL.LU R5, [R1+0xe30] ;  /* 0x000e300001057983 */ /* 0x002f280000300800 */
[----:B------:R-:W4:Y:S04]  /*82aa0*/  LDL.LU R4, [R1+0xe34] ;  /* 0x000e340001047983 */ /* 0x000f280000300800 */
[----:B------:R-:W4:Y:S04]  /*82ab0*/  LDL.LU R3, [R1+0xe20] ;  /* 0x000e200001037983 */ /* 0x000f280000300800 */
[----:B--2---:R-:W2:Y:S04]  /*82ac0*/  LDL.LU R2, [R1+0xe24] ;  /* 0x000e240001027983 */ /* 0x004ea80000300800 */
[----:B------:R-:W0:Y:S02]  /*82ad0*/  S2R R18, SR_TID.X ;  /* 0x0000000000127919 */ /* 0x000e240000002100 */
[----:B0-----:R-:W-:-:S04]  /*82ae0*/  LOP3.LUT R18, R18, 0x1c, RZ, 0xc0, !PT ;  /* 0x0000001c12127812 */ /* 0x001fc800078ec0ff */
[----:B------:R-:W-:-:S04]  /*82af0*/  LEA.HI R18, R18, 0x98, RZ, 0x1e ;  /* 0x0000009812127811 */ /* 0x000fc800078ff0ff */
[----:B------:R-:W-:-:S05]  /*82b00*/  SHF.L.U32 R18, R18, 0x5, RZ ;  /* 0x0000000512127819 */ /* 0x000fca00000006ff */
[----:B------:R0:W1:Y:S04]  /*82b10*/  LDS R6, [R18+0x40000] ;  /* 0x0400000012067984 */ /* 0x0000680000000800 */
[----:B0-----:R-:W0:Y:S01]  /*82b20*/  S2R R18, SR_TID.X ;  /* 0x0000000000127919 */ /* 0x001e220000002100 */
[C---:B---3--:R-:W-:Y:S02]  /*82b30*/  FMUL R10, R15.reuse, R10 ;  /* 0x0000000a0f0a7220 */ /* 0x048fe40000400000 */
[C---:B------:R-:W-:Y:S02]  /*82b40*/  FMUL R9, R15.reuse, R9 ;  /* 0x000000090f097220 */ /* 0x040fe40000400000 */
[----:B-----5:R-:W-:Y:S01]  /*82b50*/  FMUL R8, R15, R8 ;  /* 0x000000080f087220 */ /* 0x020fe20000400000 */
[----:B0-----:R-:W-:-:S04]  /*82b60*/  LOP3.LUT R18, R18, 0x1c, RZ, 0xc0, !PT ;  /* 0x0000001c12127812 */ /* 0x001fc800078ec0ff */
[----:B------:R-:W-:-:S05]  /*82b70*/  LEA.HI R18, R18, 0xa0, RZ, 0x1e ;  /* 0x000000a012127811 */ /* 0x000fca00078ff0ff */
[----:B------:R-:W-:-:S05]  /*82b80*/  IMAD.SHL.U32 R18, R18, 0x20, RZ ;  /* 0x0000002012127824 */ /* 0x000fca00078e00ff */
[----:B------:R0:W3:Y:S01]  /*82b90*/  LDS R0, [R18+0x40000] ;  /* 0x0400000012007984 */ /* 0x0000e20000000800 */
[----:B------:R-:W-:-:S03]  /*82ba0*/  FMUL R7, R15, R7 ;  /* 0x000000070f077220 */ /* 0x000fc60000400000 */
[----:B0-----:R-:W3:Y:S04]  /*82bb0*/  LDL.LU R18, [R1+0x18] ;  /* 0x0000180001127983 */ /* 0x001ee80000300800 */
[----:B------:R0:W-:Y:S04]  /*82bc0*/  STL [R1+0x370], R10 ;  /* 0x0003700a01007387 */ /* 0x0001e80000100800 */
[----:B------:R-:W-:Y:S04]  /*82bd0*/  STL [R1+0x968], R22 ;  /* 0x0009681601007387 */ /* 0x000fe80000100800 */
[----:B------:R5:W-:Y:S04]  /*82be0*/  STL [R1+0x374], R9 ;  /* 0x0003740901007387 */ /* 0x000be80000100800 */
[----:B------:R-:W-:Y:S04]  /*82bf0*/  STL [R1+0x964], R21 ;  /* 0x0009641501007387 */ /* 0x000fe80000100800 */
[----:B------:R-:W3:Y:S04]  /*82c00*/  LDL.LU R12, [R1+0xe98] ;  /* 0x000e9800010c7983 */ /* 0x000ee80000300800 */
[----:B------:R0:W-:Y:S04]  /*82c10*/  STL [R1+0x360], R8 ;  /* 0x0003600801007387 */ /* 0x0001e80000100800 */
[----:B------:R-:W3:Y:S04]  /*82c20*/  LDL.LU R11, [R1+0xe9c] ;  /* 0x000e9c00010b7983 */ /* 0x000ee80000300800 */
[----:B------:R1:W-:Y:S04]  /*82c30*/  STL [R1+0x364], R7 ;  /* 0x0003640701007387 */ /* 0x0003e80000100800 */
[----:B0-----:R-:W3:Y:S04]  /*82c40*/  LDL.LU R10, [R1+0xe88] ;  /* 0x000e8800010a7983 */ /* 0x001ee80000300800 */
[----:B-----5:R-:W5:Y:S04]  /*82c50*/  LDL.LU R9, [R1+0xe8c] ;  /* 0x000e8c0001097983 */ /* 0x020f680000300800 */
[----:B------:R-:W5:Y:S04]  /*82c60*/  LDL.LU R8, [R1+0xe78] ;  /* 0x000e780001087983 */ /* 0x000f680000300800 */
[----:B-1----:R-:W5:Y:S01]  /*82c70*/  LDL.LU R7, [R1+0xe7c] ;  /* 0x000e7c0001077983 */ /* 0x002f620000300800 */
[----:B----4-:R-:W-:-:S02]  /*82c80*/  FMUL R20, R15, R20 ;  /* 0x000000140f147220 */ /* 0x010fc40000400000 */
[----:B------:R-:W-:-:S03]  /*82c90*/  FMUL R17, R15, R17 ;  /* 0x000000110f117220 */ /* 0x000fc60000400000 */
[----:B------:R-:W-:Y:S01]  /*82ca0*/  STL [R1+0x350], R20 ;  /* 0x0003501401007387 */ /* 0x000fe20000100800 */
[----:B------:R-:W-:-:S03]  /*82cb0*/  FMUL R14, R15, R14 ;  /* 0x0000000e0f0e7220 */ /* 0x000fc60000400000 */
[----:B------:R-:W-:Y:S01]  /*82cc0*/  STL [R1+0x354], R17 ;  /* 0x0003541101007387 */ /* 0x000fe20000100800 */
        /* <DEDUP_REMOVED lines=8> */
[----:B--2---:R-:W-:-:S03]  /*82d50*/  FMUL R2, R15, R2 ;  /* 0x000000020f027220 */ /* 0x004fc60000400000 */
[----:B0-----:R-:W2:Y:S04]  /*82d60*/  LDL.LU R5, [R1+0xe68] ;  /* 0x000e680001057983 */ /* 0x001ea80000300800 */
[----:B------:R0:W-:Y:S04]  /*82d70*/  STL [R1+0x410], R3 ;  /* 0x0004100301007387 */ /* 0x0001e80000100800 */
[----:B-1----:R-:W4:Y:S04]  /*82d80*/  LDL.LU R4, [R1+0xe6c] ;  /* 0x000e6c0001047983 */ /* 0x002f280000300800 */
[----:B------:R1:W-:Y:S04]  /*82d90*/  STL [R1+0x414], R2 ;  /* 0x0004140201007387 */ /* 0x0003e80000100800 */
[----:B0-----:R-:W4:Y:S04]  /*82da0*/  LDL.LU R3, [R1+0xe58] ;  /* 0x000e580001037983 */ /* 0x001f280000300800 */
[----:B-1----:R-:W4:Y:S01]  /*82db0*/  LDL.LU R2, [R1+0xe5c] ;  /* 0x000e5c0001027983 */ /* 0x002f220000300800 */
[----:B---3--:R-:W-:-:S02]  /*82dc0*/  FMUL R12, R16, R12 ;  /* 0x0000000c100c7220 */ /* 0x008fc40000400000 */
[----:B------:R-:W-:-:S03]  /*82dd0*/  FMUL R11, R16, R11 ;  /* 0x0000000b100b7220 */ /* 0x000fc60000400000 */
[----:B------:R0:W-:Y:S01]  /*82de0*/  STL [R1+0x398], R12 ;  /* 0x0003980c01007387 */ /* 0x0001e20000100800 */
[----:B------:R-:W-:-:S03]  /*82df0*/  FMUL R10, R16, R10 ;  /* 0x0000000a100a7220 */ /* 0x000fc60000400000 */
[----:B------:R-:W-:Y:S01]  /*82e00*/  STL [R1+0x39c], R11 ;  /* 0x00039c0b01007387 */ /* 0x000fe20000100800 */
[----:B-----5:R-:W-:-:S03]  /*82e10*/  FMUL R9, R16, R9 ;  /* 0x0000000910097220 */ /* 0x020fc60000400000 */
[----:B------:R-:W-:Y:S01]  /*82e20*/  STL [R1+0x388], R10 ;  /* 0x0003880a01007387 */ /* 0x000fe20000100800 */
[----:B------:R-:W-:-:S03]  /*82e30*/  FMUL R8, R16, R8 ;  /* 0x0000000810087220 */ /* 0x000fc60000400000 */
[----:B------:R-:W-:Y:S04]  /*82e40*/  STL [R1+0x38c], R9 ;  /* 0x00038c0901007387 */ /* 0x000fe80000100800 */
[----:B------:R-:W3:Y:S04]  /*82e50*/  LDL.LU R20, [R1+0xe48] ;  /* 0x000e480001147983 */ /* 0x000ee80000300800 */
[----:B------:R1:W-:Y:S04]  /*82e60*/  STL [R1+0x378], R8 ;  /* 0x0003780801007387 */ /* 0x0003e80000100800 */
[----:B------:R-:W5:Y:S01]  /*82e70*/  LDL.LU R15, [R1+0xe4c] ;  /* 0x000e4c00010f7983 */ /* 0x000f620000300800 */
[----:B------:R-:W-:-:S05]  /*82e80*/  FMUL R7, R16, R7 ;  /* 0x0000000710077220 */ /* 0x000fca0000400000 */
[----:B------:R0:W-:Y:S04]  /*82e90*/  STL [R1+0x37c], R7 ;  /* 0x00037c0701007387 */ /* 0x0001e80000100800 */
[----:B------:R-:W3:Y:S04]  /*82ea0*/  LDL.LU R14, [R1+0xe38] ;  /* 0x000e3800010e7983 */ /* 0x000ee80000300800 */
[----:B------:R-:W3:Y:S04]  /*82eb0*/  LDL.LU R13, [R1+0xe3c] ;  /* 0x000e3c00010d7983 */ /* 0x000ee80000300800 */
[----:B0-----:R-:W3:Y:S04]  /*82ec0*/  LDL.LU R12, [R1+0xe28] ;  /* 0x000e2800010c7983 */ /* 0x001ee80000300800 */
[----:B-1----:R-:W3:Y:S04]  /*82ed0*/  LDL.LU R8, [R1+0xe2c] ;  /* 0x000e2c0001087983 */ /* 0x002ee80000300800 */
[----:B------:R-:W3:Y:S01]  /*82ee0*/  LDL.LU R7, [R1+0x1358] ;  /* 0x0013580001077983 */ /* 0x000ee20000300800 */
[----:B--2---:R-:W-:-:S02]  /*82ef0*/  FMUL R10, R16, R5 ;  /* 0x00000005100a7220 */ /* 0x004fc40000400000 */
[C---:B----4-:R-:W-:Y:S02]  /*82f00*/  FMUL R9, R16.reuse, R4 ;  /* 0x0000000410097220 */ /* 0x050fe40000400000 */
[----:B------:R-:W2:Y:S04]  /*82f10*/  LDL.64 R4, [R1+0x1770] ;  /* 0x0017700001047983 */ /* 0x000ea80000100a00 */
[----:B------:R0:W-:Y:S04]  /*82f20*/  STL [R1+0x368], R10 ;  /* 0x0003680a01007387 */ /* 0x0001e80000100800 */
[----:B------:R1:W-:Y:S01]  /*82f30*/  STL [R1+0x36c], R9 ;  /* 0x00036c0901007387 */ /* 0x0003e20000100800 */
[----:B0-----:R-:W-:-:S02]  /*82f40*/  FMUL R10, R16, R3 ;  /* 0x00000003100a7220 */ /* 0x001fc40000400000 */
[C---:B-1----:R-:W-:Y:S02]  /*82f50*/  FMUL R9, R16.reuse, R2 ;  /* 0x0000000210097220 */ /* 0x042fe40000400000 */
[----:B------:R-:W4:Y:S04]  /*82f60*/  LDL.64 R2, [R1+0x1768] ;  /* 0x0017680001027983 */ /* 0x000f280000100a00 */
[----:B------:R0:W-:Y:S04]  /*82f70*/  STL [R1+0x358], R10 ;  /* 0x0003580a01007387 */ /* 0x0001e80000100800 */
[----:B------:R-:W4:Y:S04]  /*82f80*/  LDL.LU R11, [R1+0x135c] ;  /* 0x00135c00010b7983 */ /* 0x000f280000300800 */
[----:B------:R1:W-:Y:S04]  /*82f90*/  STL [R1+0x35c], R9 ;  /* 0x00035c0901007387 */ /* 0x0003e80000100800 */
[----:B0-----:R-:W4:Y:S04]  /*82fa0*/  LDL.LU R10, [R1+0xf10] ;  /* 0x000f1000010a7983 */ /* 0x001f280000300800 */
[----:B-1----:R-:W4:Y:S04]  /*82fb0*/  LDL.LU R9, [R1+0xf14] ;  /* 0x000f140001097983 */ /* 0x002f280000300800 */
[----:B------:R-:W4:Y:S01]  /*82fc0*/  LDL.LU R17, [R1+0x1c] ;  /* 0x00001c0001117983 */ /* 0x000f220000300800 */
[----:B-----5:R-:W-:-:S03]  /*82fd0*/  FMUL R21, R16, R15 ;  /* 0x0000000f10157220 */ /* 0x020fc60000400000 */
[----:B------:R-:W0:Y:S01]  /*82fe0*/  S2R R15, SR_TID.X ;  /* 0x00000000000f7919 */ /* 0x000e220000002100 */
[----:B---3--:R-:W-:-:S05]  /*82ff0*/  FMUL R20, R16, R20 ;  /* 0x0000001410147220 */ /* 0x008fca0000400000 */
[----:B------:R1:W-:Y:S04]  /*83000*/  STL [R1+0x3d8], R20 ;  /* 0x0003d81401007387 */ /* 0x0003e80000100800 */
[----:B------:R-:W-:Y:S01]  /*83010*/  STL [R1+0x3dc], R21 ;  /* 0x0003dc1501007387 */ /* 0x000fe20000100800 */
[C---:B-1----:R-:W-:Y:S02]  /*83020*/  FMUL R20, R16.reuse, R14 ;  /* 0x0000000e10147220 */ /* 0x042fe40000400000 */
[C---:B------:R-:W-:Y:S02]  /*83030*/  FMUL R14, R16.reuse, R13 ;  /* 0x0000000d100e7220 */ /* 0x040fe40000400000 */
[C---:B------:R-:W-:Y:S01]  /*83040*/  FMUL R13, R16.reuse, R12 ;  /* 0x0000000c100d7220 */ /* 0x040fe20000400000 */
[----:B------:R-:W-:Y:S01]  /*83050*/  STL [R1+0x428], R20 ;  /* 0x0004281401007387 */ /* 0x000fe20000100800 */
[----:B------:R-:W-:-:S02]  /*83060*/  FMUL R12, R16, R8 ;  /* 0x00000008100c7220 */ /* 0x000fc40000400000 */
[----:B------:R-:W-:Y:S01]  /*83070*/  FFMA R7, R16, R7, R6 ;  /* 0x0000000710077223 */ /* 0x000fe20000000006 */
[----:B0-----:R-:W-:Y:S01]  /*83080*/  LOP3.LUT R15, R15, 0x1c, RZ, 0xc0, !PT ;  /* 0x0000001c0f0f7812 */ /* 0x001fe200078ec0ff */
[----:B------:R-:W-:Y:S04]  /*83090*/  STL [R1+0x42c], R14 ;  /* 0x00042c0e01007387 */ /* 0x000fe80000100800 */
[----:B------:R-:W-:Y:S01]  /*830a0*/  STL [R1+0x418], R13 ;  /* 0x0004180d01007387 */ /* 0x000fe20000100800 */
[----:B------:R-:W-:-:S03]  /*830b0*/  LEA.HI R15, R15, 0xa8, RZ, 0x1e ;  /* 0x000000a80f0f7811 */ /* 0x000fc600078ff0ff */
[----:B------:R-:W3:Y:S04]  /*830c0*/  LDL.LU R8, [R1+0xf00] ;  /* 0x000f000001087983 */ /* 0x000ee80000300800 */
[----:B------:R-:W-:Y:S04]  /*830d0*/  STL [R1+0x41c], R12 ;  /* 0x00041c0c01007387 */ /* 0x000fe80000100800 */
[----:B------:R0:W-:Y:S01]  /*830e0*/  STL [R1+0x1358], R7 ;  /* 0x0013580701007387 */ /* 0x0001e20000100800 */
[----:B------:R-:W-:-:S05]  /*830f0*/  SHF.L.U32 R15, R15, 0x5, RZ ;  /* 0x000000050f0f7819 */ /* 0x000fca00000006ff */
[----:B------:R1:W5:Y:S04]  /*83100*/  LDS R6, [R15+0x40000] ;  /* 0x040000000f067984 */ /* 0x0003680000000800 */
[----:B0-----:R-:W5:Y:S04]  /*83110*/  LDL.LU R7, [R1+0xf04] ;  /* 0x000f040001077983 */ /* 0x001f680000300800 */
[----:B------:R-:W5:Y:S01]  /*83120*/  LDL.LU R16, [R1+0xef0] ;  /* 0x000ef00001107983 */ /* 0x000f620000300800 */
[----:B--2---:R-:W-:-:S05]  /*83130*/  IMAD.WIDE R4, R19, 0x2, R4 ;  /* 0x0000000213047825 */ /* 0x004fca00078e0204 */
[----:B------:R0:W2:Y:S01]  /*83140*/  LDG.E.U16 R22, [R4.64] ;  /* 0x0000000604167981 */ /* 0x0000a2000c1e1500 */
[----:B----4-:R-:W-:-:S05]  /*83150*/  IMAD.WIDE R2, R19, 0x2, R2 ;  /* 0x0000000213027825 */ /* 0x010fca00078e0202 */
[----:B------:R4:W2:Y:S01]  /*83160*/  LDG.E.U16 R20, [R2.64] ;  /* 0x0000000602147981 */ /* 0x0008a2000c1e1500 */
[C---:B------:R-:W-:Y:S02]  /*83170*/  FFMA R11, R18.reuse, R11, R0 ;  /* 0x0000000b120b7223 */ /* 0x040fe40000000000 */
[----:B----4-:R-:W-:-:S03]  /*83180*/  FMUL R2, R18, R10 ;  /* 0x0000000a12027220 */ /* 0x010fc60000400000 */
[----:B------:R4:W-:Y:S01]  /*83190*/  STL [R1+0x135c], R11 ;  /* 0x00135c0b01007387 */ /* 0x0009e20000100800 */
[----:B------:R-:W-:-:S03]  /*831a0*/  FMUL R0, R18, R9 ;  /* 0x0000000912007220 */ /* 0x000fc60000400000 */
[----:B------:R0:W-:Y:S04]  /*831b0*/  STL [R1+0x400], R2 ;  /* 0x0004000201007387 */ /* 0x0001e80000100800 */
[----:B-1----:R-:W2:Y:S04]  /*831c0*/  LDL.LU R15, [R1+0xef4] ;  /* 0x000ef400010f7983 */ /* 0x002ea80000300800 */
[----:B------:R5:W-:Y:S04]  /*831d0*/  STL [R1+0x404], R0 ;  /* 0x0004040001007387 */ /* 0x000be80000100800 */
[----:B------:R-:W2:Y:S04]  /*831e0*/  LDL.LU R14, [R1+0xee0] ;  /* 0x000ee000010e7983 */ /* 0x000ea80000300800 */
[----:B------:R-:W2:Y:S04]  /*831f0*/  LDL.LU R13, [R1+0xee4] ;  /* 0x000ee400010d7983 */ /* 0x000ea80000300800 */
[----:B------:R-:W2:Y:S04]  /*83200*/  LDL.LU R12, [R1+0xed0] ;  /* 0x000ed000010c7983 */ /* 0x000ea80000300800 */
[----:B----4-:R-:W4:Y:S04]  /*83210*/  LDL.LU R11, [R1+0xed4] ;  /* 0x000ed400010b7983 */ /* 0x010f280000300800 */
[----:B0-----:R-:W4:Y:S04]  /*83220*/  LDL.LU R5, [R1+0xec0] ;  /* 0x000ec00001057983 */ /* 0x001f280000300800 */
[----:B------:R-:W4:Y:S04]  /*83230*/  LDL.LU R4, [R1+0xec4] ;  /* 0x000ec40001047983 */ /* 0x000f280000300800 */
[----:B------:R-:W4:Y:S04]  /*83240*/  LDL.LU R3, [R1+0xeb0] ;  /* 0x000eb00001037983 */ /* 0x000f280000300800 */
[----:B------:R-:W4:Y:S04]  /*83250*/  LDL.LU R2, [R1+0xeb4] ;  /* 0x000eb40001027983 */ /* 0x000f280000300800 */
[----:B------:R-:W0:Y:S04]  /*83260*/  S2R R21, SR_TID.X ;  /* 0x0000000000157919 */ /* 0x000e280000002100 */
[----:B------:R-:W4:Y:S01]  /*83270*/  LDL.LU R10, [R1+0xea0] ;  /* 0x000ea000010a7983 */ /* 0x000f220000300800 */
[----:B0-----:R-:W-:-:S04]  /*83280*/  LOP3.LUT R21, R21, 0x1c, RZ, 0xc0, !PT ;  /* 0x0000001c15157812 */ /* 0x001fc800078ec0ff */
[----:B------:R-:W-:-:S05]  /*83290*/  LEA.HI R21, R21, 0xb0, RZ, 0x1e ;  /* 0x000000b015157811 */ /* 0x000fca00078ff0ff */
[----:B------:R-:W-:Y:S02]  /*832a0*/  IMAD.SHL.U32 R21, R21, 0x20, RZ ;  /* 0x0000002015157824 */ /* 0x000fe400078e00ff */
[----:B---3--:R-:W-:-:S05]  /*832b0*/  FMUL R8, R18, R8 ;  /* 0x0000000812087220 */ /* 0x008fca0000400000 */
[----:B------:R0:W-:Y:S01]  /*832c0*/  STL [R1+0x3f0], R8 ;  /* 0x0003f00801007387 */ /* 0x0001e20000100800 */
[----:B-----5:R-:W-:-:S05]  /*832d0*/  FMUL R0, R18, R7 ;  /* 0x0000000712007220 */ /* 0x020fca0000400000 */
[----:B------:R-:W-:Y:S01]  /*832e0*/  STL [R1+0x3f4], R0 ;  /* 0x0003f40001007387 */ /* 0x000fe20000100800 */
[----:B------:R-:W-:-:S03]  /*832f0*/  FMUL R16, R18, R16 ;  /* 0x0000001012107220 */ /* 0x000fc60000400000 */
[----:B------:R-:W3:Y:S04]  /*83300*/  LDL.LU R9, [R1+0xea4] ;  /* 0x000ea40001097983 */ /* 0x000ee80000300800 */
[----:B0-----:R-:W5:Y:S04]  /*83310*/  LDL.LU R8, [R1+0xf18] ;  /* 0x000f180001087983 */ /* 0x001f680000300800 */
[----:B------:R-:W5:Y:S04]  /*83320*/  LDL.LU R7, [R1+0xf1c] ;  /* 0x000f1c0001077983 */ /* 0x000f680000300800 */
[----:B------:R0:W1:Y:S04]  /*83330*/  LDS R0, [R21+0x40000] ;  /* 0x0400000015007984 */ /* 0x0000680000000800 */
[----:B--2---:R-:W-:Y:S04]  /*83340*/  STL [R1+0x960], R22 ;  /* 0x0009601601007387 */ /* 0x004fe80000100800 */
[----:B0-----:R-:W1:Y:S04]  /*83350*/  LDL.LU R21, [R1+0x20] ;  /* 0x0000200001157983 */ /* 0x001e680000300800 */
[----:B------:R-:W-:Y:S04]  /*83360*/  STL [R1+0x95c], R20 ;  /* 0x00095c1401007387 */ /* 0x000fe80000100800 */
[----:B------:R-:W-:Y:S01]  /*83370*/  STL [R1+0x3e0], R16 ;  /* 0x0003e01001007387 */ /* 0x000fe20000100800 */
[----:B------:R-:W-:-:S02]  /*83380*/  FMUL R15, R18, R15 ;  /* 0x0000000f120f7220 */ /* 0x000fc40000400000 */
[----:B------:R-:W-:-:S03]  /*83390*/  FMUL R14, R18, R14 ;  /* 0x0000000e120e7220 */ /* 0x000fc60000400000 */
[----:B------:R-:W-:Y:S01]  /*833a0*/  STL [R1+0x3e4], R15 ;  /* 0x0003e40f01007387 */ /* 0x000fe20000100800 */
[----:B------:R-:W-:-:S03]  /*833b0*/  FMUL R13, R18, R13 ;  /* 0x0000000d120d7220 */ /* 0x000fc60000400000 */
[----:B------:R-:W-:Y:S01]  /*833c0*/  STL [R1+0x430], R14 ;  /* 0x0004300e01007387 */ /* 0x000fe20000100800 */
[----:B------:R-:W-:-:S03]  /*833d0*/  FMUL R12, R18, R12 ;  /* 0x0000000c120c7220 */ /* 0x000fc60000400000 */
[----:B------:R-:W-:Y:S01]  /*833e0*/  STL [R1+0x434], R13 ;  /* 0x0004340d01007387 */ /* 0x000fe20000100800 */
[----:B----4-:R-:W-:-:S03]  /*833f0*/  FMUL R11, R18, R11 ;  /* 0x0000000b120b7220 */ /* 0x010fc60000400000 */
[----:B------:R-:W-:Y:S01]  /*83400*/  STL [R1+0x440], R12 ;  /* 0x0004400c01007387 */ /* 0x000fe20000100800 */
[----:B------:R-:W-:-:S03]  /*83410*/  FMUL R5, R18, R5 ;  /* 0x0000000512057220 */ /* 0x000fc60000400000 */
[----:B------:R-:W-:Y:S01]  /*83420*/  STL [R1+0x444], R11 ;  /* 0x0004440b01007387 */ /* 0x000fe20000100800 */
[----:B------:R-:W-:-:S03]  /*83430*/  FMUL R4, R18, R4 ;  /* 0x0000000412047220 */ /* 0x000fc60000400000 */
[----:B------:R0:W-:Y:S01]  /*83440*/  STL [R1+0x4b0], R5 ;  /* 0x0004b00501007387 */ /* 0x0001e20000100800 */
[----:B------:R-:W-:-:S03]  /*83450*/  FMUL R3, R18, R3 ;  /* 0x0000000312037220 */ /* 0x000fc60000400000 */
[----:B------:R2:W-:Y:S04]  /*83460*/  STL [R1+0x4b4], R4 ;  /* 0x0004b40401007387 */ /* 0x0005e80000100800 */
[----:B0-----:R-:W4:Y:S04]  /*83470*/  LDL.LU R5, [R1+0xf08] ;  /* 0x000f080001057983 */ /* 0x001f280000300800 */
[----:B------:R0:W-:Y:S04]  /*83480*/  STL [R1+0x5c0], R3 ;  /* 0x0005c00301007387 */ /* 0x0001e80000100800 */
[----:B--2---:R-:W2:Y:S01]  /*83490*/  LDL.LU R4, [R1+0xf0c] ;  /* 0x000f0c0001047983 */ /* 0x004ea20000300800 */
[----:B------:R-:W-:-:S05]  /*834a0*/  FMUL R2, R18, R2 ;  /* 0x0000000212027220 */ /* 0x000fca0000400000 */
[----:B------:R0:W-:Y:S04]  /*834b0*/  STL [R1+0x5c4], R2 ;  /* 0x0005c40201007387 */ /* 0x0001e80000100800 */
[----:B0-----:R-:W2:Y:S04]  /*834c0*/  LDL.LU R3, [R1+0xef8] ;  /* 0x000ef80001037983 */ /* 0x001ea80000300800 */
[----:B------:R-:W2:Y:S01]  /*834d0*/  LDL.LU R2, [R1+0xefc] ;  /* 0x000efc0001027983 */ /* 0x000ea20000300800 */
[----:B------:R-:W-:-:S05]  /*834e0*/  FMUL R10, R18, R10 ;  /* 0x0000000a120a7220 */ /* 0x000fca0000400000 */
[----:B------:R0:W-:Y:S01]  /*834f0*/  STL [R1+0x5d0], R10 ;  /* 0x0005d00a01007387 */ /* 0x0001e20000100800 */
[----:B---3--:R-:W-:Y:S02]  /*83500*/  FMUL R9, R18, R9 ;  /* 0x0000000912097220 */ /* 0x008fe40000400000 */
[----:B-----5:R-:W-:-:S03]  /*83510*/  FMUL R8, R17, R8 ;  /* 0x0000000811087220 */ /* 0x020fc60000400000 */
[----:B------:R3:W-:Y:S01]  /*83520*/  STL [R1+0x5d4], R9 ;  /* 0x0005d40901007387 */ /* 0x0007e20000100800 */
[----:B------:R-:W-:-:S03]  /*83530*/  FMUL R7, R17, R7 ;  /* 0x0000000711077220 */ /* 0x000fc60000400000 */
[----:B------:R-:W5:Y:S04]  /*83540*/  LDL.LU R18, [R1+0xee8] ;  /* 0x000ee80001127983 */ /* 0x000f680000300800 */
[----:B------:R0:W-:Y:S04]  /*83550*/  STL [R1+0x408], R8 ;  /* 0x0004080801007387 */ /* 0x0001e80000100800 */
[----:B------:R-:W5:Y:S04]  /*83560*/  LDL.LU R16, [R1+0xeec] ;  /* 0x000eec0001107983 */ /* 0x000f680000300800 */
[----:B------:R0:W-:Y:S04]  /*83570*/  STL [R1+0x40c], R7 ;  /* 0x00040c0701007387 */ /* 0x0001e80000100800 */
[----:B------:R-:W5:Y:S04]  /*83580*/  LDL.LU R15, [R1+0xed8] ;  /* 0x000ed800010f7983 */ /* 0x000f680000300800 */
[----:B------:R-:W5:Y:S04]  /*83590*/  LDL.LU R14, [R1+0xedc] ;  /* 0x000edc00010e7983 */ /* 0x000f680000300800 */
[----:B------:R-:W5:Y:S04]  /*835a0*/  LDL.LU R13, [R1+0xec8] ;  /* 0x000ec800010d7983 */ /* 0x000f680000300800 */
[----:B------:R-:W5:Y:S04]  /*835b0*/  LDL.LU R12, [R1+0xecc] ;  /* 0x000ecc00010c7983 */ /* 0x000f680000300800 */
[----:B------:R-:W5:Y:S04]  /*835c0*/  LDL.LU R11, [R1+0xeb8] ;  /* 0x000eb800010b7983 */ /* 0x000f680000300800 */
[----:B0-----:R-:W5:Y:S04]  /*835d0*/  LDL.LU R10, [R1+0xebc] ;  /* 0x000ebc00010a7983 */ /* 0x001f680000300800 */
[----:B---3--:R-:W3:Y:S04]  /*835e0*/  LDL.LU R9, [R1+0xea8] ;  /* 0x000ea80001097983 */ /* 0x008ee80000300800 */
[----:B------:R-:W3:Y:S01]  /*835f0*/  LDL.LU R8, [R1+0xeac] ;  /* 0x000eac0001087983 */ /* 0x000ee20000300800 */
[----:B----4-:R-:W-:-:S02]  /*83600*/  FMUL R5, R17, R5 ;  /* 0x0000000511057220 */ /* 0x010fc40000400000 */
[----:B--2---:R-:W-:-:S03]  /*83610*/  FMUL R4, R17, R4 ;  /* 0x0000000411047220 */ /* 0x004fc60000400000 */
[----:B------:R-:W-:Y:S04]  /*83620*/  STL [R1+0x3f8], R5 ;  /* 0x0003f80501007387 */ /* 0x000fe80000100800 */
[----:B------:R0:W-:Y:S04]  /*83630*/  STL [R1+0x3fc], R4 ;  /* 0x0003fc0401007387 */ /* 0x0001e80000100800 */
[----:B------:R-:W2:Y:S01]  /*83640*/  LDL.LU R7, [R1+0x1360] ;  /* 0x0013600001077983 */ /* 0x000ea20000300800 */
[C---:B------:R-:W-:Y:S02]  /*83650*/  FMUL R3, R17.reuse, R3 ;  /* 0x0000000311037220 */ /* 0x040fe40000400000 */
[----:B------:R-:W-:-:S03]  /*83660*/  FMUL R2, R17, R2 ;  /* 0x0000000211027220 */ /* 0x000fc60000400000 */
[----:B------:R-:W-:Y:S04]  /*83670*/  STL [R1+0x3e8], R3 ;  /* 0x0003e80301007387 */ /* 0x000fe80000100800 */
[----:B0-----:R-:W4:Y:S04]  /*83680*/  LDL.64 R4, [R1+0x1760] ;  /* 0x0017600001047983 */ /* 0x001f280000100a00 */
[----:B------:R0:W-:Y:S04]  /*83690*/  STL [R1+0x3ec], R2 ;  /* 0x0003ec0201007387 */ /* 0x0001e80000100800 */
[----:B0-----:R-:W4:Y:S01]  /*836a0*/  LDL.64 R2, [R1+0x1758] ;  /* 0x0017580001027983 */ /* 0x001f220000100a00 */
[----:B-----5:R-:W-:-:S02]  /*836b0*/  FMUL R20, R17, R18 ;  /* 0x0000001211147220 */ /* 0x020fc40000400000 */
[----:B------:R-:W-:-:S03]  /*836c0*/  FMUL R18, R17, R16 ;  /* 0x0000001011127220 */ /* 0x000fc60000400000 */
[----:B------:R-:W-:Y:S04]  /*836d0*/  STL [R1+0x438], R20 ;  /* 0x0004381401007387 */ /* 0x000fe80000100800 */
[----:B------:R-:W-:Y:S01]  /*836e0*/  STL [R1+0x43c], R18 ;  /* 0x00043c1201007387 */ /* 0x000fe20000100800 */
[----:B------:R-:W-:-:S03]  /*836f0*/  FMUL R16, R17, R15 ;  /* 0x0000000f11107220 */ /* 0x000fc60000400000 */
[----:B------:R-:W5:Y:S01]  /*83700*/  LDL.LU R15, [R1+0x24] ;  /* 0x00002400010f7983 */ /* 0x000f620000300800 */
[----:B------:R-:W-:-:S03]  /*83710*/  FMUL R14, R17, R14 ;  /* 0x0000000e110e7220 */ /* 0x000fc60000400000 */
[----:B------:R0:W-:Y:S04]  /*83720*/  STL [R1+0x448], R16 ;  /* 0x0004481001007387 */ /* 0x0001e80000100800 */
[----:B------:R1:W-:Y:S01]  /*83730*/  STL [R1+0x44c], R14 ;  /* 0x00044c0e01007387 */ /* 0x0003e20000100800 */
[C---:B0-----:R-:W-:Y:S02]  /*83740*/  FMUL R16, R17.reuse, R13 ;  /* 0x0000000d11107220 */ /* 0x041fe40000400000 */
[C---:B------:R-:W-:Y:S02]  /*83750*/  FMUL R13, R17.reuse, R11 ;  /* 0x0000000b110d7220 */ /* 0x040fe40000400000 */
[C---:B-1----:R-:W-:Y:S02]  /*83760*/  FMUL R14, R17.reuse, R12 ;  /* 0x0000000c110e7220 */ /* 0x042fe40000400000 */
[C---:B------:R-:W-:Y:S01]  /*83770*/  FMUL R12, R17.reuse, R10 ;  /* 0x0000000a110c7220 */ /* 0x040fe20000400000 */
[----:B------:R-:W-:Y:S01]  /*83780*/  STL [R1+0x4b8], R16 ;  /* 0x0004b81001007387 */ /* 0x000fe20000100800 */
[----:B---3--:R-:W-:-:S03]  /*83790*/  FMUL R11, R17, R9 ;  /* 0x00000009110b7220 */ /* 0x008fc60000400000 */
[----:B------:R-:W-:Y:S01]  /*837a0*/  STL [R1+0x4bc], R14 ;  /* 0x0004bc0e01007387 */ /* 0x000fe20000100800 */
[----:B------:R-:W-:-:S03]  /*837b0*/  FMUL R10, R17, R8 ;  /* 0x00000008110a7220 */ /* 0x000fc60000400000 */
[----:B------:R-:W-:Y:S04]  /*837c0*/  STL [R1+0x5c8], R13 ;  /* 0x0005c80d01007387 */ /* 0x000fe80000100800 */
[----:B------:R-:W-:Y:S04]  /*837d0*/  STL [R1+0x5cc], R12 ;  /* 0x0005cc0c01007387 */ /* 0x000fe80000100800 */
[----:B------:R-:W3:Y:S04]  /*837e0*/  LDL.LU R9, [R1+0x1364] ;  /* 0x0013640001097983 */ /* 0x000ee80000300800 */
[----:B------:R-:W-:Y:S04]  /*837f0*/  STL [R1+0x5d8], R11 ;  /* 0x0005d80b01007387 */ /* 0x000fe80000100800 */
[----:B------:R-:W5:Y:S04]  /*83800*/  LDL.LU R8, [R1+0xf90] ;  /* 0x000f900001087983 */ /* 0x000f680000300800 */
[----:B------:R-:W-:Y:S01]  /*83810*/  STL [R1+0x5dc], R10 ;  /* 0x0005dc0a01007387 */ /* 0x000fe20000100800 */
[----:B--2---:R-:W-:-:S05]  /*83820*/  FFMA R7, R17, R7, R6 ;  /* 0x0000000711077223 */ /* 0x004fca0000000006 */
[----:B------:R0:W-:Y:S04]  /*83830*/  STL [R1+0x1360], R7 ;  /* 0x0013600701007387 */ /* 0x0001e80000100800 */
[----:B0-----:R-:W2:Y:S04]  /*83840*/  LDL.LU R7, [R1+0xf94] ;  /* 0x000f940001077983 */ /* 0x001ea80000300800 */
[----:B------:R-:W2:Y:S04]  /*83850*/  LDL.LU R22, [R1+0xf80] ;  /* 0x000f800001167983 */ /* 0x000ea80000300800 */
[----:B------:R-:W2:Y:S04]  /*83860*/  LDL.LU R20, [R1+0xf84] ;  /* 0x000f840001147983 */ /* 0x000ea80000300800 */
[----:B------:R-:W2:Y:S01]  /*83870*/  LDL.LU R17, [R1+0xf70] ;  /* 0x000f700001117983 */ /* 0x000ea20000300800 */
[----:B----4-:R-:W-:-:S03]  /*83880*/  IMAD.WIDE R4, R19, 0x2, R4 ;  /* 0x0000000213047825 */ /* 0x010fc600078e0204 */
[----:B------:R-:W4:Y:S04]  /*83890*/  LDL.LU R14, [R1+0xf60] ;  /* 0x000f6000010e7983 */ /* 0x000f280000300800 */
[----:B------:R-:W4:Y:S01]  /*838a0*/  LDL.LU R12, [R1+0xf50] ;  /* 0x000f5000010c7983 */ /* 0x000f220000300800 */
[----:B------:R-:W-:-:S03]  /*838b0*/  IMAD.WIDE R2, R19, 0x2, R2 ;  /* 0x0000000213027825 */ /* 0x000fc600078e0202 */
[----:B------:R-:W4:Y:S04]  /*838c0*/  LDL.LU R16, [R1+0xf74] ;  /* 0x000f740001107983 */ /* 0x000f280000300800 */
[----:B------:R-:W4:Y:S04]  /*838d0*/  LDL.LU R13, [R1+0xf64] ;  /* 0x000f6400010d7983 */ /* 0x000f280000300800 */
[----:B------:R0:W4:Y:S04]  /*838e0*/  LDG.E.U16 R24, [R4.64] ;  /* 0x0000000604187981 */ /* 0x000128000c1e1500 */
[----:B------:R5:W4:Y:S04]  /*838f0*/  LDG.E.U16 R23, [R2.64] ;  /* 0x0000000602177981 */ /* 0x000b28000c1e1500 */
[----:B------:R-:W1:Y:S04]  /*83900*/  S2R R18, SR_TID.X ;  /* 0x0000000000127919 */ /* 0x000e680000002100 */
[----:B------:R-:W4:Y:S01]  /*83910*/  LDL.LU R11, [R1+0xf54] ;  /* 0x000f5400010b7983 */ /* 0x000f220000300800 */
[----:B-1----:R-:W-:-:S04]  /*83920*/  LOP3.LUT R18, R18, 0x1c, RZ, 0xc0, !PT ;  /* 0x0000001c12127812 */ /* 0x002fc800078ec0ff */
[----:B------:R-:W-:-:S04]  /*83930*/  LEA.HI R18, R18, 0xb8, RZ, 0x1e ;  /* 0x000000b812127811 */ /* 0x000fc800078ff0ff */
[----:B------:R-:W-:-:S05]  /*83940*/  SHF.L.U32 R18, R18, 0x5, RZ ;  /* 0x0000000512127819 */ /* 0x000fca00000006ff */
[----:B------:R1:W0:Y:S04]  /*83950*/  LDS R6, [R18+0x40000] ;  /* 0x0400000012067984 */ /* 0x0002280000000800 */
[----:B-1----:R-:W1:Y:S02]  /*83960*/  S2R R18, SR_TID.X ;  /* 0x0000000000127919 */ /* 0x002e640000002100 */
[----:B-1----:R-:W-:-:S04]  /*83970*/  LOP3.LUT R18, R18, 0x1c, RZ, 0xc0, !PT ;  /* 0x0000001c12127812 */ /* 0x002fc800078ec0ff */
[----:B------:R-:W-:-:S05]  /*83980*/  LEA.HI R18, R18, 0xc0, RZ, 0x1e ;  /* 0x000000c012127811 */ /* 0x000fca00078ff0ff */
[----:B------:R-:W-:Y:S02]  /*83990*/  IMAD.SHL.U32 R18, R18, 0x20, RZ ;  /* 0x0000002012127824 */ /* 0x000fe400078e00ff */
[C---:B---3--:R-:W-:Y:S02]  /*839a0*/  FFMA R9, R21.reuse, R9, R0 ;  /* 0x0000000915097223 */ /* 0x048fe40000000000 */
[----:B-----5:R-:W-:-:S03]  /*839b0*/  FMUL R2, R21, R8 ;  /* 0x0000000815027220 */ /* 0x020fc60000400000 */
[----:B------:R1:W-:Y:S04]  /*839c0*/  STL [R1+0x1364], R9 ;  /* 0x0013640901007387 */ /* 0x0003e80000100800 */
[----:B------:R-:W-:Y:S04]  /*839d0*/  STL [R1+0x5e0], R2 ;  /* 0x0005e00201007387 */ /* 0x000fe80000100800 */
[----:B------:R-:W3:Y:S04]  /*839e0*/  LDL.LU R10, [R1+0xf40] ;  /* 0x000f4000010a7983 */ /* 0x000ee80000300800 */
[----:B-1----:R-:W5:Y:S01]  /*839f0*/  LDL.LU R9, [R1+0xf44] ;  /* 0x000f440001097983 */ /* 0x002f620000300800 */
[----:B--2---:R-:W-:-:S05]  /*83a00*/  FMUL R0, R21, R7 ;  /* 0x0000000715007220 */ /* 0x004fca0000400000 */
[----:B------:R1:W-:Y:S04]  /*83a10*/  STL [R1+0x5e4], R0 ;  /* 0x0005e40001007387 */ /* 0x0003e80000100800 */
[----:B------:R-:W2:Y:S04]  /*83a20*/  LDL.LU R8, [R1+0xf30] ;  /* 0x000f300001087983 */ /* 0x000ea80000300800 */
[----:B------:R-:W2:Y:S01]  /*83a30*/  LDL.LU R7, [R1+0xf34] ;  /* 0x000f340001077983 */ /* 0x000ea20000300800 */
[----:B-1----:R-:W-:-:S05]  /*83a40*/  FMUL R0, R21, R22 ;  /* 0x0000001615007220 */ /* 0x002fca0000400000 */
[----:B------:R1:W-:Y:S01]  /*83a50*/  STL [R1+0x5f0], R0 ;  /* 0x0005f00001007387 */ /* 0x0003e20000100800 */
[----:B------:R-:W-:-:S03]  /*83a60*/  FMUL R3, R21, R17 ;  /* 0x0000001115037220 */ /* 0x000fc60000400000 */
[----:B0-----:R-:W2:Y:S01]  /*83a70*/  LDL.LU R5, [R1+0xf20] ;  /* 0x000f200001057983 */ /* 0x001ea20000300800 */
[----:B----4-:R-:W-:-:S03]  /*83a80*/  FMUL R2, R21, R16 ;  /* 0x0000001015027220 */ /* 0x010fc60000400000 */
[----:B------:R-:W4:Y:S01]  /*83a90*/  LDL.LU R4, [R1+0xf24] ;  /* 0x000f240001047983 */ /* 0x000f220000300800 */
[C---:B-1----:R-:W-:Y:S02]  /*83aa0*/  FMUL R0, R21.reuse, R20 ;  /* 0x0000001415007220 */ /* 0x042fe40000400000 */
[----:B------:R-:W-:-:S03]  /*83ab0*/  FMUL R14, R21, R14 ;  /* 0x0000000e150e7220 */ /* 0x000fc60000400000 */
[----:B------:R-:W-:Y:S04]  /*83ac0*/  STL [R1+0x5f4], R0 ;  /* 0x0005f40001007387 */ /* 0x000fe80000100800 */
[----:B------:R0:W1:Y:S04]  /*83ad0*/  LDS R0, [R18+0x40000] ;  /* 0x0400000012007984 */ /* 0x0000680000000800 */
[----:B0-----:R-:W1:Y:S04]  /*83ae0*/  LDL.LU R18, [R1+0x28] ;  /* 0x0000280001127983 */ /* 0x001e680000300800 */
[----:B------:R0:W-:Y:S04]  /*83af0*/  STL [R1+0x600], R3 ;  /* 0x0006000301007387 */ /* 0x0001e80000100800 */
[----:B------:R0:W-:Y:S04]  /*83b00*/  STL [R1+0x604], R2 ;  /* 0x0006040201007387 */ /* 0x0001e80000100800 */
[----:B------:R-:W-:Y:S01]  /*83b10*/  STL [R1+0x958], R24 ;  /* 0x0009581801007387 */ /* 0x000fe20000100800 */
[----:B0-----:R-:W-:-:S03]  /*83b20*/  FMUL R3, R21, R13 ;  /* 0x0000000d15037220 */ /* 0x001fc60000400000 */
[----:B------:R-:W-:Y:S01]  /*83b30*/  STL [R1+0x610], R14 ;  /* 0x0006100e01007387 */ /* 0x000fe20000100800 */
[----:B------:R-:W-:-:S03]  /*83b40*/  FMUL R2, R21, R12 ;  /* 0x0000000c15027220 */ /* 0x000fc60000400000 */
[----:B------:R-:W-:Y:S04]  /*83b50*/  STL [R1+0x954], R23 ;  /* 0x0009541701007387 */ /* 0x000fe80000100800 */
[----:B------:R0:W-:Y:S04]  /*83b60*/  STL [R1+0x614], R3 ;  /* 0x0006140301007387 */ /* 0x0001e80000100800 */
[----:B0-----:R-:W4:Y:S04]  /*83b70*/  LDL.LU R3, [R1+0xf98] ;  /* 0x000f980001037983 */ /* 0x001f280000300800 */
[----:B------:R0:W-:Y:S04]  /*83b80*/  STL [R1+0x620], R2 ;  /* 0x0006200201007387 */ /* 0x0001e80000100800 */
[----:B0-----:R-:W4:Y:S01]  /*83b90*/  LDL.LU R2, [R1+0xf9c] ;  /* 0x000f9c0001027983 */ /* 0x001f220000300800 */
[----:B------:R-:W-:-:S05]  /*83ba0*/  FMUL R11, R21, R11 ;  /* 0x0000000b150b7220 */ /* 0x000fca0000400000 */
[----:B------:R-:W-:Y:S01]  /*83bb0*/  STL [R1+0x624], R11 ;  /* 0x0006240b01007387 */ /* 0x000fe20000100800 */
[C---:B---3--:R-:W-:Y:S02]  /*83bc0*/  FMUL R10, R21.reuse, R10 ;  /* 0x0000000a150a7220 */ /* 0x048fe40000400000 */
[----:B-----5:R-:W-:-:S03]  /*83bd0*/  FMUL R9, R21, R9 ;  /* 0x0000000915097220 */ /* 0x020fc60000400000 */
[----:B------:R-:W-:Y:S04]  /*83be0*/  STL [R1+0x640], R10 ;  /* 0x0006400a01007387 */ /* 0x000fe80000100800 */
[----:B------:R-:W-:Y:S04]  /*83bf0*/  STL [R1+0x644], R9 ;  /* 0x0006440901007387 */ /* 0x000fe80000100800 */
[----:B------:R-:W3:Y:S01]  /*83c00*/  LDL.LU R17, [R1+0xf88] ;  /* 0x000f880001117983 */ /* 0x000ee20000300800 */
[C---:B--2---:R-:W-:Y:S02]  /*83c10*/  FMUL R8, R21.reuse, R8 ;  /* 0x0000000815087220 */ /* 0x044fe40000400000 */
[----:B------:R-:W-:-:S03]  /*83c20*/  FMUL R7, R21, R7 ;  /* 0x0000000715077220 */ /* 0x000fc60000400000 */
[----:B------:R-:W-:Y:S04]  /*83c30*/  STL [R1+0x650], R8 ;  /* 0x0006500801007387 */ /* 0x000fe80000100800 */
[----:B------:R-:W2:Y:S04]  /*83c40*/  LDL.LU R16, [R1+0xf8c] ;  /* 0x000f8c0001107983 */ /* 0x000ea80000300800 */
[----:B------:R0:W-:Y:S01]  /*83c50*/  STL [R1+0x654], R7 ;  /* 0x0006540701007387 */ /* 0x0001e20000100800 */
[----:B------:R-:W-:-:S03]  /*83c60*/  FMUL R5, R21, R5 ;  /* 0x0000000515057220 */ /* 0x000fc60000400000 */
[----:B------:R-:W5:Y:S01]  /*83c70*/  LDL.LU R14, [R1+0xf78] ;  /* 0x000f7800010e7983 */ /* 0x000f620000300800 */
[----:B----4-:R-:W-:-:S03]  /*83c80*/  FMUL R4, R21, R4 ;  /* 0x0000000415047220 */ /* 0x010fc60000400000 */
[----:B0-----:R-:W4:Y:S04]  /*83c90*/  LDL.LU R7, [R1+0xf7c] ;  /* 0x000f7c0001077983 */ /* 0x001f280000300800 */
[----:B------:R-:W4:Y:S04]  /*83ca0*/  LDL.LU R13, [R1+0xf68] ;  /* 0x000f6800010d7983 */ /* 0x000f280000300800 */
[----:B------:R0:W-:Y:S04]  /*83cb0*/  STL [R1+0x660], R5 ;  /* 0x0006600501007387 */ /* 0x0001e80000100800 */
[----:B------:R-:W4:Y:S04]  /*83cc0*/  LDL.LU R12, [R1+0xf6c] ;  /* 0x000f6c00010c7983 */ /* 0x000f280000300800 */
[----:B------:R0:W-:Y:S04]  /*83cd0*/  STL [R1+0x664], R4 ;  /* 0x0006640401007387 */ /* 0x0001e80000100800 */
[----:B------:R-:W4:Y:S04]  /*83ce0*/  LDL.LU R11, [R1+0xf58] ;  /* 0x000f5800010b7983 */ /* 0x000f280000300800 */
[----:B------:R-:W4:Y:S04]  /*83cf0*/  LDL.LU R10, [R1+0xf5c] ;  /* 0x000f5c00010a7983 */ /* 0x000f280000300800 */
[----:B0-----:R-:W4:Y:S04]  /*83d00*/  LDL.LU R5, [R1+0xf48] ;  /* 0x000f480001057983 */ /* 0x001f280000300800 */
[----:B------:R-:W4:Y:S01]  /*83d10*/  LDL.LU R4, [R1+0xf4c] ;  /* 0x000f4c0001047983 */ /* 0x000f220000300800 */
[----:B------:R-:W-:-:S03]  /*83d20*/  FMUL R9, R15, R3 ;  /* 0x000000030f097220 */ /* 0x000fc60000400000 */
[----:B------:R-:W4:Y:S04]  /*83d30*/  LDL.LU R3, [R1+0xf38] ;  /* 0x000f380001037983 */ /* 0x000f280000300800 */
[----:B------:R0:W-:Y:S01]  /*83d40*/  STL [R1+0x5e8], R9 ;  /* 0x0005e80901007387 */ /* 0x0001e20000100800 */
[----:B------:R-:W-:-:S03]  /*83d50*/  FMUL R8, R15, R2 ;  /* 0x000000020f087220 */ /* 0x000fc60000400000 */
[----:B------:R-:W4:Y:S04]  /*83d60*/  LDL.LU R2, [R1+0xf3c] ;  /* 0x000f3c0001027983 */ /* 0x000f280000300800 */
[----:B------:R1:W-:Y:S04]  /*83d70*/  STL [R1+0x5ec], R8 ;  /* 0x0005ec0801007387 */ /* 0x0003e80000100800 */
[----:B0-----:R-:W4:Y:S04]  /*83d80*/  LDL.LU R9, [R1+0xf28] ;  /* 0x000f280001097983 */ /* 0x001f280000300800 */
[----:B-1----:R-:W4:Y:S01]  /*83d90*/  LDL.LU R8, [R1+0xf2c] ;  /* 0x000f2c0001087983 */ /* 0x002f220000300800 */
[----:B---3--:R-:W-:-:S05]  /*83da0*/  FMUL R20, R15, R17 ;  /* 0x000000110f147220 */ /* 0x008fca0000400000 */
[----:B------:R-:W-:Y:S01]  /*83db0*/  STL [R1+0x5f8], R20 ;  /* 0x0005f81401007387 */ /* 0x000fe20000100800 */
[----:B--2---:R-:W-:-:S05]  /*83dc0*/  FMUL R17, R15, R16 ;  /* 0x000000100f117220 */ /* 0x004fca0000400000 */
[----:B------:R-:W-:Y:S01]  /*83dd0*/  STL [R1+0x5fc], R17 ;  /* 0x0005fc1101007387 */ /* 0x000fe20000100800 */
[C---:B-----5:R-:W-:Y:S02]  /*83de0*/  FMUL R16, R15.reuse, R14 ;  /* 0x0000000e0f107220 */ /* 0x060fe40000400000 */
[C---:B----4-:R-:W-:Y:S02]  /*83df0*/  FMUL R14, R15.reuse, R7 ;  /* 0x000000070f0e7220 */ /* 0x050fe40000400000 */
[----:B------:R-:W2:Y:S04]  /*83e00*/  LDL.LU R7, [R1+0x1368] ;  /* 0x0013680001077983 */ /* 0x000ea80000300800 */
[----:B------:R0:W-:Y:S04]  /*83e10*/  STL [R1+0x608], R16 ;  /* 0x0006081001007387 */ /* 0x0001e80000100800 */
[----:B------:R1:W-:Y:S01]  /*83e20*/  STL [R1+0x60c], R14 ;  /* 0x00060c0e01007387 */ /* 0x0003e20000100800 */
[----:B0-----:R-:W-:-:S02]  /*83e30*/  FMUL R16, R15, R13 ;  /* 0x0000000d0f107220 */ /* 0x001fc40000400000 */
[C---:B-1----:R-:W-:Y:S02]  /*83e40*/  FMUL R14, R15.reuse, R12 ;  /* 0x0000000c0f0e7220 */ /* 0x042fe40000400000 */
[C---:B------:R-:W-:Y:S02]  /*83e50*/  FMUL R13, R15.reuse, R11 ;  /* 0x0000000b0f0d7220 */ /* 0x040fe40000400000 */
[C---:B------:R-:W-:Y:S01]  /*83e60*/  FMUL R12, R15.reuse, R10 ;  /* 0x0000000a0f0c7220 */ /* 0x040fe20000400000 */
[----:B------:R0:W-:Y:S01]  /*83e70*/  STL [R1+0x618], R16 ;  /* 0x0006181001007387 */ /* 0x0001e20000100800 */
[----:B------:R-:W-:-:S03]  /*83e80*/  FMUL R11, R15, R5 ;  /* 0x000000050f0b7220 */ /* 0x000fc60000400000 */
[----:B------:R-:W-:Y:S01]  /*83e90*/  STL [R1+0x61c], R14 ;  /* 0x00061c0e01007387 */ /* 0x000fe20000100800 */
[----:B------:R-:W-:-:S03]  /*83ea0*/  FMUL R10, R15, R4 ;  /* 0x000000040f0a7220 */ /* 0x000fc60000400000 */
[----:B------:R-:W-:Y:S04]  /*83eb0*/  STL [R1+0x628], R13 ;  /* 0x0006280d01007387 */ /* 0x000fe80000100800 */
[----:B------:R-:W-:Y:S04]  /*83ec0*/  STL [R1+0x62c], R12 ;  /* 0x00062c0c01007387 */ /* 0x000fe80000100800 */
[----:B------:R-:W3:Y:S04]  /*83ed0*/  LDL.64 R4, [R1+0x1750] ;  /* 0x0017500001047983 */ /* 0x000ee80000100a00 */
[----:B------:R1:W-:Y:S04]  /*83ee0*/  STL [R1+0x648], R11 ;  /* 0x0006480b01007387 */ /* 0x0003e80000100800 */
[----:B0-----:R-:W4:Y:S04]  /*83ef0*/  LDL.LU R16, [R1+0x2c] ;  /* 0x00002c0001107983 */ /* 0x001f280000300800 */
[----:B------:R0:W-:Y:S01]  /*83f00*/  STL [R1+0x64c], R10 ;  /* 0x00064c0a01007387 */ /* 0x0001e20000100800 */
[----:B-1----:R-:W-:-:S02]  /*83f10*/  FMUL R11, R15, R3 ;  /* 0x000000030f0b7220 */ /* 0x002fc40000400000 */
[C---:B0-----:R-:W-:Y:S02]  /*83f20*/  FMUL R10, R15.reuse, R2 ;  /* 0x000000020f0a7220 */ /* 0x041fe40000400000 */
[----:B------:R-:W5:Y:S04]  /*83f30*/  LDL.64 R2, [R1+0x1748] ;  /* 0x0017480001027983 */ /* 0x000f680000100a00 */
[----:B------:R-:W-:Y:S01]  /*83f40*/  STL [R1+0x658], R11 ;  /* 0x0006580b01007387 */ /* 0x000fe20000100800 */
[----:B------:R-:W-:-:S03]  /*83f50*/  FMUL R9, R15, R9 ;  /* 0x000000090f097220 */ /* 0x000fc60000400000 */
[----:B------:R-:W-:Y:S01]  /*83f60*/  STL [R1+0x65c], R10 ;  /* 0x00065c0a01007387 */ /* 0x000fe20000100800 */
[----:B------:R-:W-:-:S03]  /*83f70*/  FMUL R8, R15, R8 ;  /* 0x000000080f087220 */ /* 0x000fc60000400000 */
[----:B------:R-:W4:Y:S04]  /*83f80*/  LDL.LU R20, [R1+0x136c] ;  /* 0x00136c0001147983 */ /* 0x000f280000300800 */
[----:B------:R0:W-:Y:S04]  /*83f90*/  STL [R1+0x668], R9 ;  /* 0x0006680901007387 */ /* 0x0001e80000100800 */
[----:B------:R-:W4:Y:S04]  /*83fa0*/  LDL.LU R17, [R1+0x1010] ;  /* 0x0010100001117983 */ /* 0x000f280000300800 */
[----:B------:R1:W-:Y:S04]  /*83fb0*/  STL [R1+0x66c], R8 ;  /* 0x00066c0801007387 */ /* 0x0003e80000100800 */
[----:B0-----:R-:W4:Y:S04]  /*83fc0*/  LDL.LU R9, [R1+0x1014] ;  /* 0x0010140001097983 */ /* 0x001f280000300800 */
[----:B------:R-:W0:Y:S02]  /*83fd0*/  S2R R21, SR_TID.X ;  /* 0x0000000000157919 */ /* 0x000e240000002100 */
[----:B0-----:R-:W-:-:S04]  /*83fe0*/  LOP3.LUT R21, R21, 0x1c, RZ, 0xc0, !PT ;  /* 0x0000001c15157812 */ /* 0x001fc800078ec0ff */
[----:B------:R-:W-:-:S04]  /*83ff0*/  LEA.HI R21, R21, 0xc8, RZ, 0x1e ;  /* 0x000000c815157811 */ /* 0x000fc800078ff0ff */
[----:B------:R-:W-:Y:S01]  /*84000*/  SHF.L.U32 R21, R21, 0x5, RZ ;  /* 0x0000000515157819 */ /* 0x000fe200000006ff */
[----:B--2---:R-:W-:Y:S02]  /*84010*/  FFMA R7, R15, R7, R6 ;  /* 0x000000070f077223 */ /* 0x004fe40000000006 */
[----:B------:R-:W2:Y:S04]  /*84020*/  LDL.LU R15, [R1+0x1000] ;  /* 0x00100000010f7983 */ /* 0x000ea80000300800 */
[----:B------:R-:W2:Y:S04]  /*84030*/  LDL.LU R14, [R1+0x1004] ;  /* 0x00100400010e7983 */ /* 0x000ea80000300800 */
[----:B------:R0:W-:Y:S04]  /*84040*/  STL [R1+0x1368], R7 ;  /* 0x0013680701007387 */ /* 0x0001e80000100800 */
[----:B------:R-:W2:Y:S04]  /*84050*/  LDL.LU R13, [R1+0xff0] ;  /* 0x000ff000010d7983 */ /* 0x000ea80000300800 */
[----:B------:R-:W2:Y:S04]  /*84060*/  LDL.LU R12, [R1+0xff4] ;  /* 0x000ff400010c7983 */ /* 0x000ea80000300800 */
[----:B-1----:R-:W2:Y:S04]  /*84070*/  LDL.LU R8, [R1+0xfe0] ;  /* 0x000fe00001087983 */ /* 0x002ea80000300800 */
[----:B------:R1:W1:Y:S04]  /*84080*/  LDS R6, [R21+0x40000] ;  /* 0x0400000015067984 */ /* 0x0002680000000800 */
[----:B0-----:R-:W2:Y:S04]  /*84090*/  LDL.LU R7, [R1+0xfe4] ;  /* 0x000fe40001077983 */ /* 0x001ea80000300800 */
[----:B------:R-:W2:Y:S04]  /*840a0*/  LDL.LU R11, [R1+0xfd0] ;  /* 0x000fd000010b7983 */ /* 0x000ea80000300800 */
[----:B------:R-:W2:Y:S01]  /*840b0*/  LDL.LU R10, [R1+0xfd4] ;  /* 0x000fd400010a7983 */ /* 0x000ea20000300800 */
[----:B---3--:R-:W-:-:S05]  /*840c0*/  IMAD.WIDE R4, R19, 0x2, R4 ;  /* 0x0000000213047825 */ /* 0x008fca00078e0204 */
[----:B------:R0:W3:Y:S01]  /*840d0*/  LDG.E.U16 R22, [R4.64] ;  /* 0x0000000604167981 */ /* 0x0000e2000c1e1500 */
[----:B-----5:R-:W-:-:S05]  /*840e0*/  IMAD.WIDE R2, R19, 0x2, R2 ;  /* 0x0000000213027825 */ /* 0x020fca00078e0202 */
[----:B-1----:R1:W5:Y:S01]  /*840f0*/  LDG.E.U16 R21, [R2.64] ;  /* 0x0000000602157981 */ /* 0x002362000c1e1500 */
[C---:B----4-:R-:W-:Y:S02]  /*84100*/  FFMA R20, R18.reuse, R20, R0 ;  /* 0x0000001412147223 */ /* 0x050fe40000000000 */
[C---:B-1----:R-:W-:Y:S02]  /*84110*/  FMUL R2, R18.reuse, R17 ;  /* 0x0000001112027220 */ /* 0x042fe40000400000 */
[C---:B------:R-:W-:Y:S02]  /*84120*/  FMUL R0, R18.reuse, R9 ;  /* 0x0000000912007220 */ /* 0x040fe40000400000 */
[----:B------:R-:W4:Y:S04]  /*84130*/  LDL.LU R9, [R1+0xfc0] ;  /* 0x000fc00001097983 */ /* 0x000f280000300800 */
[----:B------:R-:W-:Y:S04]  /*84140*/  STL [R1+0x136c], R20 ;  /* 0x00136c1401007387 */ /* 0x000fe80000100800 */
[----:B------:R1:W-:Y:S04]  /*84150*/  STL [R1+0x670], R2 ;  /* 0x0006700201007387 */ /* 0x0003e80000100800 */
[----:B0-----:R-:W4:Y:S04]  /*84160*/  LDL.LU R5, [R1+0xfc4] ;  /* 0x000fc40001057983 */ /* 0x001f280000300800 */
[----:B------:R2:W-:Y:S04]  /*84170*/  STL [R1+0x674], R0 ;  /* 0x0006740001007387 */ /* 0x0005e80000100800 */
[----:B------:R-:W4:Y:S04]  /*84180*/  LDL.LU R4, [R1+0xfb0] ;  /* 0x000fb00001047983 */ /* 0x000f280000300800 */
[----:B------:R-:W4:Y:S04]  /*84190*/  LDL.LU R3, [R1+0xfb4] ;  /* 0x000fb40001037983 */ /* 0x000f280000300800 */
[----:B-1----:R-:W4:Y:S01]  /*841a0*/  LDL.LU R2, [R1+0xfa0] ;  /* 0x000fa00001027983 */ /* 0x002f220000300800 */
[----:B--2---:R-:W-:-:S02]  /*841b0*/  FMUL R0, R18, R15 ;  /* 0x0000000f12007220 */ /* 0x004fc40000400000 */
[----:B------:R-:W-:-:S03]  /*841c0*/  FMUL R14, R18, R14 ;  /* 0x0000000e120e7220 */ /* 0x000fc60000400000 */
[----:B------:R0:W-:Y:S01]  /*841d0*/  STL [R1+0x680], R0 ;  /* 0x0006800001007387 */ /* 0x0001e20000100800 */
[----:B------:R-:W-:-:S03]  /*841e0*/  FMUL R15, R18, R13 ;  /* 0x0000000d120f7220 */ /* 0x000fc60000400000 */
[----:B0-----:R-:W2:Y:S04]  /*841f0*/  LDL.LU R0, [R1+0xfa4] ;  /* 0x000fa40001007983 */ /* 0x001ea80000300800 */
[----:B------:R0:W-:Y:S01]  /*84200*/  STL [R1+0x684], R14 ;  /* 0x0006840e01007387 */ /* 0x0001e20000100800 */
[----:B------:R-:W-:-:S03]  /*84210*/  FMUL R13, R18, R8 ;  /* 0x00000008120d7220 */ /* 0x000fc60000400000 */
[----:B------:R-:W-:Y:S01]  /*84220*/  STL [R1+0x690], R15 ;  /* 0x0006900f01007387 */ /* 0x000fe20000100800 */
[C---:B0-----:R-:W-:Y:S02]  /*84230*/  FMUL R14, R18.reuse, R12 ;  /* 0x0000000c120e7220 */ /* 0x041fe40000400000 */
[----:B------:R-:W-:-:S03]  /*84240*/  FMUL R12, R18, R7 ;  /* 0x00000007120c7220 */ /* 0x000fc60000400000 */
[----:B------:R-:W-:Y:S04]  /*84250*/  STL [R1+0x694], R14 ;  /* 0x0006940e01007387 */ /* 0x000fe80000100800 */
[----:B------:R-:W2:Y:S01]  /*84260*/  LDL.LU R8, [R1+0x1018] ;  /* 0x0010180001087983 */ /* 0x000ea20000300800 */
[----:B------:R-:W-:-:S03]  /*84270*/  FMUL R11, R18, R11 ;  /* 0x0000000b120b7220 */ /* 0x000fc60000400000 */
[----:B------:R-:W-:Y:S04]  /*84280*/  STL [R1+0x6a0], R13 ;  /* 0x0006a00d01007387 */ /* 0x000fe80000100800 */
[----:B------:R-:W2:Y:S01]  /*84290*/  LDL.LU R7, [R1+0x101c] ;  /* 0x00101c0001077983 */ /* 0x000ea20000300800 */
[----:B------:R-:W-:-:S03]  /*842a0*/  FMUL R10, R18, R10 ;  /* 0x0000000a120a7220 */ /* 0x000fc60000400000 */
[----:B------:R-:W-:Y:S04]  /*842b0*/  STL [R1+0x6a4], R12 ;  /* 0x0006a40c01007387 */ /* 0x000fe80000100800 */
[----:B---3--:R-:W-:Y:S04]  /*842c0*/  STL [R1+0x950], R22 ;  /* 0x0009501601007387 */ /* 0x008fe80000100800 */
[----:B------:R-:W-:Y:S04]  /*842d0*/  STL [R1+0x6b0], R11 ;  /* 0x0006b00b01007387 */ /* 0x000fe80000100800 */
[----:B-----5:R-:W-:Y:S04]  /*842e0*/  STL [R1+0x94c], R21 ;  /* 0x00094c1501007387 */ /* 0x020fe80000100800 */
[----:B------:R-:W-:Y:S01]  /*842f0*/  STL [R1+0x6b4], R10 ;  /* 0x0006b40a01007387 */ /* 0x000fe20000100800 */
[----:B----4-:R-:W-:-:S05]  /*84300*/  FMUL R9, R18, R9 ;  /* 0x0000000912097220 */ /* 0x010fca0000400000 */
[----:B------:R-:W-:Y:S01]  /*84310*/  STL [R1+0x6c0], R9 ;  /* 0x0006c00901007387 */ /* 0x000fe20000100800 */
[C---:B------:R-:W-:Y:S02]  /*84320*/  FMUL R5, R18.reuse, R5 ;  /* 0x0000000512057220 */ /* 0x040fe40000400000 */
[----:B------:R-:W-:-:S03]  /*84330*/  FMUL R4, R18, R4 ;  /* 0x0000000412047220 */ /* 0x000fc60000400000 */
[----:B------:R0:W-:Y:S04]  /*84340*/  STL [R1+0x6c4], R5 ;  /* 0x0006c40501007387 */ /* 0x0001e80000100800 */
[----:B------:R1:W-:Y:S04]  /*84350*/  STL [R1+0x6d0], R4 ;  /* 0x0006d00401007387 */ /* 0x0003e80000100800 */
[----:B0-----:R-:W3:Y:S04]  /*84360*/  LDL.LU R5, [R1+0x1008] ;  /* 0x0010080001057983 */ /* 0x001ee80000300800 */
[----:B-1----:R-:W4:Y:S01]  /*84370*/  LDL.LU R4, [R1+0x100c] ;  /* 0x00100c0001047983 */ /* 0x002f220000300800 */
[----:B------:R-:W-:-:S02]  /*84380*/  FMUL R3, R18, R3 ;  /* 0x0000000312037220 */ /* 0x000fc40000400000 */
[----:B------:R-:W-:-:S03]  /*84390*/  FMUL R2, R18, R2 ;  /* 0x0000000212027220 */ /* 0x000fc60000400000 */
[----:B------:R0:W-:Y:S04]  /*843a0*/  STL [R1+0x6d4], R3 ;  /* 0x0006d40301007387 */ /* 0x0001e80000100800 */
[----:B0-----:R-:W5:Y:S04]  /*843b0*/  LDL.LU R3, [R1+0xff8] ;  /* 0x000ff80001037983 */ /* 0x001f680000300800 */
[----:B------:R0:W-:Y:S04]  /*843c0*/  STL [R1+0x6e0], R2 ;  /* 0x0006e00201007387 */ /* 0x0001e80000100800 */
[----:B0-----:R-:W5:Y:S01]  /*843d0*/  LDL.LU R2, [R1+0xffc] ;  /* 0x000ffc0001027983 */ /* 0x001f620000300800 */
[----:B--2---:R-:W-:-:S05]  /*843e0*/  FMUL R0, R18, R0 ;  /* 0x0000000012007220 */ /* 0x004fca0000400000 */
[----:B------:R-:W-:Y:S04]  /*843f0*/  STL [R1+0x6e4], R0 ;  /* 0x0006e40001007387 */ /* 0x000fe80000100800 */
[----:B------:R-:W2:Y:S04]  /*84400*/  LDL.LU R17, [R1+0x30] ;  /* 0x0000300001117983 */ /* 0x000ea80000300800 */
[----:B------:R-:W2:Y:S01]  /*84410*/  LDL.LU R23, [R1+0xfe8] ;  /* 0x000fe80001177983 */ /* 0x000ea20000300800 */
[----:B------:R-:W-:-:S05]  /*84420*/  FMUL R8, R16, R8 ;  /* 0x0000000810087220 */ /* 0x000fca0000400000 */
[----:B------:R-:W-:Y:S01]  /*84430*/  STL [R1+0x678], R8 ;  /* 0x0006780801007387 */ /* 0x000fe20000100800 */
[----:B------:R-:W-:-:S03]  /*84440*/  FMUL R7, R16, R7 ;  /* 0x0000000710077220 */ /* 0x000fc60000400000 */
[----:B------:R-:W2:Y:S04]  /*84450*/  LDL.LU R22, [R1+0xfec] ;  /* 0x000fec0001167983 */ /* 0x000ea80000300800 */
[----:B------:R0:W-:Y:S04]  /*84460*/  STL [R1+0x67c], R7 ;  /* 0x00067c0701007387 */ /* 0x0001e80000100800 */
[----:B------:R-:W2:Y:S04]  /*84470*/  LDL.LU R21, [R1+0xfd8] ;  /* 0x000fd80001157983 */ /* 0x000ea80000300800 */
[----:B------:R-:W2:Y:S04]  /*84480*/  LDL.LU R20, [R1+0xfdc] ;  /* 0x000fdc0001147983 */ /* 0x000ea80000300800 */
[----:B------:R-:W2:Y:S04]  /*84490*/  LDL.LU R18, [R1+0xfc8] ;  /* 0x000fc80001127983 */ /* 0x000ea80000300800 */
[----:B------:R-:W2:Y:S04]  /*844a0*/  LDL.LU R14, [R1+0xfcc] ;  /* 0x000fcc00010e7983 */ /* 0x000ea80000300800 */
[----:B------:R-:W2:Y:S04]  /*844b0*/  LDL.LU R13, [R1+0xfb8] ;  /* 0x000fb800010d7983 */ /* 0x000ea80000300800 */
[----:B------:R-:W2:Y:S04]  /*844c0*/  LDL.LU R12, [R1+0xfbc] ;  /* 0x000fbc00010c7983 */ /* 0x000ea80000300800 */
[----:B------:R-:W2:Y:S01]  /*844d0*/  LDL.LU R11, [R1+0xfa8] ;  /* 0x000fa800010b7983 */ /* 0x000ea20000300800 */
[----:B---3--:R-:W-:-:S02]  /*844e0*/  FMUL R5, R16, R5 ;  /* 0x0000000510057220 */ /* 0x008fc40000400000 */
[----:B----4-:R-:W-:-:S03]  /*844f0*/  FMUL R4, R16, R4 ;  /* 0x0000000410047220 */ /* 0x010fc60000400000 */
[----:B------:R-:W-:Y:S04]  /*84500*/  STL [R1+0x688], R5 ;  /* 0x0006880501007387 */ /* 0x000fe80000100800 */
[----:B------:R-:W3:Y:S04]  /*84510*/  LDL.LU R10, [R1+0xfac] ;  /* 0x000fac00010a7983 */ /* 0x000ee80000300800 */
[----:B------:R1:W-:Y:S04]  /*84520*/  STL [R1+0x68c], R4 ;  /* 0x00068c0401007387 */ /* 0x0003e80000100800 */
[----:B0-----:R-:W4:Y:S01]  /*84530*/  LDL.LU R7, [R1+0x1370] ;  /* 0x0013700001077983 */ /* 0x001f220000300800 */
[----:B-----5:R-:W-:-:S05]  /*84540*/  FMUL R3, R16, R3 ;  /* 0x0000000310037220 */ /* 0x020fca0000400000 */
[----:B------:R-:W-:Y:S04]  /*84550*/  STL [R1+0x698], R3 ;  /* 0x0006980301007387 */ /* 0x000fe80000100800 */
[----:B------:R-:W5:Y:S01]  /*84560*/  LDL.64 R8, [R1+0x1740] ;  /* 0x0017400001087983 */ /* 0x000f620000100a00 */
[----:B------:R-:W-:-:S05]  /*84570*/  FMUL R2, R16, R2 ;  /* 0x0000000210027220 */ /* 0x000fca0000400000 */
[----:B------:R0:W-:Y:S04]  /*84580*/  STL [R1+0x69c], R2 ;  /* 0x00069c0201007387 */ /* 0x0001e80000100800 */
[----:B-1----:R-:W5:Y:S04]  /*84590*/  LDL.64 R4, [R1+0x1738] ;  /* 0x0017380001047983 */ /* 0x002f680000100a00 */
[----:B0-----:R-:W5:Y:S01]  /*845a0*/  LDL.64 R2, [R1+0x1730] ;  /* 0x0017300001027983 */ /* 0x001f620000100a00 */
[----:B--2---:R-:W-:-:S05]  /*845b0*/  FMUL R25, R16, R23 ;  /* 0x0000001710197220 */ /* 0x004fca0000400000 */
[----:B------:R-:W-:Y:S01]  /*845c0*/  STL [R1+0x6a8], R25 ;  /* 0x0006a81901007387 */ /* 0x000fe20000100800 */
[C---:B------:R-:W-:Y:S02]  /*845d0*/  FMUL R24, R16.reuse, R22 ;  /* 0x0000001610187220 */ /* 0x040fe40000400000 */
        /* <DEDUP_REMOVED lines=11> */
[----:B------:R-:W2:Y:S01]  /*84690*/  LDL.64 R12, [R1+0x1728] ;  /* 0x00172800010c7983 */ /* 0x000ea20000100a00 */
[----:B------:R-:W-:-:S03]  /*846a0*/  FMUL R11, R16, R11 ;  /* 0x0000000b100b7220 */ /* 0x000fc60000400000 */
[----:B------:R0:W-:Y:S04]  /*846b0*/  STL [R1+0x6d8], R18 ;  /* 0x0006d81201007387 */ /* 0x0001e80000100800 */
[----:B0-----:R-:W2:Y:S04]  /*846c0*/  LDL.LU R18, [R1+0x34] ;  /* 0x0000340001127983 */ /* 0x001ea80000300800 */
[----:B------:R-:W-:Y:S04]  /*846d0*/  STL [R1+0x6dc], R14 ;  /* 0x0006dc0e01007387 */ /* 0x000fe80000100800 */
[----:B------:R-:W2:Y:S04]  /*846e0*/  LDL.64 R22, [R1+0x1720] ;  /* 0x0017200001167983 */ /* 0x000ea80000100a00 */
[----:B------:R0:W-:Y:S01]  /*846f0*/  STL [R1+0x6e8], R11 ;  /* 0x0006e80b01007387 */ /* 0x0001e20000100800 */
[----:B---3--:R-:W-:-:S02]  /*84700*/  FMUL R10, R16, R10 ;  /* 0x0000000a100a7220 */ /* 0x008fc40000400000 */
[----:B----4-:R-:W-:-:S03]  /*84710*/  FFMA R7, R16, R7, R6 ;  /* 0x0000000710077223 */ /* 0x010fc60000000006 */
[----:B------:R-:W-:Y:S04]  /*84720*/  STL [R1+0x6ec], R10 ;  /* 0x0006ec0a01007387 */ /* 0x000fe80000100800 */
[----:B------:R5:W-:Y:S04]  /*84730*/  STL [R1+0x1370], R7 ;  /* 0x0013700701007387 */ /* 0x000be80000100800 */
[----:B------:R-:W3:Y:S04]  /*84740*/  LDL.LU R21, [R1+0x1374] ;  /* 0x0013740001157983 */ /* 0x000ee80000300800 */
[----:B0-----:R-:W4:Y:S04]  /*84750*/  LDL.LU R11, [R1+0x1090] ;  /* 0x00109000010b7983 */ /* 0x001f280000300800 */
[----:B------:R-:W0:Y:S01]  /*84760*/  S2R R15, SR_TID.X ;  /* 0x00000000000f7919 */ /* 0x000e220000002100 */
[----:B-----5:R-:W-:-:S03]  /*84770*/  IMAD.WIDE R6, R19, 0x2, R8 ;  /* 0x0000000213067825 */ /* 0x020fc600078e0208 */
[----:B------:R-:W5:Y:S04]  /*84780*/  LDL.LU R10, [R1+0x1094] ;  /* 0x00109400010a7983 */ /* 0x000f680000300800 */
[----:B------:R-:W5:Y:S01]  /*84790*/  LDL.LU R9, [R1+0x1080] ;  /* 0x0010800001097983 */ /* 0x000f620000300800 */
[----:B------:R-:W-:-:S03]  /*847a0*/  IMAD.WIDE R4, R19, 0x2, R4 ;  /* 0x0000000213047825 */ /* 0x000fc600078e0204 */
[----:B------:R-:W5:Y:S04]  /*847b0*/  LDL.LU R8, [R1+0x1084] ;  /* 0x0010840001087983 */ /* 0x000f680000300800 */
[----:B------:R1:W5:Y:S01]  /*847c0*/  LDG.E.U16 R26, [R6.64] ;  /* 0x00000006061a7981 */ /* 0x000362000c1e1500 */
[----:B------:R-:W-:-:S03]  /*847d0*/  IMAD.WIDE R2, R19, 0x2, R2 ;  /* 0x0000000213027825 */ /* 0x000fc600078e0202 */
[----:B------:R2:W5:Y:S01]  /*847e0*/  LDG.E.U16 R25, [R4.64] ;  /* 0x0000000604197981 */ /* 0x000562000c1e1500 */
[----:B0-----:R-:W-:-:S03]  /*847f0*/  LOP3.LUT R15, R15, 0x1c, RZ, 0xc0, !PT ;  /* 0x0000001c0f0f7812 */ /* 0x001fc600078ec0ff */
[----:B------:R-:W5:Y:S04]  /*84800*/  LDL.LU R20, [R1+0x1070] ;  /* 0x0010700001147983 */ /* 0x000f680000300800 */
[----:B------:R-:W3:Y:S04]  /*84810*/  LDS R0, [R15.X8+0x41a00] ;  /* 0x041a00000f007984 */ /* 0x000ee80000008800 */
[----:B------:R-:W5:Y:S04]  /*84820*/  LDL.LU R14, [R1+0x1060] ;  /* 0x00106000010e7983 */ /* 0x000f680000300800 */
[----:B------:R0:W5:Y:S04]  /*84830*/  LDG.E.U16 R24, [R2.64] ;  /* 0x0000000602187981 */ /* 0x000168000c1e1500 */
[----:B-1----:R-:W1:Y:S01]  /*84840*/  LDS R6, [R15.X8+0x41b00] ;  /* 0x041b00000f067984 */ /* 0x002e620000008800 */
[----:B--2---:R-:W-:-:S03]  /*84850*/  IMAD.WIDE R4, R19, 0x2, R12 ;  /* 0x0000000213047825 */ /* 0x004fc600078e020c */
[----:B------:R-:W2:Y:S04]  /*84860*/  LDL.LU R12, [R1+0x1050] ;  /* 0x00105000010c7983 */ /* 0x000ea80000300800 */
[----:B------:R-:W2:Y:S04]  /*84870*/  LDL.LU R16, [R1+0x1074] ;  /* 0x0010740001107983 */ /* 0x000ea80000300800 */
[----:B------:R-:W2:Y:S04]  /*84880*/  LDL.LU R13, [R1+0x1064] ;  /* 0x00106400010d7983 */ /* 0x000ea80000300800 */
[----:B------:R-:W2:Y:S01]  /*84890*/  LDL.LU R7, [R1+0x1054] ;  /* 0x0010540001077983 */ /* 0x000ea20000300800 */
[----:B0-----:R-:W-:-:S03]  /*848a0*/  IMAD.WIDE R2, R19, 0x2, R22 ;  /* 0x0000000213027825 */ /* 0x001fc600078e0216 */
[----:B------:R0:W2:Y:S04]  /*848b0*/  LDG.E.U16 R23, [R4.64] ;  /* 0x0000000604177981 */ /* 0x0000a8000c1e1500 */
[----:B------:R5:W2:Y:S04]  /*848c0*/  LDG.E.U16 R22, [R2.64] ;  /* 0x0000000602167981 */ /* 0x000aa8000c1e1500 */
[----:B0-----:R-:W2:Y:S01]  /*848d0*/  LDL.LU R4, [R1+0x1040] ;  /* 0x0010400001047983 */ /* 0x001ea20000300800 */
[C---:B---3--:R-:W-:Y:S02]  /*848e0*/  FFMA R21, R17.reuse, R21, R0 ;  /* 0x0000001511157223 */ /* 0x048fe40000000000 */
[----:B----4-:R-:W-:-:S03]  /*848f0*/  FMUL R0, R17, R11 ;  /* 0x0000000b11007220 */ /* 0x010fc60000400000 */
[----:B------:R-:W-:Y:S04]  /*84900*/  STL [R1+0x1374], R21 ;  /* 0x0013741501007387 */ /* 0x000fe80000100800 */
[----:B------:R0:W-:Y:S04]  /*84910*/  STL [R1+0x6f0], R0 ;  /* 0x0006f00001007387 */ /* 0x0001e80000100800 */
[----:B0-----:R-:W3:Y:S01]  /*84920*/  LDL.LU R0, [R1+0x1044] ;  /* 0x0010440001007983 */ /* 0x001ee20000300800 */
[C---:B-----5:R-:W-:Y:S02]  /*84930*/  FMUL R2, R17.reuse, R10 ;  /* 0x0000000a11027220 */ /* 0x060fe40000400000 */
[----:B------:R-:W-:-:S03]  /*84940*/  FMUL R3, R17, R9 ;  /* 0x0000000911037220 */ /* 0x000fc60000400000 */
[----:B------:R0:W-:Y:S04]  /*84950*/  STL [R1+0x6f4], R2 ;  /* 0x0006f40201007387 */ /* 0x0001e80000100800 */
[----:B------:R-:W4:Y:S04]  /*84960*/  LDL.LU R11, [R1+0x1030] ;  /* 0x00103000010b7983 */ /* 0x000f280000300800 */
[----:B------:R5:W-:Y:S01]  /*84970*/  STL [R1+0x700], R3 ;  /* 0x0007000301007387 */ /* 0x000be20000100800 */
[----:B0-----:R-:W-:-:S03]  /*84980*/  FMUL R2, R17, R8 ;  /* 0x0000000811027220 */ /* 0x001fc60000400000 */
[----:B------:R-:W-:Y:S01]  /*84990*/  STL [R1+0x934], R26 ;  /* 0x0009341a01007387 */ /* 0x000fe20000100800 */
[----:B------:R-:W-:-:S03]  /*849a0*/  FMUL R20, R17, R20 ;  /* 0x0000001411147220 */ /* 0x000fc60000400000 */
[----:B------:R-:W4:Y:S04]  /*849b0*/  LDL.LU R10, [R1+0x1034] ;  /* 0x00103400010a7983 */ /* 0x000f280000300800 */
[----:B------:R0:W-:Y:S04]  /*849c0*/  STL [R1+0x704], R2 ;  /* 0x0007040201007387 */ /* 0x0001e80000100800 */
[----:B------:R-:W4:Y:S01]  /*849d0*/  LDL.LU R9, [R1+0x1020] ;  /* 0x0010200001097983 */ /* 0x000f220000300800 */
[----:B------:R-:W-:-:S03]  /*849e0*/  FMUL R14, R17, R14 ;  /* 0x0000000e110e7220 */ /* 0x000fc60000400000 */
[----:B------:R-:W4:Y:S04]  /*849f0*/  LDL.LU R8, [R1+0x1024] ;  /* 0x0010240001087983 */ /* 0x000f280000300800 */
[----:B-----5:R-:W4:Y:S04]  /*84a00*/  LDL.LU R3, [R1+0x1098] ;  /* 0x0010980001037983 */ /* 0x020f280000300800 */
[----:B------:R-:W-:Y:S04]  /*84a10*/  STL [R1+0x924], R25 ;  /* 0x0009241901007387 */ /* 0x000fe80000100800 */
[----:B0-----:R-:W4:Y:S04]  /*84a20*/  LDL.LU R2, [R1+0x109c] ;  /* 0x00109c0001027983 */ /* 0x001f280000300800 */
[----:B------:R-:W-:Y:S04]  /*84a30*/  STL [R1+0x918], R24 ;  /* 0x0009181801007387 */ /* 0x000fe80000100800 */
[----:B------:R-:W-:Y:S01]  /*84a40*/  STL [R1+0x710], R20 ;  /* 0x0007101401007387 */ /* 0x000fe20000100800 */
[----:B--2---:R-:W-:-:S02]  /*84a50*/  FMUL R5, R17, R16 ;  /* 0x0000001011057220 */ /* 0x004fc40000400000 */
[----:B------:R-:W-:-:S03]  /*84a60*/  FMUL R13, R17, R13 ;  /* 0x0000000d110d7220 */ /* 0x000fc60000400000 */
[----:B------:R0:W-:Y:S04]  /*84a70*/  STL [R1+0x714], R5 ;  /* 0x0007140501007387 */ /* 0x0001e80000100800 */
[----:B------:R-:W-:Y:S04]  /*84a80*/  STL [R1+0x720], R14 ;  /* 0x0007200e01007387 */ /* 0x000fe80000100800 */
[----:B------:R2:W-:Y:S01]  /*84a90*/  STL [R1+0x724], R13 ;  /* 0x0007240d01007387 */ /* 0x0005e20000100800 */
[C---:B0-----:R-:W-:Y:S02]  /*84aa0*/  FMUL R5, R17.reuse, R12 ;  /* 0x0000000c11057220 */ /* 0x041fe40000400000 */
[----:B------:R-:W-:-:S02]  /*84ab0*/  FMUL R12, R17, R7 ;  /* 0x00000007110c7220 */ /* 0x000fc40000400000 */
[----:B------:R-:W5:Y:S04]  /*84ac0*/  LDL.LU R7, [R1+0x1088] ;  /* 0x0010880001077983 */ /* 0x000f680000300800 */
[----:B------:R-:W-:Y:S04]  /*84ad0*/  STL [R1+0x914], R23 ;  /* 0x0009141701007387 */ /* 0x000fe80000100800 */
[----:B------:R0:W-:Y:S01]  /*84ae0*/  STL [R1+0x730], R5 ;  /* 0x0007300501007387 */ /* 0x0001e20000100800 */
[----:B--2---:R-:W-:-:S03]  /*84af0*/  FMUL R13, R17, R4 ;  /* 0x00000004110d7220 */ /* 0x004fc60000400000 */
[----:B------:R-:W-:Y:S04]  /*84b00*/  STL [R1+0x910], R22 ;  /* 0x0009101601007387 */ /* 0x000fe80000100800 */
[----:B0-----:R-:W2:Y:S04]  /*84b10*/  LDL.LU R5, [R1+0x108c] ;  /* 0x00108c0001057983 */ /* 0x001ea80000300800 */
[----:B------:R3:W-:Y:S04]  /*84b20*/  STL [R1+0x734], R12 ;  /* 0x0007340c01007387 */ /* 0x0007e80000100800 */
[----:B------:R-:W2:Y:S04]  /*84b30*/  LDL.LU R4, [R1+0x1078] ;  /* 0x0010780001047983 */ /* 0x000ea80000300800 */
[----:B------:R4:W-:Y:S01]  /*84b40*/  STL [R1+0x740], R13 ;  /* 0x0007400d01007387 */ /* 0x0009e20000100800 */
[----:B---3--:R-:W-:-:S03]  /*84b50*/  FMUL R12, R17, R0 ;  /* 0x00000000110c7220 */ /* 0x008fc60000400000 */
[----:B------:R-:W3:Y:S04]  /*84b60*/  LDL.LU R0, [R1+0x107c] ;  /* 0x00107c0001007983 */ /* 0x000ee80000300800 */
[----:B------:R0:W-:Y:S01]  /*84b70*/  STL [R1+0x744], R12 ;  /* 0x0007440c01007387 */ /* 0x0001e20000100800 */
[----:B----4-:R-:W-:-:S05]  /*84b80*/  FMUL R13, R17, R11 ;  /* 0x0000000b110d7220 */ /* 0x010fca0000400000 */
[----:B------:R4:W-:Y:S01]  /*84b90*/  STL [R1+0x750], R13 ;  /* 0x0007500d01007387 */ /* 0x0009e20000100800 */
[C---:B0-----:R-:W-:Y:S02]  /*84ba0*/  FMUL R12, R17.reuse, R10 ;  /* 0x0000000a110c7220 */ /* 0x041fe40000400000 */
[----:B------:R-:W-:-:S03]  /*84bb0*/  FMUL R11, R17, R9 ;  /* 0x00000009110b7220 */ /* 0x000fc60000400000 */
[----:B------:R0:W-:Y:S01]  /*84bc0*/  STL [R1+0x754], R12 ;  /* 0x0007540c01007387 */ /* 0x0001e20000100800 */
[----:B------:R-:W-:-:S03]  /*84bd0*/  FMUL R10, R17, R8 ;  /* 0x00000008110a7220 */ /* 0x000fc60000400000 */
[----:B------:R0:W-:Y:S01]  /*84be0*/  STL [R1+0x790], R11 ;  /* 0x0007900b01007387 */ /* 0x0001e20000100800 */
[----:B------:R-:W-:-:S03]  /*84bf0*/  FMUL R9, R18, R3 ;  /* 0x0000000312097220 */ /* 0x000fc60000400000 */
[----:B------:R0:W-:Y:S04]  /*84c00*/  STL [R1+0x794], R10 ;  /* 0x0007940a01007387 */ /* 0x0001e80000100800 */
[----:B------:R-:W3:Y:S01]  /*84c10*/  LDL.LU R3, [R1+0x1068] ;  /* 0x0010680001037983 */ /* 0x000ee20000300800 */
[----:B------:R-:W-:-:S03]  /*84c20*/  FMUL R8, R18, R2 ;  /* 0x0000000212087220 */ /* 0x000fc60000400000 */
[----:B------:R-:W-:Y:S04]  /*84c30*/  STL [R1+0x6f8], R9 ;  /* 0x0006f80901007387 */ /* 0x000fe80000100800 */
[----:B------:R-:W3:Y:S04]  /*84c40*/  LDL.LU R2, [R1+0x106c] ;  /* 0x00106c0001027983 */ /* 0x000ee80000300800 */
[----:B------:R-:W-:Y:S04]  /*84c50*/  STL [R1+0x6fc], R8 ;  /* 0x0006fc0801007387 */ /* 0x000fe80000100800 */
[----:B------:R-:W3:Y:S04]  /*84c60*/  LDL.LU R17, [R1+0x1058] ;  /* 0x0010580001117983 */ /* 0x000ee80000300800 */
[----:B------:R-:W3:Y:S04]  /*84c70*/  LDL.LU R16, [R1+0x105c] ;  /* 0x00105c0001107983 */ /* 0x000ee80000300800 */
[----:B----4-:R-:W4:Y:S04]  /*84c80*/  LDL.LU R13, [R1+0x1048] ;  /* 0x00104800010d7983 */ /* 0x010f280000300800 */
[----:B0-----:R-:W4:Y:S04]  /*84c90*/  LDL.LU R12, [R1+0x104c] ;  /* 0x00104c00010c7983 */ /* 0x001f280000300800 */
[----:B------:R-:W4:Y:S01]  /*84ca0*/  LDL.LU R14, [R1+0x1038] ;  /* 0x00103800010e7983 */ /* 0x000f220000300800 */
[----:B-----5:R-:W-:-:S05]  /*84cb0*/  FMUL R7, R18, R7 ;  /* 0x0000000712077220 */ /* 0x020fca0000400000 */
[----:B------:R0:W-:Y:S04]  /*84cc0*/  STL [R1+0x708], R7 ;  /* 0x0007080701007387 */ /* 0x0001e80000100800 */
[----:B------:R-:W5:Y:S01]  /*84cd0*/  LDL.LU R11, [R1+0x103c] ;  /* 0x00103c00010b7983 */ /* 0x000f620000300800 */
[----:B--2---:R-:W-:-:S05]  /*84ce0*/  FMUL R5, R18, R5 ;  /* 0x0000000512057220 */ /* 0x004fca0000400000 */
[----:B------:R-:W-:Y:S01]  /*84cf0*/  STL [R1+0x70c], R5 ;  /* 0x00070c0501007387 */ /* 0x000fe20000100800 */
[----:B------:R-:W-:-:S03]  /*84d00*/  FMUL R4, R18, R4 ;  /* 0x0000000412047220 */ /* 0x000fc60000400000 */
[----:B------:R-:W2:Y:S04]  /*84d10*/  LDL.LU R10, [R1+0x1028] ;  /* 0x00102800010a7983 */ /* 0x000ea80000300800 */
[----:B------:R-:W-:Y:S04]  /*84d20*/  STL [R1+0x718], R4 ;  /* 0x0007180401007387 */ /* 0x000fe80000100800 */
[----:B0-----:R-:W2:Y:S01]  /*84d30*/  LDL.LU R7, [R1+0x102c] ;  /* 0x00102c0001077983 */ /* 0x001ea20000300800 */
[----:B---3--:R-:W-:-:S05]  /*84d40*/  FMUL R0, R18, R0 ;  /* 0x0000000012007220 */ /* 0x008fca0000400000 */
[----:B------:R0:W-:Y:S04]  /*84d50*/  STL [R1+0x71c], R0 ;  /* 0x00071c0001007387 */ /* 0x0001e80000100800 */
[----:B0-----:R-:W1:Y:S04]  /*84d60*/  LDL.LU R0, [R1+0x1378] ;  /* 0x0013780001007983 */ /* 0x001e680000300800 */
[----:B------:R-:W3:Y:S04]  /*84d70*/  LDL.64 R8, [R1+0x1718] ;  /* 0x0017180001087983 */ /* 0x000ee80000100a00 */
[----:B------:R-:W3:Y:S01]  /*84d80*/  LDL.64 R4, [R1+0x1710] ;  /* 0x0017100001047983 */ /* 0x000ee20000100a00 */
[----:B------:R-:W-:-:S02]  /*84d90*/  FMUL R21, R18, R3 ;  /* 0x0000000312157220 */ /* 0x000fc40000400000 */
[C---:B------:R-:W-:Y:S02]  /*84da0*/  FMUL R20, R18.reuse, R2 ;  /* 0x0000000212147220 */ /* 0x040fe40000400000 */
[----:B------:R-:W3:Y:S01]  /*84db0*/  LDL.64 R2, [R1+0x1708] ;  /* 0x0017080001027983 */ /* 0x000ee20000100a00 */
[----:B------:R-:W-:-:S03]  /*84dc0*/  FMUL R17, R18, R17 ;  /* 0x0000001112117220 */ /* 0x000fc60000400000 */
[----:B------:R-:W-:Y:S01]  /*84dd0*/  STL [R1+0x728], R21 ;  /* 0x0007281501007387 */ /* 0x000fe20000100800 */
[----:B------:R-:W-:-:S03]  /*84de0*/  FMUL R16, R18, R16 ;  /* 0x0000001012107220 */ /* 0x000fc60000400000 */
[----:B------:R0:W-:Y:S01]  /*84df0*/  STL [R1+0x72c], R20 ;  /* 0x00072c1401007387 */ /* 0x0001e20000100800 */
[----:B----4-:R-:W-:-:S03]  /*84e00*/  FMUL R13, R18, R13 ;  /* 0x0000000d120d7220 */ /* 0x010fc60000400000 */
[----:B------:R-:W-:Y:S04]  /*84e10*/  STL [R1+0x738], R17 ;  /* 0x0007381101007387 */ /* 0x000fe80000100800 */
[----:B------:R4:W-:Y:S01]  /*84e20*/  STL [R1+0x73c], R16 ;  /* 0x00073c1001007387 */ /* 0x0009e20000100800 */
[C---:B0-----:R-:W-:Y:S02]  /*84e30*/  FMUL R20, R18.reuse, R12 ;  /* 0x0000000c12147220 */ /* 0x041fe40000400000 */
[C---:B------:R-:W-:Y:S01]  /*84e40*/  FMUL R22, R18.reuse, R14 ;  /* 0x0000000e12167220 */ /* 0x040fe20000400000 */
[----:B----4-:R-:W4:Y:S04]  /*84e50*/  LDL.64 R16, [R1+0x1700] ;  /* 0x0017000001107983 */ /* 0x010f280000100a00 */
[----:B------:R0:W-:Y:S04]  /*84e60*/  STL [R1+0x748], R13 ;  /* 0x0007480d01007387 */ /* 0x0001e80000100800 */
[----:B0-----:R-:W4:Y:S04]  /*84e70*/  LDL.64 R12, [R1+0x16f8] ;  /* 0x0016f800010c7983 */ /* 0x001f280000100a00 */
[----:B------:R0:W-:Y:S04]  /*84e80*/  STL [R1+0x74c], R20 ;  /* 0x00074c1401007387 */ /* 0x0001e80000100800 */
[----:B0-----:R-:W4:Y:S04]  /*84e90*/  LDL.64 R20, [R1+0x16f0] ;  /* 0x0016f00001147983 */ /* 0x001f280000100a00 */
[----:B------:R-:W-:Y:S01]  /*84ea0*/  STL [R1+0x758], R22 ;  /* 0x0007581601007387 */ /* 0x000fe20000100800 */
[----:B-----5:R-:W-:-:S05]  /*84eb0*/  FMUL R14, R18, R11 ;  /* 0x0000000b120e7220 */ /* 0x020fca0000400000 */
[----:B------:R-:W-:Y:S01]  /*84ec0*/  STL [R1+0x75c], R14 ;  /* 0x00075c0e01007387 */ /* 0x000fe20000100800 */
[C---:B--2---:R-:W-:Y:S02]  /*84ed0*/  FMUL R11, R18.reuse, R10 ;  /* 0x0000000a120b7220 */ /* 0x044fe40000400000 */
[----:B------:R-:W-:-:S03]  /*84ee0*/  FMUL R10, R18, R7 ;  /* 0x00000007120a7220 */ /* 0x000fc60000400000 */
[----:B------:R-:W-:Y:S04]  /*84ef0*/  STL [R1+0x798], R11 ;  /* 0x0007980b01007387 */ /* 0x000fe80000100800 */
[----:B------:R0:W-:Y:S04]  /*84f00*/  STL [R1+0x79c], R10 ;  /* 0x00079c0a01007387 */ /* 0x0001e80000100800 */
[----:B0-----:R-:W2:Y:S01]  /*84f10*/  LDL.64 R10, [R1+0x16e8] ;  /* 0x0016e800010a7983 */ /* 0x001ea20000100a00 */
[----:B-1----:R-:W-:Y:S02]  /*84f20*/  FFMA R0, R18, R0, R6 ;  /* 0x0000000012007223 */ /* 0x002fe40000000006 */
[----:B---3--:R-:W-:-:S03]  /*84f30*/  IMAD.WIDE R6, R19, 0x2, R8 ;  /* 0x0000000213067825 */ /* 0x008fc600078e0208 */
[----:B------:R0:W-:Y:S04]  /*84f40*/  STL [R1+0x1378], R0 ;  /* 0x0013780001007387 */ /* 0x0001e80000100800 */
[----:B------:R-:W3:Y:S01]  /*84f50*/  LDL.64 R8, [R1+0x16e0] ;  /* 0x0016e00001087983 */ /* 0x000ee20000100a00 */
[----:B------:R-:W-:-:S03]  /*84f60*/  IMAD.WIDE R4, R19, 0x2, R4 ;  /* 0x0000000213047825 */ /* 0x000fc600078e0204 */
[----:B------:R-:W5:Y:S04]  /*84f70*/  LDL.64 R22, [R1+0x16d8] ;  /* 0x0016d80001167983 */ /* 0x000f680000100a00 */
[----:B------:R4:W5:Y:S04]  /*84f80*/  LDG.E.U16 R29, [R6.64] ;  /* 0x00000006061d7981 */ /* 0x000968000c1e1500 */
[----:B------:R1:W5:Y:S01]  /*84f90*/  LDG.E.U16 R14, [R4.64] ;  /* 0x00000006040e7981 */ /* 0x000362000c1e1500 */
[----:B------:R-:W-:-:S05]  /*84fa0*/  IMAD.WIDE R2, R19, 0x2, R2 ;  /* 0x0000000213027825 */ /* 0x000fca00078e0202 */
[----:B------:R0:W5:Y:S01]  /*84fb0*/  LDG.E.U16 R18, [R2.64] ;  /* 0x0000000602127981 */ /* 0x000162000c1e1500 */
[----:B----4-:R-:W-:-:S03]  /*84fc0*/  IMAD.WIDE R6, R19, 0x2, R16 ;  /* 0x0000000213067825 */ /* 0x010fc600078e0210 */
[----:B------:R-:W4:Y:S04]  /*84fd0*/  LDL.64 R16, [R1+0x16d0] ;  /* 0x0016d00001107983 */ /* 0x000f280000100a00 */
[----:B0-----:R2:W4:Y:S01]  /*84fe0*/  LDG.E.U16 R0, [R6.64] ;  /* 0x0000000606007981 */ /* 0x001522000c1e1500 */
[----:B-1----:R-:W-:-:S03]  /*84ff0*/  IMAD.WIDE R4, R19, 0x2, R12 ;  /* 0x0000000213047825 */ /* 0x002fc600078e020c */
[----:B------:R-:W4:Y:S04]  /*85000*/  LDL.64 R12, [R1+0x16c8] ;  /* 0x0016c800010c7983 */ /* 0x000f280000100a00 */
[----:B------:R3:W4:Y:S01]  /*85010*/  LDG.E.U16 R24, [R4.64] ;  /* 0x0000000604187981 */ /* 0x000722000c1e1500 */
[----:B------:R-:W-:-:S03]  /*85020*/  IMAD.WIDE R2, R19, 0x2, R20 ;  /* 0x0000000213027825 */ /* 0x000fc600078e0214 */
[----:B------:R-:W4:Y:S04]  /*85030*/  LDL.64 R20, [R1+0x16c0] ;  /* 0x0016c00001147983 */ /* 0x000f280000100a00 */
[----:B------:R5:W4:Y:S01]  /*85040*/  LDG.E.U16 R25, [R2.64] ;  /* 0x0000000602197981 */ /* 0x000b22000c1e1500 */
[----:B--2---:R-:W-:-:S03]  /*85050*/  IMAD.WIDE R6, R19, 0x2, R10 ;  /* 0x0000000213067825 */ /* 0x004fc600078e020a */
[----:B------:R-:W2:Y:S04]  /*85060*/  LDL.64 R10, [R1+0x16b8] ;  /* 0x0016b800010a7983 */ /* 0x000ea80000100a00 */
[----:B------:R4:W2:Y:S01]  /*85070*/  LDG.E.U16 R28, [R6.64] ;  /* 0x00000006061c7981 */ /* 0x0008a2000c1e1500 */
[----:B---3--:R-:W-:-:S03]  /*85080*/  IMAD.WIDE R4, R19, 0x2, R8 ;  /* 0x0000000213047825 */ /* 0x008fc600078e0208 */
[----:B------:R-:W3:Y:S01]  /*85090*/  LDL.64 R8, [R1+0x16b0] ;  /* 0x0016b00001087983 */ /* 0x000ee20000100a00 */
[----:B-----5:R-:W-:-:S03]  /*850a0*/  IMAD.WIDE R2, R19, 0x2, R22 ;  /* 0x0000000213027825 */ /* 0x020fc600078e0216 */
[----:B------:R-:W5:Y:S04]  /*850b0*/  LDL.64 R22, [R1+0x16a8] ;  /* 0x0016a80001167983 */ /* 0x000f680000100a00 */
[----:B------:R0:W5:Y:S04]  /*850c0*/  LDG.E.U16 R26, [R4.64] ;  /* 0x00000006041a7981 */ /* 0x000168000c1e1500 */
[----:B------:R1:W5:Y:S01]  /*850d0*/  LDG.E.U16 R27, [R2.64] ;  /* 0x00000006021b7981 */ /* 0x000362000c1e1500 */
[----:B----4-:R-:W-:-:S03]  /*850e0*/  IMAD.WIDE R6, R19, 0x2, R16 ;  /* 0x0000000213067825 */ /* 0x010fc600078e0210 */
[----:B------:R-:W4:Y:S01]  /*850f0*/  LDL.64 R16, [R1+0x16a0] ;  /* 0x0016a00001107983 */ /* 0x000f220000100a00 */
[----:B0-----:R-:W-:-:S03]  /*85100*/  IMAD.WIDE R4, R19, 0x2, R12 ;  /* 0x0000000213047825 */ /* 0x001fc600078e020c */
[----:B------:R-:W4:Y:S01]  /*85110*/  LDL.64 R12, [R1+0x1698] ;  /* 0x00169800010c7983 */ /* 0x000f220000100a00 */
[----:B-1----:R-:W-:-:S03]  /*85120*/  IMAD.WIDE R2, R19, 0x2, R20 ;  /* 0x0000000213027825 */ /* 0x002fc600078e0214 */
[----:B------:R-:W4:Y:S04]  /*85130*/  LDL.64 R20, [R1+0x1690] ;  /* 0x0016900001147983 */ /* 0x000f280000100a00 */
[----:B------:R0:W-:Y:S04]  /*85140*/  STL [R1+0x8fc], R29 ;  /* 0x0008fc1d01007387 */ /* 0x0001e80000100800 */
[----:B------:R1:W-:Y:S04]  /*85150*/  STL [R1+0x8ec], R14 ;  /* 0x0008ec0e01007387 */ /* 0x0003e80000100800 */
[----:B------:R1:W-:Y:S04]  /*85160*/  STL [R1+0x8e0], R18 ;  /* 0x0008e01201007387 */ /* 0x0003e80000100800 */
[----:B0-----:R2:W4:Y:S04]  /*85170*/  LDG.E.U16 R29, [R6.64] ;  /* 0x00000006061d7981 */ /* 0x001528000c1e1500 */
[----:B-1----:R3:W4:Y:S04]  /*85180*/  LDG.E.U16 R14, [R4.64] ;  /* 0x00000006040e7981 */ /* 0x002728000c1e1500 */
[----:B------:R5:W4:Y:S01]  /*85190*/  LDG.E.U16 R18, [R2.64] ;  /* 0x0000000602127981 */ /* 0x000b22000c1e1500 */
[----:B--2---:R-:W-:-:S03]  /*851a0*/  IMAD.WIDE R6, R19, 0x2, R10 ;  /* 0x0000000213067825 */ /* 0x004fc600078e020a */
[----:B------:R-:W2:Y:S01]  /*851b0*/  LDL.64 R10, [R1+0x1688] ;  /* 0x00168800010a7983 */ /* 0x000ea20000100a00 */
[----:B---3--:R-:W-:-:S03]  /*851c0*/  IMAD.WIDE R4, R19, 0x2, R8 ;  /* 0x0000000213047825 */ /* 0x008fc600078e0208 */
[----:B------:R-:W3:Y:S01]  /*851d0*/  LDL.64 R8, [R1+0x1680] ;  /* 0x0016800001087983 */ /* 0x000ee20000100a00 */
[----:B-----5:R-:W-:-:S03]  /*851e0*/  IMAD.WIDE R2, R19, 0x2, R22 ;  /* 0x0000000213027825 */ /* 0x020fc600078e0216 */
[----:B------:R-:W5:Y:S04]  /*851f0*/  LDL.64 R22, [R1+0x1678] ;  /* 0x0016780001167983 */ /* 0x000f680000100a00 */
[----:B------:R0:W-:Y:S04]  /*85200*/  STL [R1+0x8d4], R0 ;  /* 0x0008d40001007387 */ /* 0x0001e80000100800 */
[----:B------:R1:W-:Y:S04]  /*85210*/  STL [R1+0x8c4], R24 ;  /* 0x0008c41801007387 */ /* 0x0003e80000100800 */
[----:B------:R1:W-:Y:S04]  /*85220*/  STL [R1+0x8b8], R25 ;  /* 0x0008b81901007387 */ /* 0x0003e80000100800 */
[----:B0-----:R4:W5:Y:S04]  /*85230*/  LDG.E.U16 R0, [R6.64] ;  /* 0x0000000606007981 */ /* 0x001968000c1e1500 */
[----:B-1----:R0:W5:Y:S04]  /*85240*/  LDG.E.U16 R24, [R4.64] ;  /* 0x0000000604187981 */ /* 0x002168000c1e1500 */
        /* <DEDUP_REMOVED lines=196> */
[----:B------:R-:W4:Y:S04]  /*85e90*/  LDL.64 R12, [R1+0x1598] ;  /* 0x00159800010c7983 */ /* 0x000f280000100a00 */
[----:B------:R0:W-:Y:S01]  /*85ea0*/  STL [R1+0x7e8], R29 ;  /* 0x0007e81d01007387 */ /* 0x0001e20000100800 */
[----:B-1----:R-:W-:-:S03]  /*85eb0*/  IMAD.WIDE R2, R19, 0x2, R20 ;  /* 0x0000000213027825 */ /* 0x002fc600078e0214 */
[----:B------:R-:W4:Y:S04]  /*85ec0*/  LDL.64 R20, [R1+0x1578] ;  /* 0x0015780001147983 */ /* 0x000f280000100a00 */
[----:B0-----:R2:W4:Y:S04]  /*85ed0*/  LDG.E.U16 R29, [R6.64] ;  /* 0x00000006061d7981 */ /* 0x001528000c1e1500 */
[----:B------:R0:W-:Y:S04]  /*85ee0*/  STL [R1+0x7e4], R14 ;  /* 0x0007e40e01007387 */ /* 0x0001e80000100800 */
[----:B------:R1:W-:Y:S04]  /*85ef0*/  STL [R1+0x7e0], R18 ;  /* 0x0007e01201007387 */ /* 0x0003e80000100800 */
[----:B0-----:R3:W4:Y:S04]  /*85f00*/  LDG.E.U16 R14, [R4.64] ;  /* 0x00000006040e7981 */ /* 0x001728000c1e1500 */
[----:B-1----:R5:W4:Y:S01]  /*85f10*/  LDG.E.U16 R18, [R2.64] ;  /* 0x0000000602127981 */ /* 0x002b22000c1e1500 */
[----:B--2---:R-:W-:-:S03]  /*85f20*/  IMAD.WIDE R6, R19, 0x2, R10 ;  /* 0x0000000213067825 */ /* 0x004fc600078e020a */
[----:B------:R-:W2:Y:S01]  /*85f30*/  LDL.64 R10, [R1+0x1558] ;  /* 0x00155800010a7983 */ /* 0x000ea20000100a00 */
[----:B---3--:R-:W-:-:S03]  /*85f40*/  IMAD.WIDE R4, R19, 0x2, R8 ;  /* 0x0000000213047825 */ /* 0x008fc600078e0208 */
[----:B------:R-:W3:Y:S04]  /*85f50*/  LDL.64 R8, [R1+0x1538] ;  /* 0x0015380001087983 */ /* 0x000ee80000100a00 */
[----:B------:R0:W-:Y:S01]  /*85f60*/  STL [R1+0x7dc], R0 ;  /* 0x0007dc0001007387 */ /* 0x0001e20000100800 */
[----:B-----5:R-:W-:-:S03]  /*85f70*/  IMAD.WIDE R2, R19, 0x2, R22 ;  /* 0x0000000213027825 */ /* 0x020fc600078e0216 */
[----:B------:R-:W-:Y:S04]  /*85f80*/  STL [R1+0x7d4], R25 ;  /* 0x0007d41901007387 */ /* 0x000fe80000100800 */
[----:B------:R1:W-:Y:S04]  /*85f90*/  STL [R1+0x7d8], R24 ;  /* 0x0007d81801007387 */ /* 0x0003e80000100800 */
[----:B0-----:R4:W5:Y:S04]  /*85fa0*/  LDG.E.U16 R0, [R6.64] ;  /* 0x0000000606007981 */ /* 0x001968000c1e1500 */
[----:B-1----:R-:W5:Y:S04]  /*85fb0*/  LDL.64 R24, [R1+0x1518] ;  /* 0x0015180001187983 */ /* 0x002f680000100a00 */
[----:B------:R0:W-:Y:S04]  /*85fc0*/  STL [R1+0x7d0], R28 ;  /* 0x0007d01c01007387 */ /* 0x0001e80000100800 */
[----:B------:R1:W-:Y:S04]  /*85fd0*/  STL [R1+0x7cc], R26 ;  /* 0x0007cc1a01007387 */ /* 0x0003e80000100800 */
[----:B------:R-:W5:Y:S04]  /*85fe0*/  LDL.64 R22, [R1+0x14d8] ;  /* 0x0014d80001167983 */ /* 0x000f680000100a00 */
[----:B0-----:R0:W5:Y:S04]  /*85ff0*/  LDG.E.U16 R28, [R4.64] ;  /* 0x00000006041c7981 */ /* 0x001168000c1e1500 */
[----:B-1----:R1:W5:Y:S01]  /*86000*/  LDG.E.U16 R26, [R2.64] ;  /* 0x00000006021a7981 */ /* 0x002362000c1e1500 */
[----:B----4-:R-:W-:-:S03]  /*86010*/  IMAD.WIDE R6, R19, 0x2, R16 ;  /* 0x0000000213067825 */ /* 0x010fc600078e0210 */
[----:B------:R-:W4:Y:S01]  /*86020*/  LDL.64 R16, [R1+0x14f8] ;  /* 0x0014f80001107983 */ /* 0x000f220000100a00 */
[----:B0-----:R-:W-:-:S03]  /*86030*/  IMAD.WIDE R4, R19, 0x2, R12 ;  /* 0x0000000213047825 */ /* 0x001fc600078e020c */
[----:B------:R-:W4:Y:S04]  /*86040*/  LDL.64 R12, [R1+0x14b8] ;  /* 0x0014b800010c7983 */ /* 0x000f280000100a00 */
[----:B------:R0:W-:Y:S01]  /*86050*/  STL [R1+0x7c8], R27 ;  /* 0x0007c81b01007387 */ /* 0x0001e20000100800 */
[----:B-1----:R-:W-:-:S03]  /*86060*/  IMAD.WIDE R2, R19, 0x2, R20 ;  /* 0x0000000213027825 */ /* 0x002fc600078e0214 */
[----:B0-----:R2:W4:Y:S04]  /*86070*/  LDG.E.U16 R27, [R6.64] ;  /* 0x00000006061b7981 */ /* 0x001528000c1e1500 */
[----:B------:R0:W-:Y:S04]  /*86080*/  STL [R1+0x7c4], R29 ;  /* 0x0007c41d01007387 */ /* 0x0001e80000100800 */
[----:B0-----:R3:W4:Y:S04]  /*86090*/  LDG.E.U16 R29, [R4.64] ;  /* 0x00000006041d7981 */ /* 0x001728000c1e1500 */
[----:B------:R0:W-:Y:S04]  /*860a0*/  STL [R1+0x7c0], R14 ;  /* 0x0007c00e01007387 */ /* 0x0001e80000100800 */
[----:B------:R-:W4:Y:S04]  /*860b0*/  LDL.64 R20, [R1+0x1478] ;  /* 0x0014780001147983 */ /* 0x000f280000100a00 */
[----:B0-----:R0:W4:Y:S01]  /*860c0*/  LDG.E.U16 R14, [R2.64] ;  /* 0x00000006020e7981 */ /* 0x001122000c1e1500 */
[----:B--2---:R-:W-:-:S03]  /*860d0*/  IMAD.WIDE R6, R19, 0x2, R10 ;  /* 0x0000000213067825 */ /* 0x004fc600078e020a */
[----:B------:R-:W2:Y:S01]  /*860e0*/  LDL.64 R10, [R1+0x1498] ;  /* 0x00149800010a7983 */ /* 0x000ea20000100a00 */
[----:B---3--:R-:W-:-:S03]  /*860f0*/  IMAD.WIDE R4, R19, 0x2, R8 ;  /* 0x0000000213047825 */ /* 0x008fc600078e0208 */
[----:B------:R-:W3:Y:S04]  /*86100*/  LDL.64 R8, [R1+0x1458] ;  /* 0x0014580001087983 */ /* 0x000ee80000100a00 */
[----:B------:R1:W-:Y:S04]  /*86110*/  STL [R1+0x7bc], R18 ;  /* 0x0007bc1201007387 */ /* 0x0003e80000100800 */
[----:B-1----:R4:W3:Y:S04]  /*86120*/  LDG.E.U16 R18, [R6.64] ;  /* 0x0000000606127981 */ /* 0x0028e8000c1e1500 */
[----:B-----5:R1:W-:Y:S01]  /*86130*/  STL [R1+0x7b8], R0 ;  /* 0x0007b80001007387 */ /* 0x0203e20000100800 */
[----:B0-----:R-:W-:-:S03]  /*86140*/  IMAD.WIDE R2, R19, 0x2, R24 ;  /* 0x0000000213027825 */ /* 0x001fc600078e0218 */
[----:B-1----:R0:W5:Y:S04]  /*86150*/  LDG.E.U16 R0, [R4.64] ;  /* 0x0000000604007981 */ /* 0x002168000c1e1500 */
[----:B------:R1:W-:Y:S01]  /*86160*/  STL [R1+0x7b4], R28 ;  /* 0x0007b41c01007387 */ /* 0x0003e20000100800 */
[----:B0-----:R-:W-:-:S03]  /*86170*/  IMAD.WIDE R4, R19, 0x2, R22 ;  /* 0x0000000213047825 */ /* 0x001fc600078e0216 */
[----:B-1----:R0:W5:Y:S01]  /*86180*/  LDG.E.U16 R28, [R2.64] ;  /* 0x00000006021c7981 */ /* 0x002162000c1e1500 */
[----:B----4-:R-:W-:-:S03]  /*86190*/  IMAD.WIDE R6, R19, 0x2, R16 ;  /* 0x0000000213067825 */ /* 0x010fc600078e0210 */
[----:B------:R-:W4:Y:S04]  /*861a0*/  LDL.64 R16, [R1+0x1438] ;  /* 0x0014380001107983 */ /* 0x000f280000100a00 */
[----:B------:R2:W4:Y:S01]  /*861b0*/  LDG.E.U16 R23, [R6.64] ;  /* 0x0000000606177981 */ /* 0x000522000c1e1500 */
[----:B0-----:R-:W-:-:S03]  /*861c0*/  IMAD.WIDE R2, R19, 0x2, R12 ;  /* 0x0000000213027825 */ /* 0x001fc600078e020c */
[----:B------:R-:W-:Y:S04]  /*861d0*/  STL [R1+0x7ac], R27 ;  /* 0x0007ac1b01007387 */ /* 0x000fe80000100800 */
[----:B------:R0:W-:Y:S04]  /*861e0*/  STL [R1+0x7b0], R26 ;  /* 0x0007b01a01007387 */ /* 0x0001e80000100800 */
[----:B------:R-:W4:Y:S04]  /*861f0*/  LDL.64 R12, [R1+0x13f8] ;  /* 0x0013f800010c7983 */ /* 0x000f280000100a00 */
[----:B0-----:R-:W4:Y:S04]  /*86200*/  LDL.64 R26, [R1+0x1418] ;  /* 0x00141800011a7983 */ /* 0x001f280000100a00 */
[----:B------:R0:W-:Y:S04]  /*86210*/  STL [R1+0x7a8], R29 ;  /* 0x0007a81d01007387 */ /* 0x0001e80000100800 */
[----:B0-----:R0:W4:Y:S04]  /*86220*/  LDG.E.U16 R29, [R4.64] ;  /* 0x00000006041d7981 */ /* 0x001128000c1e1500 */
[----:B------:R1:W-:Y:S04]  /*86230*/  STL [R1+0x7a4], R14 ;  /* 0x0007a40e01007387 */ /* 0x0003e80000100800 */
[----:B------:R-:W4:Y:S04]  /*86240*/  LDL.64 R24, [R1+0x15f0] ;  /* 0x0015f00001187983 */ /* 0x000f280000100a00 */
[----:B-1----:R3:W4:Y:S01]  /*86250*/  LDG.E.U16 R14, [R2.64] ;  /* 0x00000006020e7981 */ /* 0x002722000c1e1500 */
[----:B--2---:R-:W-:-:S03]  /*86260*/  IMAD.WIDE R6, R19, 0x2, R10 ;  /* 0x0000000213067825 */ /* 0x004fc600078e020a */
[----:B------:R-:W2:Y:S01]  /*86270*/  LDL.64 R10, [R1+0x1610] ;  /* 0x00161000010a7983 */ /* 0x000ea20000100a00 */
[----:B---3--:R-:W-:-:S03]  /*86280*/  IMAD.WIDE R2, R19, 0x2, R8 ;  /* 0x0000000213027825 */ /* 0x008fc600078e0208 */
[----:B------:R-:W3:Y:S04]  /*86290*/  LDL.64 R8, [R1+0x15d0] ;  /* 0x0015d00001087983 */ /* 0x000ee80000100a00 */
[----:B------:R1:W-:Y:S04]  /*862a0*/  STL [R1+0x7a0], R18 ;  /* 0x0007a01201007387 */ /* 0x0003e80000100800 */
[----:B-1----:R4:W3:Y:S01]  /*862b0*/  LDG.E.U16 R18, [R6.64] ;  /* 0x0000000606127981 */ /* 0x0028e2000c1e1500 */
[----:B0-----:R-:W-:-:S03]  /*862c0*/  IMAD.WIDE R4, R19, 0x2, R20 ;  /* 0x0000000213047825 */ /* 0x001fc600078e0214 */
[----:B-----5:R0:W-:Y:S04]  /*862d0*/  STL [R1+0x78c], R0 ;  /* 0x00078c0001007387 */ /* 0x0201e80000100800 */
[----:B0-----:R0:W5:Y:S04]  /*862e0*/  LDG.E.U16 R0, [R4.64] ;  /* 0x0000000604007981 */ /* 0x001168000c1e1500 */
[----:B------:R1:W-:Y:S04]  /*862f0*/  STL [R1+0x788], R28 ;  /* 0x0007881c01007387 */ /* 0x0003e80000100800 */
[----:B-1----:R1:W5:Y:S01]  /*86300*/  LDG.E.U16 R28, [R2.64] ;  /* 0x00000006021c7981 */ /* 0x002362000c1e1500 */
[----:B----4-:R-:W-:-:S03]  /*86310*/  IMAD.WIDE R6, R19, 0x2, R16 ;  /* 0x0000000213067825 */ /* 0x010fc600078e0210 */
[----:B------:R4:W-:Y:S04]  /*86320*/  STL [R1+0x784], R23 ;  /* 0x0007841701007387 */ /* 0x0009e80000100800 */
[----:B------:R-:W5:Y:S04]  /*86330*/  LDL.64 R20, [R1+0x1590] ;  /* 0x0015900001147983 */ /* 0x000f680000100a00 */
[----:B------:R-:W5:Y:S04]  /*86340*/  LDL.64 R16, [R1+0x1570] ;  /* 0x0015700001107983 */ /* 0x000f680000100a00 */
[----:B----4-:R-:W4:Y:S01]  /*86350*/  LDL.64 R22, [R1+0x15b0] ;  /* 0x0015b00001167983 */ /* 0x010f220000100a00 */
[----:B-1----:R-:W-:-:S04]  /*86360*/  IMAD.WIDE R2, R19, 0x2, R12 ;  /* 0x0000000213027825 */ /* 0x002fc800078e020c */
[C---:B0-----:R-:W-:Y:S02]  /*86370*/  IMAD.WIDE R4, R19.reuse, 0x2, R26 ;  /* 0x0000000213047825 */ /* 0x041fe400078e021a */
[----:B------:R3:W4:Y:S04]  /*86380*/  LDG.E.U16 R27, [R2.64] ;  /* 0x00000006021b7981 */ /* 0x000728000c1e1500 */
[----:B------:R0:W4:Y:S04]  /*86390*/  LDG.E.U16 R26, [R4.64] ;  /* 0x00000006041a7981 */ /* 0x000128000c1e1500 */
[----:B------:R1:W-:Y:S04]  /*863a0*/  STL [R1+0x780], R29 ;  /* 0x0007801d01007387 */ /* 0x0003e80000100800 */
[----:B------:R-:W4:Y:S04]  /*863b0*/  LDL.64 R12, [R1+0x1550] ;  /* 0x00155000010c7983 */ /* 0x000f280000100a00 */
[----:B-1----:R2:W4:Y:S01]  /*863c0*/  LDG.E.U16 R29, [R6.64] ;  /* 0x00000006061d7981 */ /* 0x002522000c1e1500 */
[----:B0-----:R-:W-:-:S04]  /*863d0*/  IMAD.WIDE R4, R19, 0x2, R24 ;  /* 0x0000000213047825 */ /* 0x001fc800078e0218 */
[C---:B--2---:R-:W-:Y:S02]  /*863e0*/  IMAD.WIDE R6, R19.reuse, 0x2, R10 ;  /* 0x0000000213067825 */ /* 0x044fe400078e020a */
[----:B------:R-:W2:Y:S04]  /*863f0*/  LDL.64 R10, [R1+0x1530] ;  /* 0x00153000010a7983 */ /* 0x000ea80000100a00 */
[----:B------:R4:W2:Y:S01]  /*86400*/  LDG.E.U16 R25, [R6.64] ;  /* 0x0000000606197981 */ /* 0x0008a2000c1e1500 */
[----:B---3--:R-:W-:-:S03]  /*86410*/  IMAD.WIDE R2, R19, 0x2, R8 ;  /* 0x0000000213027825 */ /* 0x008fc600078e0208 */
[----:B------:R-:W3:Y:S04]  /*86420*/  LDL.64 R8, [R1+0x1510] ;  /* 0x0015100001087983 */ /* 0x000ee80000100a00 */
[----:B------:R0:W-:Y:S04]  /*86430*/  STL [R1+0x77c], R14 ;  /* 0x00077c0e01007387 */ /* 0x0001e80000100800 */
[----:B0-----:R0:W3:Y:S04]  /*86440*/  LDG.E.U16 R14, [R4.64] ;  /* 0x00000006040e7981 */ /* 0x0010e8000c1e1500 */
[----:B------:R1:W-:Y:S04]  /*86450*/  STL [R1+0x778], R18 ;  /* 0x0007781201007387 */ /* 0x0003e80000100800 */
[----:B-1----:R1:W3:Y:S04]  /*86460*/  LDG.E.U16 R18, [R2.64] ;  /* 0x0000000602127981 */ /* 0x0022e8000c1e1500 */
[----:B-----5:R5:W-:Y:S01]  /*86470*/  STL [R1+0x774], R0 ;  /* 0x0007740001007387 */ /* 0x020be20000100800 */
[----:B0-----:R-:W-:-:S04]  /*86480*/  IMAD.WIDE R4, R19, 0x2, R20 ;  /* 0x0000000213047825 */ /* 0x001fc800078e0214 */
[----:B-1----:R-:W-:-:S04]  /*86490*/  IMAD.WIDE R2, R19, 0x2, R16 ;  /* 0x0000000213027825 */ /* 0x002fc800078e0210 */
[----:B----4-:R-:W-:-:S05]  /*864a0*/  IMAD.WIDE R6, R19, 0x2, R22 ;  /* 0x0000000213067825 */ /* 0x010fca00078e0216 */
[----:B-----5:R0:W4:Y:S04]  /*864b0*/  LDG.E.U16 R0, [R6.64] ;  /* 0x0000000606007981 */ /* 0x020128000c1e1500 */
[----:B------:R-:W-:Y:S04]  /*864c0*/  STL [R1+0x76c], R29 ;  /* 0x00076c1d01007387 */ /* 0x000fe80000100800 */
[----:B------:R1:W-:Y:S04]  /*864d0*/  STL [R1+0x770], R28 ;  /* 0x0007701c01007387 */ /* 0x0003e80000100800 */
[----:B-1----:R-:W5:Y:S04]  /*864e0*/  LDL.64 R28, [R1+0x14f0] ;  /* 0x0014f000011c7983 */ /* 0x002f680000100a00 */
[----:B------:R-:W-:Y:S04]  /*864f0*/  STL [R1+0x764], R27 ;  /* 0x0007641b01007387 */ /* 0x000fe80000100800 */
[----:B------:R1:W-:Y:S04]  /*86500*/  STL [R1+0x768], R26 ;  /* 0x0007681a01007387 */ /* 0x0003e80000100800 */
[----:B-1----:R-:W5:Y:S04]  /*86510*/  LDL.64 R26, [R1+0x14d0] ;  /* 0x0014d000011a7983 */ /* 0x002f680000100a00 */
[----:B--2---:R1:W-:Y:S04]  /*86520*/  STL [R1+0x760], R25 ;  /* 0x0007601901007387 */ /* 0x0043e80000100800 */
[----:B-1----:R-:W2:Y:S04]  /*86530*/  LDL.64 R24, [R1+0x14b0] ;  /* 0x0014b00001187983 */ /* 0x002ea80000100a00 */
[----:B---3--:R1:W-:Y:S04]  /*86540*/  STL [R1+0x6c], R14 ;  /* 0x00006c0e01007387 */ /* 0x0083e80000100800 */
[----:B-1----:R1:W3:Y:S04]  /*86550*/  LDG.E.U16 R14, [R4.64] ;  /* 0x00000006040e7981 */ /* 0x0022e8000c1e1500 */
[----:B------:R0:W-:Y:S04]  /*86560*/  STL [R1+0x68], R18 ;  /* 0x0000681201007387 */ /* 0x0001e80000100800 */
[----:B------:R-:W2:Y:S01]  /*86570*/  LDL.64 R16, [R1+0x1450] ;  /* 0x0014500001107983 */ /* 0x000ea20000100a00 */
[----:B-1----:R-:W-:-:S03]  /*86580*/  IMAD.WIDE R4, R19, 0x2, R10 ;  /* 0x0000000213047825 */ /* 0x002fc600078e020a */
[----:B------:R-:W2:Y:S04]  /*86590*/  LDL.64 R22, [R1+0x1490] ;  /* 0x0014900001167983 */ /* 0x000ea80000100a00 */
[----:B0-----:R0:W2:Y:S04]  /*865a0*/  LDG.E.U16 R18, [R2.64] ;  /* 0x0000000602127981 */ /* 0x0010a8000c1e1500 */
[----:B------:R-:W5:Y:S01]  /*865b0*/  LDL.64 R20, [R1+0x1470] ;  /* 0x0014700001147983 */ /* 0x000f620000100a00 */
[----:B0-----:R-:W-:-:S04]  /*865c0*/  IMAD.WIDE R2, R19, 0x2, R8 ;  /* 0x0000000213027825 */ /* 0x001fc800078e0208 */
[C---:B------:R-:W-:Y:S01]  /*865d0*/  IMAD.WIDE R6, R19.reuse, 0x2, R12 ;  /* 0x0000000213067825 */ /* 0x040fe200078e020c */
[----:B----4-:R0:W-:Y:S04]  /*865e0*/  STL [R1+0x64], R0 ;  /* 0x0000640001007387 */ /* 0x0101e80000100800 */
[----:B0-----:R0:W4:Y:S04]  /*865f0*/  LDG.E.U16 R0, [R6.64] ;  /* 0x0000000606007981 */ /* 0x001128000c1e1500 */
[----:B---3--:R1:W-:Y:S04]  /*86600*/  STL [R1+0x60], R14 ;  /* 0x0000600e01007387 */ /* 0x0083e80000100800 */
[----:B-1----:R5:W3:Y:S04]  /*86610*/  LDG.E.U16 R14, [R4.64] ;  /* 0x00000006040e7981 */ /* 0x002ae8000c1e1500 */
[----:B--2---:R1:W-:Y:S01]  /*86620*/  STL [R1+0x5c], R18 ;  /* 0x00005c1201007387 */ /* 0x0043e20000100800 */
[----:B-----5:R-:W-:-:S03]  /*86630*/  IMAD.WIDE R4, R19, 0x2, R26 ;  /* 0x0000000213047825 */ /* 0x020fc600078e021a */
[----:B------:R-:W2:Y:S04]  /*86640*/  LDL.64 R8, [R1+0x13f0] ;  /* 0x0013f00001087983 */ /* 0x000ea80000100a00 */
[----:B------:R-:W5:Y:S04]  /*86650*/  LDL.64 R12, [R1+0x1430] ;  /* 0x00143000010c7983 */ /* 0x000f680000100a00 */
[----:B-1----:R1:W3:Y:S04]  /*86660*/  LDG.E.U16 R18, [R2.64] ;  /* 0x0000000602127981 */ /* 0x0022e8000c1e1500 */
[----:B------:R-:W3:Y:S01]  /*86670*/  LDL.64 R10, [R1+0x1410] ;  /* 0x00141000010a7983 */ /* 0x000ee20000100a00 */
[----:B-1----:R-:W-:-:S05]  /*86680*/  IMAD.WIDE R2, R19, 0x2, R24 ;  /* 0x0000000213027825 */ /* 0x002fca00078e0218 */
[----:B------:R1:W3:Y:S02]  /*86690*/  LDG.E.U16 R27, [R2.64] ;  /* 0x00000006021b7981 */ /* 0x0002e4000c1e1500 */
[----:B-1----:R-:W-:-:S05]  /*866a0*/  IMAD.WIDE R2, R19, 0x2, R16 ;  /* 0x0000000213027825 */ /* 0x002fca00078e0210 */
[----:B------:R2:W3:Y:S01]  /*866b0*/  LDG.E.U16 R25, [R2.64] ;  /* 0x0000000602197981 */ /* 0x0004e2000c1e1500 */
[----:B0-----:R-:W-:-:S03]  /*866c0*/  IMAD.WIDE R6, R19, 0x2, R28 ;  /* 0x0000000213067825 */ /* 0x001fc600078e021c */
[----:B----4-:R0:W-:Y:S04]  /*866d0*/  STL [R1+0x58], R0 ;  /* 0x0000580001007387 */ /* 0x0101e80000100800 */
[----:B------:R1:W4:Y:S04]  /*866e0*/  LDG.E.U16 R24, [R6.64] ;  /* 0x0000000606187981 */ /* 0x000328000c1e1500 */
[----:B0-----:R0:W4:Y:S01]  /*866f0*/  LDG.E.U16 R0, [R4.64] ;  /* 0x0000000604007981 */ /* 0x001122000c1e1500 */
[----:B-1----:R-:W-:-:S05]  /*86700*/  IMAD.WIDE R6, R19, 0x2, R22 ;  /* 0x0000000213067825 */ /* 0x002fca00078e0216 */
[----:B------:R5:W4:Y:S01]  /*86710*/  LDG.E.U16 R22, [R6.64] ;  /* 0x0000000606167981 */ /* 0x000b22000c1e1500 */
[----:B0-----:R-:W-:-:S05]  /*86720*/  IMAD.WIDE R4, R19, 0x2, R20 ;  /* 0x0000000213047825 */ /* 0x001fca00078e0214 */
[----:B------:R3:W4:Y:S01]  /*86730*/  LDG.E.U16 R20, [R4.64] ;  /* 0x0000000604147981 */ /* 0x000722000c1e1500 */
[----:B--2---:R-:W-:-:S04]  /*86740*/  IMAD.WIDE R2, R19, 0x2, R8 ;  /* 0x0000000213027825 */ /* 0x004fc800078e0208 */
[C---:B-----5:R-:W-:Y:S01]  /*86750*/  IMAD.WIDE R6, R19.reuse, 0x2, R12 ;  /* 0x0000000213067825 */ /* 0x060fe200078e020c */
[----:B------:R0:W2:Y:S03]  /*86760*/  LDG.E.U16 R8, [R2.64] ;  /* 0x0000000602087981 */ /* 0x0000a6000c1e1500 */
[----:B---3--:R-:W-:Y:S02]  /*86770*/  IMAD.WIDE R4, R19, 0x2, R10 ;  /* 0x0000000213047825 */ /* 0x008fe400078e020a */
[----:B------:R1:W3:Y:S04]  /*86780*/  LDG.E.U16 R11, [R6.64] ;  /* 0x00000006060b7981 */ /* 0x0002e8000c1e1500 */
[----:B------:R5:W2:Y:S04]  /*86790*/  LDG.E.U16 R9, [R4.64] ;  /* 0x0000000604097981 */ /* 0x000aa8000c1e1500 */
[----:B------:R-:W-:Y:S04]  /*867a0*/  STL [R1+0x62f4], R27 ;  /* 0x0062f41b01007387 */ /* 0x000fe80000100800 */
[----:B------:R-:W-:Y:S04]  /*867b0*/  STL [R1+0x62f8], R25 ;  /* 0x0062f81901007387 */ /* 0x000fe80000100800 */
[----:B------:R0:W-:Y:S04]  /*867c0*/  STL [R1+0x54], R14 ;  /* 0x0000540e01007387 */ /* 0x0001e80000100800 */
[----:B0-----:R-:W2:Y:S04]  /*867d0*/  LDL.LU R14, [R1+0xbc8] ;  /* 0x000bc800010e7983 */ /* 0x001ea80000300800 */
[----:B------:R-:W2:Y:S04]  /*867e0*/  LDL.LU R21, [R1+0xbd0] ;  /* 0x000bd00001157983 */ /* 0x000ea80000300800 */
[----:B------:R0:W-:Y:S04]  /*867f0*/  STL [R1+0x50], R18 ;  /* 0x0000501201007387 */ /* 0x0001e80000100800 */
[----:B0-----:R-:W2:Y:S04]  /*86800*/  LDL.LU R18, [R1+0xc24] ;  /* 0x000c240001127983 */ /* 0x001ea80000300800 */
[----:B------:R-:W2:Y:S04]  /*86810*/  LDL.LU R19, [R1+0xc2c] ;  /* 0x000c2c0001137983 */ /* 0x000ea80000300800 */
[----:B------:R-:W2:Y:S04]  /*86820*/  LDL.LU R2, [R1+0xbb4] ;  /* 0x000bb40001027983 */ /* 0x000ea80000300800 */
[----:B--2---:R0:W-:Y:S04]  /*86830*/  STL [R1+0x630c], R2 ;  /* 0x00630c0201007387 */ /* 0x0041e80000100800 */
[----:B0-----:R-:W2:Y:S04]  /*86840*/  LDL.LU R2, [R1+0xc18] ;  /* 0x000c180001027983 */ /* 0x001ea80000300800 */
[----:B------:R-:W2:Y:S04]  /*86850*/  LDL.LU R3, [R1+0xb94] ;  /* 0x000b940001037983 */ /* 0x000ea80000300800 */
[----:B--2---:R0:W-:Y:S04]  /*86860*/  STL [R1+0x6308], R3 ;  /* 0x0063080301007387 */ /* 0x0041e80000100800 */
[----:B0-----:R-:W2:Y:S04]  /*86870*/  LDL.LU R3, [R1+0xbb0] ;  /* 0x000bb00001037983 */ /* 0x001ea80000300800 */
[----:B--2---:R0:W-:Y:S04]  /*86880*/  STL [R1+0x6310], R3 ;  /* 0x0063100301007387 */ /* 0x0041e80000100800 */
[----:B0-----:R-:W2:Y:S04]  /*86890*/  LDL.LU R3, [R1+0xc10] ;  /* 0x000c100001037983 */ /* 0x001ea80000300800 */
[----:B-----5:R-:W5:Y:S04]  /*868a0*/  LDL.LU R4, [R1+0xba0] ;  /* 0x000ba00001047983 */ /* 0x020f680000300800 */
[----:B------:R-:W5:Y:S04]  /*868b0*/  LDL.LU R12, [R1+0xbfc] ;  /* 0x000bfc00010c7983 */ /* 0x000f680000300800 */
[----:B----4-:R-:W-:Y:S04]  /*868c0*/  STL [R1+0x4c], R24 ;  /* 0x00004c1801007387 */ /* 0x010fe80000100800 */
[----:B------:R-:W5:Y:S04]  /*868d0*/  LDL.LU R17, [R1+0xc04] ;  /* 0x000c040001117983 */ /* 0x000f680000300800 */
[----:B------:R-:W-:Y:S04]  /*868e0*/  STL [R1+0x48], R0 ;  /* 0x0000480001007387 */ /* 0x000fe80000100800 */
[----:B------:R-:W0:Y:S04]  /*868f0*/  LDS R0, [R15.X8+0x41c00] ;  /* 0x041c00000f007984 */ /* 0x000e280000008800 */
[----:B------:R-:W4:Y:S04]  /*86900*/  LDL.LU R5, [R1+0xbe8] ;  /* 0x000be80001057983 */ /* 0x000f280000300800 */
[----:B-1----:R-:W4:Y:S04]  /*86910*/  LDL.LU R6, [R1+0xbf0] ;  /* 0x000bf00001067983 */ /* 0x002f280000300800 */
[----:B------:R-:W4:Y:S04]  /*86920*/  LDL.LU R10, [R1+0xb84] ;  /* 0x000b8400010a7983 */ /* 0x000f280000300800 */
[----:B------:R-:W4:Y:S04]  /*86930*/  LDL.LU R16, [R1+0xb88] ;  /* 0x000b880001107983 */ /* 0x000f280000300800 */
[----:B------:R-:W4:Y:S04]  /*86940*/  LDL.LU R7, [R1+0xb68] ;  /* 0x000b680001077983 */ /* 0x000f280000300800 */
[----:B------:R-:W-:Y:S04]  /*86950*/  STL [R1+0x40], R22 ;  /* 0x0000401601007387 */ /* 0x000fe80000100800 */
[----:B------:R-:W4:Y:S04]  /*86960*/  LDL.LU R26, [R1+0xb70] ;  /* 0x000b7000011a7983 */ /* 0x000f280000300800 */
[----:B------:R-:W-:Y:S04]  /*86970*/  STL [R1+0x3c], R20 ;  /* 0x00003c1401007387 */ /* 0x000fe80000100800 */
[----:B0-----:R0:W-:Y:S04]  /*86980*/  STL [R1+0x2c], R0 ;  /* 0x00002c0001007387 */ /* 0x0011e80000100800 */
[----:B------:R-:W4:Y:S04]  /*86990*/  LDL.LU R25, [R1+0xbd4] ;  /* 0x000bd40001197983 */ /* 0x000f280000300800 */
[----:B------:R-:W4:Y:S04]  /*869a0*/  LDL.LU R24, [R1+0xbdc] ;  /* 0x000bdc0001187983 */ /* 0x000f280000300800 */
[----:B------:R-:W4:Y:S04]  /*869b0*/  LDL.LU R27, [R1+0xbb8] ;  /* 0x000bb800011b7983 */ /* 0x000f280000300800 */
[----:B------:R-:W4:Y:S04]  /*869c0*/  LDL.LU R29, [R1+0xbc0] ;  /* 0x000bc000011d7983 */ /* 0x000f280000300800 */
[----:B0-----:R-:W4:Y:S04]  /*869d0*/  LDL.LU R0, [R1+0xb50] ;  /* 0x000b500001007983 */ /* 0x001f280000300800 */
[----:B---3--:R0:W-:Y:S04]  /*869e0*/  STL [R1+0x34], R11 ;  /* 0x0000340b01007387 */ /* 0x0081e80000100800 */
[----:B------:R-:W3:Y:S04]  /*869f0*/  LDL.LU R28, [R1+0xb58] ;  /* 0x000b5800011c7983 */ /* 0x000ee80000300800 */
[----:B------:R1:W-:Y:S04]  /*86a00*/  STL [R1+0x30], R9 ;  /* 0x0000300901007387 */ /* 0x0003e80000100800 */
[----:B------:R-:W3:Y:S01]  /*86a10*/  LDL.LU R23, [R1+0xb34] ;  /* 0x000b340001177983 */ /* 0x000ee20000300800 */
[----:B0-----:R-:W-:-:S03]  /*86a20*/  F2FP.BF16.PACK_AB R11, R14, R21 ;  /* 0x000000150e0b723e */ /* 0x001fc600000010ff */
[----:B------:R-:W3:Y:S04]  /*86a30*/  LDL.LU R22, [R1+0xb3c] ;  /* 0x000b3c0001167983 */ /* 0x000ee80000300800 */
[----:B------:R-:W3:Y:S04]  /*86a40*/  LDL.LU R20, [R1+0xb98] ;  /* 0x000b980001147983 */ /* 0x000ee80000300800 */
[----:B------:R-:W3:Y:S04]  /*86a50*/  LDL.LU R15, [R1+0xba4] ;  /* 0x000ba400010f7983 */ /* 0x000ee80000300800 */
[----:B------:R0:W-:Y:S04]  /*86a60*/  STL [R1+0x28], R8 ;  /* 0x0000280801007387 */ /* 0x0001e80000100800 */
[----:B-1----:R-:W3:Y:S01]  /*86a70*/  LDL.LU R9, [R1+0xb78] ;  /* 0x000b780001097983 */ /* 0x002ee20000300800 */
[----:B0-----:R-:W-:-:S03]  /*86a80*/  F2FP.BF16.PACK_AB R8, R18, R19 ;  /* 0x000000131208723e */ /* 0x001fc600000010ff */
[----:B------:R-:W-:Y:S04]  /*86a90*/  STL [R1+0x24], R11 ;  /* 0x0000240b01007387 */ /* 0x000fe80000100800 */
[----:B------:R-:W3:Y:S04]  /*86aa0*/  LDL.LU R21, [R1+0xb80] ;  /* 0x000b800001157983 */ /* 0x000ee80000300800 */
[----:B------:R0:W-:Y:S04]  /*86ab0*/  STL [R1+0x20], R8 ;  /* 0x0000200801007387 */ /* 0x0001e80000100800 */
[----:B0-----:R-:W3:Y:S04]  /*86ac0*/  LDL.LU R8, [R1+0xb1c] ;  /* 0x000b1c0001087983 */ /* 0x001ee80000300800 */
        /* <DEDUP_REMOVED lines=11> */
[----:B------:R5:W-:Y:S02]  /*86b80*/  STL [R1+0x18], R2 ;  /* 0x0000180201007387 */ /* 0x000be40000100800 */
[----:B-----5:R-:W-:Y:S02]  /*86b90*/  F2FP.BF16.PACK_AB R2, R12, R17 ;  /* 0x000000110c02723e */ /* 0x020fe400000010ff */
[----:B------:R-:W5:Y:S01]  /*86ba0*/  LDL.LU R12, [R1+0xb2c] ;  /* 0x000b2c00010c7983 */ /* 0x000f620000300800 */
[----:B----4-:R-:W-:Y:S02]  /*86bb0*/  F2FP.BF16.PACK_AB R26, R7, R26 ;  /* 0x0000001a071a723e */ /* 0x010fe400000010ff */
[----:B------:R-:W-:-:S02]  /*86bc0*/  F2FP.BF16.PACK_AB R24, R25, R24 ;  /* 0x000000181918723e */ /* 0x000fc400000010ff */
[----:B------:R-:W-:Y:S02]  /*86bd0*/  F2FP.BF16.PACK_AB R29, R27, R29 ;  /* 0x0000001d1b1d723e */ /* 0x000fe400000010ff */
[----:B---3--:R-:W-:Y:S02]  /*86be0*/  F2FP.BF16.PACK_AB R28, R0, R28 ;  /* 0x0000001c001c723e */ /* 0x008fe400000010ff */
[----:B------:R-:W-:Y:S02]  /*86bf0*/  F2FP.BF16.PACK_AB R23, R23, R22 ;  /* 0x000000161717723e */ /* 0x000fe400000010ff */
[----:B------:R-:W-:Y:S02]  /*86c00*/  F2FP.BF16.PACK_AB R22, R20, R15 ;  /* 0x0000000f1416723e */ /* 0x000fe400000010ff */
[----:B------:R-:W-:Y:S02]  /*86c10*/  F2FP.BF16.PACK_AB R21, R9, R21 ;  /* 0x000000150915723e */ /* 0x000fe400000010ff */
[----:B------:R-:W-:-:S02]  /*86c20*/  F2FP.BF16.PACK_AB R20, R8, R11 ;  /* 0x0000000b0814723e */ /* 0x000fc400000010ff */
[----:B------:R-:W-:Y:S02]  /*86c30*/  F2FP.BF16.PACK_AB R19, R13, R19 ;  /* 0x000000130d13723e */ /* 0x000fe400000010ff */
[----:B------:R-:W-:Y:S02]  /*86c40*/  F2FP.BF16.PACK_AB R18, R14, R18 ;  /* 0x000000120e12723e */ /* 0x000fe400000010ff */
[----:B--2---:R-:W-:-:S05]  /*86c50*/  F2FP.BF16.PACK_AB R3, R3, R4 ;  /* 0x000000040303723e */ /* 0x004fca00000010ff */
[----:B------:R0:W-:Y:S04]  /*86c60*/  STL [R1+0x14], R3 ;  /* 0x0000140301007387 */ /* 0x0001e80000100800 */
[----:B------:R-:W5:Y:S04]  /*86c70*/  LDL.LU R17, [R1+0xb44] ;  /* 0x000b440001117983 */ /* 0x000f680000300800 */
[----:B------:R1:W-:Y:S01]  /*86c80*/  STL [R1+0x10], R2 ;  /* 0x0000100201007387 */ /* 0x0003e20000100800 */
[----:B0-----:R-:W-:Y:S02]  /*86c90*/  F2FP.BF16.PACK_AB R3, R5, R6 ;  /* 0x000000060503723e */ /* 0x001fe400000010ff */
[----:B-1----:R-:W-:-:S02]  /*86ca0*/  F2FP.BF16.PACK_AB R2, R10, R16 ;  /* 0x000000100a02723e */ /* 0x002fc400000010ff */
[----:B------:R-:W2:Y:S04]  /*86cb0*/  LDL.LU R10, [R1+0xad0] ;  /* 0x000ad000010a7983 */ /* 0x000ea80000300800 */
[----:B------:R-:W-:Y:S04]  /*86cc0*/  STL [R1+0xc], R3 ;  /* 0x00000c0301007387 */ /* 0x000fe80000100800 */
[----:B------:R-:W2:Y:S04]  /*86cd0*/  LDL.LU R16, [R1+0xadc] ;  /* 0x000adc0001107983 */ /* 0x000ea80000300800 */
[----:B------:R-:W-:Y:S04]  /*86ce0*/  STL [R1+0x8], R2 ;  /* 0x0000080201007387 */ /* 0x000fe80000100800 */
[----:B------:R0:W-:Y:S04]  /*86cf0*/  STL [R1+0x6278], R26 ;  /* 0x0062781a01007387 */ /* 0x0001e80000100800 */
[----:B------:R-:W-:Y:S04]  /*86d00*/  STL [R1+0x627c], R24 ;  /* 0x00627c1801007387 */ /* 0x000fe80000100800 */
[----:B------:R-:W-:Y:S04]  /*86d10*/  STL [R1+0x6280], R29 ;  /* 0x0062801d01007387 */ /* 0x000fe80000100800 */
[----:B------:R-:W-:Y:S04]  /*86d20*/  STL [R1+0x6284], R28 ;  /* 0x0062841c01007387 */ /* 0x000fe80000100800 */
[----:B------:R-:W-:Y:S04]  /*86d30*/  STL [R1+0x6288], R23 ;  /* 0x0062881701007387 */ /* 0x000fe80000100800 */
[----:B------:R-:W3:Y:S04]  /*86d40*/  LDL.LU R27, [R1+0xab4] ;  /* 0x000ab400011b7983 */ /* 0x000ee80000300800 */
[----:B------:R-:W3:Y:S04]  /*86d50*/  LDL.LU R15, [R1+0xab8] ;  /* 0x000ab800010f7983 */ /* 0x000ee80000300800 */
[----:B------:R-:W-:Y:S04]  /*86d60*/  STL [R1+0x628c], R22 ;  /* 0x00628c1601007387 */ /* 0x000fe80000100800 */
[----:B------:R-:W-:Y:S04]  /*86d70*/  STL [R1+0x6290], R21 ;  /* 0x0062901501007387 */ /* 0x000fe80000100800 */
[----:B------:R-:W-:Y:S04]  /*86d80*/  STL [R1+0x6294], R20 ;  /* 0x0062941401007387 */ /* 0x000fe80000100800 */
[----:B------:R-:W-:Y:S04]  /*86d90*/  STL [R1+0x6298], R19 ;  /* 0x0062981301007387 */ /* 0x000fe80000100800 */
[----:B0-----:R-:W4:Y:S04]  /*86da0*/  LDL.LU R26, [R1+0xb00] ;  /* 0x000b0000011a7983 */ /* 0x001f280000300800 */
[----:B------:R-:W4:Y:S04]  /*86db0*/  LDL.LU R14, [R1+0xb10] ;  /* 0x000b1000010e7983 */ /* 0x000f280000300800 */
[----:B------:R-:W4:Y:S04]  /*86dc0*/  LDL.LU R0, [R1+0xae0] ;  /* 0x000ae00001007983 */ /* 0x000f280000300800 */
[----:B------:R-:W4:Y:S04]  /*86dd0*/  LDL.LU R13, [R1+0xaec] ;  /* 0x000aec00010d7983 */ /* 0x000f280000300800 */
[----:B------:R-:W-:Y:S04]  /*86de0*/  STL [R1+0x629c], R18 ;  /* 0x00629c1201007387 */ /* 0x000fe80000100800 */
[----:B------:R-:W4:Y:S01]  /*86df0*/  LDL.LU R25, [R1+0xa88] ;  /* 0x000a880001197983 */ /* 0x000f220000300800 */
[----:B-----5:R-:W-:-:S03]  /*86e00*/  F2FP.BF16.PACK_AB R17, R12, R17 ;  /* 0x000000110c11723e */ /* 0x020fc600000010ff */
[----:B------:R-:W5:Y:S04]  /*86e10*/  LDL.LU R12, [R1+0xa98] ;  /* 0x000a9800010c7983 */ /* 0x000f680000300800 */
[----:B------:R0:W-:Y:S04]  /*86e20*/  STL [R1+0x62a0], R17 ;  /* 0x0062a01101007387 */ /* 0x0001e80000100800 */
[----:B0-----:R-:W5:Y:S04]  /*86e30*/  LDL.LU R17, [R1+0xa50] ;  /* 0x000a500001117983 */ /* 0x001f680000300800 */
[----:B------:R-:W5:Y:S01]  /*86e40*/  LDL.LU R11, [R1+0xa60] ;  /* 0x000a6000010b7983 */ /* 0x000f620000300800 */
[----:B--2---:R-:W-:-:S03]  /*86e50*/  F2FP.BF16.PACK_AB R16, R10, R16 ;  /* 0x000000100a10723e */ /* 0x004fc600000010ff */
        /* <DEDUP_REMOVED lines=10> */
[----:B------:R-:W-:Y:S01]  /*86f00*/  STL [R1+0x62a4], R16 ;  /* 0x0062a41001007387 */ /* 0x000fe20000100800 */
[----:B---3--:R-:W-:-:S03]  /*86f10*/  F2FP.BF16.PACK_AB R15, R27, R15 ;  /* 0x0000000f1b0f723e */ /* 0x008fc600000010ff */
[----:B------:R-:W3:Y:S04]  /*86f20*/  LDL.LU R23, [R1+0xa1c] ;  /* 0x000a1c0001177983 */ /* 0x000ee80000300800 */
[----:B------:R-:W3:Y:S04]  /*86f30*/  LDL.LU R5, [R1+0xa24] ;  /* 0x000a240001057983 */ /* 0x000ee80000300800 */
[----:B------:R-:W3:Y:S01]  /*86f40*/  LDL.LU R28, [R1+0x9c8] ;  /* 0x0009c800011c7983 */ /* 0x000ee20000300800 */
[----:B----4-:R-:W-:-:S03]  /*86f50*/  F2FP.BF16.PACK_AB R14, R26, R14 ;  /* 0x0000000e1a0e723e */ /* 0x010fc600000010ff */
[----:B------:R-:W4:Y:S04]  /*86f60*/  LDL.LU R4, [R1+0x9dc] ;  /* 0x0009dc0001047983 */ /* 0x000f280000300800 */
[----:B------:R-:W4:Y:S04]  /*86f70*/  LDL.LU R29, [R1+0x9ac] ;  /* 0x0009ac00011d7983 */ /* 0x000f280000300800 */
[----:B------:R-:W4:Y:S04]  /*86f80*/  LDL.LU R3, [R1+0x9b8] ;  /* 0x0009b80001037983 */ /* 0x000f280000300800 */
[----:B------:R-:W4:Y:S01]  /*86f90*/  LDL.LU R2, [R1+0x9f8] ;  /* 0x0009f80001027983 */ /* 0x000f220000300800 */
[----:B------:R-:W-:-:S03]  /*86fa0*/  F2FP.BF16.PACK_AB R13, R0, R13 ;  /* 0x0000000d000d723e */ /* 0x000fc600000010ff */
[----:B------:R-:W4:Y:S04]  /*86fb0*/  LDL.LU R27, [R1+0xa00] ;  /* 0x000a0000011b7983 */ /* 0x000f280000300800 */
[----:B------:R-:W-:Y:S04]  /*86fc0*/  STL [R1+0x62a8], R15 ;  /* 0x0062a80f01007387 */ /* 0x000fe80000100800 */
[----:B------:R-:W-:Y:S04]  /*86fd0*/  STL [R1+0x62ac], R14 ;  /* 0x0062ac0e01007387 */ /* 0x000fe80000100800 */
[----:B------:R-:W4:Y:S04]  /*86fe0*/  LDL.LU R24, [R1+0x9cc] ;  /* 0x0009cc0001187983 */ /* 0x000f280000300800 */
[----:B------:R-:W4:Y:S04]  /*86ff0*/  LDL.LU R0, [R1+0x9d8] ;  /* 0x0009d80001007983 */ /* 0x000f280000300800 */
[----:B------:R-:W-:Y:S04]  /*87000*/  STL [R1+0x62b0], R13 ;  /* 0x0062b00d01007387 */ /* 0x000fe80000100800 */
[----:B------:R-:W4:Y:S01]  /*87010*/  LDL.LU R26, [R1+0x2c] ;  /* 0x00002c00011a7983 */ /* 0x000f220000300800 */
[----:B-----5:R-:W-:-:S03]  /*87020*/  F2FP.BF16.PACK_AB R12, R25, R12 ;  /* 0x0000000c190c723e */ /* 0x020fc600000010ff */
[----:B------:R-:W5:Y:S04]  /*87030*/  LDL R25, [R1+0x63c] ;  /* 0x00063c0001197983 */ /* 0x000f680000100800 */
[----:B------:R-:W-:Y:S01]  /*87040*/  STL [R1+0x62b4], R12 ;  /* 0x0062b40c01007387 */ /* 0x000fe20000100800 */
[----:B------:R-:W-:-:S05]  /*87050*/  F2FP.BF16.PACK_AB R11, R17, R11 ;  /* 0x0000000b110b723e */ /* 0x000fca00000010ff */
[----:B------:R-:W-:Y:S01]  /*87060*/  STL [R1+0x62b8], R11 ;  /* 0x0062b80b01007387 */ /* 0x000fe20000100800 */
[----:B--2---:R-:W-:Y:S02]  /*87070*/  F2FP.BF16.PACK_AB R10, R18, R10 ;  /* 0x0000000a120a723e */ /* 0x004fe400000010ff */
[----:B------:R-:W-:-:S03]  /*87080*/  F2FP.BF16.PACK_AB R9, R19, R9 ;  /* 0x000000091309723e */ /* 0x000fc600000010ff */
[----:B------:R-:W-:Y:S01]  /*87090*/  STL [R1+0x62bc], R10 ;  /* 0x0062bc0a01007387 */ /* 0x000fe20000100800 */
[----:B------:R-:W-:-:S03]  /*870a0*/  F2FP.BF16.PACK_AB R8, R20, R8 ;  /* 0x000000081408723e */ /* 0x000fc600000010ff */
[----:B------:R-:W-:Y:S01]  /*870b0*/  STL [R1+0x62c0], R9 ;  /* 0x0062c00901007387 */ /* 0x000fe20000100800 */
[----:B------:R-:W-:-:S03]  /*870c0*/  F2FP.BF16.PACK_AB R7, R21, R7 ;  /* 0x000000071507723e */ /* 0x000fc600000010ff */
[----:B------:R-:W-:Y:S04]  /*870d0*/  STL [R1+0x62c4], R8 ;  /* 0x0062c40801007387 */ /* 0x000fe80000100800 */
[----:B------:R0:W-:Y:S04]  /*870e0*/  STL [R1+0x62c8], R7 ;  /* 0x0062c80701007387 */ /* 0x0001e80000100800 */
[----:B0-----:R-:W5:Y:S04]  /*870f0*/  LDL.LU R7, [R1+0x137c] ;  /* 0x00137c0001077983 */ /* 0x001f680000300800 */
[----:B------:R-:W0:Y:S01]  /*87100*/  S2R R18, SR_TID.X ;  /* 0x0000000000127919 */ /* 0x000e220000002100 */
[----:B------:R-:W-:-:S02]  /*87110*/  F2FP.BF16.PACK_AB R6, R22, R6 ;  /* 0x000000061606723e */ /* 0x000fc400000010ff */
[----:B---3--:R-:W-:-:S03]  /*87120*/  F2FP.BF16.PACK_AB R5, R23, R5 ;  /* 0x000000051705723e */ /* 0x008fc600000010ff */
[----:B------:R-:W-:Y:S01]  /*87130*/  STL [R1+0x62cc], R6 ;  /* 0x0062cc0601007387 */ /* 0x000fe20000100800 */
[----:B----4-:R-:W-:-:S03]  /*87140*/  F2FP.BF16.PACK_AB R4, R28, R4 ;  /* 0x000000041c04723e */ /* 0x010fc600000010ff */
[----:B------:R-:W-:Y:S01]  /*87150*/  STL [R1+0x62d0], R5 ;  /* 0x0062d00501007387 */ /* 0x000fe20000100800 */
[----:B------:R-:W-:-:S03]  /*87160*/  F2FP.BF16.PACK_AB R3, R29, R3 ;  /* 0x000000031d03723e */ /* 0x000fc600000010ff */
[----:B------:R-:W-:Y:S01]  /*87170*/  STL [R1+0x62d4], R4 ;  /* 0x0062d40401007387 */ /* 0x000fe20000100800 */
[----:B------:R-:W-:-:S03]  /*87180*/  F2FP.BF16.PACK_AB R2, R2, R27 ;  /* 0x0000001b0202723e */ /* 0x000fc600000010ff */
[----:B------:R-:W-:Y:S04]  /*87190*/  STL [R1+0x62d8], R3 ;  /* 0x0062d80301007387 */ /* 0x000fe80000100800 */
[----:B------:R-:W-:Y:S04]  /*871a0*/  STL [R1+0x62dc], R2 ;  /* 0x0062dc0201007387 */ /* 0x000fe80000100800 */
[----:B0-----:R-:W-:Y:S01]  /*871b0*/  STL [R1+0x62fc], R18 ;  /* 0x0062fc1201007387 */ /* 0x001fe20000100800 */
[----:B------:R-:W-:-:S05]  /*871c0*/  F2FP.BF16.PACK_AB R0, R24, R0 ;  /* 0x000000001800723e */ /* 0x000fca00000010ff */
[----:B------:R-:W-:Y:S04]  /*871d0*/  STL [R1+0x62e0], R0 ;  /* 0x0062e00001007387 */ /* 0x000fe80000100800 */
[----:B------:R-:W2:Y:S01]  /*871e0*/  LDL.LU R29, [R1+0xcb4] ;  /* 0x000cb400011d7983 */ /* 0x000ea20000300800 */
[----:B------:R-:W-:-:S03]  /*871f0*/  LOP3.LUT R17, R18, 0x1c, RZ, 0xc0, !PT ;  /* 0x0000001c12117812 */ /* 0x000fc600078ec0ff */
[----:B------:R-:W3:Y:S04]  /*87200*/  LDL.LU R28, [R1+0xca4] ;  /* 0x000ca400011c7983 */ /* 0x000ee80000300800 */
[----:B------:R-:W0:Y:S04]  /*87210*/  LDS R0, [R17.X8+0x41d00] ;  /* 0x041d000011007984 */ /* 0x000e280000008800 */
[----:B------:R-:W1:Y:S04]  /*87220*/  LDS R2, [R17.X8+0x41e00] ;  /* 0x041e000011027984 */ /* 0x000e680000008800 */
[----:B------:R-:W4:Y:S02]  /*87230*/  S2R R27, SR_TID.X ;  /* 0x00000000001b7919 */ /* 0x000f240000002100 */
[----:B----4-:R-:W-:-:S02]  /*87240*/  LOP3.LUT R24, R27, 0x7f, RZ, 0xc0, !PT ;  /* 0x0000007f1b187812 */ /* 0x010fc400078ec0ff */
[----:B------:R-:W-:-:S03]  /*87250*/  LOP3.LUT P1, RZ, R27, 0x80, RZ, 0xc0, !PT ;  /* 0x000000801bff7812 */ /* 0x000fc6000782c0ff */
[----:B------:R-:W-:Y:S01]  /*87260*/  IMAD.SHL.U32 R13, R24, 0x2, RZ ;  /* 0x00000002180d7824 */ /* 0x000fe200078e00ff */
[----:B------:R-:W-:-:S04]  /*87270*/  SEL R12, RZ, 0x110, !P1 ;  /* 0x00000110ff0c7807 */ /* 0x000fc80004800000 */
[----:B------:R-:W-:Y:S01]  /*87280*/  LOP3.LUT R12, R12, R13, RZ, 0x3c, !PT ;  /* 0x0000000d0c0c7212 */ /* 0x000fe200078e3cff */
[----:B-----5:R-:W-:Y:S02]  /*87290*/  FFMA R7, R25, R7, R26 ;  /* 0x0000000719077223 */ /* 0x020fe4000000001a */
[----:B------:R-:W4:Y:S04]  /*872a0*/  LDL.LU R25, [R1+0xc94] ;  /* 0x000c940001197983 */ /* 0x000f280000300800 */
[----:B------:R-:W-:Y:S04]  /*872b0*/  STL [R1+0x137c], R7 ;  /* 0x00137c0701007387 */ /* 0x000fe80000100800 */
[----:B0-----:R-:W-:Y:S04]  /*872c0*/  STL [R1+0x1224], R0 ;  /* 0x0012240001007387 */ /* 0x001fe80000100800 */
[----:B------:R-:W0:Y:S04]  /*872d0*/  LDS R0, [R17.X8+0x41f00] ;  /* 0x041f000011007984 */ /* 0x000e280000008800 */
[----:B------:R-:W-:Y:S04]  /*872e0*/  STL [R1+0x6300], R24 ;  /* 0x0063001801007387 */ /* 0x000fe80000100800 */
[----:B------:R5:W-:Y:S04]  /*872f0*/  STL [R1+0x6304], R27 ;  /* 0x0063041b01007387 */ /* 0x000be80000100800 */
[----:B------:R-:W4:Y:S04]  /*87300*/  LDL.LU R13, [R1+0xc84] ;  /* 0x000c8400010d7983 */ /* 0x000f280000300800 */
[----:B-1----:R-:W-:Y:S04]  /*87310*/  STL [R1+0x1220], R2 ;  /* 0x0012200201007387 */ /* 0x002fe80000100800 */
[----:B-----5:R-:W5:Y:S04]  /*87320*/  LDL.LU R27, [R1+0xc74] ;  /* 0x000c7400011b7983 */ /* 0x020f680000300800 */
[----:B------:R-:W-:Y:S06]  /*87330*/  BAR.SYNC.DEFER_BLOCKING 0x0 ;  /* 0x0000000000007b1d */ /* 0x000fec0000010000 */
[----:B0-----:R0:W-:Y:S04]  /*87340*/  STL [R1+0x121c], R0 ;  /* 0x00121c0001007387 */ /* 0x0011e80000100800 */
        /* <DEDUP_REMOVED lines=17> */
[----:B--2---:R0:W-:Y:S04]  /*87460*/  STS.U16 [R12+0x40000], R29 ;  /* 0x0400001d0c007388 */ /* 0x0041e80000000400 */
[----:B------:R-:W2:Y:S04]  /*87470*/  LDL.LU R22, [R1+0xa90] ;  /* 0x000a900001167983 */ /* 0x000ea80000300800 */
[----:B0-----:R-:W2:Y:S04]  /*87480*/  LDL.LU R29, [R1+0xa74] ;  /* 0x000a7400011d7983 */ /* 0x001ea80000300800 */
[----:B------:R-:W2:Y:S04]  /*87490*/  LDL.LU R16, [R1+0xa64] ;  /* 0x000a640001107983 */ /* 0x000ea80000300800 */
[----:B------:R-:W2:Y:S04]  /*874a0*/  LDL.LU R19, [R1+0xa44] ;  /* 0x000a440001137983 */ /* 0x000ea80000300800 */
[----:B------:R-:W2:Y:S04]  /*874b0*/  LDL.LU R20, [R1+0xa30] ;  /* 0x000a300001147983 */ /* 0x000ea80000300800 */
[----:B---3--:R0:W-:Y:S04]  /*874c0*/  STS.U16 [R12+0x40800], R28 ;  /* 0x0408001c0c007388 */ /* 0x0081e80000000400 */
[----:B------:R-:W3:Y:S04]  /*874d0*/  LDL.LU R23, [R1+0xa14] ;  /* 0x000a140001177983 */ /* 0x000ee80000300800 */
[----:B0-----:R-:W3:Y:S04]  /*874e0*/  LDL.LU R28, [R1+0x9fc] ;  /* 0x0009fc00011c7983 */ /* 0x001ee80000300800 */
[----:B----4-:R0:W-:Y:S04]  /*874f0*/  STS.U16 [R12+0x41000], R25 ;  /* 0x041000190c007388 */ /* 0x0101e80000000400 */
[----:B0-----:R-:W4:Y:S04]  /*87500*/  LDL.LU R25, [R1+0x9e4] ;  /* 0x0009e40001197983 */ /* 0x001f280000300800 */
[----:B------:R-:W-:Y:S04]  /*87510*/  STS.U16 [R12+0x41800], R13 ;  /* 0x0418000d0c007388 */ /* 0x000fe80000000400 */
[----:B-----5:R-:W-:Y:S04]  /*87520*/  STS.U16 [R12+0x42000], R27 ;  /* 0x0420001b0c007388 */ /* 0x020fe80000000400 */
        /* <DEDUP_REMOVED lines=14> */
[----:B0-----:R-:W5:Y:S04]  /*87610*/  LDL.LU R21, [R1+0x9c4] ;  /* 0x0009c40001157983 */ /* 0x001f680000300800 */
[----:B-1----:R-:W5:Y:S04]  /*87620*/  LDL.LU R26, [R1+0x9b0] ;  /* 0x0009b000011a7983 */ /* 0x002f680000300800 */
[----:B------:R-:W-:Y:S04]  /*87630*/  STS.U16 [R12+0x49800], R11 ;  /* 0x0498000b0c007388 */ /* 0x000fe80000000400 */
[----:B------:R-:W-:Y:S04]  /*87640*/  STS.U16 [R12+0x4a000], R14 ;  /* 0x04a0000e0c007388 */ /* 0x000fe80000000400 */
[----:B------:R-:W-:Y:S04]  /*87650*/  STS.U16 [R12+0x4a800], R15 ;  /* 0x04a8000f0c007388 */ /* 0x000fe80000000400 */
[----:B--2---:R0:W-:Y:S04]  /*87660*/  STS.U16 [R12+0x4b000], R22 ;  /* 0x04b000160c007388 */ /* 0x0041e80000000400 */
[----:B------:R1:W-:Y:S04]  /*87670*/  STS.U16 [R12+0x4b800], R29 ;  /* 0x04b8001d0c007388 */ /* 0x0003e80000000400 */
[----:B0-----:R-:W2:Y:S04]  /*87680*/  LDL.LU R22, [R1+0x99c] ;  /* 0x00099c0001167983 */ /* 0x001ea80000300800 */
[----:B-1----:R-:W2:Y:S04]  /*87690*/  LDL.LU R29, [R1+0x98c] ;  /* 0x00098c00011d7983 */ /* 0x002ea80000300800 */
[----:B------:R-:W2:Y:S04]  /*876a0*/  LDL.LU R27, [R1+0x97c] ;  /* 0x00097c00011b7983 */ /* 0x000ea80000300800 */
[----:B------:R-:W2:Y:S04]  /*876b0*/  LDL.LU R24, [R1+0x96c] ;  /* 0x00096c0001187983 */ /* 0x000ea80000300800 */
[----:B------:R-:W-:Y:S04]  /*876c0*/  STS.U16 [R12+0x4c000], R16 ;  /* 0x04c000100c007388 */ /* 0x000fe80000000400 */
[----:B------:R-:W-:Y:S04]  /*876d0*/  STS.U16 [R12+0x4c800], R19 ;  /* 0x04c800130c007388 */ /* 0x000fe80000000400 */
[----:B------:R-:W-:Y:S04]  /*876e0*/  STS.U16 [R12+0x4d000], R20 ;  /* 0x04d000140c007388 */ /* 0x000fe80000000400 */
[----:B---3--:R-:W-:Y:S04]  /*876f0*/  STS.U16 [R12+0x4d800], R23 ;  /* 0x04d800170c007388 */ /* 0x008fe80000000400 */
[----:B------:R-:W-:Y:S04]  /*87700*/  STS.U16 [R12+0x4e000], R28 ;  /* 0x04e0001c0c007388 */ /* 0x000fe80000000400 */
[----:B------:R-:W3:Y:S04]  /*87710*/  LDL.LU R18, [R1+0x95c] ;  /* 0x00095c0001127983 */ /* 0x000ee80000300800 */
[----:B----4-:R0:W-:Y:S04]  /*87720*/  STS.U16 [R12+0x4e800], R25 ;  /* 0x04e800190c007388 */ /* 0x0101e80000000400 */
        /* <DEDUP_REMOVED lines=16> */
[----:B-----5:R0:W-:Y:S04]  /*87830*/  STS.U16 [R12+0x4f000], R21 ;  /* 0x04f000150c007388 */ /* 0x0201e80000000400 */
[----:B------:R1:W-:Y:S04]  /*87840*/  STS.U16 [R12+0x4f800], R26 ;  /* 0x04f8001a0c007388 */ /* 0x0003e80000000400 */
[----:B0-----:R-:W5:Y:S04]  /*87850*/  LDL.LU R21, [R1+0x82c] ;  /* 0x00082c0001157983 */ /* 0x001f680000300800 */
[----:B-1----:R-:W5:Y:S04]  /*87860*/  LDL.LU R26, [R1+0x828] ;  /* 0x00082800011a7983 */ /* 0x002f680000300800 */
[----:B------:R-:W5:Y:S04]  /*87870*/  LDL.LU R15, [R1+0x824] ;  /* 0x00082400010f7983 */ /* 0x000f680000300800 */
[----:B------:R-:W5:Y:S04]  /*87880*/  LDL.LU R16, [R1+0x820] ;  /* 0x0008200001107983 */ /* 0x000f680000300800 */
[----:B------:R-:W5:Y:S04]  /*87890*/  LDL.LU R19, [R1+0x81c] ;  /* 0x00081c0001137983 */ /* 0x000f680000300800 */
[----:B--2---:R0:W-:Y:S04]  /*878a0*/  STS.U16 [R12+0x50000], R22 ;  /* 0x050000160c007388 */ /* 0x0041e80000000400 */
[----:B------:R-:W2:Y:S04]  /*878b0*/  LDL.LU R20, [R1+0x818] ;  /* 0x0008180001147983 */ /* 0x000ea80000300800 */
[----:B------:R1:W-:Y:S04]  /*878c0*/  STS.U16 [R12+0x50800], R29 ;  /* 0x0508001d0c007388 */ /* 0x0003e80000000400 */
[----:B0-----:R-:W2:Y:S04]  /*878d0*/  LDL.LU R22, [R1+0x814] ;  /* 0x0008140001167983 */ /* 0x001ea80000300800 */
[----:B-1----:R-:W2:Y:S04]  /*878e0*/  LDL.LU R29, [R1+0x810] ;  /* 0x00081000011d7983 */ /* 0x002ea80000300800 */
[----:B------:R0:W-:Y:S04]  /*878f0*/  STS.U16 [R12+0x51000], R27 ;  /* 0x0510001b0c007388 */ /* 0x0001e80000000400 */
[----:B------:R1:W-:Y:S04]  /*87900*/  STS.U16 [R12+0x51800], R24 ;  /* 0x051800180c007388 */ /* 0x0003e80000000400 */
[----:B0-----:R-:W2:Y:S04]  /*87910*/  LDL.LU R27, [R1+0x6304] ;  /* 0x00630400011b7983 */ /* 0x001ea80000300800 */
[----:B-1----:R-:W2:Y:S04]  /*87920*/  LDL.LU R24, [R1+0x6300] ;  /* 0x0063000001187983 */ /* 0x002ea80000300800 */
[----:B---3--:R0:W-:Y:S04]  /*87930*/  STS.U16 [R12+0x52000], R18 ;  /* 0x052000120c007388 */ /* 0x0081e80000000400 */
[----:B0-----:R-:W3:Y:S04]  /*87940*/  LDL.LU R18, [R1+0x62fc] ;  /* 0x0062fc0001127983 */ /* 0x001ee80000300800 */
[----:B----4-:R0:W-:Y:S04]  /*87950*/  STS.U16 [R12+0x52800], R25 ;  /* 0x052800190c007388 */ /* 0x0101e80000000400 */
        /* <DEDUP_REMOVED lines=12> */
[----:B------:R-:W-:Y:S04]  /*87a20*/  STS.U16 [R12+0x59000], R10 ;  /* 0x0590000a0c007388 */ /* 0x000fe80000000400 */
[----:B0-----:R-:W3:Y:S04]  /*87a30*/  LDL.LU R25, [R1+0x62f8] ;  /* 0x0062f80001197983 */ /* 0x001ee80000300800 */
[----:B------:R-:W-:Y:S04]  /*87a40*/  STS.U16 [R12+0x59800], R11 ;  /* 0x0598000b0c007388 */ /* 0x000fe80000000400 */
[----:B-1----:R-:W3:Y:S04]  /*87a50*/  LDL.LU R23, [R1+0x80c] ;  /* 0x00080c0001177983 */ /* 0x002ee80000300800 */
[----:B------:R-:W-:Y:S04]  /*87a60*/  STS.U16 [R12+0x5a000], R14 ;  /* 0x05a0000e0c007388 */ /* 0x000fe80000000400 */
[----:B----4-:R-:W4:Y:S04]  /*87a70*/  LDL.LU R28, [R1+0x808] ;  /* 0x00080800011c7983 */ /* 0x010f280000300800 */
[----:B-----5:R0:W-:Y:S04]  /*87a80*/  STS.U16 [R12+0x5a800], R21 ;  /* 0x05a800150c007388 */ /* 0x0201e80000000400 */
[----:B------:R1:W-:Y:S04]  /*87a90*/  STS.U16 [R12+0x5b000], R26 ;  /* 0x05b0001a0c007388 */ /* 0x0003e80000000400 */
[----:B0-----:R-:W5:Y:S04]  /*87aa0*/  LDL.LU R21, [R1+0x804] ;  /* 0x0008040001157983 */ /* 0x001f680000300800 */
[----:B-1----:R-:W5:Y:S04]  /*87ab0*/  LDL.LU R26, [R1+0xcb0] ;  /* 0x000cb000011a7983 */ /* 0x002f680000300800 */
[----:B------:R-:W-:Y:S04]  /*87ac0*/  STS.U16 [R12+0x5b800], R15 ;  /* 0x05b8000f0c007388 */ /* 0x000fe80000000400 */
[----:B------:R-:W-:Y:S04]  /*87ad0*/  STS.U16 [R12+0x5c000], R16 ;  /* 0x05c000100c007388 */ /* 0x000fe80000000400 */
[----:B------:R-:W-:Y:S04]  /*87ae0*/  STS.U16 [R12+0x5c800], R19 ;  /* 0x05c800130c007388 */ /* 0x000fe80000000400 */
[----:B--2---:R-:W-:Y:S04]  /*87af0*/  STS.U16 [R12+0x5d000], R20 ;  /* 0x05d000140c007388 */ /* 0x004fe80000000400 */
[----:B------:R-:W-:Y:S04]  /*87b00*/  STS.U16 [R12+0x5d800], R22 ;  /* 0x05d800160c007388 */ /* 0x000fe80000000400 */
[----:B------:R0:W-:Y:S04]  /*87b10*/  STS.U16 [R12+0x5e000], R29 ;  /* 0x05e0001d0c007388 */ /* 0x0001e80000000400 */
[----:B0-----:R-:W2:Y:S01]  /*87b20*/  LDL.LU R29, [R1+0xca0] ;  /* 0x000ca000011d7983 */ /* 0x001ea20000300800 */
[----:B------:R-:W-:-:S03]  /*87b30*/  LOP3.LUT P0, RZ, R27, 0x80, RZ, 0xc0, !PT ;  /* 0x000000801bff7812 */ /* 0x000fc6000780c0ff */
[----:B------:R-:W2:Y:S01]  /*87b40*/  LDL.LU R27, [R1+0xc90] ;  /* 0x000c9000011b7983 */ /* 0x000ea20000300800 */
[----:B------:R-:W-:-:S03]  /*87b50*/  SHF.L.U32 R2, R24, 0x1, RZ ;  /* 0x0000000118027819 */ /* 0x000fc600000006ff */
[----:B------:R-:W2:Y:S01]  /*87b60*/  LDL.LU R3, [R1+0xc70] ;  /* 0x000c700001037983 */ /* 0x000ea20000300800 */
[----:B------:R-:W-:-:S03]  /*87b70*/  SEL R0, RZ, 0x110, !P0 ;  /* 0x00000110ff007807 */ /* 0x000fc60004000000 */
[----:B------:R-:W2:Y:S04]  /*87b80*/  LDL.LU R4, [R1+0xc60] ;  /* 0x000c600001047983 */ /* 0x000ea80000300800 */
[----:B------:R-:W2:Y:S04]  /*87b90*/  LDL.LU R5, [R1+0xc50] ;  /* 0x000c500001057983 */ /* 0x000ea80000300800 */
[----:B------:R-:W2:Y:S01]  /*87ba0*/  LDL.LU R6, [R1+0xc40] ;  /* 0x000c400001067983 */ /* 0x000ea20000300800 */
[----:B------:R-:W-:-:S03]  /*87bb0*/  LOP3.LUT R0, R0, R2, RZ, 0x3c, !PT ;  /* 0x0000000200007212 */ /* 0x000fc600078e3cff */
[----:B------:R-:W2:Y:S04]  /*87bc0*/  LDL.LU R7, [R1+0xc30] ;  /* 0x000c300001077983 */ /* 0x000ea80000300800 */
[----:B------:R-:W2:Y:S04]  /*87bd0*/  LDL.LU R8, [R1+0xc14] ;  /* 0x000c140001087983 */ /* 0x000ea80000300800 */
[----:B------:R-:W2:Y:S04]  /*87be0*/  LDL.LU R22, [R1+0xbf8] ;  /* 0x000bf80001167983 */ /* 0x000ea80000300800 */
[----:B------:R-:W2:Y:S04]  /*87bf0*/  LDL.LU R24, [R1+0xbe0] ;  /* 0x000be00001187983 */ /* 0x000ea80000300800 */
[----:B------:R-:W2:Y:S04]  /*87c00*/  LDL.LU R2, [R1+0xc80] ;  /* 0x000c800001027983 */ /* 0x000ea80000300800 */
[----:B------:R-:W2:Y:S04]  /*87c10*/  LDL.LU R9, [R1+0xbbc] ;  /* 0x000bbc0001097983 */ /* 0x000ea80000300800 */
[----:B------:R-:W2:Y:S01]  /*87c20*/  LDL.LU R10, [R1+0xb90] ;  /* 0x000b9000010a7983 */ /* 0x000ea20000300800 */
[----:B------:R-:W-:-:S03]  /*87c30*/  LOP3.LUT R0, R0, 0x20, RZ, 0x3c, !PT ;  /* 0x0000002000007812 */ /* 0x000fc600078e3cff */
[----:B------:R-:W2:Y:S04]  /*87c40*/  LDL.LU R11, [R1+0xb6c] ;  /* 0x000b6c00010b7983 */ /* 0x000ea80000300800 */
[----:B---3--:R0:W-:Y:S04]  /*87c50*/  STS.U16 [R12+0x5e800], R23 ;  /* 0x05e800170c007388 */ /* 0x0081e80000000400 */
[----:B----4-:R1:W-:Y:S04]  /*87c60*/  STS.U16 [R12+0x5f000], R28 ;  /* 0x05f0001c0c007388 */ /* 0x0103e80000000400 */
[----:B0-----:R-:W3:Y:S04]  /*87c70*/  LDL.LU R23, [R1+0xb48] ;  /* 0x000b480001177983 */ /* 0x001ee80000300800 */
[----:B-1----:R-:W4:Y:S04]  /*87c80*/  LDL.LU R28, [R1+0xb28] ;  /* 0x000b2800011c7983 */ /* 0x002f280000300800 */
[----:B-----5:R0:W-:Y:S04]  /*87c90*/  STS.U16 [R12+0x5f800], R21 ;  /* 0x05f800150c007388 */ /* 0x0201e80000000400 */
[----:B------:R1:W-:Y:S04]  /*87ca0*/  STS.U16 [R0+0x40200], R26 ;  /* 0x0402001a00007388 */ /* 0x0003e80000000400 */
[----:B0-----:R-:W5:Y:S04]  /*87cb0*/  LDL.LU R12, [R1+0xb0c] ;  /* 0x000b0c00010c7983 */ /* 0x001f680000300800 */
[----:B------:R-:W5:Y:S04]  /*87cc0*/  LDL.LU R13, [R1+0xaf0] ;  /* 0x000af000010d7983 */ /* 0x000f680000300800 */
[----:B------:R-:W5:Y:S04]  /*87cd0*/  LDL.LU R14, [R1+0xad4] ;  /* 0x000ad400010e7983 */ /* 0x000f680000300800 */
[----:B------:R-:W5:Y:S04]  /*87ce0*/  LDL.LU R15, [R1+0xac0] ;  /* 0x000ac000010f7983 */ /* 0x000f680000300800 */
[----:B------:R-:W5:Y:S04]  /*87cf0*/  LDL.LU R16, [R1+0xaa0] ;  /* 0x000aa00001107983 */ /* 0x000f680000300800 */
[----:B------:R-:W5:Y:S04]  /*87d00*/  LDL.LU R19, [R1+0xa8c] ;  /* 0x000a8c0001137983 */ /* 0x000f680000300800 */
[----:B-1----:R-:W5:Y:S04]  /*87d10*/  LDL.LU R26, [R1+0xa70] ;  /* 0x000a7000011a7983 */ /* 0x002f680000300800 */
[----:B------:R-:W5:Y:S04]  /*87d20*/  LDL.LU R20, [R1+0xa5c] ;  /* 0x000a5c0001147983 */ /* 0x000f680000300800 */
[----:B--2---:R0:W-:Y:S04]  /*87d30*/  STS.U16 [R0+0x40a00], R29 ;  /* 0x040a001d00007388 */ /* 0x0041e80000000400 */
[----:B------:R-:W2:Y:S04]  /*87d40*/  LDL.LU R21, [R1+0xa40] ;  /* 0x000a400001157983 */ /* 0x000ea80000300800 */
[----:B0-----:R-:W2:Y:S04]  /*87d50*/  LDL.LU R29, [R1+0xa28] ;  /* 0x000a2800011d7983 */ /* 0x001ea80000300800 */
[----:B------:R0:W-:Y:S04]  /*87d60*/  STS.U16 [R0+0x41200], R27 ;  /* 0x0412001b00007388 */ /* 0x0001e80000000400 */
[----:B0-----:R-:W2:Y:S04]  /*87d70*/  LDL.LU R27, [R1+0xa10] ;  /* 0x000a1000011b7983 */ /* 0x001ea80000300800 */
        /* <DEDUP_REMOVED lines=9> */
[----:B0-----:R-:W2:Y:S04]  /*87e10*/  LDL.LU R22, [R1+0x9f4] ;  /* 0x0009f40001167983 */ /* 0x001ea80000300800 */
[----:B-1----:R-:W2:Y:S04]  /*87e20*/  LDL.LU R24, [R1+0x9e0] ;  /* 0x0009e00001187983 */ /* 0x002ea80000300800 */
[----:B------:R-:W-:Y:S04]  /*87e30*/  STS.U16 [R0+0x46200], R9 ;  /* 0x0462000900007388 */ /* 0x000fe80000000400 */
[----:B------:R-:W-:Y:S04]  /*87e40*/  STS.U16 [R0+0x46a00], R10 ;  /* 0x046a000a00007388 */ /* 0x000fe80000000400 */
[----:B------:R-:W-:Y:S04]  /*87e50*/  STS.U16 [R0+0x47200], R11 ;  /* 0x0472000b00007388 */ /* 0x000fe80000000400 */
[----:B---3--:R0:W-:Y:S04]  /*87e60*/  STS.U16 [R0+0x47a00], R23 ;  /* 0x047a001700007388 */ /* 0x0081e80000000400 */
[----:B----4-:R1:W-:Y:S04]  /*87e70*/  STS.U16 [R0+0x48200], R28 ;  /* 0x0482001c00007388 */ /* 0x0103e80000000400 */
[----:B0-----:R-:W3:Y:S04]  /*87e80*/  LDL.LU R23, [R1+0x9c0] ;  /* 0x0009c00001177983 */ /* 0x001ee80000300800 */
[----:B-1----:R-:W4:Y:S04]  /*87e90*/  LDL.LU R28, [R1+0x9a8] ;  /* 0x0009a800011c7983 */ /* 0x002f280000300800 */
[----:B-----5:R-:W-:Y:S04]  /*87ea0*/  STS.U16 [R0+0x48a00], R12 ;  /* 0x048a000c00007388 */ /* 0x020fe80000000400 */
[----:B------:R-:W-:Y:S04]  /*87eb0*/  STS.U16 [R0+0x49200], R13 ;  /* 0x0492000d00007388 */ /* 0x000fe80000000400 */
[----:B------:R-:W-:Y:S04]  /*87ec0*/  STS.U16 [R0+0x49a00], R14 ;  /* 0x049a000e00007388 */ /* 0x000fe80000000400 */
[----:B------:R-:W-:Y:S04]  /*87ed0*/  STS.U16 [R0+0x4a200], R15 ;  /* 0x04a2000f00007388 */ /* 0x000fe80000000400 */
[----:B------:R-:W-:Y:S04]  /*87ee0*/  STS.U16 [R0+0x4aa00], R16 ;  /* 0x04aa001000007388 */ /* 0x000fe80000000400 */
[----:B------:R-:W-:Y:S04]  /*87ef0*/  STS.U16 [R0+0x4b200], R19 ;  /* 0x04b2001300007388 */ /* 0x000fe80000000400 */
[----:B------:R0:W-:Y:S04]  /*87f00*/  STS.U16 [R0+0x4ba00], R26 ;  /* 0x04ba001a00007388 */ /* 0x0001e80000000400 */
[----:B0-----:R-:W5:Y:S04]  /*87f10*/  LDL.LU R26, [R1+0x998] ;  /* 0x00099800011a7983 */ /* 0x001f680000300800 */
[----:B------:R-:W-:Y:S04]  /*87f20*/  STS.U16 [R0+0x4c200], R20 ;  /* 0x04c2001400007388 */ /* 0x000fe80000000400 */
[----:B--2---:R-:W-:Y:S04]  /*87f30*/  STS.U16 [R0+0x4ca00], R21 ;  /* 0x04ca001500007388 */ /* 0x004fe80000000400 */
[----:B------:R0:W-:Y:S04]  /*87f40*/  STS.U16 [R0+0x4d200], R29 ;  /* 0x04d2001d00007388 */ /* 0x0001e80000000400 */
[----:B0-----:R-:W2:Y:S04]  /*87f50*/  LDL.LU R29, [R1+0x988] ;  /* 0x00098800011d7983 */ /* 0x001ea80000300800 */
[----:B------:R0:W-:Y:S04]  /*87f60*/  STS.U16 [R0+0x4da00], R27 ;  /* 0x04da001b00007388 */ /* 0x0001e80000000400 */
[----:B0-----:R-:W2:Y:S04]  /*87f70*/  LDL.LU R27, [R1+0x978] ;  /* 0x00097800011b7983 */ /* 0x001ea80000300800 */
        /* <DEDUP_REMOVED lines=10> */
[----:B------:R-:W-:Y:S04]  /*88020*/  STS.U16 [R0+0x4e200], R22 ;  /* 0x04e2001600007388 */ /* 0x000fe80000000400 */
[----:B------:R-:W2:Y:S04]  /*88030*/  LDL.LU R10, [R1+0x854] ;  /* 0x00085400010a7983 */ /* 0x000ea80000300800 */
[----:B------:R0:W-:Y:S04]  /*88040*/  STS.U16 [R0+0x4ea00], R24 ;  /* 0x04ea001800007388 */ /* 0x0001e80000000400 */
[----:B------:R-:W2:Y:S04]  /*88050*/  LDL.LU R19, [R1+0x800] ;  /* 0x0008000001137983 */ /* 0x000ea80000300800 */
        /* <DEDUP_REMOVED lines=8> */
[----:B---3--:R0:W-:Y:S04]  /*880e0*/  STS.U16 [R0+0x4f200], R23 ;  /* 0x04f2001700007388 */ /* 0x0081e80000000400 */
[----:B----4-:R1:W-:Y:S04]  /*880f0*/  STS.U16 [R0+0x4fa00], R28 ;  /* 0x04fa001c00007388 */ /* 0x0103e80000000400 */
[----:B0-----:R-:W3:Y:S04]  /*88100*/  LDL.LU R23, [R1+0x7dc] ;  /* 0x0007dc0001177983 */ /* 0x001ee80000300800 */
[----:B-1----:R-:W4:Y:S04]  /*88110*/  LDL.LU R28, [R1+0x7d8] ;  /* 0x0007d800011c7983 */ /* 0x002f280000300800 */
[----:B-----5:R0:W-:Y:S04]  /*88120*/  STS.U16 [R0+0x50200], R26 ;  /* 0x0502001a00007388 */ /* 0x0201e80000000400 */
[----:B0-----:R-:W5:Y:S04]  /*88130*/  LDL.LU R26, [R1+0x7d4] ;  /* 0x0007d400011a7983 */ /* 0x001f680000300800 */
[----:B--2---:R0:W-:Y:S04]  /*88140*/  STS.U16 [R0+0x50a00], R29 ;  /* 0x050a001d00007388 */ /* 0x0041e80000000400 */
[----:B0-----:R-:W2:Y:S04]  /*88150*/  LDL.LU R29, [R1+0x7d0] ;  /* 0x0007d000011d7983 */ /* 0x001ea80000300800 */
[----:B------:R0:W-:Y:S04]  /*88160*/  STS.U16 [R0+0x51200], R27 ;  /* 0x0512001b00007388 */ /* 0x0001e80000000400 */
        /* <DEDUP_REMOVED lines=9> */
[----:B------:R-:W-:Y:S04]  /*88200*/  STS.U16 [R0+0x56200], R9 ;  /* 0x0562000900007388 */ /* 0x000fe80000000400 */
[----:B0-----:R-:W2:Y:S04]  /*88210*/  LDL.LU R27, [R1+0x62f4] ;  /* 0x0062f400011b7983 */ /* 0x001ea80000300800 */
[----:B------:R-:W-:Y:S04]  /*88220*/  STS.U16 [R0+0x56a00], R10 ;  /* 0x056a000a00007388 */ /* 0x000fe80000000400 */
[----:B-1----:R-:W2:Y:S04]  /*88230*/  LDL.LU R14, [R1+0x7cc] ;  /* 0x0007cc00010e7983 */ /* 0x002ea80000300800 */
[----:B------:R0:W-:Y:S04]  /*88240*/  STS.U16 [R0+0x57200], R19 ;  /* 0x0572001300007388 */ /* 0x0001e80000000400 */
[----:B------:R-:W2:Y:S04]  /*88250*/  LDL.LU R15, [R1+0x7c8] ;  /* 0x0007c800010f7983 */ /* 0x000ea80000300800 */
[----:B------:R-:W-:Y:S04]  /*88260*/  STS.U16 [R0+0x57a00], R24 ;  /* 0x057a001800007388 */ /* 0x000fe80000000400 */
[----:B------:R-:W-:Y:S04]  /*88270*/  STS.U16 [R0+0x58200], R11 ;  /* 0x0582000b00007388 */ /* 0x000fe80000000400 */
[----:B------:R-:W-:Y:S04]  /*88280*/  STS.U16 [R0+0x58a00], R12 ;  /* 0x058a000c00007388 */ /* 0x000fe80000000400 */
[----:B------:R-:W-:Y:S04]  /*88290*/  STS.U16 [R0+0x59200], R13 ;  /* 0x0592000d00007388 */ /* 0x000fe80000000400 */
[----:B------:R1:W-:Y:S04]  /*882a0*/  STS.U16 [R0+0x59a00], R16 ;  /* 0x059a001000007388 */ /* 0x0003e80000000400 */
[----:B0-----:R-:W2:Y:S04]  /*882b0*/  LDL.LU R19, [R1+0x7c4] ;  /* 0x0007c40001137983 */ /* 0x001ea80000300800 */
[----:B-1----:R-:W0:Y:S04]  /*882c0*/  S2R R16, SR_TID.X ;  /* 0x0000000000107919 */ /* 0x002e280000002100 */
[----:B------:R1:W-:Y:S04]  /*882d0*/  STS.U16 [R0+0x5a200], R20 ;  /* 0x05a2001400007388 */ /* 0x0003e80000000400 */
[----:B------:R0:W-:Y:S04]  /*882e0*/  STS.U16 [R0+0x5aa00], R21 ;  /* 0x05aa001500007388 */ /* 0x0001e80000000400 */
[----:B------:R0:W-:Y:S04]  /*882f0*/  STS.U16 [R0+0x5b200], R22 ;  /* 0x05b2001600007388 */ /* 0x0001e80000000400 */
[----:B------:R-:W2:Y:S04]  /*88300*/  LDL.LU R24, [R1+0x7c0] ;  /* 0x0007c00001187983 */ /* 0x000ea80000300800 */
[----:B------:R-:W2:Y:S01]  /*88310*/  LDL.LU R9, [R1+0x7bc] ;  /* 0x0007bc0001097983 */ /* 0x000ea20000300800 */
[----:B0-----:R-:W-:-:S03]  /*88320*/  LOP3.LUT P1, RZ, R16, 0x80, RZ, 0xc0, !PT ;  /* 0x0000008010ff7812 */ /* 0x001fc6000782c0ff */
[----:B------:R-:W2:Y:S04]  /*88330*/  LDL.LU R10, [R1+0xcac] ;  /* 0x000cac00010a7983 */ /* 0x000ea80000300800 */
[----:B------:R-:W2:Y:S01]  /*88340*/  LDL.LU R11, [R1+0xc9c] ;  /* 0x000c9c00010b7983 */ /* 0x000ea20000300800 */
[----:B------:R-:W-:-:S03]  /*88350*/  SEL R3, RZ, 0x110, !P1 ;  /* 0x00000110ff037807 */ /* 0x000fc60004800000 */
[----:B-1----:R-:W2:Y:S04]  /*88360*/  LDL.LU R20, [R1+0xc8c] ;  /* 0x000c8c0001147983 */ /* 0x002ea80000300800 */
[----:B------:R-:W2:Y:S04]  /*88370*/  LDL.LU R21, [R1+0xc7c] ;  /* 0x000c7c0001157983 */ /* 0x000ea80000300800 */
[----:B------:R-:W2:Y:S04]  /*88380*/  LDL.LU R22, [R1+0xc6c] ;  /* 0x000c6c0001167983 */ /* 0x000ea80000300800 */
[----:B---3--:R0:W-:Y:S04]  /*88390*/  STS.U16 [R0+0x5ba00], R23 ;  /* 0x05ba001700007388 */ /* 0x0081e80000000400 */
[----:B----4-:R1:W-:Y:S04]  /*883a0*/  STS.U16 [R0+0x5c200], R28 ;  /* 0x05c2001c00007388 */ /* 0x0103e80000000400 */
[----:B0-----:R-:W3:Y:S04]  /*883b0*/  LDL.LU R23, [R1+0xc5c] ;  /* 0x000c5c0001177983 */ /* 0x001ee80000300800 */
[----:B-1----:R-:W4:Y:S04]  /*883c0*/  LDL.LU R28, [R1+0xc4c] ;  /* 0x000c4c00011c7983 */ /* 0x002f280000300800 */
[----:B-----5:R0:W-:Y:S02]  /*883d0*/  STS.U16 [R0+0x5ca00], R26 ;  /* 0x05ca001a00007388 */ /* 0x0201e40000000400 */
[----:B0-----:R-:W-:-:S05]  /*883e0*/  LOP3.LUT R26, R16, 0x7f, RZ, 0xc0, !PT ;  /* 0x0000007f101a7812 */ /* 0x001fca00078ec0ff */
[----:B------:R-:W-:-:S05]  /*883f0*/  IMAD.SHL.U32 R4, R26, 0x2, RZ ;  /* 0x000000021a047824 */ /* 0x000fca00078e00ff */
[----:B------:R-:W-:Y:S01]  /*88400*/  LOP3.LUT R3, R3, R4, RZ, 0x3c, !PT ;  /* 0x0000000403037212 */ /* 0x000fe200078e3cff */
[----:B--2---:R0:W-:Y:S04]  /*88410*/  STS.U16 [R0+0x5d200], R29 ;  /* 0x05d2001d00007388 */ /* 0x0041e80000000400 */
[----:B0-----:R-:W2:Y:S04]  /*88420*/  LDL.LU R29, [R1+0xc3c] ;  /* 0x000c3c00011d7983 */ /* 0x001ea80000300800 */
[----:B------:R-:W5:Y:S04]  /*88430*/  LDL R4, [R1+0x12a4] ;  /* 0x0012a40001047983 */ /* 0x000f680000100800 */
[----:B------:R-:W-:Y:S04]  /*88440*/  STS.U16 [R0+0x5da00], R14 ;  /* 0x05da000e00007388 */ /* 0x000fe80000000400 */
        /* <DEDUP_REMOVED lines=12> */
[----:B-----5:R0:W-:Y:S04]  /*88510*/  STS.U16 [R4+0x5ea00], R19 ;  /* 0x05ea001304007388 */ /* 0x0201e80000000400 */
[----:B------:R1:W-:Y:S04]  /*88520*/  STS.U16 [R4+0x5f200], R24 ;  /* 0x05f2001804007388 */ /* 0x0003e80000000400 */
[----:B0-----:R-:W5:Y:S04]  /*88530*/  LDL.LU R19, [R1+0xacc] ;  /* 0x000acc0001137983 */ /* 0x001f680000300800 */
[----:B-1----:R-:W5:Y:S01]  /*88540*/  LDL.LU R24, [R1+0xabc] ;  /* 0x000abc0001187983 */ /* 0x002f620000300800 */
[----:B------:R-:W-:-:S03]  /*88550*/  LOP3.LUT R3, R3, 0x40, RZ, 0x3c, !PT ;  /* 0x0000004003037812 */ /* 0x000fc600078e3cff */
[----:B------:R0:W-:Y:S04]  /*88560*/  STS.U16 [R4+0x5fa00], R9 ;  /* 0x05fa000904007388 */ /* 0x0001e80000000400 */
[----:B------:R1:W-:Y:S04]  /*88570*/  STS.U16 [R3+0x40400], R10 ;  /* 0x0404000a03007388 */ /* 0x0003e80000000400 */
[----:B------:R0:W-:Y:S04]  /*88580*/  STS.U16 [R3+0x40c00], R11 ;  /* 0x040c000b03007388 */ /* 0x0001e80000000400 */
[----:B------:R0:W-:Y:S04]  /*88590*/  STS.U16 [R3+0x41400], R20 ;  /* 0x0414001403007388 */ /* 0x0001e80000000400 */
[----:B------:R1:W-:Y:S04]  /*885a0*/  STS.U16 [R3+0x41c00], R21 ;  /* 0x041c001503007388 */ /* 0x0003e80000000400 */
[----:B------:R1:W-:Y:S04]  /*885b0*/  STS.U16 [R3+0x42400], R22 ;  /* 0x0424001603007388 */ /* 0x0003e80000000400 */
[----:B0-----:R-:W5:Y:S04]  /*885c0*/  LDL.LU R9, [R1+0xa9c] ;  /* 0x000a9c0001097983 */ /* 0x001f680000300800 */
[----:B---3--:R0:W-:Y:S04]  /*885d0*/  STS.U16 [R3+0x42c00], R23 ;  /* 0x042c001703007388 */ /* 0x0081e80000000400 */
[----:B-1----:R-:W3:Y:S04]  /*885e0*/  LDL.LU R10, [R1+0xa84] ;  /* 0x000a8400010a7983 */ /* 0x002ee80000300800 */
[----:B----4-:R1:W-:Y:S04]  /*885f0*/  STS.U16 [R3+0x43400], R28 ;  /* 0x0434001c03007388 */ /* 0x0103e80000000400 */
[----:B------:R-:W4:Y:S04]  /*88600*/  LDL.LU R11, [R1+0xa6c] ;  /* 0x000a6c00010b7983 */ /* 0x000f280000300800 */
[----:B--2---:R2:W-:Y:S04]  /*88610*/  STS.U16 [R3+0x43c00], R29 ;  /* 0x043c001d03007388 */ /* 0x0045e80000000400 */
[----:B------:R-:W4:Y:S04]  /*88620*/  LDL.LU R20, [R1+0xa54] ;  /* 0x000a540001147983 */ /* 0x000f280000300800 */
[----:B------:R-:W4:Y:S04]  /*88630*/  LDL.LU R21, [R1+0xa3c] ;  /* 0x000a3c0001157983 */ /* 0x000f280000300800 */
[----:B------:R-:W-:Y:S04]  /*88640*/  STS.U16 [R3+0x44400], R0 ;  /* 0x0444000003007388 */ /* 0x000fe80000000400 */
[----:B------:R-:W4:Y:S04]  /*88650*/  LDL.LU R22, [R1+0xa20] ;  /* 0x000a200001167983 */ /* 0x000f280000300800 */
[----:B------:R-:W-:Y:S04]  /*88660*/  STS.U16 [R3+0x44c00], R2 ;  /* 0x044c000203007388 */ /* 0x000fe80000000400 */
[----:B0-----:R-:W4:Y:S04]  /*88670*/  LDL.LU R23, [R1+0xa08] ;  /* 0x000a080001177983 */ /* 0x001f280000300800 */
[----:B------:R-:W-:Y:S04]  /*88680*/  STS.U16 [R3+0x45400], R5 ;  /* 0x0454000503007388 */ /* 0x000fe80000000400 */
[----:B-1----:R-:W4:Y:S04]  /*88690*/  LDL.LU R28, [R1+0x9ec] ;  /* 0x0009ec00011c7983 */ /* 0x002f280000300800 */
[----:B------:R-:W-:Y:S04]  /*886a0*/  STS.U16 [R3+0x45c00], R6 ;  /* 0x045c000603007388 */ /* 0x000fe80000000400 */
[----:B--2---:R-:W2:Y:S04]  /*886b0*/  LDL.LU R29, [R1+0x9d4] ;  /* 0x0009d400011d7983 */ /* 0x004ea80000300800 */
[----:B------:R0:W-:Y:S04]  /*886c0*/  STS.U16 [R3+0x46400], R7 ;  /* 0x0464000703007388 */ /* 0x0001e80000000400 */
[----:B------:R1:W-:Y:S04]  /*886d0*/  STS.U16 [R3+0x46c00], R8 ;  /* 0x046c000803007388 */ /* 0x0003e80000000400 */
[----:B------:R1:W-:Y:S04]  /*886e0*/  STS.U16 [R3+0x47400], R12 ;  /* 0x0474000c03007388 */ /* 0x0003e80000000400 */
[----:B0-----:R-:W2:Y:S04]  /*886f0*/  LDL.LU R7, [R1+0x9bc] ;  /* 0x0009bc0001077983 */ /* 0x001ea80000300800 */
[----:B-1----:R-:W2:Y:S04]  /*88700*/  LDL.LU R8, [R1+0x9a4] ;  /* 0x0009a40001087983 */ /* 0x002ea80000300800 */
[----:B------:R0:W-:Y:S04]  /*88710*/  STS.U16 [R3+0x47c00], R13 ;  /* 0x047c000d03007388 */ /* 0x0001e80000000400 */
[----:B------:R-:W2:Y:S04]  /*88720*/  LDL.LU R12, [R1+0x994] ;  /* 0x00099400010c7983 */ /* 0x000ea80000300800 */
[----:B------:R1:W-:Y:S04]  /*88730*/  STS.U16 [R3+0x48400], R14 ;  /* 0x0484000e03007388 */ /* 0x0003e80000000400 */
[----:B0-----:R-:W2:Y:S04]  /*88740*/  LDL.LU R13, [R1+0x984] ;  /* 0x00098400010d7983 */ /* 0x001ea80000300800 */
[----:B------:R0:W-:Y:S04]  /*88750*/  STS.U16 [R3+0x48c00], R15 ;  /* 0x048c000f03007388 */ /* 0x0001e80000000400 */
[----:B-1----:R-:W2:Y:S04]  /*88760*/  LDL.LU R14, [R1+0x974] ;  /* 0x00097400010e7983 */ /* 0x002ea80000300800 */
[----:B------:R1:W-:Y:S04]  /*88770*/  STS.U16 [R3+0x49400], R16 ;  /* 0x0494001003007388 */ /* 0x0003e80000000400 */
[----:B0-----:R-:W2:Y:S04]  /*88780*/  LDL.LU R15, [R1+0x964] ;  /* 0x00096400010f7983 */ /* 0x001ea80000300800 */
[----:B-1----:R-:W2:Y:S04]  /*88790*/  LDL.LU R16, [R1+0x954] ;  /* 0x0009540001107983 */ /* 0x002ea80000300800 */
[----:B-----5:R0:W-:Y:S04]  /*887a0*/  STS.U16 [R3+0x49c00], R19 ;  /* 0x049c001303007388 */ /* 0x0201e80000000400 */
[----:B------:R1:W-:Y:S04]  /*887b0*/  STS.U16 [R3+0x4a400], R24 ;  /* 0x04a4001803007388 */ /* 0x0003e80000000400 */
[----:B0-----:R-:W5:Y:S04]  /*887c0*/  LDL.LU R19, [R1+0x924] ;  /* 0x0009240001137983 */ /* 0x001f680000300800 */
[----:B-1----:R-:W5:Y:S04]  /*887d0*/  LDL.LU R24, [R1+0x8fc] ;  /* 0x0008fc0001187983 */ /* 0x002f680000300800 */
[----:B------:R-:W5:Y:S04]  /*887e0*/  LDL.LU R0, [R1+0x8c4] ;  /* 0x0008c40001007983 */ /* 0x000f680000300800 */
[----:B------:R-:W5:Y:S04]  /*887f0*/  LDL.LU R2, [R1+0x8a0] ;  /* 0x0008a00001027983 */ /* 0x000f680000300800 */
[----:B------:R-:W5:Y:S04]  /*88800*/  LDL.LU R5, [R1+0x890] ;  /* 0x0008900001057983 */ /* 0x000f680000300800 */
[----:B------:R-:W5:Y:S04]  /*88810*/  LDL.LU R6, [R1+0x880] ;  /* 0x0008800001067983 */ /* 0x000f680000300800 */
[----:B------:R0:W-:Y:S04]  /*88820*/  STS.U16 [R3+0x4ac00], R9 ;  /* 0x04ac000903007388 */ /* 0x0001e80000000400 */
[----:B---3--:R1:W-:Y:S04]  /*88830*/  STS.U16 [R3+0x4b400], R10 ;  /* 0x04b4000a03007388 */ /* 0x0083e80000000400 */
[----:B0-----:R-:W3:Y:S04]  /*88840*/  LDL.LU R9, [R1+0x870] ;  /* 0x0008700001097983 */ /* 0x001ee80000300800 */
[----:B----4-:R0:W-:Y:S04]  /*88850*/  STS.U16 [R3+0x4bc00], R11 ;  /* 0x04bc000b03007388 */ /* 0x0101e80000000400 */
[----:B-1----:R-:W4:Y:S04]  /*88860*/  LDL.LU R10, [R1+0x860] ;  /* 0x00086000010a7983 */ /* 0x002f280000300800 */
[----:B------:R1:W-:Y:S04]  /*88870*/  STS.U16 [R3+0x4c400], R20 ;  /* 0x04c4001403007388 */ /* 0x0003e80000000400 */
[----:B0-----:R-:W4:Y:S04]  /*88880*/  LDL.LU R11, [R1+0x850] ;  /* 0x00085000010b7983 */ /* 0x001f280000300800 */
[----:B------:R0:W-:Y:S04]  /*88890*/  STS.U16 [R3+0x4cc00], R21 ;  /* 0x04cc001503007388 */ /* 0x0001e80000000400 */
[----:B-1----:R-:W4:Y:S04]  /*888a0*/  LDL.LU R20, [R1+0x7b8] ;  /* 0x0007b80001147983 */ /* 0x002f280000300800 */
[----:B------:R1:W-:Y:S04]  /*888b0*/  STS.U16 [R3+0x4d400], R22 ;  /* 0x04d4001603007388 */ /* 0x0003e80000000400 */
[----:B0-----:R-:W4:Y:S04]  /*888c0*/  LDL.LU R21, [R1+0x7b4] ;  /* 0x0007b40001157983 */ /* 0x001f280000300800 */
[----:B------:R0:W-:Y:S04]  /*888d0*/  STS.U16 [R3+0x4dc00], R23 ;  /* 0x04dc001703007388 */ /* 0x0001e80000000400 */
[----:B-1----:R-:W4:Y:S04]  /*888e0*/  LDL.LU R22, [R1+0x7b0] ;  /* 0x0007b00001167983 */ /* 0x002f280000300800 */
[----:B------:R1:W-:Y:S04]  /*888f0*/  STS.U16 [R3+0x4e400], R28 ;  /* 0x04e4001c03007388 */ /* 0x0003e80000000400 */
[----:B0-----:R-:W4:Y:S04]  /*88900*/  LDL.LU R23, [R1+0x7ac] ;  /* 0x0007ac0001177983 */ /* 0x001f280000300800 */
[----:B--2---:R0:W-:Y:S04]  /*88910*/  STS.U16 [R3+0x4ec00], R29 ;  /* 0x04ec001d03007388 */ /* 0x0041e80000000400 */
[----:B-1----:R-:W2:Y:S04]  /*88920*/  LDL.LU R28, [R1+0x7a8] ;  /* 0x0007a800011c7983 */ /* 0x002ea80000300800 */
[----:B0-----:R-:W2:Y:S04]  /*88930*/  LDL.LU R29, [R1+0x7a4] ;  /* 0x0007a400011d7983 */ /* 0x001ea80000300800 */
[----:B------:R0:W-:Y:S04]  /*88940*/  STS.U16 [R3+0x4f400], R7 ;  /* 0x04f4000703007388 */ /* 0x0001e80000000400 */
[----:B------:R1:W-:Y:S04]  /*88950*/  STS.U16 [R3+0x4fc00], R8 ;  /* 0x04fc000803007388 */ /* 0x0003e80000000400 */
[----:B0-----:R-:W2:Y:S04]  /*88960*/  LDL.LU R7, [R1+0x7a0] ;  /* 0x0007a00001077983 */ /* 0x001ea80000300800 */
[----:B------:R0:W-:Y:S04]  /*88970*/  STS.U16 [R3+0x50400], R12 ;  /* 0x0504000c03007388 */ /* 0x0001e80000000400 */
[----:B-1----:R-:W2:Y:S04]  /*88980*/  LDL.LU R8, [R1+0x78c] ;  /* 0x00078c0001087983 */ /* 0x002ea80000300800 */
        /* <DEDUP_REMOVED lines=8> */
[----:B0-----:R-:W2:Y:S04]  /*88a10*/  LDL.LU R16, [R1+0x778] ;  /* 0x0007780001107983 */ /* 0x001ea80000300800 */
[----:B-----5:R0:W-:Y:S04]  /*88a20*/  STS.U16 [R3+0x52c00], R19 ;  /* 0x052c001303007388 */ /* 0x0201e80000000400 */
[----:B------:R1:W-:Y:S04]  /*88a30*/  STS.U16 [R3+0x53400], R24 ;  /* 0x0534001803007388 */ /* 0x0003e80000000400 */
[----:B0-----:R-:W5:Y:S04]  /*88a40*/  LDL.LU R19, [R1+0x774] ;  /* 0x0007740001137983 */ /* 0x001f680000300800 */
[----:B-1----:R-:W5:Y:S04]  /*88a50*/  LDL.LU R24, [R1+0x770] ;  /* 0x0007700001187983 */ /* 0x002f680000300800 */
[----:B------:R-:W-:Y:S04]  /*88a60*/  STS.U16 [R3+0x53c00], R0 ;  /* 0x053c000003007388 */ /* 0x000fe80000000400 */
[----:B------:R-:W-:Y:S04]  /*88a70*/  STS.U16 [R3+0x54400], R2 ;  /* 0x0544000203007388 */ /* 0x000fe80000000400 */
[----:B------:R-:W-:Y:S04]  /*88a80*/  STS.U16 [R3+0x54c00], R5 ;  /* 0x054c000503007388 */ /* 0x000fe80000000400 */
[----:B------:R-:W-:Y:S04]  /*88a90*/  STS.U16 [R3+0x55400], R6 ;  /* 0x0554000603007388 */ /* 0x000fe80000000400 */
[----:B---3--:R0:W-:Y:S04]  /*88aa0*/  STS.U16 [R3+0x55c00], R9 ;  /* 0x055c000903007388 */ /* 0x0081e80000000400 */
[----:B----4-:R1:W-:Y:S04]  /*88ab0*/  STS.U16 [R3+0x56400], R10 ;  /* 0x0564000a03007388 */ /* 0x0103e80000000400 */
[----:B0-----:R-:W3:Y:S04]  /*88ac0*/  LDL.LU R9, [R1+0x76c] ;  /* 0x00076c0001097983 */ /* 0x001ee80000300800 */
        /* <DEDUP_REMOVED lines=10> */
[----:B--2---:R1:W-:Y:S04]  /*88b70*/  STS.U16 [R3+0x59400], R28 ;  /* 0x0594001c03007388 */ /* 0x0043e80000000400 */
[----:B0-----:R-:W2:Y:S04]  /*88b80*/  LDL.LU R23, [R1+0xc78] ;  /* 0x000c780001177983 */ /* 0x001ea80000300800 */
[----:B------:R0:W-:Y:S01]  /*88b90*/  STS.U16 [R3+0x59c00], R29 ;  /* 0x059c001d03007388 */ /* 0x0001e20000000400 */
[----:B------:R-:W-:-:S03]  /*88ba0*/  SHF.L.U32 R2, R26, 0x1, RZ ;  /* 0x000000011a027819 */ /* 0x000fc600000006ff */
[----:B-1----:R-:W2:Y:S04]  /*88bb0*/  LDL.LU R28, [R1+0xc68] ;  /* 0x000c6800011c7983 */ /* 0x002ea80000300800 */
[----:B0-----:R-:W2:Y:S04]  /*88bc0*/  LDL.LU R29, [R1+0xc58] ;  /* 0x000c5800011d7983 */ /* 0x001ea80000300800 */
[----:B------:R-:W-:Y:S04]  /*88bd0*/  STS.U16 [R3+0x5a400], R7 ;  /* 0x05a4000703007388 */ /* 0x000fe80000000400 */
[----:B------:R-:W-:Y:S04]  /*88be0*/  STS.U16 [R3+0x5ac00], R8 ;  /* 0x05ac000803007388 */ /* 0x000fe80000000400 */
[----:B------:R0:W-:Y:S04]  /*88bf0*/  STS.U16 [R3+0x5b400], R12 ;  /* 0x05b4000c03007388 */ /* 0x0001e80000000400 */
[----:B------:R-:W-:Y:S04]  /*88c00*/  STS.U16 [R3+0x5bc00], R13 ;  /* 0x05bc000d03007388 */ /* 0x000fe80000000400 */
[----:B0-----:R-:W2:Y:S04]  /*88c10*/  LDL.LU R12, [R1+0xc48] ;  /* 0x000c4800010c7983 */ /* 0x001ea80000300800 */
[----:B------:R-:W-:Y:S04]  /*88c20*/  STS.U16 [R3+0x5c400], R14 ;  /* 0x05c4000e03007388 */ /* 0x000fe80000000400 */
[----:B------:R-:W-:Y:S04]  /*88c30*/  STS.U16 [R3+0x5cc00], R15 ;  /* 0x05cc000f03007388 */ /* 0x000fe80000000400 */
[----:B------:R-:W-:Y:S04]  /*88c40*/  STS.U16 [R3+0x5d400], R16 ;  /* 0x05d4001003007388 */ /* 0x000fe80000000400 */
[----:B-----5:R-:W-:Y:S04]  /*88c50*/  STS.U16 [R3+0x5dc00], R19 ;  /* 0x05dc001303007388 */ /* 0x020fe80000000400 */
[----:B------:R0:W-:Y:S04]  /*88c60*/  STS.U16 [R3+0x5e400], R24 ;  /* 0x05e4001803007388 */ /* 0x0001e80000000400 */
[----:B0-----:R-:W5:Y:S04]  /*88c70*/  LDL.LU R24, [R1+0xc38] ;  /* 0x000c380001187983 */ /* 0x001f680000300800 */
[----:B------:R-:W5:Y:S04]  /*88c80*/  LDL.LU R26, [R1+0xc20] ;  /* 0x000c2000011a7983 */ /* 0x000f680000300800 */
[----:B------:R-:W5:Y:S04]  /*88c90*/  LDL.LU R13, [R1+0xc08] ;  /* 0x000c0800010d7983 */ /* 0x000f680000300800 */
[----:B------:R-:W5:Y:S04]  /*88ca0*/  LDL.LU R14, [R1+0xbec] ;  /* 0x000bec00010e7983 */ /* 0x000f680000300800 */
[----:B------:R-:W5:Y:S04]  /*88cb0*/  LDL.LU R15, [R1+0xbcc] ;  /* 0x000bcc00010f7983 */ /* 0x000f680000300800 */
[----:B------:R-:W5:Y:S01]  /*88cc0*/  LDL.LU R16, [R1+0xba8] ;  /* 0x000ba80001107983 */ /* 0x000f620000300800 */
[----:B------:R-:W-:-:S03]  /*88cd0*/  LOP3.LUT P0, RZ, R18, 0x80, RZ, 0xc0, !PT ;  /* 0x0000008012ff7812 */ /* 0x000fc6000780c0ff */
[----:B---3--:R-:W-:Y:S01]  /*88ce0*/  STS.U16 [R3+0x5ec00], R9 ;  /* 0x05ec000903007388 */ /* 0x008fe20000000400 */
[----:B------:R-:W-:-:S03]  /*88cf0*/  SEL R0, RZ, 0x110, !P0 ;  /* 0x00000110ff007807 */ /* 0x000fc60004000000 */
[----:B------:R-:W3:Y:S01]  /*88d00*/  LDL.LU R19, [R1+0xb7c] ;  /* 0x000b7c0001137983 */ /* 0x000ee20000300800 */
[----:B------:R-:W-:-:S03]  /*88d10*/  LOP3.LUT R0, R0, R2, RZ, 0x3c, !PT ;  /* 0x0000000200007212 */ /* 0x000fc600078e3cff */
[----:B----4-:R-:W-:Y:S01]  /*88d20*/  STS.U16 [R3+0x5f400], R10 ;  /* 0x05f4000a03007388 */ /* 0x010fe20000000400 */
[----:B------:R-:W-:-:S03]  /*88d30*/  LOP3.LUT R0, R0, 0x60, RZ, 0x3c, !PT ;  /* 0x0000006000007812 */ /* 0x000fc600078e3cff */
[----:B------:R0:W-:Y:S04]  /*88d40*/  STS.U16 [R3+0x5fc00], R11 ;  /* 0x05fc000b03007388 */ /* 0x0001e80000000400 */
[----:B0-----:R-:W4:Y:S04]  /*88d50*/  LDL.LU R3, [R1+0xb54] ;  /* 0x000b540001037983 */ /* 0x001f280000300800 */
[----:B------:R-:W3:Y:S04]  /*88d60*/  LDL.LU R4, [R1+0xb38] ;  /* 0x000b380001047983 */ /* 0x000ee80000300800 */
[----:B------:R-:W3:Y:S04]  /*88d70*/  LDL.LU R5, [R1+0xb18] ;  /* 0x000b180001057983 */ /* 0x000ee80000300800 */
[----:B------:R-:W3:Y:S04]  /*88d80*/  LDL.LU R6, [R1+0xafc] ;  /* 0x000afc0001067983 */ /* 0x000ee80000300800 */
[----:B------:R0:W-:Y:S04]  /*88d90*/  STS.U16 [R0+0x40600], R20 ;  /* 0x0406001400007388 */ /* 0x0001e80000000400 */
[----:B------:R-:W3:Y:S04]  /*88da0*/  LDL.LU R7, [R1+0xae4] ;  /* 0x000ae40001077983 */ /* 0x000ee80000300800 */
[----:B------:R1:W-:Y:S04]  /*88db0*/  STS.U16 [R0+0x40e00], R21 ;  /* 0x040e001500007388 */ /* 0x0003e80000000400 */
[----:B------:R-:W4:Y:S04]  /*88dc0*/  LDL.LU R8, [R1+0xac8] ;  /* 0x000ac80001087983 */ /* 0x000f280000300800 */
[----:B------:R1:W-:Y:S04]  /*88dd0*/  STS.U16 [R0+0x41600], R22 ;  /* 0x0416001600007388 */ /* 0x0003e80000000400 */
[----:B0-----:R-:W4:Y:S04]  /*88de0*/  LDL.LU R20, [R1+0xaac] ;  /* 0x000aac0001147983 */ /* 0x001f280000300800 */
[----:B--2---:R0:W-:Y:S04]  /*88df0*/  STS.U16 [R0+0x41e00], R23 ;  /* 0x041e001700007388 */ /* 0x0041e80000000400 */
[----:B-1----:R-:W2:Y:S04]  /*88e00*/  LDL.LU R21, [R1+0xa94] ;  /* 0x000a940001157983 */ /* 0x002ea80000300800 */
[----:B------:R1:W-:Y:S04]  /*88e10*/  STS.U16 [R0+0x42600], R28 ;  /* 0x0426001c00007388 */ /* 0x0003e80000000400 */
[----:B------:R-:W2:Y:S04]  /*88e20*/  LDL.LU R22, [R1+0xa7c] ;  /* 0x000a7c0001167983 */ /* 0x000ea80000300800 */
[----:B------:R1:W-:Y:S04]  /*88e30*/  STS.U16 [R0+0x42e00], R29 ;  /* 0x042e001d00007388 */ /* 0x0003e80000000400 */
[----:B0-----:R-:W2:Y:S04]  /*88e40*/  LDL.LU R23, [R1+0xa68] ;  /* 0x000a680001177983 */ /* 0x001ea80000300800 */
[----:B-1----:R-:W2:Y:S04]  /*88e50*/  LDL.LU R28, [R1+0xa4c] ;  /* 0x000a4c00011c7983 */ /* 0x002ea80000300800 */
[----:B------:R-:W-:Y:S04]  /*88e60*/  STS.U16 [R0+0x43600], R12 ;  /* 0x0436000c00007388 */ /* 0x000fe80000000400 */
[----:B------:R-:W2:Y:S04]  /*88e70*/  LDL.LU R29, [R1+0xa34] ;  /* 0x000a3400011d7983 */ /* 0x000ea80000300800 */
[----:B-----5:R0:W-:Y:S04]  /*88e80*/  STS.U16 [R0+0x43e00], R24 ;  /* 0x043e001800007388 */ /* 0x0201e80000000400 */
[----:B------:R1:W-:Y:S04]  /*88e90*/  STS.U16 [R0+0x44600], R26 ;  /* 0x0446001a00007388 */ /* 0x0003e80000000400 */
[----:B0-----:R-:W5:Y:S04]  /*88ea0*/  LDL.LU R24, [R1+0xa18] ;  /* 0x000a180001187983 */ /* 0x001f680000300800 */
[----:B-1----:R-:W5:Y:S04]  /*88eb0*/  LDL.LU R26, [R1+0xa04] ;  /* 0x000a0400011a7983 */ /* 0x002f680000300800 */
[----:B------:R-:W5:Y:S04]  /*88ec0*/  LDL.LU R9, [R1+0x9e8] ;  /* 0x0009e80001097983 */ /* 0x000f680000300800 */
[----:B------:R-:W5:Y:S04]  /*88ed0*/  LDL.LU R10, [R1+0x9d0] ;  /* 0x0009d000010a7983 */ /* 0x000f680000300800 */
[----:B------:R-:W5:Y:S04]  /*88ee0*/  LDL.LU R11, [R1+0x9b4] ;  /* 0x0009b400010b7983 */ /* 0x000f680000300800 */
[----:B------:R0:W-:Y:S04]  /*88ef0*/  STS.U16 [R0+0x44e00], R13 ;  /* 0x044e000d00007388 */ /* 0x0001e80000000400 */
[----:B------:R-:W5:Y:S04]  /*88f00*/  LDL.LU R12, [R1+0x9a0] ;  /* 0x0009a000010c7983 */ /* 0x000f680000300800 */
[----:B------:R1:W-:Y:S04]  /*88f10*/  STS.U16 [R0+0x45600], R14 ;  /* 0x0456000e00007388 */ /* 0x0003e80000000400 */
[----:B0-----:R-:W5:Y:S04]  /*88f20*/  LDL.LU R13, [R1+0x990] ;  /* 0x00099000010d7983 */ /* 0x001f680000300800 */
[----:B-1----:R-:W5:Y:S04]  /*88f30*/  LDL.LU R14, [R1+0x980] ;  /* 0x00098000010e7983 */ /* 0x002f680000300800 */
[----:B------:R0:W-:Y:S04]  /*88f40*/  STS.U16 [R0+0x45e00], R15 ;  /* 0x045e000f00007388 */ /* 0x0001e80000000400 */
[----:B------:R1:W-:Y:S04]  /*88f50*/  STS.U16 [R0+0x46600], R16 ;  /* 0x0466001000007388 */ /* 0x0003e80000000400 */
[----:B0-----:R-:W5:Y:S04]  /*88f60*/  LDL.LU R15, [R1+0x970] ;  /* 0x00097000010f7983 */ /* 0x001f680000300800 */
[----:B-1----:R-:W5:Y:S04]  /*88f70*/  LDL.LU R16, [R1+0x960] ;  /* 0x0009600001107983 */ /* 0x002f680000300800 */
[----:B---3--:R0:W-:Y:S04]  /*88f80*/  STS.U16 [R0+0x46e00], R19 ;  /* 0x046e001300007388 */ /* 0x0081e80000000400 */
[----:B----4-:R-:W-:Y:S04]  /*88f90*/  STS.U16 [R0+0x47600], R3 ;  /* 0x0476000300007388 */ /* 0x010fe80000000400 */
[----:B------:R-:W-:Y:S04]  /*88fa0*/  STS.U16 [R0+0x47e00], R4 ;  /* 0x047e000400007388 */ /* 0x000fe80000000400 */
[----:B------:R-:W-:Y:S04]  /*88fb0*/  STS.U16 [R0+0x48600], R5 ;  /* 0x0486000500007388 */ /* 0x000fe80000000400 */
[----:B------:R-:W-:Y:S04]  /*88fc0*/  STS.U16 [R0+0x48e00], R6 ;  /* 0x048e000600007388 */ /* 0x000fe80000000400 */
[----:B------:R-:W-:Y:S04]  /*88fd0*/  STS.U16 [R0+0x49600], R7 ;  /* 0x0496000700007388 */ /* 0x000fe80000000400 */
[----:B------:R-:W-:Y:S04]  /*88fe0*/  STS.U16 [R0+0x49e00], R8 ;  /* 0x049e000800007388 */ /* 0x000fe80000000400 */
[----:B0-----:R-:W3:Y:S04]  /*88ff0*/  LDL.LU R19, [R1+0x950] ;  /* 0x0009500001137983 */ /* 0x001ee80000300800 */
[----:B------:R0:W-:Y:S04]  /*89000*/  STS.U16 [R0+0x4a600], R20 ;  /* 0x04a6001400007388 */ /* 0x0001e80000000400 */
[----:B--2---:R1:W-:Y:S04]  /*89010*/  STS.U16 [R0+0x4ae00], R21 ;  /* 0x04ae001500007388 */ /* 0x0043e80000000400 */
[----:B------:R2:W-:Y:S04]  /*89020*/  STS.U16 [R0+0x4b600], R22 ;  /* 0x04b6001600007388 */ /* 0x0005e80000000400 */
[----:B0-----:R-:W4:Y:S04]  /*89030*/  LDL.LU R20, [R1+0x918] ;  /* 0x0009180001147983 */ /* 0x001f280000300800 */
[----:B-1----:R-:W3:Y:S04]  /*89040*/  LDL.LU R21, [R1+0x8ec] ;  /* 0x0008ec0001157983 */ /* 0x002ee80000300800 */
[----:B------:R0:W-:Y:S04]  /*89050*/  STS.U16 [R0+0x4be00], R23 ;  /* 0x04be001700007388 */ /* 0x0001e80000000400 */
[----:B--2---:R-:W2:Y:S04]  /*89060*/  LDL.LU R22, [R1+0x8b8] ;  /* 0x0008b80001167983 */ /* 0x004ea80000300800 */
        /* <DEDUP_REMOVED lines=13> */
[----:B------:R-:W5:Y:S04]  /*89140*/  LDL.LU R7, [R1+0x64] ;  /* 0x0000640001077983 */ /* 0x000f680000300800 */
[----:B------:R0:W-:Y:S04]  /*89150*/  STS.U16 [R0+0x4e600], R9 ;  /* 0x04e6000900007388 */ /* 0x0001e80000000400 */
[----:B------:R-:W5:Y:S04]  /*89160*/  LDL.LU R8, [R1+0x60] ;  /* 0x0000600001087983 */ /* 0x000f680000300800 */
[----:B------:R1:W-:Y:S04]  /*89170*/  STS.U16 [R0+0x4ee00], R10 ;  /* 0x04ee000a00007388 */ /* 0x0003e80000000400 */
[----:B0-----:R-:W5:Y:S04]  /*89180*/  LDL.LU R9, [R1+0x5c] ;  /* 0x00005c0001097983 */ /* 0x001f680000300800 */
[----:B------:R0:W-:Y:S04]  /*89190*/  STS.U16 [R0+0x4f600], R11 ;  /* 0x04f6000b00007388 */ /* 0x0001e80000000400 */
[----:B-1----:R-:W5:Y:S04]  /*891a0*/  LDL.LU R10, [R1+0x58] ;  /* 0x00005800010a7983 */ /* 0x002f680000300800 */
[----:B------:R1:W-:Y:S04]  /*891b0*/  STS.U16 [R0+0x4fe00], R12 ;  /* 0x04fe000c00007388 */ /* 0x0003e80000000400 */
[----:B0-----:R-:W5:Y:S04]  /*891c0*/  LDL.LU R11, [R1+0x54] ;  /* 0x00005400010b7983 */ /* 0x001f680000300800 */
[----:B------:R0:W-:Y:S04]  /*891d0*/  STS.U16 [R0+0x50600], R13 ;  /* 0x0506000d00007388 */ /* 0x0001e80000000400 */
[----:B-1----:R-:W5:Y:S04]  /*891e0*/  LDL.LU R12, [R1+0x50] ;  /* 0x00005000010c7983 */ /* 0x002f680000300800 */
        /* <DEDUP_REMOVED lines=8> */
[----:B----4-:R1:W-:Y:S04]  /*89270*/  STS.U16 [R0+0x52e00], R20 ;  /* 0x052e001400007388 */ /* 0x0103e80000000400 */
[----:B------:R3:W-:Y:S04]  /*89280*/  STS.U16 [R0+0x53600], R21 ;  /* 0x0536001500007388 */ /* 0x0007e80000000400 */
[----:B--2---:R2:W-:Y:S04]  /*89290*/  STS.U16 [R0+0x53e00], R22 ;  /* 0x053e001600007388 */ /* 0x0045e80000000400 */
[----:B------:R4:W-:Y:S04]  /*892a0*/  STS.U16 [R0+0x54600], R23 ;  /* 0x0546001700007388 */ /* 0x0009e80000000400 */
[----:B0-----:R-:W5:Y:S04]  /*892b0*/  LDL.LU R19, [R1+0x34] ;  /* 0x0000340001137983 */ /* 0x001f680000300800 */
[----:B------:R0:W-:Y:S04]  /*892c0*/  STS.U16 [R0+0x54e00], R28 ;  /* 0x054e001c00007388 */ /* 0x0001e80000000400 */
[----:B------:R0:W-:Y:S04]  /*892d0*/  STS.U16 [R0+0x55600], R29 ;  /* 0x0556001d00007388 */ /* 0x0001e80000000400 */
[----:B-1----:R-:W5:Y:S04]  /*892e0*/  LDL.LU R20, [R1+0x30] ;  /* 0x0000300001147983 */ /* 0x002f680000300800 */
[----:B---3--:R-:W3:Y:S04]  /*892f0*/  LDL.LU R21, [R1+0x28] ;  /* 0x0000280001157983 */ /* 0x008ee80000300800 */
[----:B--2---:R-:W2:Y:S04]  /*89300*/  LDL.LU R22, [R1+0x948] ;  /* 0x0009480001167983 */ /* 0x004ea80000300800 */
[----:B----4-:R-:W4:Y:S04]  /*89310*/  LDL.LU R23, [R1+0x944] ;  /* 0x0009440001177983 */ /* 0x010f280000300800 */
[----:B0-----:R-:W2:Y:S04]  /*89320*/  LDL.LU R28, [R1+0x940] ;  /* 0x00094000011c7983 */ /* 0x001ea80000300800 */
[----:B------:R-:W2:Y:S04]  /*89330*/  LDL.LU R29, [R1+0x93c] ;  /* 0x00093c00011d7983 */ /* 0x000ea80000300800 */
[----:B-----5:R0:W-:Y:S04]  /*89340*/  STS.U16 [R0+0x55e00], R24 ;  /* 0x055e001800007388 */ /* 0x0201e80000000400 */
[----:B------:R1:W-:Y:S04]  /*89350*/  STS.U16 [R0+0x56600], R26 ;  /* 0x0566001a00007388 */ /* 0x0003e80000000400 */
[----:B------:R-:W-:Y:S04]  /*89360*/  STS.U16 [R0+0x56e00], R3 ;  /* 0x056e000300007388 */ /* 0x000fe80000000400 */
[----:B------:R-:W-:Y:S04]  /*89370*/  STS.U16 [R0+0x57600], R4 ;  /* 0x0576000400007388 */ /* 0x000fe80000000400 */
[----:B------:R-:W-:Y:S04]  /*89380*/  STS.U16 [R0+0x57e00], R5 ;  /* 0x057e000500007388 */ /* 0x000fe80000000400 */
[----:B------:R-:W-:Y:S04]  /*89390*/  STS.U16 [R0+0x58600], R6 ;  /* 0x0586000600007388 */ /* 0x000fe80000000400 */
[----:B------:R-:W-:Y:S04]  /*893a0*/  STS.U16 [R0+0x58e00], R7 ;  /* 0x058e000700007388 */ /* 0x000fe80000000400 */
[----:B0-----:R-:W5:Y:S04]  /*893b0*/  LDL.LU R24, [R1+0x938] ;  /* 0x0009380001187983 */ /* 0x001f680000300800 */
[----:B------:R-:W-:Y:S04]  /*893c0*/  STS.U16 [R0+0x59600], R8 ;  /* 0x0596000800007388 */ /* 0x000fe80000000400 */
[----:B-1----:R-:W2:Y:S04]  /*893d0*/  LDL.LU R26, [R1+0x930] ;  /* 0x00093000011a7983 */ /* 0x002ea80000300800 */
[----:B------:R-:W-:Y:S04]  /*893e0*/  STS.U16 [R0+0x59e00], R9 ;  /* 0x059e000900007388 */ /* 0x000fe80000000400 */
[----:B------:R-:W-:Y:S04]  /*893f0*/  STS.U16 [R0+0x5a600], R10 ;  /* 0x05a6000a00007388 */ /* 0x000fe80000000400 */
[----:B------:R-:W-:Y:S04]  /*89400*/  STS.U16 [R0+0x5ae00], R11 ;  /* 0x05ae000b00007388 */ /* 0x000fe80000000400 */
[----:B------:R-:W-:Y:S04]  /*89410*/  STS.U16 [R0+0x5b600], R12 ;  /* 0x05b6000c00007388 */ /* 0x000fe80000000400 */
[----:B------:R-:W-:Y:S04]  /*89420*/  STS.U16 [R0+0x5be00], R13 ;  /* 0x05be000d00007388 */ /* 0x000fe80000000400 */
[----:B------:R-:W-:Y:S04]  /*89430*/  STS.U16 [R0+0x5c600], R14 ;  /* 0x05c6000e00007388 */ /* 0x000fe80000000400 */
[----:B------:R0:W-:Y:S04]  /*89440*/  STS.U16 [R0+0x5ce00], R27 ;  /* 0x05ce001b00007388 */ /* 0x0001e80000000400 */
[----:B0-----:R-:W0:Y:S04]  /*89450*/  S2R R27, SR_TID.X ;  /* 0x00000000001b7919 */ /* 0x001e280000002100 */
[----:B------:R-:W-:Y:S04]  /*89460*/  STS.U16 [R0+0x5d600], R15 ;  /* 0x05d6000f00007388 */ /* 0x000fe80000000400 */
[----:B------:R-:W-:Y:S04]  /*89470*/  STS.U16 [R0+0x5de00], R16 ;  /* 0x05de001000007388 */ /* 0x000fe80000000400 */
[----:B------:R0:W-:Y:S02]  /*89480*/  STS.U16 [R0+0x5e600], R25 ;  /* 0x05e6001900007388 */ /* 0x0001e40000000400 */
[----:B0-----:R-:W-:-:S02]  /*89490*/  IMAD.SHL.U32 R25, R27, 0x4, RZ ;  /* 0x000000041b197824 */ /* 0x001fc400078e00ff */
[----:B------:R0:W-:Y:S04]  /*894a0*/  STL [R1+0x62e4], R27 ;  /* 0x0062e41b01007387 */ /* 0x0001e80000100800 */
[----:B0-----:R-:W2:Y:S04]  /*894b0*/  LDL.LU R27, [R1+0x91c] ;  /* 0x00091c00011b7983 */ /* 0x001ea80000300800 */
[----:B--2---:R0:W-:Y:S04]  /*894c0*/  STL [R1+0x62e8], R27 ;  /* 0x0062e81b01007387 */ /* 0x0041e80000100800 */
[----:B0-----:R-:W2:Y:S04]  /*894d0*/  LDL.LU R27, [R1+0x920] ;  /* 0x00092000011b7983 */ /* 0x001ea80000300800 */
[----:B--2---:R0:W-:Y:S04]  /*894e0*/  STL [R1+0x62ec], R27 ;  /* 0x0062ec1b01007387 */ /* 0x0041e80000100800 */
[----:B0-----:R-:W2:Y:S04]  /*894f0*/  LDL.LU R27, [R1+0x928] ;  /* 0x00092800011b7983 */ /* 0x001ea80000300800 */
[----:B------:R-:W-:Y:S04]  /*89500*/  STS.U16 [R0+0x5ee00], R19 ;  /* 0x05ee001300007388 */ /* 0x000fe80000000400 */
[----:B------:R-:W-:Y:S04]  /*89510*/  STS.U16 [R0+0x5f600], R20 ;  /* 0x05f6001400007388 */ /* 0x000fe80000000400 */
[----:B---3--:R-:W-:Y:S01]  /*89520*/  STS.U16 [R0+0x5fe00], R21 ;  /* 0x05fe001500007388 */ /* 0x008fe20000000400 */
[----:B------:R-:W-:-:S02]  /*89530*/  LOP3.LUT R18, R18, 0xe0, RZ, 0xc0, !PT ;  /* 0x000000e012127812 */ /* 0x000fc400078ec0ff */
[----:B------:R-:W-:Y:S01]  /*89540*/  LOP3.LUT R25, R25, 0x7c, RZ, 0xc0, !PT ;  /* 0x0000007c19197812 */ /* 0x000fe200078ec0ff */
[----:B--2---:R0:W-:Y:S04]  /*89550*/  STL [R1+0x62f0], R27 ;  /* 0x0062f01b01007387 */ /* 0x0041e80000100800 */
        /* <DEDUP_REMOVED lines=9> */
[----:B------:R-:W-:-:S03]  /*895f0*/  SHF.R.U32.HI R18, RZ, 0x1, R18 ;  /* 0x00000001ff127819 */ /* 0x000fc60000011612 */
[----:B------:R-:W3:Y:S01]  /*89600*/  LDL.LU R9, [R1+0x8e4] ;  /* 0x0008e40001097983 */ /* 0x000ee20000300800 */
[----:B------:R-:W-:-:S03]  /*89610*/  LEA R25, R17, R25, 0x6 ;  /* 0x0000001911197211 */ /* 0x000fc600078e30ff */
[----:B------:R-:W3:Y:S04]  /*89620*/  LDL.LU R10, [R1+0x8dc] ;  /* 0x0008dc00010a7983 */ /* 0x000ee80000300800 */
[----:B------:R-:W3:Y:S04]  /*89630*/  LDL.LU R11, [R1+0x8d8] ;  /* 0x0008d800010b7983 */ /* 0x000ee80000300800 */
[----:B------:R-:W3:Y:S01]  /*89640*/  LDL.LU R12, [R1+0x8d0] ;  /* 0x0008d000010c7983 */ /* 0x000ee20000300800 */
[----:B------:R-:W-:-:S03]  /*89650*/  LOP3.LUT R25, R25, R18, RZ, 0x3c, !PT ;  /* 0x0000001219197212 */ /* 0x000fc600078e3cff */
        /* <DEDUP_REMOVED lines=8> */
[----:B------:R0:W-:Y:S04]  /*896e0*/  STS [R25+0x60000], R22 ;  /* 0x0600001619007388 */ /* 0x0001e80000000800 */
[----:B------:R-:W3:Y:S04]  /*896f0*/  LDL.LU R21, [R1+0x20] ;  /* 0x0000200001157983 */ /* 0x000ee80000300800 */
[----:B----4-:R1:W-:Y:S04]  /*89700*/  STS [R25+0x60800], R23 ;  /* 0x0608001719007388 */ /* 0x0103e80000000800 */
[----:B0-----:R-:W4:Y:S04]  /*89710*/  LDL.LU R22, [R1+0x1c] ;  /* 0x00001c0001167983 */ /* 0x001f280000300800 */
[----:B------:R0:W-:Y:S04]  /*89720*/  STS [R25+0x60080], R28 ;  /* 0x0600801c19007388 */ /* 0x0001e80000000800 */
[----:B-1----:R-:W3:Y:S04]  /*89730*/  LDL.LU R23, [R1+0x18] ;  /* 0x0000180001177983 */ /* 0x002ee80000300800 */
[----:B------:R1:W-:Y:S04]  /*89740*/  STS [R25+0x60880], R29 ;  /* 0x0608801d19007388 */ /* 0x0003e80000000800 */
[----:B0-----:R-:W3:Y:S04]  /*89750*/  LDL.LU R28, [R1+0x14] ;  /* 0x00001400011c7983 */ /* 0x001ee80000300800 */
[----:B-----5:R0:W-:Y:S04]  /*89760*/  STS [R25+0x61000], R24 ;  /* 0x0610001819007388 */ /* 0x0201e80000000800 */
[----:B-1----:R-:W5:Y:S04]  /*89770*/  LDL.LU R29, [R1+0x10] ;  /* 0x00001000011d7983 */ /* 0x002f680000300800 */
[----:B------:R1:W-:Y:S04]  /*89780*/  STS [R25+0x61800], R26 ;  /* 0x0618001a19007388 */ /* 0x0003e80000000800 */
[----:B0-----:R-:W3:Y:S04]  /*89790*/  LDL.LU R24, [R1+0xc] ;  /* 0x00000c0001187983 */ /* 0x001ee80000300800 */
[----:B-1----:R-:W3:Y:S04]  /*897a0*/  LDL.LU R26, [R1+0x8] ;  /* 0x00000800011a7983 */ /* 0x002ee80000300800 */
[----:B--2---:R0:W-:Y:S04]  /*897b0*/  STS [R25+0x61080], R27 ;  /* 0x0610801b19007388 */ /* 0x0041e80000000800 */
[----:B0-----:R-:W2:Y:S04]  /*897c0*/  LDL.LU R27, [R1+0x62f0] ;  /* 0x0062f000011b7983 */ /* 0x001ea80000300800 */
[----:B--2---:R0:W-:Y:S04]  /*897d0*/  STS [R25+0x61880], R27 ;  /* 0x0618801b19007388 */ /* 0x0041e80000000800 */
[----:B0-----:R-:W2:Y:S04]  /*897e0*/  LDL.LU R27, [R1+0x62ec] ;  /* 0x0062ec00011b7983 */ /* 0x001ea80000300800 */
[----:B--2---:R0:W-:Y:S04]  /*897f0*/  STS [R25+0x62000], R27 ;  /* 0x0620001b19007388 */ /* 0x0041e80000000800 */
[----:B0-----:R-:W2:Y:S04]  /*89800*/  LDL.LU R27, [R1+0x62e8] ;  /* 0x0062e800011b7983 */ /* 0x001ea80000300800 */
[----:B--2---:R0:W-:Y:S04]  /*89810*/  STS [R25+0x62800], R27 ;  /* 0x0628001b19007388 */ /* 0x0041e80000000800 */
[----:B---3--:R1:W-:Y:S04]  /*89820*/  STS [R25+0x62080], R0 ;  /* 0x0620800019007388 */ /* 0x0083e80000000800 */
[----:B------:R2:W-:Y:S04]  /*89830*/  STS [R25+0x62880], R2 ;  /* 0x0628800219007388 */ /* 0x0005e80000000800 */
[----:B0-----:R-:W3:Y:S04]  /*89840*/  LDL.LU R27, [R1+0x62e4] ;  /* 0x0062e400011b7983 */ /* 0x001ee80000300800 */
[----:B-1----:R-:W3:Y:S04]  /*89850*/  LDL.LU R0, [R1+0x62e0] ;  /* 0x0062e00001007983 */ /* 0x002ee80000300800 */
[----:B--2---:R-:W2:Y:S04]  /*89860*/  LDL.LU R2, [R1+0x62dc] ;  /* 0x0062dc0001027983 */ /* 0x004ea80000300800 */
[----:B------:R0:W-:Y:S04]  /*89870*/  STS [R25+0x63000], R3 ;  /* 0x0630000319007388 */ /* 0x0001e80000000800 */
[----:B------:R1:W-:Y:S04]  /*89880*/  STS [R25+0x63800], R4 ;  /* 0x0638000419007388 */ /* 0x0003e80000000800 */
[----:B------:R4:W-:Y:S04]  /*89890*/  STS [R25+0x63080], R5 ;  /* 0x0630800519007388 */ /* 0x0009e80000000800 */
[----:B0-----:R-:W2:Y:S04]  /*898a0*/  LDL.LU R3, [R1+0x62d8] ;  /* 0x0062d80001037983 */ /* 0x001ea80000300800 */
[----:B-1----:R-:W2:Y:S04]  /*898b0*/  LDL.LU R4, [R1+0x62d4] ;  /* 0x0062d40001047983 */ /* 0x002ea80000300800 */
[----:B----4-:R-:W4:Y:S04]  /*898c0*/  LDL.LU R5, [R1+0x62d0] ;  /* 0x0062d00001057983 */ /* 0x010f280000300800 */
[----:B------:R0:W-:Y:S04]  /*898d0*/  STS [R25+0x63880], R6 ;  /* 0x0638800619007388 */ /* 0x0001e80000000800 */
[----:B------:R1:W-:Y:S04]  /*898e0*/  STS [R25+0x64000], R7 ;  /* 0x0640000719007388 */ /* 0x0003e80000000800 */
[----:B------:R5:W-:Y:S04]  /*898f0*/  STS [R25+0x64800], R8 ;  /* 0x0648000819007388 */ /* 0x000be80000000800 */
[----:B0-----:R-:W2:Y:S04]  /*89900*/  LDL.LU R6, [R1+0x62cc] ;  /* 0x0062cc0001067983 */ /* 0x001ea80000300800 */
[----:B-1----:R-:W2:Y:S04]  /*89910*/  LDL.LU R7, [R1+0x62c8] ;  /* 0x0062c80001077983 */ /* 0x002ea80000300800 */
[----:B-----5:R-:W5:Y:S04]  /*89920*/  LDL.LU R8, [R1+0x62c4] ;  /* 0x0062c40001087983 */ /* 0x020f680000300800 */
[----:B------:R0:W-:Y:S04]  /*89930*/  STS [R25+0x64080], R9 ;  /* 0x0640800919007388 */ /* 0x0001e80000000800 */
[----:B------:R1:W-:Y:S04]  /*89940*/  STS [R25+0x64880], R10 ;  /* 0x0648800a19007388 */ /* 0x0003e80000000800 */
[----:B------:R1:W-:Y:S04]  /*89950*/  STS [R25+0x65000], R11 ;  /* 0x0650000b19007388 */ /* 0x0003e80000000800 */
[----:B0-----:R-:W2:Y:S04]  /*89960*/  LDL.LU R9, [R1+0x62c0] ;  /* 0x0062c00001097983 */ /* 0x001ea80000300800 */
[----:B-1----:R-:W2:Y:S04]  /*89970*/  LDL.LU R10, [R1+0x62bc] ;  /* 0x0062bc00010a7983 */ /* 0x002ea80000300800 */
[----:B------:R-:W2:Y:S04]  /*89980*/  LDL.LU R11, [R1+0x62b8] ;  /* 0x0062b800010b7983 */ /* 0x000ea80000300800 */
        /* <DEDUP_REMOVED lines=31> */
[----:B0-----:R-:W2:Y:S04]  /*89b80*/  LDL.LU R26, [R1+0x6278] ;  /* 0x00627800011a7983 */ /* 0x001ea80000300800 */
[----:B--2---:R-:W-:Y:S04]  /*89b90*/  STS [R25+0x69800], R26 ;  /* 0x0698001a19007388 */ /* 0x004fe80000000800 */
[----:B------:R0:W-:Y:S04]  /*89ba0*/  STS [R25+0x69080], R24 ;  /* 0x0690801819007388 */ /* 0x0001e80000000800 */
[----:B0-----:R-:W2:Y:S04]  /*89bb0*/  LDL R24, [R1+0xcec] ;  /* 0x000cec0001187983 */ /* 0x001ea80000100800 */
[----:B------:R-:W-:Y:S04]  /*89bc0*/  STS [R25+0x69880], R29 ;  /* 0x0698801d19007388 */ /* 0x000fe80000000800 */
        /* <DEDUP_REMOVED lines=16> */
[----:B-----5:R-:W-:Y:S04]  /*89cd0*/  STS [R25+0x6e000], R8 ;  /* 0x06e0000819007388 */ /* 0x020fe80000000800 */
[----:B------:R-:W-:Y:S04]  /*89ce0*/  STS [R25+0x6e800], R7 ;  /* 0x06e8000719007388 */ /* 0x000fe80000000800 */
[----:B------:R-:W-:Y:S04]  /*89cf0*/  STS [R25+0x6e080], R6 ;  /* 0x06e0800619007388 */ /* 0x000fe80000000800 */
[----:B----4-:R-:W-:Y:S04]  /*89d00*/  STS [R25+0x6e880], R5 ;  /* 0x06e8800519007388 */ /* 0x010fe80000000800 */
[----:B------:R-:W-:Y:S04]  /*89d10*/  STS [R25+0x6f000], R4 ;  /* 0x06f0000419007388 */ /* 0x000fe80000000800 */
[----:B------:R-:W-:Y:S04]  /*89d20*/  STS [R25+0x6f800], R3 ;  /* 0x06f8000319007388 */ /* 0x000fe80000000800 */
[----:B------:R-:W-:Y:S04]  /*89d30*/  STS [R25+0x6f080], R2 ;  /* 0x06f0800219007388 */ /* 0x000fe80000000800 */
[----:B---3--:R-:W-:Y:S04]  /*89d40*/  STS [R25+0x6f880], R0 ;  /* 0x06f8800019007388 */ /* 0x008fe80000000800 */
[----:B------:R-:W-:Y:S06]  /*89d50*/  BAR.SYNC.DEFER_BLOCKING 0x0 ;  /* 0x0000000000007b1d */ /* 0x000fec0000010000 */
[----:B------:R-:W0:Y:S04]  /*89d60*/  S2R R26, SR_TID.X ;  /* 0x00000000001a7919 */ /* 0x000e280000002100 */
[----:B--2---:R-:W1:Y:S04]  /*89d70*/  LDSM.16.M88.4 R12, [R24+0x40000] ;  /* 0x04000000180c783b */ /* 0x004e680000000200 */
[----:B------:R-:W2:Y:S04]  /*89d80*/  LDSM.16.M88.4 R4, [R24+0x44000] ;  /* 0x044000001804783b */ /* 0x000ea80000000200 */
[----:B------:R-:W-:Y:S04]  /*89d90*/  LDSM.16.M88.4 R16, [R24+0x54000] ;  /* 0x054000001810783b */ /* 0x000fe80000000200 */
[----:B-1----:R-:W-:Y:S04]  /*89da0*/  STL.64 [R1+0x20], R12 ;  /* 0x0000200c01007387 */ /* 0x002fe80000100a00 */
[----:B------:R-:W-:Y:S01]  /*89db0*/  STL.64 [R1+0x28], R14 ;  /* 0x0000280e01007387 */ /* 0x000fe20000100a00 */
[----:B--2---:R-:W-:Y:S01]  /*89dc0*/  IMAD.MOV.U32 R9, RZ, RZ, R4 ;  /* 0x000000ffff097224 */ /* 0x004fe200078e0004 */
[----:B------:R-:W-:-:S02]  /*89dd0*/  MOV R8, R5 ;  /* 0x0000000500087202 */ /* 0x000fc40000000f00 */
[----:B------:R-:W-:Y:S04]  /*89de0*/  STL.64 [R1+0x10], R4 ;  /* 0x0000100401007387 */ /* 0x000fe80000100a00 */
[----:B------:R-:W-:Y:S04]  /*89df0*/  STL.64 [R1+0x18], R6 ;  /* 0x0000180601007387 */ /* 0x000fe80000100a00 */
[----:B------:R-:W1:Y:S04]  /*89e00*/  LDSM.16.M88.4 R4, [R24+0x4c000] ;  /* 0x04c000001804783b */ /* 0x000e680000000200 */
[----:B------:R-:W2:Y:S04]  /*89e10*/  LDSM.16.M88.4 R12, [R24+0x48000] ;  /* 0x04800000180c783b */ /* 0x000ea80000000200 */
[----:B-1----:R-:W-:Y:S04]  /*89e20*/  STL [R1+0x5b2c], R6 ;  /* 0x005b2c0601007387 */ /* 0x002fe80000100800 */
[----:B--2---:R-:W-:Y:S04]  /*89e30*/  STL.64 [R1], R12 ;  /* 0x0000000c01007387 */ /* 0x004fe80000100a00 */
[----:B------:R-:W-:Y:S04]  /*89e40*/  STL.64 [R1+0x8], R14 ;  /* 0x0000080e01007387 */ /* 0x000fe80000100a00 */
[----:B------:R-:W-:Y:S04]  /*89e50*/  STL [R1+0x5b28], R7 ;  /* 0x005b280701007387 */ /* 0x000fe80000100800 */
[----:B------:R-:W-:Y:S04]  /*89e60*/  STL.64 [R1+0x6230], R4 ;  /* 0x0062300401007387 */ /* 0x000fe80000100a00 */
[----:B------:R-:W1:Y:S04]  /*89e70*/  LDSM.16.M88.4 R4, [R24+0x50000] ;  /* 0x050000001804783b */ /* 0x000e680000000200 */
[----:B------:R-:W2:Y:S04]  /*89e80*/  LDSM.16.M88.4 R12, [R24+0x58000] ;  /* 0x05800000180c783b */ /* 0x000ea80000000200 */
[----:B-1----:R-:W-:Y:S04]  /*89e90*/  STL.64 [R1+0x50], R4 ;  /* 0x0000500401007387 */ /* 0x002fe80000100a00 */
[----:B------:R1:W-:Y:S01]  /*89ea0*/  STL.64 [R1+0x58], R6 ;  /* 0x0000580601007387 */ /* 0x0003e20000100a00 */
[----:B--2---:R-:W-:-:S03]  /*89eb0*/  MOV R3, R13 ;  /* 0x0000000d00037202 */ /* 0x004fc60000000f00 */
[----:B------:R-:W-:Y:S04]  /*89ec0*/  STL.64 [R1+0x40], R16 ;  /* 0x0000401001007387 */ /* 0x000fe80000100a00 */
[----:B------:R-:W-:Y:S04]  /*89ed0*/  STL.64 [R1+0x48], R18 ;  /* 0x0000481201007387 */ /* 0x000fe80000100a00 */
[----:B------:R-:W-:Y:S01]  /*89ee0*/  STL.64 [R1+0x30], R12 ;  /* 0x0000300c01007387 */ /* 0x000fe20000100a00 */
[----:B-1----:R-:W-:-:S03]  /*89ef0*/  IMAD.MOV.U32 R6, RZ, RZ, R12 ;  /* 0x000000ffff067224 */ /* 0x002fc600078e000c */
[----:B------:R-:W-:Y:S04]  /*89f00*/  STL.64 [R1+0x38], R14 ;  /* 0x0000380e01007387 */ /* 0x000fe80000100a00 */
[----:B------:R-:W1:Y:S01]  /*89f10*/  LDSM.16.M88.4 R12, [R24+0x5c000] ;  /* 0x05c00000180c783b */ /* 0x000e620000000200 */
[C---:B0-----:R-:W-:Y:S01]  /*89f20*/  LOP3.LUT R29, R26.reuse, 0x7, RZ, 0xc0, !PT ;  /* 0x000000071a1d7812 */ /* 0x041fe200078ec0ff */
[----:B------:R-:W-:-:S03]  /*89f30*/  IMAD.SHL.U32 R26, R26, 0x100, RZ ;  /* 0x000001001a1a7824 */ /* 0x000fc600078e00ff */
[----:B------:R-:W-:-:S04]  /*89f40*/  SHF.L.U32 R29, R29, 0x4, RZ ;  /* 0x000000041d1d7819 */ /* 0x000fc800000006ff */
[----:B------:R-:W-:-:S04]  /*89f50*/  LOP3.LUT R29, R29, 0xf00, R26, 0xf8, !PT ;  /* 0x00000f001d1d7812 */ /* 0x000fc800078ef81a */
[----:B------:R-:W-:-:S05]  /*89f60*/  LOP3.LUT R29, R29, 0x10, R27, 0x78, !PT ;  /* 0x000000101d1d7812 */ /* 0x000fca00078e781b */
[----:B------:R-:W-:Y:S04]  /*89f70*/  LDSM.16.M88.4 R20, [R29+0x60000] ;  /* 0x060000001d14783b */ /* 0x000fe80000000200 */
[----:B------:R-:W-:Y:S04]  /*89f80*/  LDSM.16.M88.4 R16, [R29+0x62000] ;  /* 0x062000001d10783b */ /* 0x000fe80000000200 */
[----:B-1----:R-:W-:Y:S04]  /*89f90*/  STL.64 [R1+0x60], R12 ;  /* 0x0000600c01007387 */ /* 0x002fe80000100a00 */
[----:B------:R-:W-:Y:S04]  /*89fa0*/  STL.64 [R1+0x68], R14 ;  /* 0x0000680e01007387 */ /* 0x000fe80000100a00 */
[----:B------:R-:W2:Y:S04]  /*89fb0*/  LDL.LU R24, [R1+0x550] ;  /* 0x0005500001187983 */ /* 0x000ea80000300800 */
        /* <DEDUP_REMOVED lines=9> */
[----:B------:R-:W4:Y:S04]  /*8a050*/  LDL.64 R4, [R1] ;  /* 0x0000000001047983 */ /* 0x000f280000100a00 */
[----:B----4-:R0:W-:Y:S02]  /*8a060*/  STL.64 [R1+0x6248], R4 ;  /* 0x0062480401007387 */ /* 0x0101e40000100a00 */
[----:B0-----:R-:W-:Y:S01]  /*8a070*/  IMAD.MOV.U32 R4, RZ, RZ, R9 ;  /* 0x000000ffff047224 */ /* 0x001fe200078e0009 */
[----:B------:R-:W-:Y:S01]  /*8a080*/  MOV R5, R8 ;  /* 0x0000000800057202 */ /* 0x000fe20000000f00 */
[----:B------:R-:W-:Y:S01]  /*8a090*/  IMAD.MOV.U32 R2, RZ, RZ, R12 ;  /* 0x000000ffff027224 */ /* 0x000fe200078e000c */
[----:B------:R-:W-:Y:S01]  /*8a0a0*/  MOV R0, R13 ;  /* 0x0000000d00007202 */ /* 0x000fe20000000f00 */
[----:B------:R-:W-:Y:S04]  /*8a0b0*/  LDSM.16.M88.4 R8, [R29+0x63000] ;  /* 0x063000001d08783b */ /* 0x000fe80000000200 */
[----:B------:R-:W-:Y:S04]  /*8a0c0*/  STL.64 [R1+0x6260], R4 ;  /* 0x0062600401007387 */ /* 0x000fe80000100a00 */
[----:B---3--:R-:W-:Y:S04]  /*8a0d0*/  STL.64 [R1+0x6218], R26 ;  /* 0x0062181a01007387 */ /* 0x008fe80000100a00 */
[----:B--2---:R0:W-:Y:S04]  /*8a0e0*/  STL.64 [R1+0x6210], R24 ;  /* 0x0062101801007387 */ /* 0x0041e80000100a00 */
[----:B------:R-:W1:Y:S04]  /*8a0f0*/  LDSM.16.M88.4 R12, [R29+0x61000] ;  /* 0x061000001d0c783b */ /* 0x000e680000000200 */
[----:B0-----:R-:W2:Y:S04]  /*8a100*/  LDL.64 R24, [R1+0x50] ;  /* 0x0000500001187983 */ /* 0x001ea80000100a00 */
[----:B--2---:R0:W-:Y:S04]  /*8a110*/  STL.64 [R1+0x6228], R24 ;  /* 0x0062281801007387 */ /* 0x0041e80000100a00 */
[----:B0-----:R-:W2:Y:S04]  /*8a120*/  LDL.LU R24, [R1+0x580] ;  /* 0x0005800001187983 */ /* 0x001ea80000300800 */
[----:B------:R-:W2:Y:S04]  /*8a130*/  LDL.LU R25, [R1+0x584] ;  /* 0x0005840001197983 */ /* 0x000ea80000300800 */
[----:B------:R-:W3:Y:S04]  /*8a140*/  LDL.LU R26, [R1+0x588] ;  /* 0x00058800011a7983 */ /* 0x000ee80000300800 */
[----:B------:R-:W3:Y:S04]  /*8a150*/  LDL.LU R27, [R1+0x58c] ;  /* 0x00058c00011b7983 */ /* 0x000ee80000300800 */
[----:B------:R-:W4:Y:S04]  /*8a160*/  LDL.64 R4, [R1+0x20] ;  /* 0x0000200001047983 */ /* 0x000f280000100a00 */
        /* <DEDUP_REMOVED lines=16> */
[----:B------:R-:W2:Y:S04]  /*8a270*/  LDL.LU R26, [R1+0x5b8] ;  /* 0x0005b800011a7983 */ /* 0x000ea80000300800 */
[----:B------:R-:W2:Y:S04]  /*8a280*/  LDL.LU R27, [R1+0x5bc] ;  /* 0x0005bc00011b7983 */ /* 0x000ea80000300800 */
[----:B-1----:R-:W-:Y:S04]  /*8a290*/  STL [R1+0x61fc], R14 ;  /* 0x0061fc0e01007387 */ /* 0x002fe80000100800 */
[----:B------:R-:W-:Y:S04]  /*8a2a0*/  STL [R1+0x61f8], R15 ;  /* 0x0061f80f01007387 */ /* 0x000fe80000100800 */
[----:B------:R-:W-:Y:S04]  /*8a2b0*/  STL.64 [R1+0x6190], R18 ;  /* 0x0061901201007387 */ /* 0x000fe80000100a00 */
[----:B------:R0:W-:Y:S02]  /*8a2c0*/  STL.64 [R1+0x6188], R16 ;  /* 0x0061881001007387 */ /* 0x0001e40000100a00 */
[----:B0-----:R-:W-:Y:S01]  /*8a2d0*/  IMAD.MOV.U32 R16, RZ, RZ, R6 ;  /* 0x000000ffff107224 */ /* 0x001fe200078e0006 */
[----:B------:R-:W-:-:S05]  /*8a2e0*/  MOV R17, R3 ;  /* 0x0000000300117202 */ /* 0x000fca0000000f00 */
[----:B------:R0:W-:Y:S01]  /*8a2f0*/  STL.64 [R1+0x6220], R16 ;  /* 0x0062201001007387 */ /* 0x0001e20000100a00 */
[----:B----4-:R-:W-:-:S03]  /*8a300*/  IMAD.MOV.U32 R28, RZ, RZ, R4 ;  /* 0x000000ffff1c7224 */ /* 0x010fc600078e0004 */
[----:B0-----:R-:W3:Y:S04]  /*8a310*/  LDL.LU R16, [R1+0x570] ;  /* 0x0005700001107983 */ /* 0x001ee80000300800 */
[----:B------:R-:W3:Y:S04]  /*8a320*/  LDL.LU R17, [R1+0x574] ;  /* 0x0005740001117983 */ /* 0x000ee80000300800 */
[----:B------:R-:W3:Y:S04]  /*8a330*/  LDL.LU R18, [R1+0x578] ;  /* 0x0005780001127983 */ /* 0x000ee80000300800 */
[----:B------:R-:W3:Y:S04]  /*8a340*/  LDL.LU R19, [R1+0x57c] ;  /* 0x00057c0001137983 */ /* 0x000ee80000300800 */
[----:B------:R0:W-:Y:S04]  /*8a350*/  STL.64 [R1+0x6108], R10 ;  /* 0x0061080a01007387 */ /* 0x0001e80000100a00 */
[----:B------:R-:W-:Y:S01]  /*8a360*/  STL.64 [R1+0x6100], R8 ;  /* 0x0061000801007387 */ /* 0x000fe20000100a00 */
[----:B0-----:R-:W-:Y:S01]  /*8a370*/  MOV R11, R5 ;  /* 0x00000005000b7202 */ /* 0x001fe20000000f00 */
[C---:B--2---:R-:W-:Y:S11]  /*8a380*/  HMMA.16816.F32.BF16 R24, R20.reuse, R4, R24 ;  /* 0x000000041418723c */ /* 0x044ff60000041818 */
[----:B------:R-:W-:Y:S11]  /*8a390*/  @!UPT UIADD3 URZ, URZ, URZ, URZ ;  /* 0x0000003f3f3ff290 */ /* 0x000ff6000fffe03f */
[----:B------:R-:W-:Y:S01]  /*8a3a0*/  @!UPT UIADD3 URZ, URZ, URZ, URZ ;  /* 0x0000003f3f3ff290 */ /* 0x000fe2000fffe03f */
[----:B------:R-:W-:Y:S04]  /*8a3b0*/  STL.64 [R1+0xa60], R24 ;  /* 0x000a601801007387 */ /* 0x000fe80000100a00 */
[----:B------:R0:W-:Y:S04]  /*8a3c0*/  STL.64 [R1+0xa68], R26 ;  /* 0x000a681a01007387 */ /* 0x0001e80000100a00 */
[----:B0-----:R-:W2:Y:S04]  /*8a3d0*/  LDL.LU.64 R26, [R1+0x6270] ;  /* 0x00627000011a7983 */ /* 0x001ea80000300a00 */
[----:B------:R-:W2:Y:S04]  /*8a3e0*/  LDL.LU.64 R24, [R1+0x6268] ;  /* 0x0062680001187983 */ /* 0x000ea80000300a00 */
[----:B------:R-:W2:Y:S02]  /*8a3f0*/  LDL.LU.64 R4, [R1+0x6260] ;  /* 0x0062600001047983 */ /* 0x000ea40000300a00 */
[C---:B--2---:R-:W-:Y:S02]  /*8a400*/  HMMA.16816.F32.BF16 R4, R20.reuse, R4, R24 ;  /* 0x000000041404723c */ /* 0x044fe40000041818 */
[----:B------:R-:W2:Y:S04]  /*8a410*/  LDL.LU.64 R26, [R1+0x6258] ;  /* 0x00625800011a7983 */ /* 0x000ea80000300a00 */
[----:B------:R-:W2:Y:S11]  /*8a420*/  LDL.LU.64 R24, [R1+0x6250] ;  /* 0x0062500001187983 */ /* 0x000eb60000300a00 */
[----:B------:R-:W-:Y:S06]  /*8a430*/  @!UPT UIADD3 URZ, URZ, URZ, URZ ;  /* 0x0000003f3f3ff290 */ /* 0x000fec000fffe03f */
[----:B------:R0:W-:Y:S04]  /*8a440*/  STL.64 [R1+0xa50], R4 ;  /* 0x000a500401007387 */ /* 0x0001e80000100a00 */
[----:B------:R-:W-:Y:S04]  /*8a450*/  STL.64 [R1+0xa58], R6 ;  /* 0x000a580601007387 */ /* 0x000fe80000100a00 */
[----:B0-----:R-:W2:Y:S02]  /*8a460*/  LDL.LU.64 R4, [R1+0x6248] ;  /* 0x0062480001047983 */ /* 0x001ea40000300a00 */
[C---:B--2---:R-:W-:Y:S01]  /*8a470*/  HMMA.16816.F32.BF16 R24, R20.reuse, R4, R24 ;  /* 0x000000041418723c */ /* 0x044fe20000041818 */
[----:B------:R-:W-:Y:S01]  /*8a480*/  IMAD.MOV.U32 R14, RZ, RZ, R4 ;  /* 0x000000ffff0e7224 */ /* 0x000fe200078e0004 */
[----:B------:R-:W-:Y:S11]  /*8a490*/  MOV R15, R5 ;  /* 0x00000005000f7202 */ /* 0x000ff60000000f00 */
[----:B------:R-:W-:Y:S10]  /*8a4a0*/  @!UPT UIADD3 URZ, URZ, URZ, URZ ;  /* 0x0000003f3f3ff290 */ /* 0x000ff4000fffe03f */
[----:B------:R-:W-:Y:S04]  /*8a4b0*/  STL.64 [R1+0xa40], R24 ;  /* 0x000a401801007387 */ /* 0x000fe80000100a00 */
[----:B------:R0:W-:Y:S04]  /*8a4c0*/  STL.64 [R1+0xa48], R26 ;  /* 0x000a481a01007387 */ /* 0x0001e80000100a00 */
[----:B0-----:R-:W2:Y:S04]  /*8a4d0*/  LDL.LU.64 R26, [R1+0x6240] ;  /* 0x00624000011a7983 */ /* 0x001ea80000300a00 */
[----:B------:R-:W2:Y:S04]  /*8a4e0*/  LDL.LU.64 R24, [R1+0x6238] ;  /* 0x0062380001187983 */ /* 0x000ea80000300a00 */
[----:B------:R-:W2:Y:S02]  /*8a4f0*/  LDL.LU.64 R4, [R1+0x6230] ;  /* 0x0062300001047983 */ /* 0x000ea40000300a00 */
[----:B--2---:R-:W-:Y:S11]  /*8a500*/  HMMA.16816.F32.BF16 R24, R20, R4, R24 ;  /* 0x000000041418723c */ /* 0x004ff60000041818 */
[----:B------:R-:W-:Y:S11]  /*8a510*/  @!UPT UIADD3 URZ, URZ, URZ, URZ ;  /* 0x0000003f3f3ff290 */ /* 0x000ff6000fffe03f */
[----:B------:R-:W-:Y:S01]  /*8a520*/  @!UPT UIADD3 URZ, URZ, URZ, URZ ;  /* 0x0000003f3f3ff290 */ /* 0x000fe2000fffe03f */
[----:B------:R0:W-:Y:S04]  /*8a530*/  STL.64 [R1+0xa30], R24 ;  /* 0x000a301801007387 */ /* 0x0001e80000100a00 */
[----:B0-----:R-:W3:Y:S01]  /*8a540*/  LDL.LU.64 R24, [R1+0x6228] ;  /* 0x0062280001187983 */ /* 0x001ee20000300a00 */
[----:B------:R-:W-:Y:S01]  /*8a550*/  MOV R7, R27 ;  /* 0x0000001b00077202 */ /* 0x000fe20000000f00 */
[----:B------:R-:W-:-:S04]  /*8a560*/  IMAD.MOV.U32 R6, RZ, RZ, R26 ;  /* 0x000000ffff067224 */ /* 0x000fc800078e001a */
[----:B------:R-:W-:Y:S04]  /*8a570*/  STL [R1+0x5b44], R7 ;  /* 0x005b440701007387 */ /* 0x000fe80000100800 */
[----:B------:R-:W-:Y:S04]  /*8a580*/  STL [R1+0x5b40], R6 ;  /* 0x005b400601007387 */ /* 0x000fe80000100800 */
[----:B------:R0:W-:Y:S04]  /*8a590*/  STL.64 [R1+0x61c0], R4 ;  /* 0x0061c00401007387 */ /* 0x0001e80000100a00 */
[----:B0-----:R-:W2:Y:S01]  /*8a5a0*/  LDL.64 R4, [R1+0x40] ;  /* 0x0000400001047983 */ /* 0x001ea20000100a00 */
[C---:B---3--:R-:W-:Y:S01]  /*8a5b0*/  HMMA.16816.F32.BF16 R16, R20.reuse, R24, R16 ;  /* 0x000000181410723c */ /* 0x048fe20000041810 */
[----:B------:R-:W-:Y:S01]  /*8a5c0*/  IMAD.MOV.U32 R10, RZ, RZ, R24 ;  /* 0x000000ffff0a7224 */ /* 0x000fe200078e0018 */
[----:B------:R-:W-:Y:S11]  /*8a5d0*/  MOV R3, R25 ;  /* 0x0000001900037202 */ /* 0x000ff60000000f00 */
[----:B------:R-:W-:Y:S10]  /*8a5e0*/  @!UPT UIADD3 URZ, URZ, URZ, URZ ;  /* 0x0000003f3f3ff290 */ /* 0x000ff4000fffe03f */
[----:B------:R0:W-:Y:S04]  /*8a5f0*/  STL.64 [R1+0xa80], R16 ;  /* 0x000a801001007387 */ /* 0x0001e80000100a00 */
[----:B------:R-:W-:Y:S04]  /*8a600*/  STL.64 [R1+0xa88], R18 ;  /* 0x000a881201007387 */ /* 0x000fe80000100a00 */
[----:B0-----:R-:W3:Y:S04]  /*8a610*/  LDL.LU.64 R16, [R1+0x6220] ;  /* 0x0062200001107983 */ /* 0x001ee80000300a00 */
[----:B------:R-:W2:Y:S04]  /*8a620*/  LDL.LU.64 R26, [R1+0x6218] ;  /* 0x00621800011a7983 */ /* 0x000ea80000300a00 */
        /* <DEDUP_REMOVED lines=8> */
[----:B------:R-:W-:Y:S01]  /*8a6b0*/  IMAD.MOV.U32 R8, RZ, RZ, R2 ;  /* 0x000000ffff087224 */ /* 0x000fe200078e0002 */
[----:B------:R-:W-:Y:S01]  /*8a6c0*/  MOV R9, R0 ;  /* 0x0000000000097202 */ /* 0x000fe20000000f00 */
[----:B------:R-:W-:Y:S01]  /*8a6d0*/  IMAD.MOV.U32 R2, RZ, RZ, R4 ;  /* 0x000000ffff027224 */ /* 0x000fe200078e0004 */
[----:B------:R-:W-:Y:S01]  /*8a6e0*/  MOV R0, R5 ;  /* 0x0000000500007202 */ /* 0x000fe20000000f00 */
[----:B---3--:R0:W-:Y:S01]  /*8a6f0*/  STL.64 [R1+0x61a0], R16 ;  /* 0x0061a01001007387 */ /* 0x0081e20000100a00 */
[----:B--2---:R-:W-:Y:S03]  /*8a700*/  HMMA.16816.F32.BF16 R4, R20, R16, R24 ;  /* 0x000000101404723c */ /* 0x004fe60000041818 */
[----:B0-----:R-:W2:Y:S11]  /*8a710*/  LDL.LU R16, [R1+0x540] ;  /* 0x0005400001107983 */ /* 0x001eb60000300800 */
[----:B------:R-:W-:Y:S09]  /*8a720*/  @!UPT UIADD3 URZ, URZ, URZ, URZ ;  /* 0x0000003f3f3ff290 */ /* 0x000ff2000fffe03f */
[----:B------:R0:W-:Y:S04]  /*8a730*/  STL.64 [R1+0xad0], R4 ;  /* 0x000ad00401007387 */ /* 0x0001e80000100a00 */
[----:B------:R-:W-:Y:S04]  /*8a740*/  STL.64 [R1+0xad8], R6 ;  /* 0x000ad80601007387 */ /* 0x000fe80000100a00 */
[----:B------:R-:W2:Y:S04]  /*8a750*/  LDL.LU R17, [R1+0x544] ;  /* 0x0005440001117983 */ /* 0x000ea80000300800 */
[----:B------:R-:W2:Y:S01]  /*8a760*/  LDL.LU R18, [R1+0x548] ;  /* 0x0005480001127983 */ /* 0x000ea20000300800 */
[----:B0-----:R-:W-:Y:S01]  /*8a770*/  IMAD.MOV.U32 R4, RZ, RZ, R14 ;  /* 0x000000ffff047224 */ /* 0x001fe200078e000e */
[----:B------:R-:W-:-:S02]  /*8a780*/  MOV R5, R15 ;  /* 0x0000000f00057202 */ /* 0x000fc40000000f00 */
[----:B------:R-:W2:Y:S04]  /*8a790*/  LDL.LU R19, [R1+0x54c] ;  /* 0x00054c0001137983 */ /* 0x000ea80000300800 */
[----:B------:R-:W3:Y:S04]  /*8a7a0*/  LDL.LU R24, [R1+0x70] ;  /* 0x0000700001187983 */ /* 0x000ee80000300800 */
[----:B------:R-:W3:Y:S04]  /*8a7b0*/  LDL.LU R25, [R1+0x74] ;  /* 0x0000740001197983 */ /* 0x000ee80000300800 */
[----:B------:R-:W4:Y:S04]  /*8a7c0*/  LDL.LU R26, [R1+0x78] ;  /* 0x00007800011a7983 */ /* 0x000f280000300800 */
[----:B------:R-:W4:Y:S04]  /*8a7d0*/  LDL.LU R27, [R1+0x7c] ;  /* 0x00007c00011b7983 */ /* 0x000f280000300800 */
[----:B------:R-:W5:Y:S04]  /*8a7e0*/  LDL.LU R14, [R1+0x61fc] ;  /* 0x0061fc00010e7983 */ /* 0x000f680000300800 */
[----:B------:R-:W5:Y:S04]  /*8a7f0*/  LDL.LU R15, [R1+0x61f8] ;  /* 0x0061f800010f7983 */ /* 0x000f680000300800 */
[----:B------:R0:W-:Y:S04]  /*8a800*/  STL.64 [R1+0x61d8], R4 ;  /* 0x0061d80401007387 */ /* 0x0001e80000100a00 */
[----:B0-----:R-:W2:Y:S04]  /*8a810*/  LDL.LU R4, [R1+0x4f0] ;  /* 0x0004f00001047983 */ /* 0x001ea80000300800 */
[----:B------:R-:W2:Y:S04]  /*8a820*/  LDL.LU R5, [R1+0x4f4] ;  /* 0x0004f40001057983 */ /* 0x000ea80000300800 */
[----:B------:R-:W2:Y:S04]  /*8a830*/  LDL.LU R6, [R1+0x4f8] ;  /* 0x0004f80001067983 */ /* 0x000ea80000300800 */
[----:B------:R-:W2:Y:S04]  /*8a840*/  LDL.LU R7, [R1+0x4fc] ;  /* 0x0004fc0001077983 */ /* 0x000ea80000300800 */
[----:B--2---:R-:W-:Y:S04]  /*8a850*/  STL.64 [R1+0x61e8], R6 ;  /* 0x0061e80601007387 */ /* 0x004fe80000100a00 */
[----:B------:R-:W-:Y:S04]  /*8a860*/  STL.64 [R1+0x61e0], R4 ;  /* 0x0061e00401007387 */ /* 0x000fe80000100a00 */
[----:B----4-:R-:W-:Y:S04]  /*8a870*/  STL.64 [R1+0x60e8], R26 ;  /* 0x0060e81a01007387 */ /* 0x010fe80000100a00 */
[----:B---3--:R0:W-:Y:S04]  /*8a880*/  STL.64 [R1+0x60e0], R24 ;  /* 0x0060e01801007387 */ /* 0x0081e80000100a00 */
[----:B0-----:R-:W2:Y:S01]  /*8a890*/  LDL.64 R24, [R1+0x10] ;  /* 0x0000100001187983 */ /* 0x001ea20000100a00 */
[----:B------:R-:W-:Y:S07]  /*8a8a0*/  HMMA.16816.F32.BF16 R16, R20, R8, R16 ;  /* 0x000000081410723c */ /* 0x000fee0000041810 */
[----:B------:R-:W-:Y:S01]  /*8a8b0*/  IMAD.MOV.U32 R20, RZ, RZ, R10 ;  /* 0x000000ffff147224 */ /* 0x000fe200078e000a */
[----:B------:R-:W-:Y:S01]  /*8a8c0*/  MOV R21, R3 ;  /* 0x0000000300157202 */ /* 0x000fe20000000f00 */
[----:B--2---:R0:W-:Y:S04]  /*8a8d0*/  STL.64 [R1+0x61f0], R24 ;  /* 0x0061f01801007387 */ /* 0x0041e80000100a00 */
[----:B0-----:R-:W5:Y:S04]  /*8a8e0*/  LDL.LU R24, [R1+0x500] ;  /* 0x0005000001187983 */ /* 0x001f680000300800 */
[----:B------:R-:W5:Y:S04]  /*8a8f0*/  LDL.LU R25, [R1+0x504] ;  /* 0x0005040001197983 */ /* 0x000f680000300800 */
[----:B------:R-:W5:Y:S04]  /*8a900*/  LDL.LU R26, [R1+0x508] ;  /* 0x00050800011a7983 */ /* 0x000f680000300800 */
[----:B------:R-:W5:Y:S04]  /*8a910*/  LDL.LU R27, [R1+0x50c] ;  /* 0x00050c00011b7983 */ /* 0x000f680000300800 */
[----:B------:R-:W-:Y:S04]  /*8a920*/  STL.64 [R1+0xac0], R16 ;  /* 0x000ac01001007387 */ /* 0x000fe80000100a00 */
[----:B------:R-:W-:Y:S04]  /*8a930*/  STL.64 [R1+0xac8], R18 ;  /* 0x000ac81201007387 */ /* 0x000fe80000100a00 */
[----:B------:R0:W-:Y:S04]  /*8a940*/  STL.64 [R1+0x61b8], R20 ;  /* 0x0061b81401007387 */ /* 0x0001e80000100a00 */
[----:B0-----:R-:W2:Y:S04]  /*8a950*/  LDL.LU R20, [R1+0x4d0] ;  /* 0x0004d00001147983 */ /* 0x001ea80000300800 */
[----:B------:R-:W2:Y:S04]  /*8a960*/  LDL.LU R21, [R1+0x4d4] ;  /* 0x0004d40001157983 */ /* 0x000ea80000300800 */
[----:B------:R-:W3:Y:S04]  /*8a970*/  LDL.LU R22, [R1+0x4d8] ;  /* 0x0004d80001167983 */ /* 0x000ee80000300800 */
[----:B------:R-:W3:Y:S01]  /*8a980*/  LDL.LU R23, [R1+0x4dc] ;  /* 0x0004dc0001177983 */ /* 0x000ee20000300800 */
[----:B------:R-:W-:Y:S01]  /*8a990*/  MOV R5, R11 ;  /* 0x0000000b00057202 */ /* 0x000fe20000000f00 */
[----:B------:R-:W-:-:S02]  /*8a9a0*/  IMAD.MOV.U32 R4, RZ, RZ, R28 ;  /* 0x000000ffff047224 */ /* 0x000fc400078e001c */
[----:B---3--:R-:W-:Y:S04]  /*8a9b0*/  STL.64 [R1+0x61d0], R22 ;  /* 0x0061d01601007387 */ /* 0x008fe80000100a00 */
[----:B--2---:R0:W-:Y:S04]  /*8a9c0*/  STL.64 [R1+0x61c8], R20 ;  /* 0x0061c81401007387 */ /* 0x0041e80000100a00 */
[----:B0-----:R-:W2:Y:S04]  /*8a9d0*/  LDL.LU R20, [R1+0x4e0] ;  /* 0x0004e00001147983 */ /* 0x001ea80000300800 */
[----:B------:R-:W2:Y:S04]  /*8a9e0*/  LDL.LU R21, [R1+0x4e4] ;  /* 0x0004e40001157983 */ /* 0x000ea80000300800 */
[----:B------:R-:W2:Y:S04]  /*8a9f0*/  LDL.LU R22, [R1+0x4e8] ;  /* 0x0004e80001167983 */ /* 0x000ea80000300800 */
[----:B------:R-:W2:Y:S04]  /*8aa00*/  LDL.LU R23, [R1+0x4ec] ;  /* 0x0004ec0001177983 */ /* 0x000ea80000300800 */
[----:B------:R0:W-:Y:S04]  /*8aa10*/  STL.64 [R1+0x6198], R8 ;  /* 0x0061980801007387 */ /* 0x0001e80000100a00 */
[----:B0-----:R-:W3:Y:S04]  /*8aa20*/  LDL.LU R8, [R1+0x520] ;  /* 0x0005200001087983 */ /* 0x001ee80000300800 */
[----:B------:R-:W3:Y:S04]  /*8aa30*/  LDL.LU R9, [R1+0x524] ;  /* 0x0005240001097983 */ /* 0x000ee80000300800 */
[----:B------:R-:W4:Y:S04]  /*8aa40*/  LDL.LU R10, [R1+0x528] ;  /* 0x00052800010a7983 */ /* 0x000f280000300800 */
[----:B------:R-:W4:Y:S01]  /*8aa50*/  LDL.LU R11, [R1+0x52c] ;  /* 0x00052c00010b7983 */ /* 0x000f220000300800 */
[C---:B-----5:R-:W-:Y:S03]  /*8aa60*/  HMMA.16816.F32.BF16 R4, R12.reuse, R4, R24 ;  /* 0x000000040c04723c */ /* 0x060fe60000041818 */
[----:B----4-:R-:W-:Y:S04]  /*8aa70*/  STL.64 [R1+0x61b0], R10 ;  /* 0x0061b00a01007387 */ /* 0x010fe80000100a00 */
[----:B---3--:R0:W-:Y:S04]  /*8aa80*/  STL.64 [R1+0x61a8], R8 ;  /* 0x0061a80801007387 */ /* 0x0081e80000100a00 */
[----:B0-----:R-:W3:Y:S04]  /*8aa90*/  LDL.LU R8, [R1+0x530] ;  /* 0x0005300001087983 */ /* 0x001ee80000300800 */
[----:B------:R-:W3:Y:S04]  /*8aaa0*/  LDL.LU R9, [R1+0x534] ;  /* 0x0005340001097983 */ /* 0x000ee80000300800 */
[----:B------:R-:W3:Y:S04]  /*8aab0*/  LDL.LU R10, [R1+0x538] ;  /* 0x00053800010a7983 */ /* 0x000ee80000300800 */
[----:B------:R-:W3:Y:S04]  /*8aac0*/  LDL.LU R11, [R1+0x53c] ;  /* 0x00053c00010b7983 */ /* 0x000ee80000300800 */
[----:B------:R-:W4:Y:S04]  /*8aad0*/  LDL.LU.64 R24, [R1+0x61f0] ;  /* 0x0061f00001187983 */ /* 0x000f280000300a00 */
[----:B------:R-:W-:Y:S04]  /*8aae0*/  STL.64 [R1+0xae0], R4 ;  /* 0x000ae00401007387 */ /* 0x000fe80000100a00 */
[----:B------:R0:W-:Y:S04]  /*8aaf0*/  STL.64 [R1+0xae8], R6 ;  /* 0x000ae80601007387 */ /* 0x0001e80000100a00 */
[----:B0-----:R-:W4:Y:S04]  /*8ab00*/  LDL.LU.64 R6, [R1+0x61e8] ;  /* 0x0061e80001067983 */ /* 0x001f280000300a00 */
[----:B------:R-:W4:Y:S02]  /*8ab10*/  LDL.LU.64 R4, [R1+0x61e0] ;  /* 0x0061e00001047983 */ /* 0x000f240000300a00 */
[C---:B----4-:R-:W-:Y:S11]  /*8ab20*/  HMMA.16816.F32.BF16 R4, R12.reuse, R24, R4 ;  /* 0x000000180c04723c */ /* 0x050ff60000041804 */
[----:B------:R-:W-:Y:S11]  /*8ab30*/  @!UPT UIADD3 URZ, URZ, URZ, URZ ;  /* 0x0000003f3f3ff290 */ /* 0x000ff6000fffe03f */
[----:B------:R-:W-:Y:S01]  /*8ab40*/  @!UPT UIADD3 URZ, URZ, URZ, URZ ;  /* 0x0000003f3f3ff290 */ /* 0x000fe2000fffe03f */
[----:B------:R0:W-:Y:S04]  /*8ab50*/  STL.64 [R1+0xab0], R4 ;  /* 0x000ab00401007387 */ /* 0x0001e80000100a00 */
[----:B------:R-:W-:Y:S04]  /*8ab60*/  STL.64 [R1+0xab8], R6 ;  /* 0x000ab80601007387 */ /* 0x000fe80000100a00 */
[----:B0-----:R-:W2:Y:S04]  /*8ab70*/  LDL.LU.64 R4, [R1+0x61d8] ;  /* 0x0061d80001047983 */ /* 0x001ea80000300a00 */
[----:B------:R0:W-:Y:S04]  /*8ab80*/  STL.64 [R1+0x6170], R24 ;  /* 0x0061701801007387 */ /* 0x0001e80000100a00 */
[----:B0-----:R-:W4:Y:S04]  /*8ab90*/  LDL.LU R24, [R1+0x4c0] ;  /* 0x0004c00001187983 */ /* 0x001f280000300800 */
[----:B------:R-:W4:Y:S04]  /*8aba0*/  LDL.LU R25, [R1+0x4c4] ;  /* 0x0004c40001197983 */ /* 0x000f280000300800 */
[----:B------:R-:W4:Y:S04]  /*8abb0*/  LDL.LU R26, [R1+0x4c8] ;  /* 0x0004c800011a7983 */ /* 0x000f280000300800 */
[----:B------:R-:W4:Y:S01]  /*8abc0*/  LDL.LU R27, [R1+0x4cc] ;  /* 0x0004cc00011b7983 */ /* 0x000f220000300800 */
[C---:B--2---:R-:W-:Y:S03]  /*8abd0*/  HMMA.16816.F32.BF16 R4, R12.reuse, R4, R20 ;  /* 0x000000040c04723c */ /* 0x044fe60000041814 */
[----:B------:R-:W2:Y:S04]  /*8abe0*/  LDL.LU.64 R22, [R1+0x61d0] ;  /* 0x0061d00001167983 */ /* 0x000ea80000300a00 */
[----:B------:R-:W2:Y:S11]  /*8abf0*/  LDL.LU.64 R20, [R1+0x61c8] ;  /* 0x0061c80001147983 */ /* 0x000eb60000300a00 */
[----:B------:R-:W-:Y:S05]  /*8ac00*/  @!UPT UIADD3 URZ, URZ, URZ, URZ ;  /* 0x0000003f3f3ff290 */ /* 0x000fea000fffe03f */
[----:B------:R0:W-:Y:S04]  /*8ac10*/  STL.64 [R1+0xa90], R4 ;  /* 0x000a900401007387 */ /* 0x0001e80000100a00 */
[----:B------:R-:W-:Y:S04]  /*8ac20*/  STL.64 [R1+0xa98], R6 ;  /* 0x000a980601007387 */ /* 0x000fe80000100a00 */
[----:B0-----:R-:W2:Y:S02]  /*8ac30*/  LDL.LU.64 R4, [R1+0x61c0] ;  /* 0x0061c00001047983 */ /* 0x001ea40000300a00 */
[C---:B--2---:R-:W-:Y:S11]  /*8ac40*/  HMMA.16816.F32.BF16 R20, R12.reuse, R4, R20 ;  /* 0x000000040c14723c */ /* 0x044ff60000041814 */
[----:B------:R-:W-:Y:S11]  /*8ac50*/  @!UPT UIADD3 URZ, URZ, URZ, URZ ;  /* 0x0000003f3f3ff290 */ /* 0x000ff6000fffe03f */
[----:B------:R-:W-:Y:S01]  /*8ac60*/  @!UPT UIADD3 URZ, URZ, URZ, URZ ;  /* 0x0000003f3f3ff290 */ /* 0x000fe2000fffe03f */
[----:B------:R0:W-:Y:S04]  /*8ac70*/  STL.64 [R1+0xa70], R20 ;  /* 0x000a701401007387 */ /* 0x0001e80000100a00 */
[----:B------:R-:W-:Y:S04]  /*8ac80*/  STL.64 [R1+0xa78], R22 ;  /* 0x000a781601007387 */ /* 0x000fe80000100a00 */
[----:B0-----:R-:W4:Y:S04]  /*8ac90*/  LDL.LU.64 R20, [R1+0x61b8] ;  /* 0x0061b80001147983 */ /* 0x001f280000300a00 */
[----:B------:R0:W-:Y:S04]  /*8aca0*/  STL.64 [R1+0x6160], R4 ;  /* 0x0061600401007387 */ /* 0x0001e80000100a00 */
[----:B0-----:R-:W2:Y:S04]  /*8acb0*/  LDL.LU R4, [R1+0x510] ;  /* 0x0005100001047983 */ /* 0x001ea80000300800 */
[----:B------:R-:W2:Y:S04]  /*8acc0*/  LDL.LU R5, [R1+0x514] ;  /* 0x0005140001057983 */ /* 0x000ea80000300800 */
[----:B------:R-:W2:Y:S04]  /*8acd0*/  LDL.LU R6, [R1+0x518] ;  /* 0x0005180001067983 */ /* 0x000ea80000300800 */
[----:B------:R-:W2:Y:S01]  /*8ace0*/  LDL.LU R7, [R1+0x51c] ;  /* 0x00051c0001077983 */ /* 0x000ea20000300800 */
[----:B----4-:R-:W-:Y:S03]  /*8acf0*/  HMMA.16816.F32.BF16 R20, R12, R20, R24 ;  /* 0x000000140c14723c */ /* 0x010fe60000041818 */
[----:B------:R-:W4:Y:S11]  /*8ad00*/  LDL.64 R24, [R1+0x20] ;  /* 0x0000200001187983 */ /* 0x000f360000100a00 */
[----:B------:R-:W-:Y:S09]  /*8ad10*/  @!UPT UIADD3 URZ, URZ, URZ, URZ ;  /* 0x0000003f3f3ff290 */ /* 0x000ff2000fffe03f */
[----:B------:R-:W-:Y:S04]  /*8ad20*/  STL.64 [R1+0xa20], R20 ;  /* 0x000a201401007387 */ /* 0x000fe80000100a00 */
[----:B------:R-:W-:Y:S04]  /*8ad30*/  STL.64 [R1+0xa28], R22 ;  /* 0x000a281601007387 */ /* 0x000fe80000100a00 */
[----:B------:R-:W0:Y:S04]  /*8ad40*/  LDSM.16.M88.4 R20, [R29+0x64000] ;  /* 0x064000001d14783b */ /* 0x000e280000000200 */
[----:B0-----:R-:W-:Y:S04]  /*8ad50*/  STL.64 [R1+0x6098], R22 ;  /* 0x0060981601007387 */ /* 0x001fe80000100a00 */
[----:B------:R0:W-:Y:S04]  /*8ad60*/  STL.64 [R1+0x6090], R20 ;  /* 0x0060901401007387 */ /* 0x0001e80000100a00 */
[----:B0-----:R-:W5:Y:S01]  /*8ad70*/  LDL.64 R20, [R1] ;  /* 0x0000000001147983 */ /* 0x001f620000100a00 */
[----:B------:R-:W-:Y:S01]  /*8ad80*/  IMAD.MOV.U32 R16, RZ, RZ, R2 ;  /* 0x000000ffff107224 */ /* 0x000fe200078e0002 */
[----:B------:R-:W-:-:S07]  /*8ad90*/  MOV R17, R0 ;  /* 0x0000000000117202 */ /* 0x000fce0000000f00 */
[C---:B---3--:R-:W-:Y:S01]  /*8ada0*/  HMMA.16816.F32.BF16 R16, R12.reuse, R16, R8 ;  /* 0x000000100c10723c */ /* 0x048fe20000041808 */
[----:B-----5:R0:W-:Y:S04]  /*8adb0*/  STL.64 [R1+0x6168], R20 ;  /* 0x0061681401007387 */ /* 0x0201e80000100a00 */
[----:B0-----:R-:W3:Y:S04]  /*8adc0*/  LDL.LU R20, [R1+0x490] ;  /* 0x0004900001147983 */ /* 0x001ee80000300800 */
[----:B------:R-:W3:Y:S04]  /*8add0*/  LDL.LU R21, [R1+0x494] ;  /* 0x0004940001157983 */ /* 0x000ee80000300800 */
[----:B------:R-:W5:Y:S04]  /*8ade0*/  LDL.LU R22, [R1+0x498] ;  /* 0x0004980001167983 */ /* 0x000f680000300800 */
[----:B------:R-:W5:Y:S04]  /*8adf0*/  LDL.LU R23, [R1+0x49c] ;  /* 0x00049c0001177983 */ /* 0x000f680000300800 */
[----:B-----5:R-:W-:Y:S04]  /*8ae00*/  STL.64 [R1+0x6180], R22 ;  /* 0x0061801601007387 */ /* 0x020fe80000100a00 */
[----:B---3--:R0:W-:Y:S04]  /*8ae10*/  STL.64 [R1+0x6178], R20 ;  /* 0x0061781401007387 */ /* 0x0081e80000100a00 */
[----:B0-----:R-:W4:Y:S04]  /*8ae20*/  LDL.LU R20, [R1+0x4a0] ;  /* 0x0004a00001147983 */ /* 0x001f280000300800 */
[----:B------:R-:W4:Y:S04]  /*8ae30*/  LDL.LU R21, [R1+0x4a4] ;  /* 0x0004a40001157983 */ /* 0x000f280000300800 */
[----:B------:R-:W4:Y:S04]  /*8ae40*/  LDL.LU R22, [R1+0x4a8] ;  /* 0x0004a80001167983 */ /* 0x000f280000300800 */
[----:B------:R-:W4:Y:S04]  /*8ae50*/  LDL.LU R23, [R1+0x4ac] ;  /* 0x0004ac0001177983 */ /* 0x000f280000300800 */
[----:B------:R-:W3:Y:S04]  /*8ae60*/  LDL.LU.64 R10, [R1+0x61b0] ;  /* 0x0061b000010a7983 */ /* 0x000ee80000300a00 */
[----:B------:R-:W3:Y:S04]  /*8ae70*/  LDL.LU.64 R8, [R1+0x61a8] ;  /* 0x0061a80001087983 */ /* 0x000ee80000300a00 */
[----:B------:R0:W-:Y:S04]  /*8ae80*/  STL.64 [R1+0xa10], R16 ;  /* 0x000a101001007387 */ /* 0x0001e80000100a00 */
[----:B------:R3:W-:Y:S04]  /*8ae90*/  STL.64 [R1+0xa18], R18 ;  /* 0x000a181201007387 */ /* 0x0007e80000100a00 */
[----:B0-----:R-:W3:Y:S02]  /*8aea0*/  LDL.LU.64 R16, [R1+0x61a0] ;  /* 0x0061a00001107983 */ /* 0x001ee40000300a00 */
[C---:B---3--:R-:W-:Y:S02]  /*8aeb0*/  HMMA.16816.F32.BF16 R16, R12.reuse, R16, R8 ;  /* 0x000000100c10723c */ /* 0x048fe40000041808 */
[----:B------:R-:W2:Y:S11]  /*8aec0*/  LDL.LU.64 R8, [R1+0x6198] ;  /* 0x0061980001087983 */ /* 0x000eb60000300a00 */
[----:B------:R-:W-:Y:S10]  /*8aed0*/  @!UPT UIADD3 URZ, URZ, URZ, URZ ;  /* 0x0000003f3f3ff290 */ /* 0x000ff4000fffe03f */
[----:B------:R-:W-:Y:S04]  /*8aee0*/  STL.64 [R1+0xa00], R16 ;  /* 0x000a001001007387 */ /* 0x000fe80000100a00 */
[----:B------:R0:W-:Y:S04]  /*8aef0*/  STL.64 [R1+0xa08], R18 ;  /* 0x000a081201007387 */ /* 0x0001e80000100a00 */
[----:B0-----:R-:W4:Y:S04]  /*8af00*/  LDL.LU.64 R18, [R1+0x6190] ;  /* 0x0061900001127983 */ /* 0x001f280000300a00 */
[----:B------:R-:W4:Y:S01]  /*8af10*/  LDL.LU.64 R16, [R1+0x6188] ;  /* 0x0061880001107983 */ /* 0x000f220000300a00 */
[----:B--2---:R-:W-:Y:S03]  /*8af20*/  HMMA.16816.F32.BF16 R12, R12, R8, R4 ;  /* 0x000000080c0c723c */ /* 0x004fe60000041804 */
[----:B------:R-:W2:Y:S11]  /*8af30*/  LDL.LU R4, [R1+0x480] ;  /* 0x0004800001047983 */ /* 0x000eb60000300800 */
[----:B------:R-:W-:Y:S09]  /*8af40*/  @!UPT UIADD3 URZ, URZ, URZ, URZ ;  /* 0x0000003f3f3ff290 */ /* 0x000ff2000fffe03f */
[----:B------:R-:W-:Y:S04]  /*8af50*/  STL.64 [R1+0x9f0], R12 ;  /* 0x0009f00c01007387 */ /* 0x000fe80000100a00 */
[----:B------:R-:W-:Y:S04]  /*8af60*/  STL.64 [R1+0x9f8], R14 ;  /* 0x0009f80e01007387 */ /* 0x000fe80000100a00 */
[----:B------:R-:W2:Y:S04]  /*8af70*/  LDL.LU R5, [R1+0x484] ;  /* 0x0004840001057983 */ /* 0x000ea80000300800 */
[----:B------:R-:W2:Y:S04]  /*8af80*/  LDL.LU R6, [R1+0x488] ;  /* 0x0004880001067983 */ /* 0x000ea80000300800 */
[----:B------:R-:W2:Y:S04]  /*8af90*/  LDL.LU R7, [R1+0x48c] ;  /* 0x00048c0001077983 */ /* 0x000ea80000300800 */
[----:B------:R0:W-:Y:S04]  /*8afa0*/  STL.64 [R1+0x6118], R8 ;  /* 0x0061180801007387 */ /* 0x0001e80000100a00 */
[----:B0-----:R-:W3:Y:S04]  /*8afb0*/  LDL.64 R8, [R1+0x30] ;  /* 0x0000300001087983 */ /* 0x001ee80000100a00 */
[----:B---3--:R0:W-:Y:S04]  /*8afc0*/  STL.64 [R1+0x6130], R8 ;  /* 0x0061300801007387 */ /* 0x0081e80000100a00 */
[----:B0-----:R-:W3:Y:S01]  /*8afd0*/  LDL.64 R8, [R1+0x40] ;  /* 0x0000400001087983 */ /* 0x001ee20000100a00 */
[----:B----4-:R-:W-:Y:S03]  /*8afe0*/  HMMA.16816.F32.BF16 R20, R16, R24, R20 ;  /* 0x000000181014723c */ /* 0x010fe60000041814 */
[----:B---3--:R0:W-:Y:S04]  /*8aff0*/  STL.64 [R1+0x6148], R8 ;  /* 0x0061480801007387 */ /* 0x0081e80000100a00 */
[----:B0-----:R-:W3:Y:S04]  /*8b000*/  LDL.LU R8, [R1+0x460] ;  /* 0x0004600001087983 */ /* 0x001ee80000300800 */
[----:B------:R-:W3:Y:S04]  /*8b010*/  LDL.LU R9, [R1+0x464] ;  /* 0x0004640001097983 */ /* 0x000ee80000300800 */
[----:B------:R-:W4:Y:S04]  /*8b020*/  LDL.LU R10, [R1+0x468] ;  /* 0x00046800010a7983 */ /* 0x000f280000300800 */
[----:B------:R-:W4:Y:S01]  /*8b030*/  LDL.LU R11, [R1+0x46c] ;  /* 0x00046c00010b7983 */ /* 0x000f220000300800 */
[----:B------:R-:W-:Y:S01]  /*8b040*/  IMAD.MOV.U32 R2, RZ, RZ, R24 ;  /* 0x000000ffff027224 */ /* 0x000fe200078e0018 */
[----:B------:R-:W-:-:S02]  /*8b050*/  MOV R0, R25 ;  /* 0x0000001900007202 */ /* 0x000fc40000000f00 */
[----:B----4-:R-:W-:Y:S04]  /*8b060*/  STL.64 [R1+0x6158], R10 ;  /* 0x0061580a01007387 */ /* 0x010fe80000100a00 */
[----:B---3--:R0:W-:Y:S04]  /*8b070*/  STL.64 [R1+0x6150], R8 ;  /* 0x0061500801007387 */ /* 0x0081e80000100a00 */
[----:B0-----:R-:W3:Y:S04]  /*8b080*/  LDL.LU R8, [R1+0x470] ;  /* 0x0004700001087983 */ /* 0x001ee80000300800 */
[----:B------:R-:W3:Y:S04]  /*8b090*/  LDL.LU R9, [R1+0x474] ;  /* 0x0004740001097983 */ /* 0x000ee80000300800 */
[----:B------:R-:W3:Y:S04]  /*8b0a0*/  LDL.LU R10, [R1+0x478] ;  /* 0x00047800010a7983 */ /* 0x000ee80000300800 */
[----:B------:R-:W3:Y:S04]  /*8b0b0*/  LDL.LU R11, [R1+0x47c] ;  /* 0x00047c00010b7983 */ /* 0x000ee80000300800 */
[----:B------:R-:W4:Y:S04]  /*8b0c0*/  LDL.64 R12, [R1+0x50] ;  /* 0x00005000010c7983 */ /* 0x000f280000100a00 */
[----:B------:R-:W-:Y:S04]  /*8b0d0*/  STL.64 [R1+0x9e0], R20 ;  /* 0x0009e01401007387 */ /* 0x000fe80000100a00 */
[----:B------:R0:W-:Y:S04]  /*8b0e0*/  STL.64 [R1+0x9e8], R22 ;  /* 0x0009e81601007387 */ /* 0x0001e80000100a00 */
[----:B0-----:R-:W5:Y:S04]  /*8b0f0*/  LDL.LU.64 R22, [R1+0x6180] ;  /* 0x0061800001167983 */ /* 0x001f680000300a00 */
[----:B------:R-:W5:Y:S04]  /*8b100*/  LDL.LU.64 R20, [R1+0x6178] ;  /* 0x0061780001147983 */ /* 0x000f680000300a00 */
[----:B------:R-:W5:Y:S02]  /*8b110*/  LDL.LU.64 R24, [R1+0x6170] ;  /* 0x0061700001187983 */ /* 0x000f640000300a00 */
[----:B-----5:R-:W-:Y:S11]  /*8b120*/  HMMA.16816.F32.BF16 R20, R16, R24, R20 ;  /* 0x000000181014723c */ /* 0x020ff60000041814 */
[----:B------:R-:W-:Y:S11]  /*8b130*/  @!UPT UIADD3 URZ, URZ, URZ, URZ ;  /* 0x0000003f3f3ff290 */ /* 0x000ff6000fffe03f */
[----:B------:R-:W-:Y:S01]  /*8b140*/  @!UPT UIADD3 URZ, URZ, URZ, URZ ;  /* 0x0000003f3f3ff290 */ /* 0x000fe2000fffe03f */
[----:B------:R0:W-:Y:S04]  /*8b150*/  STL.64 [R1+0x9d0], R20 ;  /* 0x0009d01401007387 */ /* 0x0001e80000100a00 */
[----:B------:R-:W-:Y:S04]  /*8b160*/  STL.64 [R1+0x9d8], R22 ;  /* 0x0009d81601007387 */ /* 0x000fe80000100a00 */
[----:B0-----:R-:W2:Y:S04]  /*8b170*/  LDL.LU.64 R20, [R1+0x6168] ;  /* 0x0061680001147983 */ /* 0x001ea80000300a00 */
[----:B------:R0:W-:Y:S02]  /*8b180*/  STL.64 [R1+0x60f0], R24 ;  /* 0x0060f01801007387 */ /* 0x0001e40000100a00 */
[----:B0-----:R-:W-:Y:S01]  /*8b190*/  IMAD.MOV.U32 R24, RZ, RZ, R2 ;  /* 0x000000ffff187224 */ /* 0x001fe200078e0002 */
[----:B------:R-:W-:-:S05]  /*8b1a0*/  MOV R25, R0 ;  /* 0x0000000000197202 */ /* 0x000fca0000000f00 */
[----:B------:R0:W-:Y:S04]  /*8b1b0*/  STL.64 [R1+0x6110], R24 ;  /* 0x0061101801007387 */ /* 0x0001e80000100a00 */
[----:B0-----:R-:W5:Y:S04]  /*8b1c0*/  LDL.LU R24, [R1+0xa0] ;  /* 0x0000a00001187983 */ /* 0x001f680000300800 */
[----:B------:R-:W5:Y:S04]  /*8b1d0*/  LDL.LU R25, [R1+0xa4] ;  /* 0x0000a40001197983 */ /* 0x000f680000300800 */
[----:B------:R-:W2:Y:S04]  /*8b1e0*/  LDL.LU R26, [R1+0xa8] ;  /* 0x0000a800011a7983 */ /* 0x000ea80000300800 */
[----:B------:R-:W2:Y:S04]  /*8b1f0*/  LDL.LU R27, [R1+0xac] ;  /* 0x0000ac00011b7983 */ /* 0x000ea80000300800 */
[----:B--2---:R-:W-:Y:S04]  /*8b200*/  STL.64 [R1+0x6128], R26 ;  /* 0x0061281a01007387 */ /* 0x004fe80000100a00 */
[----:B-----5:R0:W-:Y:S04]  /*8b210*/  STL.64 [R1+0x6120], R24 ;  /* 0x0061201801007387 */ /* 0x0201e80000100a00 */
[----:B0-----:R-:W2:Y:S04]  /*8b220*/  LDL.LU R24, [R1+0xb0] ;  /* 0x0000b00001187983 */ /* 0x001ea80000300800 */
[----:B------:R-:W2:Y:S04]  /*8b230*/  LDL.LU R25, [R1+0xb4] ;  /* 0x0000b40001197983 */ /* 0x000ea80000300800 */
[----:B------:R-:W5:Y:S04]  /*8b240*/  LDL.LU R26, [R1+0xb8] ;  /* 0x0000b800011a7983 */ /* 0x000f680000300800 */
[----:B------:R-:W5:Y:S01]  /*8b250*/  LDL.LU R27, [R1+0xbc] ;  /* 0x0000bc00011b7983 */ /* 0x000f620000300800 */
[C---:B------:R-:W-:Y:S03]  /*8b260*/  HMMA.16816.F32.BF16 R4, R16.reuse, R20, R4 ;  /* 0x000000141004723c */ /* 0x040fe60000041804 */
[----:B-----5:R-:W-:Y:S04]  /*8b270*/  STL.64 [R1+0x6140], R26 ;  /* 0x0061401a01007387 */ /* 0x020fe80000100a00 */
[----:B--2---:R0:W-:Y:S04]  /*8b280*/  STL.64 [R1+0x6138], R24 ;  /* 0x0061381801007387 */ /* 0x0041e80000100a00 */
[----:B0-----:R-:W2:Y:S04]  /*8b290*/  LDL.LU R24, [R1+0x450] ;  /* 0x0004500001187983 */ /* 0x001ea80000300800 */
[----:B------:R-:W2:Y:S04]  /*8b2a0*/  LDL.LU R25, [R1+0x454] ;  /* 0x0004540001197983 */ /* 0x000ea80000300800 */
[----:B------:R-:W2:Y:S04]  /*8b2b0*/  LDL.LU R26, [R1+0x458] ;  /* 0x00045800011a7983 */ /* 0x000ea80000300800 */
[----:B------:R-:W2:Y:S04]  /*8b2c0*/  LDL.LU R27, [R1+0x45c] ;  /* 0x00045c00011b7983 */ /* 0x000ea80000300800 */
[----:B------:R0:W-:Y:S04]  /*8b2d0*/  STL.64 [R1+0x9c0], R4 ;  /* 0x0009c00401007387 */ /* 0x0001e80000100a00 */
[----:B------:R-:W-:Y:S04]  /*8b2e0*/  STL.64 [R1+0x9c8], R6 ;  /* 0x0009c80601007387 */ /* 0x000fe80000100a00 */
[----:B0-----:R-:W3:Y:S04]  /*8b2f0*/  LDL.LU.64 R4, [R1+0x6160] ;  /* 0x0061600001047983 */ /* 0x001ee80000300a00 */
[----:B------:R0:W-:Y:S04]  /*8b300*/  STL.64 [R1+0x60f8], R20 ;  /* 0x0060f81401007387 */ /* 0x0001e80000100a00 */
[----:B0-----:R-:W5:Y:S04]  /*8b310*/  LDL.LU R20, [R1+0x90] ;  /* 0x0000900001147983 */ /* 0x001f680000300800 */
[----:B------:R-:W5:Y:S04]  /*8b320*/  LDL.LU R21, [R1+0x94] ;  /* 0x0000940001157983 */ /* 0x000f680000300800 */
[----:B------:R-:W5:Y:S04]  /*8b330*/  LDL.LU R22, [R1+0x98] ;  /* 0x0000980001167983 */ /* 0x000f680000300800 */
[----:B------:R-:W5:Y:S01]  /*8b340*/  LDL.LU R23, [R1+0x9c] ;  /* 0x00009c0001177983 */ /* 0x000f620000300800 */
[C---:B---3--:R-:W-:Y:S11]  /*8b350*/  HMMA.16816.F32.BF16 R8, R16.reuse, R4, R8 ;  /* 0x000000041008723c */ /* 0x048ff60000041808 */
[----:B------:R-:W-:Y:S11]  /*8b360*/  @!UPT UIADD3 URZ, URZ, URZ, URZ ;  /* 0x0000003f3f3ff290 */ /* 0x000ff6000fffe03f */
[----:B------:R-:W-:Y:S01]  /*8b370*/  @!UPT UIADD3 URZ, URZ, URZ, URZ ;  /* 0x0000003f3f3ff290 */ /* 0x000fe2000fffe03f */
        /* <DEDUP_REMOVED lines=28> */
[----:B--2---:R-:W-:Y:S02]  /*8b540*/  HMMA.16816.F32.BF16 R16, R16, R8, R24 ;  /* 0x000000081010723c */ /* 0x004fe40000041818 */
[----:B------:R-:W5:Y:S04]  /*8b550*/  LDL.LU.64 R24, [R1+0x6110] ;  /* 0x0061100001187983 */ /* 0x000f680000300a00 */
[----:B------:R-:W5:Y:S04]  /*8b560*/  LDL.LU.64 R10, [R1+0x6108] ;  /* 0x00610800010a7983 */ /* 0x000f680000300a00 */
[----:B------:R-:W5:Y:S11]  /*8b570*/  LDL.LU.64 R8, [R1+0x6100] ;  /* 0x0061000001087983 */ /* 0x000f760000300a00 */
[----:B------:R-:W-:Y:S02]  /*8b580*/  @!UPT UIADD3 URZ, URZ, URZ, URZ ;  /* 0x0000003f3f3ff290 */ /* 0x000fe4000fffe03f */
[----:B------:R0:W-:Y:S04]  /*8b590*/  STL.64 [R1+0x960], R16 ;  /* 0x0009601001007387 */ /* 0x0001e80000100a00 */
[----:B------:R1:W-:Y:S04]  /*8b5a0*/  STL.64 [R1+0x968], R18 ;  /* 0x0009681201007387 */ /* 0x0003e80000100a00 */
[----:B0-----:R-:W2:Y:S04]  /*8b5b0*/  LDL.LU R16, [R1+0x80] ;  /* 0x0000800001107983 */ /* 0x001ea80000300800 */
[----:B------:R-:W2:Y:S04]  /*8b5c0*/  LDL.LU R17, [R1+0x84] ;  /* 0x0000840001117983 */ /* 0x000ea80000300800 */
[----:B-1----:R-:W2:Y:S04]  /*8b5d0*/  LDL.LU R18, [R1+0x88] ;  /* 0x0000880001127983 */ /* 0x002ea80000300800 */
[----:B------:R-:W2:Y:S01]  /*8b5e0*/  LDL.LU R19, [R1+0x8c] ;  /* 0x00008c0001137983 */ /* 0x000ea20000300800 */
[C---:B-----5:R-:W-:Y:S03]  /*8b5f0*/  HMMA.16816.F32.BF16 R24, R8.reuse, R24, R20 ;  /* 0x000000180818723c */ /* 0x060fe60000041814 */
[----:B------:R-:W3:Y:S11]  /*8b600*/  LDL.LU.64 R20, [R1+0x60f8] ;  /* 0x0060f80001147983 */ /* 0x000ef60000300a00 */
[----:B------:R-:W-:Y:S09]  /*8b610*/  @!UPT UIADD3 URZ, URZ, URZ, URZ ;  /* 0x0000003f3f3ff290 */ /* 0x000ff2000fffe03f */
[----:B------:R0:W-:Y:S04]  /*8b620*/  STL.64 [R1+0x950], R24 ;  /* 0x0009501801007387 */ /* 0x0001e80000100a00 */
[----:B------:R1:W-:Y:S04]  /*8b630*/  STL.64 [R1+0x958], R26 ;  /* 0x0009581a01007387 */ /* 0x0003e80000100a00 */
[----:B0-----:R-:W2:Y:S02]  /*8b640*/  LDL.LU.64 R24, [R1+0x60f0] ;  /* 0x0060f00001187983 */ /* 0x001ea40000300a00 */
[----:B--2---:R-:W-:Y:S11]  /*8b650*/  HMMA.16816.F32.BF16 R16, R8, R24, R16 ;  /* 0x000000180810723c */ /* 0x004ff60000041810 */
[----:B------:R-:W-:Y:S11]  /*8b660*/  @!UPT UIADD3 URZ, URZ, URZ, URZ ;  /* 0x0000003f3f3ff290 */ /* 0x000ff6000fffe03f */
[----:B------:R-:W-:Y:S01]  /*8b670*/  @!UPT UIADD3 URZ, URZ, URZ, URZ ;  /* 0x0000003f3f3ff290 */ /* 0x000fe2000fffe03f */
[----:B------:R0:W-:Y:S04]  /*8b680*/  STL.64 [R1+0x940], R16 ;  /* 0x0009401001007387 */ /* 0x0001e80000100a00 */
[----:B------:R-:W-:Y:S04]  /*8b690*/  STL.64 [R1+0x948], R18 ;  /* 0x0009481201007387 */ /* 0x000fe80000100a00 */
[----:B-1----:R-:W3:Y:S01]  /*8b6a0*/  LDL.LU.64 R26, [R1+0x60e8] ;  /* 0x0060e800011a7983 */ /* 0x002ee20000300a00 */
[----:B0-----:R-:W-:Y:S01]  /*8b6b0*/  IMAD.MOV.U32 R17, RZ, RZ, R24 ;  /* 0x000000ffff117224 */ /* 0x001fe200078e0018 */
[----:B------:R-:W-:-:S02]  /*8b6c0*/  MOV R16, R25 ;  /* 0x0000001900107202 */ /* 0x000fc40000000f00 */
[----:B------:R-:W3:Y:S02]  /*8b6d0*/  LDL.LU.64 R24, [R1+0x60e0] ;  /* 0x0060e00001187983 */ /* 0x000ee40000300a00 */
[----:B---3--:R-:W-:Y:S11]  /*8b6e0*/  HMMA.16816.F32.BF16 R24, R8, R20, R24 ;  /* 0x000000140818723c */ /* 0x008ff60000041818 */
[----:B------:R-:W-:Y:S11]  /*8b6f0*/  @!UPT UIADD3 URZ, URZ, URZ, URZ ;  /* 0x0000003f3f3ff290 */ /* 0x000ff6000fffe03f */
[----:B------:R-:W-:Y:S01]  /*8b700*/  @!UPT UIADD3 URZ, URZ, URZ, URZ ;  /* 0x0000003f3f3ff290 */ /* 0x000fe2000fffe03f */
[----:B------:R-:W-:Y:S04]  /*8b710*/  STL.64 [R1+0x4c0], R24 ;  /* 0x0004c01801007387 */ /* 0x000fe80000100a00 */
[----:B------:R0:W-:Y:S04]  /*8b720*/  STL.64 [R1+0x4c8], R26 ;  /* 0x0004c81a01007387 */ /* 0x0001e80000100a00 */
[----:B0-----:R-:W2:Y:S04]  /*8b730*/  LDL.LU.64 R26, [R1+0x60d8] ;  /* 0x0060d800011a7983 */ /* 0x001ea80000300a00 */
[----:B------:R-:W2:Y:S01]  /*8b740*/  LDL.LU.64 R24, [R1+0x60d0] ;  /* 0x0060d00001187983 */ /* 0x000ea20000300a00 */
[----:B------:R-:W-:Y:S01]  /*8b750*/  IMAD.MOV.U32 R2, RZ, RZ, R20 ;  /* 0x000000ffff027224 */ /* 0x000fe200078e0014 */
[----:B------:R-:W-:-:S02]  /*8b760*/  MOV R0, R21 ;  /* 0x0000001500007202 */ /* 0x000fc40000000f00 */
[----:B------:R0:W-:Y:S01]  /*8b770*/  STL.64 [R1+0x6050], R4 ;  /* 0x0060500401007387 */ /* 0x0001e20000100a00 */
[----:B--2---:R-:W-:Y:S03]  /*8b780*/  HMMA.16816.F32.BF16 R20, R8, R4, R24 ;  /* 0x000000040814723c */ /* 0x004fe60000041818 */
[----:B0-----:R-:W2:Y:S04]  /*8b790*/  LDL.LU R4, [R1+0xe0] ;  /* 0x0000e00001047983 */ /* 0x001ea80000300800 */
[----:B------:R-:W0:Y:S11]  /*8b7a0*/  LDSM.16.M88.4 R24, [R29+0x65000] ;  /* 0x065000001d18783b */ /* 0x000e360000000200 */
[----:B------:R-:W-:Y:S05]  /*8b7b0*/  @!UPT UIADD3 URZ, URZ, URZ, URZ ;  /* 0x0000003f3f3ff290 */ /* 0x000fea000fffe03f */
[----:B------:R1:W-:Y:S04]  /*8b7c0*/  STL.64 [R1+0x4d0], R20 ;  /* 0x0004d01401007387 */ /* 0x0003e80000100a00 */
[----:B------:R3:W-:Y:S04]  /*8b7d0*/  STL.64 [R1+0x4d8], R22 ;  /* 0x0004d81601007387 */ /* 0x0007e80000100a00 */
[----:B------:R-:W2:Y:S04]  /*8b7e0*/  LDL.LU R5, [R1+0xe4] ;  /* 0x0000e40001057983 */ /* 0x000ea80000300800 */
[----:B------:R-:W4:Y:S04]  /*8b7f0*/  LDL.LU R6, [R1+0xe8] ;  /* 0x0000e80001067983 */ /* 0x000f280000300800 */
[----:B------:R-:W4:Y:S04]  /*8b800*/  LDL.LU R7, [R1+0xec] ;  /* 0x0000ec0001077983 */ /* 0x000f280000300800 */
[----:B----4-:R-:W-:Y:S04]  /*8b810*/  STL.64 [R1+0x6060], R6 ;  /* 0x0060600601007387 */ /* 0x010fe80000100a00 */
[----:B--2---:R2:W-:Y:S04]  /*8b820*/  STL.64 [R1+0x6058], R4 ;  /* 0x0060580401007387 */ /* 0x0045e80000100a00 */
[----:B-1----:R-:W4:Y:S04]  /*8b830*/  LDL.LU R20, [R1+0x200] ;  /* 0x0002000001147983 */ /* 0x002f280000300800 */
[----:B------:R-:W4:Y:S04]  /*8b840*/  LDL.LU R21, [R1+0x204] ;  /* 0x0002040001157983 */ /* 0x000f280000300800 */
[----:B---3--:R-:W3:Y:S04]  /*8b850*/  LDL.LU R22, [R1+0x208] ;  /* 0x0002080001167983 */ /* 0x008ee80000300800 */
[----:B------:R-:W3:Y:S01]  /*8b860*/  LDL.LU R23, [R1+0x20c] ;  /* 0x00020c0001177983 */ /* 0x000ee20000300800 */
[----:B--2---:R-:W-:Y:S01]  /*8b870*/  IMAD.MOV.U32 R4, RZ, RZ, R17 ;  /* 0x000000ffff047224 */ /* 0x004fe200078e0011 */
[----:B------:R-:W-:-:S02]  /*8b880*/  MOV R5, R16 ;  /* 0x0000001000057202 */ /* 0x000fc40000000f00 */
[----:B---3--:R-:W-:Y:S04]  /*8b890*/  STL.64 [R1+0x60a8], R22 ;  /* 0x0060a81601007387 */ /* 0x008fe80000100a00 */
[----:B----4-:R1:W-:Y:S02]  /*8b8a0*/  STL.64 [R1+0x60a0], R20 ;  /* 0x0060a01401007387 */ /* 0x0103e40000100a00 */
[----:B-1----:R-:W-:Y:S01]  /*8b8b0*/  IMAD.MOV.U32 R20, RZ, RZ, R28 ;  /* 0x000000ffff147224 */ /* 0x002fe200078e001c */
[----:B------:R-:W-:-:S05]  /*8b8c0*/  MOV R21, R15 ;  /* 0x0000000f00157202 */ /* 0x000fca0000000f00 */
[----:B------:R-:W-:Y:S04]  /*8b8d0*/  STL.64 [R1+0x60b8], R20 ;  /* 0x0060b81401007387 */ /* 0x000fe80000100a00 */
[----:B------:R1:W-:Y:S04]  /*8b8e0*/  STL.64 [R1+0x6078], R4 ;  /* 0x0060780401007387 */ /* 0x0003e80000100a00 */
[----:B-1----:R-:W2:Y:S04]  /*8b8f0*/  LDL.64 R4, [R1+0x20] ;  /* 0x0000200001047983 */ /* 0x002ea80000100a00 */
        /* <DEDUP_REMOVED lines=19> */
[----:B------:R-:W5:Y:S04]  /*8ba30*/  LDL.LU R26, [R1+0xc8] ;  /* 0x0000c800011a7983 */ /* 0x000f680000300800 */
[----:B------:R-:W5:Y:S04]  /*8ba40*/  LDL.LU R27, [R1+0xcc] ;  /* 0x0000cc00011b7983 */ /* 0x000f680000300800 */
[----:B-----5:R-:W-:Y:S04]  /*8ba50*/  STL.64 [R1+0x6048], R26 ;  /* 0x0060481a01007387 */ /* 0x020fe80000100a00 */
[----:B---3--:R0:W-:Y:S04]  /*8ba60*/  STL.64 [R1+0x6040], R24 ;  /* 0x0060401801007387 */ /* 0x0081e80000100a00 */
[----:B0-----:R-:W3:Y:S04]  /*8ba70*/  LDL.LU R24, [R1+0xd0] ;  /* 0x0000d00001187983 */ /* 0x001ee80000300800 */
[----:B------:R-:W3:Y:S04]  /*8ba80*/  LDL.LU R25, [R1+0xd4] ;  /* 0x0000d40001197983 */ /* 0x000ee80000300800 */
[----:B------:R-:W5:Y:S04]  /*8ba90*/  LDL.LU R26, [R1+0xd8] ;  /* 0x0000d800011a7983 */ /* 0x000f680000300800 */
[----:B------:R-:W5:Y:S01]  /*8baa0*/  LDL.LU R27, [R1+0xdc] ;  /* 0x0000dc00011b7983 */ /* 0x000f620000300800 */
[----:B----4-:R-:W-:Y:S03]  /*8bab0*/  HMMA.16816.F32.BF16 R16, R8, R12, R16 ;  /* 0x0000000c0810723c */ /* 0x010fe60000041810 */
[----:B-----5:R-:W-:Y:S04]  /*8bac0*/  STL.64 [R1+0x6070], R26 ;  /* 0x0060701a01007387 */ /* 0x020fe80000100a00 */
[----:B---3--:R0:W-:Y:S04]  /*8bad0*/  STL.64 [R1+0x6068], R24 ;  /* 0x0060681801007387 */ /* 0x0081e80000100a00 */
[----:B0-----:R-:W3:Y:S04]  /*8bae0*/  LDL.LU R24, [R1+0xf0] ;  /* 0x0000f00001187983 */ /* 0x001ee80000300800 */
[----:B------:R-:W3:Y:S04]  /*8baf0*/  LDL.LU R25, [R1+0xf4] ;  /* 0x0000f40001197983 */ /* 0x000ee80000300800 */
[----:B------:R-:W4:Y:S04]  /*8bb00*/  LDL.LU R26, [R1+0xf8] ;  /* 0x0000f800011a7983 */ /* 0x000f280000300800 */
[----:B------:R-:W4:Y:S01]  /*8bb10*/  LDL.LU R27, [R1+0xfc] ;  /* 0x0000fc00011b7983 */ /* 0x000f220000300800 */
[----:B------:R-:W-:Y:S01]  /*8bb20*/  IMAD.MOV.U32 R20, RZ, RZ, R14 ;  /* 0x000000ffff147224 */ /* 0x000fe200078e000e */
[----:B------:R-:W-:-:S07]  /*8bb30*/  MOV R21, R3 ;  /* 0x0000000300157202 */ /* 0x000fce0000000f00 */
[C---:B--2---:R-:W-:Y:S01]  /*8bb40*/  HMMA.16816.F32.BF16 R20, R8.reuse, R20, R4 ;  /* 0x000000140814723c */ /* 0x044fe20000041804 */
[----:B----4-:R-:W-:Y:S04]  /*8bb50*/  STL.64 [R1+0x6088], R26 ;  /* 0x0060881a01007387 */ /* 0x010fe80000100a00 */
[----:B---3--:R0:W-:Y:S04]  /*8bb60*/  STL.64 [R1+0x6080], R24 ;  /* 0x0060801801007387 */ /* 0x0081e80000100a00 */
[----:B0-----:R-:W2:Y:S04]  /*8bb70*/  LDL.LU R24, [R1+0x100] ;  /* 0x0001000001187983 */ /* 0x001ea80000300800 */
[----:B------:R-:W2:Y:S04]  /*8bb80*/  LDL.LU R25, [R1+0x104] ;  /* 0x0001040001197983 */ /* 0x000ea80000300800 */
[----:B------:R-:W2:Y:S04]  /*8bb90*/  LDL.LU R26, [R1+0x108] ;  /* 0x00010800011a7983 */ /* 0x000ea80000300800 */
[----:B------:R-:W2:Y:S04]  /*8bba0*/  LDL.LU R27, [R1+0x10c] ;  /* 0x00010c00011b7983 */ /* 0x000ea80000300800 */
[----:B------:R-:W-:Y:S04]  /*8bbb0*/  STL.64 [R1+0x4e0], R16 ;  /* 0x0004e01001007387 */ /* 0x000fe80000100a00 */
[----:B------:R-:W-:Y:S04]  /*8bbc0*/  STL.64 [R1+0x4e8], R18 ;  /* 0x0004e81201007387 */ /* 0x000fe80000100a00 */
[----:B------:R-:W0:Y:S04]  /*8bbd0*/  LDSM.16.M88.4 R16, [R29+0x66000] ;  /* 0x066000001d10783b */ /* 0x000e280000000200 */
[----:B0-----:R-:W-:Y:S04]  /*8bbe0*/  STL.64 [R1+0x5fb8], R18 ;  /* 0x005fb81201007387 */ /* 0x001fe80000100a00 */
[----:B------:R0:W-:Y:S04]  /*8bbf0*/  STL.64 [R1+0x5fb0], R16 ;  /* 0x005fb01001007387 */ /* 0x0001e80000100a00 */
[----:B0-----:R-:W3:Y:S04]  /*8bc00*/  LDL.64 R16, [R1+0x60] ;  /* 0x0000600001107983 */ /* 0x001ee80000100a00 */
[----:B------:R-:W4:Y:S04]  /*8bc10*/  LDL.LU.64 R6, [R1+0x60c8] ;  /* 0x0060c80001067983 */ /* 0x000f280000300a00 */
[----:B------:R-:W4:Y:S04]  /*8bc20*/  LDL.LU.64 R4, [R1+0x60c0] ;  /* 0x0060c00001047983 */ /* 0x000f280000300a00 */
[----:B------:R0:W-:Y:S04]  /*8bc30*/  STL.64 [R1+0x4f0], R20 ;  /* 0x0004f01401007387 */ /* 0x0001e80000100a00 */
[----:B------:R4:W-:Y:S04]  /*8bc40*/  STL.64 [R1+0x4f8], R22 ;  /* 0x0004f81601007387 */ /* 0x0009e80000100a00 */
[----:B0-----:R-:W4:Y:S02]  /*8bc50*/  LDL.LU.64 R20, [R1+0x60b8] ;  /* 0x0060b80001147983 */ /* 0x001f240000300a00 */
[C---:B----4-:R-:W-:Y:S02]  /*8bc60*/  HMMA.16816.F32.BF16 R20, R8.reuse, R20, R4 ;  /* 0x000000140814723c */ /* 0x050fe40000041804 */
[----:B------:R-:W4:Y:S11]  /*8bc70*/  LDL.LU.64 R4, [R1+0x60b0] ;  /* 0x0060b00001047983 */ /* 0x000f360000300a00 */
[----:B------:R-:W-:Y:S10]  /*8bc80*/  @!UPT UIADD3 URZ, URZ, URZ, URZ ;  /* 0x0000003f3f3ff290 */ /* 0x000ff4000fffe03f */
[----:B------:R-:W-:Y:S04]  /*8bc90*/  STL.64 [R1+0x520], R20 ;  /* 0x0005201401007387 */ /* 0x000fe80000100a00 */
[----:B------:R0:W-:Y:S04]  /*8bca0*/  STL.64 [R1+0x528], R22 ;  /* 0x0005281601007387 */ /* 0x0001e80000100a00 */
[----:B0-----:R-:W3:Y:S04]  /*8bcb0*/  LDL.LU.64 R22, [R1+0x60a8] ;  /* 0x0060a80001167983 */ /* 0x001ee80000300a00 */
[----:B------:R-:W3:Y:S02]  /*8bcc0*/  LDL.LU.64 R20, [R1+0x60a0] ;  /* 0x0060a00001147983 */ /* 0x000ee40000300a00 */
[----:B---3--:R-:W-:Y:S02]  /*8bcd0*/  HMMA.16816.F32.BF16 R8, R8, R16, R20 ;  /* 0x000000100808723c */ /* 0x008fe40000041814 */
[----:B------:R-:W2:Y:S04]  /*8bce0*/  LDL.LU.64 R22, [R1+0x6098] ;  /* 0x0060980001167983 */ /* 0x000ea80000300a00 */
[----:B------:R-:W2:Y:S01]  /*8bcf0*/  LDL.LU.64 R20, [R1+0x6090] ;  /* 0x0060900001147983 */ /* 0x000ea20000300a00 */
[----:B----4-:R-:W-:Y:S11]  /*8bd00*/  IMAD.MOV.U32 R28, RZ, RZ, R5 ;  /* 0x000000ffff1c7224 */ /* 0x010ff600078e0005 */
[----:B------:R-:W-:Y:S05]  /*8bd10*/  @!UPT UIADD3 URZ, URZ, URZ, URZ ;  /* 0x0000003f3f3ff290 */ /* 0x000fea000fffe03f */
[----:B------:R0:W-:Y:S04]  /*8bd20*/  STL.64 [R1+0x500], R8 ;  /* 0x0005000801007387 */ /* 0x0001e80000100a00 */
[----:B------:R-:W-:Y:S04]  /*8bd30*/  STL.64 [R1+0x508], R10 ;  /* 0x0005080a01007387 */ /* 0x000fe80000100a00 */
[----:B0-----:R-:W3:Y:S04]  /*8bd40*/  LDL.64 R8, [R1+0x40] ;  /* 0x0000400001087983 */ /* 0x001ee80000100a00 */
[----:B------:R-:W-:Y:S01]  /*8bd50*/  STL.64 [R1+0x6028], R16 ;  /* 0x0060281001007387 */ /* 0x000fe20000100a00 */
        /* <DEDUP_REMOVED lines=8> */
[----:B--2---:R-:W-:Y:S02]  /*8bde0*/  HMMA.16816.F32.BF16 R4, R20, R4, R24 ;  /* 0x000000041404723c */ /* 0x004fe40000041818 */
[----:B------:R-:W2:Y:S04]  /*8bdf0*/  LDL.LU.64 R26, [R1+0x6070] ;  /* 0x00607000011a7983 */ /* 0x000ea80000300a00 */
[----:B------:R-:W2:Y:S11]  /*8be00*/  LDL.LU.64 R24, [R1+0x6068] ;  /* 0x0060680001187983 */ /* 0x000eb60000300a00 */
[----:B------:R-:W-:Y:S06]  /*8be10*/  @!UPT UIADD3 URZ, URZ, URZ, URZ ;  /* 0x0000003f3f3ff290 */ /* 0x000fec000fffe03f */
[----:B------:R-:W-:Y:S04]  /*8be20*/  STL.64 [R1+0x570], R4 ;  /* 0x0005700401007387 */ /* 0x000fe80000100a00 */
[----:B------:R0:W-:Y:S04]  /*8be30*/  STL.64 [R1+0x578], R6 ;  /* 0x0005780601007387 */ /* 0x0001e80000100a00 */
[----:B0-----:R-:W4:Y:S04]  /*8be40*/  LDL.LU.64 R6, [R1+0x6060] ;  /* 0x0060600001067983 */ /* 0x001f280000300a00 */
[----:B------:R-:W4:Y:S01]  /*8be50*/  LDL.LU.64 R4, [R1+0x6058] ;  /* 0x0060580001047983 */ /* 0x000f220000300a00 */
[----:B------:R-:W-:Y:S01]  /*8be60*/  IMAD.MOV.U32 R16, RZ, RZ, R2 ;  /* 0x000000ffff107224 */ /* 0x000fe200078e0002 */
[----:B------:R-:W-:-:S07]  /*8be70*/  MOV R17, R0 ;  /* 0x0000000000117202 */ /* 0x000fce0000000f00 */
[C---:B----4-:R-:W-:Y:S01]  /*8be80*/  HMMA.16816.F32.BF16 R16, R20.reuse, R16, R4 ;  /* 0x000000101410723c */ /* 0x050fe20000041804 */
[----:B------:R-:W2:Y:S11]  /*8be90*/  LDL.LU.64 R4, [R1+0x6050] ;  /* 0x0060500001047983 */ /* 0x000eb60000300a00 */
[----:B------:R-:W-:Y:S11]  /*8bea0*/  @!UPT UIADD3 URZ, URZ, URZ, URZ ;  /* 0x0000003f3f3ff290 */ /* 0x000ff6000fffe03f */
[----:B------:R0:W-:Y:S04]  /*8beb0*/  STL.64 [R1+0x580], R16 ;  /* 0x0005801001007387 */ /* 0x0001e80000100a00 */
[----:B------:R1:W-:Y:S04]  /*8bec0*/  STL.64 [R1+0x588], R18 ;  /* 0x0005881201007387 */ /* 0x0003e80000100a00 */
[----:B0-----:R-:W4:Y:S04]  /*8bed0*/  LDL.LU R16, [R1+0x330] ;  /* 0x0003300001107983 */ /* 0x001f280000300800 */
[----:B------:R-:W4:Y:S04]  /*8bee0*/  LDL.LU R17, [R1+0x334] ;  /* 0x0003340001117983 */ /* 0x000f280000300800 */
[----:B-1----:R-:W5:Y:S04]  /*8bef0*/  LDL.LU R18, [R1+0x338] ;  /* 0x0003380001127983 */ /* 0x002f680000300800 */
[----:B------:R-:W5:Y:S01]  /*8bf00*/  LDL.LU R19, [R1+0x33c] ;  /* 0x00033c0001137983 */ /* 0x000f620000300800 */
[C---:B--2---:R-:W-:Y:S03]  /*8bf10*/  HMMA.16816.F32.BF16 R24, R20.reuse, R4, R24 ;  /* 0x000000041418723c */ /* 0x044fe60000041818 */
[----:B-----5:R-:W-:Y:S04]  /*8bf20*/  STL.64 [R1+0x6038], R18 ;  /* 0x0060381201007387 */ /* 0x020fe80000100a00 */
[----:B----4-:R0:W-:Y:S04]  /*8bf30*/  STL.64 [R1+0x6030], R16 ;  /* 0x0060301001007387 */ /* 0x0101e80000100a00 */
[----:B0-----:R-:W2:Y:S04]  /*8bf40*/  LDL.LU R16, [R1+0x1f0] ;  /* 0x0001f00001107983 */ /* 0x001ea80000300800 */
[----:B------:R-:W2:Y:S04]  /*8bf50*/  LDL.LU R17, [R1+0x1f4] ;  /* 0x0001f40001117983 */ /* 0x000ea80000300800 */
[----:B------:R-:W2:Y:S04]  /*8bf60*/  LDL.LU R18, [R1+0x1f8] ;  /* 0x0001f80001127983 */ /* 0x000ea80000300800 */
[----:B------:R-:W2:Y:S04]  /*8bf70*/  LDL.LU R19, [R1+0x1fc] ;  /* 0x0001fc0001137983 */ /* 0x000ea80000300800 */
[----:B------:R-:W-:Y:S04]  /*8bf80*/  STL.64 [R1+0x590], R24 ;  /* 0x0005901801007387 */ /* 0x000fe80000100a00 */
[----:B------:R0:W-:Y:S04]  /*8bf90*/  STL.64 [R1+0x598], R26 ;  /* 0x0005981a01007387 */ /* 0x0001e80000100a00 */
[----:B0-----:R-:W4:Y:S04]  /*8bfa0*/  LDL.LU.64 R26, [R1+0x6048] ;  /* 0x00604800011a7983 */ /* 0x001f280000300a00 */
[----:B------:R-:W4:Y:S01]  /*8bfb0*/  LDL.LU.64 R24, [R1+0x6040] ;  /* 0x0060400001187983 */ /* 0x000f220000300a00 */
[----:B------:R-:W-:Y:S01]  /*8bfc0*/  MOV R2, R12 ;  /* 0x0000000c00027202 */ /* 0x000fe20000000f00 */
[----:B------:R-:W-:Y:S01]  /*8bfd0*/  IMAD.MOV.U32 R0, RZ, RZ, R13 ;  /* 0x000000ffff007224 */ /* 0x000fe200078e000d */
[----:B---3--:R-:W-:Y:S01]  /*8bfe0*/  MOV R6, R8 ;  /* 0x0000000800067202 */ /* 0x008fe20000000f00 */
[C---:B--2---:R-:W-:Y:S08]  /*8bff0*/  HMMA.16816.F32.BF16 R16, R20.reuse, R8, R16 ;  /* 0x000000081410723c */ /* 0x044ff00000041810 */
[----:B----4-:R-:W-:Y:S01]  /*8c000*/  HMMA.16816.F32.BF16 R24, R20, R12, R24 ;  /* 0x0000000c1418723c */ /* 0x010fe20000041818 */
[----:B------:R-:W0:Y:S11]  /*8c010*/  LDSM.16.M88.4 R12, [R29+0x67000] ;  /* 0x067000001d0c783b */ /* 0x000e360000000200 */
[----:B------:R-:W-:Y:S11]  /*8c020*/  @!UPT UIADD3 URZ, URZ, URZ, URZ ;  /* 0x0000003f3f3ff290 */ /* 0x000ff6000fffe03f */
[----:B------:R1:W-:Y:S04]  /*8c030*/  STL.64 [R1+0x5a0], R24 ;  /* 0x0005a01801007387 */ /* 0x0003e80000100a00 */
[----:B------:R2:W-:Y:S04]  /*8c040*/  STL.64 [R1+0x5a8], R26 ;  /* 0x0005a81a01007387 */ /* 0x0005e80000100a00 */
[----:B-1----:R-:W3:Y:S04]  /*8c050*/  LDL.LU R24, [R1+0x320] ;  /* 0x0003200001187983 */ /* 0x002ee80000300800 */
[----:B------:R-:W3:Y:S04]  /*8c060*/  LDL.LU R25, [R1+0x324] ;  /* 0x0003240001197983 */ /* 0x000ee80000300800 */
[----:B--2---:R-:W3:Y:S04]  /*8c070*/  LDL.LU R26, [R1+0x328] ;  /* 0x00032800011a7983 */ /* 0x004ee80000300800 */
[----:B------:R-:W3:Y:S04]  /*8c080*/  LDL.LU R27, [R1+0x32c] ;  /* 0x00032c00011b7983 */ /* 0x000ee80000300800 */
[----:B0-----:R-:W-:Y:S04]  /*8c090*/  STL.64 [R1+0x5f48], R14 ;  /* 0x005f480e01007387 */ /* 0x001fe80000100a00 */
[----:B------:R0:W-:Y:S04]  /*8c0a0*/  STL.64 [R1+0x5f40], R12 ;  /* 0x005f400c01007387 */ /* 0x0001e80000100a00 */
[----:B0-----:R-:W2:Y:S04]  /*8c0b0*/  LDL.64 R12, [R1+0x30] ;  /* 0x00003000010c7983 */ /* 0x001ea80000100a00 */
[----:B------:R-:W-:Y:S04]  /*8c0c0*/  STL.64 [R1+0x5b0], R16 ;  /* 0x0005b01001007387 */ /* 0x000fe80000100a00 */
[----:B------:R0:W-:Y:S04]  /*8c0d0*/  STL.64 [R1+0x5b8], R18 ;  /* 0x0005b81201007387 */ /* 0x0001e80000100a00 */
[----:B0-----:R-:W2:Y:S04]  /*8c0e0*/  LDL.LU.64 R18, [R1+0x6038] ;  /* 0x0060380001127983 */ /* 0x001ea80000300a00 */
[----:B------:R-:W2:Y:S04]  /*8c0f0*/  LDL.LU.64 R16, [R1+0x6030] ;  /* 0x0060300001107983 */ /* 0x000ea80000300a00 */
[----:B------:R-:W-:Y:S04]  /*8c100*/  STL [R1+0x5ff0], R6 ;  /* 0x005ff00601007387 */ /* 0x000fe80000100800 */
[----:B------:R0:W-:Y:S04]  /*8c110*/  STL.64 [R1+0x5fe8], R4 ;  /* 0x005fe80401007387 */ /* 0x0001e80000100a00 */
[----:B0-----:R-:W4:Y:S01]  /*8c120*/  LDL.64 R4, [R1] ;  /* 0x0000000001047983 */ /* 0x001f220000100a00 */
[----:B------:R-:W-:-:S03]  /*8c130*/  IMAD.MOV.U32 R3, RZ, RZ, R9 ;  /* 0x000000ffff037224 */ /* 0x000fc600078e0009 */
[----:B------:R-:W0:Y:S04]  /*8c140*/  LDSM.16.M88.4 R8, [R29+0x68000] ;  /* 0x068000001d08783b */ /* 0x000e280000000200 */
[----:B----4-:R1:W-:Y:S04]  /*8c150*/  STL.64 [R1+0x5ff8], R4 ;  /* 0x005ff80401007387 */ /* 0x0103e80000100a00 */
[----:B-1----:R-:W4:Y:S01]  /*8c160*/  LDL.64 R4, [R1+0x10] ;  /* 0x0000100001047983 */ /* 0x002f220000100a00 */
[C---:B--2---:R-:W-:Y:S03]  /*8c170*/  HMMA.16816.F32.BF16 R16, R20.reuse, R12, R16 ;  /* 0x0000000c1410723c */ /* 0x044fe60000041810 */
[----:B----4-:R1:W-:Y:S04]  /*8c180*/  STL.64 [R1+0x6010], R4 ;  /* 0x0060100401007387 */ /* 0x0103e80000100a00 */
[----:B-1----:R-:W2:Y:S04]  /*8c190*/  LDL.LU R4, [R1+0x1e0] ;  /* 0x0001e00001047983 */ /* 0x002ea80000300800 */
[----:B------:R-:W2:Y:S04]  /*8c1a0*/  LDL.LU R5, [R1+0x1e4] ;  /* 0x0001e40001057983 */ /* 0x000ea80000300800 */
[----:B------:R-:W2:Y:S04]  /*8c1b0*/  LDL.LU R6, [R1+0x1e8] ;  /* 0x0001e80001067983 */ /* 0x000ea80000300800 */
[----:B------:R-:W2:Y:S04]  /*8c1c0*/  LDL.LU R7, [R1+0x1ec] ;  /* 0x0001ec0001077983 */ /* 0x000ea80000300800 */
[----:B0-----:R-:W-:Y:S04]  /*8c1d0*/  STL.64 [R1+0x5ed0], R10 ;  /* 0x005ed00a01007387 */ /* 0x001fe80000100a00 */
[----:B------:R0:W-:Y:S04]  /*8c1e0*/  STL.64 [R1+0x5ec8], R8 ;  /* 0x005ec80801007387 */ /* 0x0001e80000100a00 */
[----:B0-----:R-:W2:Y:S04]  /*8c1f0*/  LDL R8, [R1+0x20] ;  /* 0x0000200001087983 */ /* 0x001ea80000100800 */
[----:B------:R0:W-:Y:S04]  /*8c200*/  STL.64 [R1+0x900], R16 ;  /* 0x0009001001007387 */ /* 0x0001e80000100a00 */
[----:B------:R-:W-:Y:S04]  /*8c210*/  STL.64 [R1+0x908], R18 ;  /* 0x0009081201007387 */ /* 0x000fe80000100a00 */
[----:B0-----:R-:W3:Y:S04]  /*8c220*/  LDL.LU.64 R16, [R1+0x6028] ;  /* 0x0060280001107983 */ /* 0x001ee80000300a00 */
[----:B------:R0:W-:Y:S04]  /*8c230*/  STL.64 [R1+0x5fd0], R12 ;  /* 0x005fd00c01007387 */ /* 0x0001e80000100a00 */
[----:B0-----:R-:W4:Y:S04]  /*8c240*/  LDL.LU R12, [R1+0x1c0] ;  /* 0x0001c000010c7983 */ /* 0x001f280000300800 */
[----:B------:R-:W4:Y:S04]  /*8c250*/  LDL.LU R13, [R1+0x1c4] ;  /* 0x0001c400010d7983 */ /* 0x000f280000300800 */
[----:B------:R-:W5:Y:S04]  /*8c260*/  LDL.LU R14, [R1+0x1c8] ;  /* 0x0001c800010e7983 */ /* 0x000f680000300800 */
[----:B------:R-:W5:Y:S01]  /*8c270*/  LDL.LU R15, [R1+0x1cc] ;  /* 0x0001cc00010f7983 */ /* 0x000f620000300800 */
[----:B---3--:R-:W-:Y:S03]  /*8c280*/  HMMA.16816.F32.BF16 R20, R20, R16, R24 ;  /* 0x000000101414723c */ /* 0x008fe60000041818 */
[----:B-----5:R-:W-:Y:S04]  /*8c290*/  STL.64 [R1+0x6008], R14 ;  /* 0x0060080e01007387 */ /* 0x020fe80000100a00 */
[----:B----4-:R0:W-:Y:S04]  /*8c2a0*/  STL.64 [R1+0x6000], R12 ;  /* 0x0060000c01007387 */ /* 0x0101e80000100a00 */
[----:B0-----:R-:W3:Y:S04]  /*8c2b0*/  LDL.LU R12, [R1+0x1d0] ;  /* 0x0001d000010c7983 */ /* 0x001ee80000300800 */
[----:B------:R-:W3:Y:S04]  /*8c2c0*/  LDL.LU R13, [R1+0x1d4] ;  /* 0x0001d400010d7983 */ /* 0x000ee80000300800 */
[----:B------:R-:W3:Y:S04]  /*8c2d0*/  LDL.LU R14, [R1+0x1d8] ;  /* 0x0001d800010e7983 */ /* 0x000ee80000300800 */
[----:B------:R-:W3:Y:S04]  /*8c2e0*/  LDL.LU R15, [R1+0x1dc] ;  /* 0x0001dc00010f7983 */ /* 0x000ee80000300800 */
[----:B------:R-:W2:Y:S04]  /*8c2f0*/  LDL.LU.64 R26, [R1+0x6020] ;  /* 0x00602000011a7983 */ /* 0x000ea80000300a00 */
[----:B------:R-:W2:Y:S01]  /*8c300*/  LDL.LU.64 R24, [R1+0x6018] ;  /* 0x0060180001187983 */ /* 0x000ea20000300a00 */
[----:B------:R-:W-:-:S03]  /*8c310*/  MOV R9, R28 ;  /* 0x0000001c00097202 */ /* 0x000fc60000000f00 */
[----:B------:R0:W-:Y:S04]  /*8c320*/  STL.64 [R1+0x5fc8], R16 ;  /* 0x005fc81001007387 */ /* 0x0001e80000100a00 */
[----:B0-----:R-:W4:Y:S04]  /*8c330*/  LDL.LU R16, [R1+0x1b0] ;  /* 0x0001b00001107983 */ /* 0x001f280000300800 */
[----:B------:R-:W-:Y:S04]  /*8c340*/  STL.64 [R1+0x8d0], R20 ;  /* 0x0008d01401007387 */ /* 0x000fe80000100a00 */
[----:B------:R-:W-:Y:S04]  /*8c350*/  STL.64 [R1+0x8d8], R22 ;  /* 0x0008d81601007387 */ /* 0x000fe80000100a00 */
[----:B------:R-:W4:Y:S04]  /*8c360*/  LDL.LU R17, [R1+0x1b4] ;  /* 0x0001b40001117983 */ /* 0x000f280000300800 */
[----:B------:R-:W4:Y:S04]  /*8c370*/  LDL.LU R18, [R1+0x1b8] ;  /* 0x0001b80001127983 */ /* 0x000f280000300800 */
[----:B------:R-:W4:Y:S01]  /*8c380*/  LDL.LU R19, [R1+0x1bc] ;  /* 0x0001bc0001137983 */ /* 0x000f220000300800 */
[----:B--2---:R-:W-:Y:S11]  /*8c390*/  HMMA.16816.F32.BF16 R4, R24, R8, R4 ;  /* 0x000000081804723c */ /* 0x004ff60000041804 */
[----:B------:R-:W-:Y:S11]  /*8c3a0*/  @!UPT UIADD3 URZ, URZ, URZ, URZ ;  /* 0x0000003f3f3ff290 */ /* 0x000ff6000fffe03f */
[----:B------:R-:W-:Y:S01]  /*8c3b0*/  @!UPT UIADD3 URZ, URZ, URZ, URZ ;  /* 0x0000003f3f3ff290 */ /* 0x000fe2000fffe03f */
[----:B------:R0:W-:Y:S04]  /*8c3c0*/  STL.64 [R1+0x8c0], R4 ;  /* 0x0008c00401007387 */ /* 0x0001e80000100a00 */
[----:B------:R-:W-:Y:S04]  /*8c3d0*/  STL.64 [R1+0x8c8], R6 ;  /* 0x0008c80601007387 */ /* 0x000fe80000100a00 */
[----:B0-----:R-:W3:Y:S04]  /*8c3e0*/  LDL.LU.64 R4, [R1+0x6010] ;  /* 0x0060100001047983 */ /* 0x001ee80000300a00 */
[----:B------:R0:W-:Y:S01]  /*8c3f0*/  STL.64 [R1+0x5fc0], R8 ;  /* 0x005fc00801007387 */ /* 0x0001e20000100a00 */
[----:B------:R-:W-:Y:S01]  /*8c400*/  IMAD.MOV.U32 R20, RZ, RZ, R2 ;  /* 0x000000ffff147224 */ /* 0x000fe200078e0002 */
[----:B------:R-:W-:-:S02]  /*8c410*/  MOV R21, R0 ;  /* 0x0000000000157202 */ /* 0x000fc40000000f00 */
[----:B0-----:R-:W2:Y:S04]  /*8c420*/  LDL.LU R8, [R1+0x1a0] ;  /* 0x0001a00001087983 */ /* 0x001ea80000300800 */
[----:B------:R-:W2:Y:S04]  /*8c430*/  LDL.LU R9, [R1+0x1a4] ;  /* 0x0001a40001097983 */ /* 0x000ea80000300800 */
[----:B------:R-:W2:Y:S04]  /*8c440*/  LDL.LU R10, [R1+0x1a8] ;  /* 0x0001a800010a7983 */ /* 0x000ea80000300800 */
[----:B------:R-:W2:Y:S01]  /*8c450*/  LDL.LU R11, [R1+0x1ac] ;  /* 0x0001ac00010b7983 */ /* 0x000ea20000300800 */
[C---:B---3--:R-:W-:Y:S01]  /*8c460*/  HMMA.16816.F32.BF16 R12, R24.reuse, R4, R12 ;  /* 0x00000004180c723c */ /* 0x048fe2000004180c */
[----:B------:R-:W-:Y:S01]  /*8c470*/  IMAD.MOV.U32 R2, RZ, RZ, R4 ;  /* 0x000000ffff027224 */ /* 0x000fe200078e0004 */
[----:B------:R-:W-:Y:S11]  /*8c480*/  MOV R0, R5 ;  /* 0x0000000500007202 */ /* 0x000ff60000000f00 */
[----:B------:R-:W-:Y:S10]  /*8c490*/  @!UPT UIADD3 URZ, URZ, URZ, URZ ;  /* 0x0000003f3f3ff290 */ /* 0x000ff4000fffe03f */
[----:B------:R-:W-:Y:S04]  /*8c4a0*/  STL.64 [R1+0x8b0], R12 ;  /* 0x0008b00c01007387 */ /* 0x000fe80000100a00 */
[----:B------:R0:W-:Y:S04]  /*8c4b0*/  STL.64 [R1+0x8b8], R14 ;  /* 0x0008b80e01007387 */ /* 0x0001e80000100a00 */
[----:B0-----:R-:W3:Y:S04]  /*8c4c0*/  LDL.LU.64 R14, [R1+0x6008] ;  /* 0x00600800010e7983 */ /* 0x001ee80000300a00 */
[----:B------:R-:W3:Y:S04]  /*8c4d0*/  LDL.LU.64 R12, [R1+0x6000] ;  /* 0x00600000010c7983 */ /* 0x000ee80000300a00 */
[----:B------:R-:W3:Y:S02]  /*8c4e0*/  LDL.LU.64 R4, [R1+0x5ff8] ;  /* 0x005ff80001047983 */ /* 0x000ee40000300a00 */
[----:B---3--:R-:W-:Y:S01]  /*8c4f0*/  HMMA.16816.F32.BF16 R12, R24, R4, R12 ;  /* 0x00000004180c723c */ /* 0x008fe2000004180c */
[----:B------:R-:W-:Y:S11]  /*8c500*/  MOV R7, R5 ;  /* 0x0000000500077202 */ /* 0x000ff60000000f00 */
[----:B------:R-:W-:Y:S11]  /*8c510*/  @!UPT UIADD3 URZ, URZ, URZ, URZ ;  /* 0x0000003f3f3ff290 */ /* 0x000ff6000fffe03f */
[----:B------:R0:W-:Y:S04]  /*8c520*/  STL.64 [R1+0x8a0], R12 ;  /* 0x0008a00c01007387 */ /* 0x0001e80000100a00 */
[----:B------:R-:W-:Y:S04]  /*8c530*/  STL.64 [R1+0x8a8], R14 ;  /* 0x0008a80e01007387 */ /* 0x000fe80000100a00 */
[----:B------:R-:W3:Y:S01]  /*8c540*/  LDL.LU R6, [R1+0x5ff0] ;  /* 0x005ff00001067983 */ /* 0x000ee20000300800 */
[----:B0-----:R-:W-:-:S03]  /*8c550*/  IMAD.MOV.U32 R12, RZ, RZ, R4 ;  /* 0x000000ffff0c7224 */ /* 0x001fc600078e0004 */
[----:B------:R-:W4:Y:S02]  /*8c560*/  LDL.LU.64 R4, [R1+0x5fe8] ;  /* 0x005fe80001047983 */ /* 0x000f240000300a00 */
[C---:B----4-:R-:W-:Y:S02]  /*8c570*/  HMMA.16816.F32.BF16 R16, R24.reuse, R4, R16 ;  /* 0x000000041810723c */ /* 0x050fe40000041810 */
[----:B------:R-:W-:Y:S11]  /*8c580*/  STL.64 [R1+0x5f78], R4 ;  /* 0x005f780401007387 */ /* 0x000ff60000100a00 */
[----:B------:R-:W-:Y:S10]  /*8c590*/  @!UPT UIADD3 URZ, URZ, URZ, URZ ;  /* 0x0000003f3f3ff290 */ /* 0x000ff4000fffe03f */
[----:B------:R0:W-:Y:S04]  /*8c5a0*/  STL.64 [R1+0x890], R16 ;  /* 0x0008901001007387 */ /* 0x0001e80000100a00 */
[----:B------:R1:W-:Y:S04]  /*8c5b0*/  STL.64 [R1+0x898], R18 ;  /* 0x0008981201007387 */ /* 0x0003e80000100a00 */
[----:B0-----:R-:W4:Y:S04]  /*8c5c0*/  LDL.LU R16, [R1+0x180] ;  /* 0x0001800001107983 */ /* 0x001f280000300800 */
[----:B------:R-:W4:Y:S04]  /*8c5d0*/  LDL.LU R17, [R1+0x184] ;  /* 0x0001840001117983 */ /* 0x000f280000300800 */
[----:B-1----:R-:W5:Y:S04]  /*8c5e0*/  LDL.LU R18, [R1+0x188] ;  /* 0x0001880001127983 */ /* 0x002f680000300800 */
[----:B------:R-:W5:Y:S01]  /*8c5f0*/  LDL.LU R19, [R1+0x18c] ;  /* 0x00018c0001137983 */ /* 0x000f620000300800 */
[----:B--2---:R-:W-:Y:S01]  /*8c600*/  HMMA.16816.F32.BF16 R8, R24, R20, R8 ;  /* 0x000000141808723c */ /* 0x004fe20000041808 */
[----:B------:R-:W-:Y:S01]  /*8c610*/  IMAD.MOV.U32 R4, RZ, RZ, R12 ;  /* 0x000000ffff047224 */ /* 0x000fe200078e000c */
[----:B------:R-:W-:Y:S01]  /*8c620*/  MOV R5, R7 ;  /* 0x0000000700057202 */ /* 0x000fe20000000f00 */
[----:B---3--:R-:W-:Y:S01]  /*8c630*/  IMAD.MOV.U32 R12, RZ, RZ, R6 ;  /* 0x000000ffff0c7224 */ /* 0x008fe200078e0006 */
[----:B-----5:R-:W-:Y:S04]  /*8c640*/  STL.64 [R1+0x5fe0], R18 ;  /* 0x005fe01201007387 */ /* 0x020fe80000100a00 */
[----:B----4-:R0:W-:Y:S04]  /*8c650*/  STL.64 [R1+0x5fd8], R16 ;  /* 0x005fd81001007387 */ /* 0x0101e80000100a00 */
[----:B0-----:R-:W2:Y:S04]  /*8c660*/  LDL.LU R16, [R1+0x190] ;  /* 0x0001900001107983 */ /* 0x001ea80000300800 */
[----:B------:R-:W2:Y:S04]  /*8c670*/  LDL.LU R17, [R1+0x194] ;  /* 0x0001940001117983 */ /* 0x000ea80000300800 */
[----:B------:R-:W2:Y:S04]  /*8c680*/  LDL.LU R18, [R1+0x198] ;  /* 0x0001980001127983 */ /* 0x000ea80000300800 */
[----:B------:R-:W2:Y:S04]  /*8c690*/  LDL.LU R19, [R1+0x19c] ;  /* 0x00019c0001137983 */ /* 0x000ea80000300800 */
[----:B------:R0:W-:Y:S04]  /*8c6a0*/  STL.64 [R1+0x5f90], R4 ;  /* 0x005f900401007387 */ /* 0x0001e80000100a00 */
[----:B------:R-:W-:Y:S04]  /*8c6b0*/  STL.64 [R1+0x8f0], R8 ;  /* 0x0008f00801007387 */ /* 0x000fe80000100a00 */
[----:B------:R-:W-:Y:S01]  /*8c6c0*/  STL.64 [R1+0x8f8], R10 ;  /* 0x0008f80a01007387 */ /* 0x000fe20000100a00 */
[----:B0-----:R-:W-:Y:S01]  /*8c6d0*/  IMAD.MOV.U32 R4, RZ, RZ, R2 ;  /* 0x000000ffff047224 */ /* 0x001fe200078e0002 */
[----:B------:R-:W-:-:S05]  /*8c6e0*/  MOV R5, R0 ;  /* 0x0000000000057202 */ /* 0x000fca0000000f00 */
[----:B------:R0:W-:Y:S04]  /*8c6f0*/  STL.64 [R1+0x5fa8], R4 ;  /* 0x005fa80401007387 */ /* 0x0001e80000100a00 */
[----:B0-----:R-:W3:Y:S04]  /*8c700*/  LDL.LU R4, [R1+0x160] ;  /* 0x0001600001047983 */ /* 0x001ee80000300800 */
[----:B------:R-:W3:Y:S04]  /*8c710*/  LDL.LU R5, [R1+0x164] ;  /* 0x0001640001057983 */ /* 0x000ee80000300800 */
[----:B------:R-:W3:Y:S04]  /*8c720*/  LDL.LU R6, [R1+0x168] ;  /* 0x0001680001067983 */ /* 0x000ee80000300800 */
[----:B------:R-:W3:Y:S04]  /*8c730*/  LDL.LU R7, [R1+0x16c] ;  /* 0x00016c0001077983 */ /* 0x000ee80000300800 */
[----:B------:R-:W4:Y:S04]  /*8c740*/  LDL.LU R8, [R1+0x170] ;  /* 0x0001700001087983 */ /* 0x000f280000300800 */
[----:B------:R-:W4:Y:S04]  /*8c750*/  LDL.LU R9, [R1+0x174] ;  /* 0x0001740001097983 */ /* 0x000f280000300800 */
[----:B------:R-:W4:Y:S04]  /*8c760*/  LDL.LU R10, [R1+0x178] ;  /* 0x00017800010a7983 */ /* 0x000f280000300800 */
[----:B------:R-:W4:Y:S04]  /*8c770*/  LDL.LU R11, [R1+0x17c] ;  /* 0x00017c00010b7983 */ /* 0x000f280000300800 */
[----:B------:R0:W-:Y:S04]  /*8c780*/  STL.64 [R1+0x5f70], R20 ;  /* 0x005f701401007387 */ /* 0x0001e80000100a00 */
[----:B0-----:R-:W5:Y:S04]  /*8c790*/  LDL.LU R20, [R1+0x130] ;  /* 0x0001300001147983 */ /* 0x001f680000300800 */
[----:B------:R-:W5:Y:S04]  /*8c7a0*/  LDL.LU R21, [R1+0x134] ;  /* 0x0001340001157983 */ /* 0x000f680000300800 */
[----:B------:R-:W2:Y:S04]  /*8c7b0*/  LDL.LU R22, [R1+0x138] ;  /* 0x0001380001167983 */ /* 0x000ea80000300800 */
[----:B------:R-:W2:Y:S01]  /*8c7c0*/  LDL.LU R23, [R1+0x13c] ;  /* 0x00013c0001177983 */ /* 0x000ea20000300800 */
[----:B------:R-:W-:-:S03]  /*8c7d0*/  MOV R13, R3 ;  /* 0x00000003000d7202 */ /* 0x000fc60000000f00 */
        /* <DEDUP_REMOVED lines=13> */
[----:B------:R-:W5:Y:S04]  /*8c8b0*/  LDL.LU.64 R18, [R1+0x5fe0] ;  /* 0x005fe00001127983 */ /* 0x000f680000300a00 */
[----:B------:R-:W5:Y:S04]  /*8c8c0*/  LDL.LU.64 R16, [R1+0x5fd8] ;  /* 0x005fd80001107983 */ /* 0x000f680000300a00 */
[----:B------:R0:W-:Y:S04]  /*8c8d0*/  STL.64 [R1+0x930], R12 ;  /* 0x0009300c01007387 */ /* 0x0001e80000100a00 */
[----:B------:R-:W-:Y:S04]  /*8c8e0*/  STL.64 [R1+0x938], R14 ;  /* 0x0009380e01007387 */ /* 0x000fe80000100a00 */
[----:B0-----:R-:W5:Y:S02]  /*8c8f0*/  LDL.LU.64 R12, [R1+0x5fd0] ;  /* 0x005fd000010c7983 */ /* 0x001f640000300a00 */
[C---:B-----5:R-:W-:Y:S11]  /*8c900*/  HMMA.16816.F32.BF16 R16, R24.reuse, R12, R16 ;  /* 0x0000000c1810723c */ /* 0x060ff60000041810 */
[----:B------:R-:W-:Y:S11]  /*8c910*/  @!UPT UIADD3 URZ, URZ, URZ, URZ ;  /* 0x0000003f3f3ff290 */ /* 0x000ff6000fffe03f */
[----:B------:R-:W-:Y:S01]  /*8c920*/  @!UPT UIADD3 URZ, URZ, URZ, URZ ;  /* 0x0000003f3f3ff290 */ /* 0x000fe2000fffe03f */
[----:B------:R0:W-:Y:S04]  /*8c930*/  STL.64 [R1+0x970], R16 ;  /* 0x0009701001007387 */ /* 0x0001e80000100a00 */
[----:B------:R-:W-:Y:S04]  /*8c940*/  STL.64 [R1+0x978], R18 ;  /* 0x0009781201007387 */ /* 0x000fe80000100a00 */
[----:B0-----:R-:W4:Y:S04]  /*8c950*/  LDL.LU.64 R16, [R1+0x5fc8] ;  /* 0x005fc80001107983 */ /* 0x001f280000300a00 */
[----:B------:R0:W-:Y:S04]  /*8c960*/  STL.64 [R1+0x5f58], R12 ;  /* 0x005f580c01007387 */ /* 0x0001e80000100a00 */
[----:B0-----:R-:W5:Y:S04]  /*8c970*/  LDL.LU R12, [R1+0x310] ;  /* 0x00031000010c7983 */ /* 0x001f680000300800 */
[----:B------:R-:W5:Y:S04]  /*8c980*/  LDL.LU R13, [R1+0x314] ;  /* 0x00031400010d7983 */ /* 0x000f680000300800 */
[----:B------:R-:W2:Y:S04]  /*8c990*/  LDL.LU R14, [R1+0x318] ;  /* 0x00031800010e7983 */ /* 0x000ea80000300800 */
[----:B------:R-:W2:Y:S01]  /*8c9a0*/  LDL.LU R15, [R1+0x31c] ;  /* 0x00031c00010f7983 */ /* 0x000ea20000300800 */
[----:B----4-:R-:W-:Y:S01]  /*8c9b0*/  HMMA.16816.F32.BF16 R24, R24, R16, R8 ;  /* 0x000000101818723c */ /* 0x010fe20000041808 */
[----:B------:R-:W-:Y:S01]  /*8c9c0*/  IMAD.MOV.U32 R2, RZ, RZ, R16 ;  /* 0x000000ffff027224 */ /* 0x000fe200078e0010 */
[----:B------:R-:W-:Y:S01]  /*8c9d0*/  MOV R0, R17 ;  /* 0x0000001100007202 */ /* 0x000fe20000000f00 */
[----:B--2---:R-:W-:Y:S04]  /*8c9e0*/  STL.64 [R1+0x5f68], R14 ;  /* 0x005f680e01007387 */ /* 0x004fe80000100a00 */
[----:B-----5:R0:W-:Y:S04]  /*8c9f0*/  STL.64 [R1+0x5f60], R12 ;  /* 0x005f600c01007387 */ /* 0x0201e80000100a00 */
[----:B0-----:R-:W2:Y:S04]  /*8ca00*/  LDL.LU R12, [R1+0x120] ;  /* 0x00012000010c7983 */ /* 0x001ea80000300800 */
[----:B------:R-:W2:Y:S04]  /*8ca10*/  LDL.LU R13, [R1+0x124] ;  /* 0x00012400010d7983 */ /* 0x000ea80000300800 */
[----:B------:R-:W2:Y:S04]  /*8ca20*/  LDL.LU R14, [R1+0x128] ;  /* 0x00012800010e7983 */ /* 0x000ea80000300800 */
[----:B------:R-:W2:Y:S04]  /*8ca30*/  LDL.LU R15, [R1+0x12c] ;  /* 0x00012c00010f7983 */ /* 0x000ea80000300800 */
[----:B------:R-:W3:Y:S04]  /*8ca40*/  LDL.LU.64 R8, [R1+0x5fc0] ;  /* 0x005fc00001087983 */ /* 0x000ee80000300a00 */
[----:B------:R0:W-:Y:S04]  /*8ca50*/  STL.64 [R1+0x920], R24 ;  /* 0x0009201801007387 */ /* 0x0001e80000100a00 */
[----:B------:R-:W-:Y:S04]  /*8ca60*/  STL.64 [R1+0x928], R26 ;  /* 0x0009281a01007387 */ /* 0x000fe80000100a00 */
[----:B------:R-:W3:Y:S04]  /*8ca70*/  LDL.LU.64 R18, [R1+0x5fb8] ;  /* 0x005fb80001127983 */ /* 0x000ee80000300a00 */
[----:B------:R-:W3:Y:S04]  /*8ca80*/  LDL.LU.64 R16, [R1+0x5fb0] ;  /* 0x005fb00001107983 */ /* 0x000ee80000300a00 */
[----:B0-----:R-:W4:Y:S01]  /*8ca90*/  LDL.64 R24, [R1+0x40] ;  /* 0x0000400001187983 */ /* 0x001f220000100a00 */
[C---:B---3--:R-:W-:Y:S11]  /*8caa0*/  HMMA.16816.F32.BF16 R4, R16.reuse, R8, R4 ;  /* 0x000000081004723c */ /* 0x048ff60000041804 */
[----:B------:R-:W-:Y:S11]  /*8cab0*/  @!UPT UIADD3 URZ, URZ, URZ, URZ ;  /* 0x0000003f3f3ff290 */ /* 0x000ff6000fffe03f */
[----:B------:R-:W-:Y:S01]  /*8cac0*/  @!UPT UIADD3 URZ, URZ, URZ, URZ ;  /* 0x0000003f3f3ff290 */ /* 0x000fe2000fffe03f */
        /* <DEDUP_REMOVED lines=8> */
[C---:B---3--:R-:W-:Y:S03]  /*8cb50*/  HMMA.16816.F32.BF16 R4, R16.reuse, R4, R20 ;  /* 0x000000041004723c */ /* 0x048fe60000041814 */
[----:B------:R-:W3:Y:S04]  /*8cb60*/  LDL.LU.64 R22, [R1+0x5fa0] ;  /* 0x005fa00001167983 */ /* 0x000ee80000300a00 */
[----:B------:R-:W3:Y:S11]  /*8cb70*/  LDL.LU.64 R20, [R1+0x5f98] ;  /* 0x005f980001147983 */ /* 0x000ef60000300a00 */
[----:B------:R-:W-:Y:S05]  /*8cb80*/  @!UPT UIADD3 URZ, URZ, URZ, URZ ;  /* 0x0000003f3f3ff290 */ /* 0x000fea000fffe03f */
[----:B------:R0:W-:Y:S04]  /*8cb90*/  STL.64 [R1+0x8e0], R4 ;  /* 0x0008e00401007387 */ /* 0x0001e80000100a00 */
[----:B------:R3:W-:Y:S04]  /*8cba0*/  STL.64 [R1+0x8e8], R6 ;  /* 0x0008e80601007387 */ /* 0x0007e80000100a00 */
[----:B0-----:R-:W3:Y:S02]  /*8cbb0*/  LDL.LU.64 R4, [R1+0x5f90] ;  /* 0x005f900001047983 */ /* 0x001ee40000300a00 */
[C---:B---3--:R-:W-:Y:S02]  /*8cbc0*/  HMMA.16816.F32.BF16 R4, R16.reuse, R4, R20 ;  /* 0x000000041004723c */ /* 0x048fe40000041814 */
[----:B------:R-:W3:Y:S04]  /*8cbd0*/  LDL.LU.64 R22, [R1+0x5f88] ;  /* 0x005f880001167983 */ /* 0x000ee80000300a00 */
[----:B------:R-:W3:Y:S11]  /*8cbe0*/  LDL.LU.64 R20, [R1+0x5f80] ;  /* 0x005f800001147983 */ /* 0x000ef60000300a00 */
[----:B------:R-:W-:Y:S06]  /*8cbf0*/  @!UPT UIADD3 URZ, URZ, URZ, URZ ;  /* 0x0000003f3f3ff290 */ /* 0x000fec000fffe03f */
[----:B------:R0:W-:Y:S04]  /*8cc00*/  STL.64 [R1+0x880], R4 ;  /* 0x0008800401007387 */ /* 0x0001e80000100a00 */
[----:B------:R-:W-:Y:S04]  /*8cc10*/  STL.64 [R1+0x888], R6 ;  /* 0x0008880601007387 */ /* 0x000fe80000100a00 */
[----:B0-----:R-:W3:Y:S02]  /*8cc20*/  LDL.LU.64 R4, [R1+0x5f78] ;  /* 0x005f780001047983 */ /* 0x001ee40000300a00 */
[C---:B---3--:R-:W-:Y:S11]  /*8cc30*/  HMMA.16816.F32.BF16 R20, R16.reuse, R4, R20 ;  /* 0x000000041014723c */ /* 0x048ff60000041814 */
[----:B------:R-:W-:Y:S11]  /*8cc40*/  @!UPT UIADD3 URZ, URZ, URZ, URZ ;  /* 0x0000003f3f3ff290 */ /* 0x000ff6000fffe03f */
[----:B------:R-:W-:Y:S01]  /*8cc50*/  @!UPT UIADD3 URZ, URZ, URZ, URZ ;  /* 0x0000003f3f3ff290 */ /* 0x000fe2000fffe03f */
[----:B------:R0:W-:Y:S04]  /*8cc60*/  STL.64 [R1+0x870], R20 ;  /* 0x0008701401007387 */ /* 0x0001e80000100a00 */
[----:B------:R-:W-:Y:S04]  /*8cc70*/  STL.64 [R1+0x878], R22 ;  /* 0x0008781601007387 */ /* 0x000fe80000100a00 */
[----:B0-----:R-:W2:Y:S04]  /*8cc80*/  LDL.LU.64 R20, [R1+0x5f70] ;  /* 0x005f700001147983 */ /* 0x001ea80000300a00 */
[----:B------:R0:W-:Y:S04]  /*8cc90*/  STL.64 [R1+0x5f20], R4 ;  /* 0x005f200401007387 */ /* 0x0001e80000100a00 */
[----:B0-----:R-:W3:Y:S04]  /*8cca0*/  LDL.LU R4, [R1+0x2e0] ;  /* 0x0002e00001047983 */ /* 0x001ee80000300800 */
[----:B------:R-:W3:Y:S04]  /*8ccb0*/  LDL.LU R5, [R1+0x2e4] ;  /* 0x0002e40001057983 */ /* 0x000ee80000300800 */
[----:B------:R-:W3:Y:S04]  /*8ccc0*/  LDL.LU R6, [R1+0x2e8] ;  /* 0x0002e80001067983 */ /* 0x000ee80000300800 */
[----:B------:R-:W3:Y:S01]  /*8ccd0*/  LDL.LU R7, [R1+0x2ec] ;  /* 0x0002ec0001077983 */ /* 0x000ee20000300800 */
[C---:B--2---:R-:W-:Y:S03]  /*8cce0*/  HMMA.16816.F32.BF16 R20, R16.reuse, R20, R12 ;  /* 0x000000141014723c */ /* 0x044fe6000004180c */
[----:B------:R-:W4:Y:S04]  /*8ccf0*/  LDL.LU.64 R14, [R1+0x5f68] ;  /* 0x005f6800010e7983 */ /* 0x000f280000300a00 */
[----:B------:R-:W4:Y:S11]  /*8cd00*/  LDL.LU.64 R12, [R1+0x5f60] ;  /* 0x005f6000010c7983 */ /* 0x000f360000300a00 */
[----:B------:R-:W-:Y:S05]  /*8cd10*/  @!UPT UIADD3 URZ, URZ, URZ, URZ ;  /* 0x0000003f3f3ff290 */ /* 0x000fea000fffe03f */
[----:B------:R-:W-:Y:S04]  /*8cd20*/  STL.64 [R1+0x860], R20 ;  /* 0x0008601401007387 */ /* 0x000fe80000100a00 */
[----:B------:R-:W-:Y:S04]  /*8cd30*/  STL.64 [R1+0x868], R22 ;  /* 0x0008681601007387 */ /* 0x000fe80000100a00 */
[----:B------:R-:W0:Y:S04]  /*8cd40*/  LDSM.16.M88.4 R20, [R29+0x69000] ;  /* 0x069000001d14783b */ /* 0x000e280000000200 */
[----:B0-----:R-:W-:Y:S04]  /*8cd50*/  STL.64 [R1+0x5e48], R22 ;  /* 0x005e481601007387 */ /* 0x001fe80000100a00 */
[----:B------:R-:W-:Y:S01]  /*8cd60*/  STL.64 [R1+0x5e40], R20 ;  /* 0x005e401401007387 */ /* 0x000fe20000100a00 */
[C---:B----4-:R-:W-:Y:S11]  /*8cd70*/  HMMA.16816.F32.BF16 R12, R16.reuse, R24, R12 ;  /* 0x00000018100c723c */ /* 0x050ff6000004180c */
[----:B------:R-:W-:Y:S11]  /*8cd80*/  @!UPT UIADD3 URZ, URZ, URZ, URZ ;  /* 0x0000003f3f3ff290 */ /* 0x000ff6000fffe03f */
[----:B------:R-:W-:Y:S01]  /*8cd90*/  @!UPT UIADD3 URZ, URZ, URZ, URZ ;  /* 0x0000003f3f3ff290 */ /* 0x000fe2000fffe03f */
[----:B------:R0:W-:Y:S04]  /*8cda0*/  STL.64 [R1+0x850], R12 ;  /* 0x0008500c01007387 */ /* 0x0001e80000100a00 */
[----:B------:R-:W-:Y:S04]  /*8cdb0*/  STL.64 [R1+0x858], R14 ;  /* 0x0008580e01007387 */ /* 0x000fe80000100a00 */
[----:B0-----:R-:W5:Y:S04]  /*8cdc0*/  LDL.LU.64 R12, [R1+0x5f58] ;  /* 0x005f5800010c7983 */ /* 0x001f680000300a00 */
[----:B------:R0:W-:Y:S04]  /*8cdd0*/  STL.64 [R1+0x5ef8], R24 ;  /* 0x005ef81801007387 */ /* 0x0001e80000100a00 */
[----:B0-----:R-:W2:Y:S04]  /*8cde0*/  LDL.LU R24, [R1+0x2f0] ;  /* 0x0002f00001187983 */ /* 0x001ea80000300800 */
[----:B------:R-:W2:Y:S04]  /*8cdf0*/  LDL.LU R25, [R1+0x2f4] ;  /* 0x0002f40001197983 */ /* 0x000ea80000300800 */
[----:B------:R-:W2:Y:S04]  /*8ce00*/  LDL.LU R26, [R1+0x2f8] ;  /* 0x0002f800011a7983 */ /* 0x000ea80000300800 */
[----:B------:R-:W2:Y:S01]  /*8ce10*/  LDL.LU R27, [R1+0x2fc] ;  /* 0x0002fc00011b7983 */ /* 0x000ea20000300800 */
[----:B------:R-:W-:Y:S01]  /*8ce20*/  IMAD.MOV.U32 R20, RZ, RZ, R2 ;  /* 0x000000ffff147224 */ /* 0x000fe200078e0002 */
[----:B------:R-:W-:Y:S01]  /*8ce30*/  MOV R21, R0 ;  /* 0x0000000000157202 */ /* 0x000fe20000000f00 */
[----:B-----5:R-:W-:Y:S01]  /*8ce40*/  HMMA.16816.F32.BF16 R8, R16, R12, R8 ;  /* 0x0000000c1008723c */ /* 0x020fe20000041808 */
[----:B------:R-:W-:Y:S01]  /*8ce50*/  IMAD.MOV.U32 R2, RZ, RZ, R12 ;  /* 0x000000ffff027224 */ /* 0x000fe200078e000c */
[----:B------:R-:W-:-:S06]  /*8ce60*/  MOV R0, R13 ;  /* 0x0000000d00007202 */ /* 0x000fcc0000000f00 */
[----:B--2---:R-:W-:Y:S11]  /*8ce70*/  HMMA.16816.F32.BF16 R24, R16, R20, R24 ;  /* 0x000000141018723c */ /* 0x004ff60000041818 */
[----:B------:R-:W-:Y:S04]  /*8ce80*/  @!UPT UIADD3 URZ, URZ, URZ, URZ ;  /* 0x0000003f3f3ff290 */ /* 0x000fe8000fffe03f */
[----:B------:R0:W-:Y:S04]  /*8ce90*/  STL.64 [R1+0x840], R8 ;  /* 0x0008400801007387 */ /* 0x0001e80000100a00 */
[----:B------:R-:W-:Y:S04]  /*8cea0*/  STL.64 [R1+0x848], R10 ;  /* 0x0008480a01007387 */ /* 0x000fe80000100a00 */
[----:B0-----:R-:W3:Y:S04]  /*8ceb0*/  LDL.LU.64 R8, [R1+0x5f50] ;  /* 0x005f500001087983 */ /* 0x001ee80000300a00 */
[----:B------:R-:W3:Y:S04]  /*8cec0*/  LDL.LU.64 R14, [R1+0x5f48] ;  /* 0x005f4800010e7983 */ /* 0x000ee80000300a00 */
[----:B------:R-:W3:Y:S04]  /*8ced0*/  LDL.LU.64 R12, [R1+0x5f40] ;  /* 0x005f4000010c7983 */ /* 0x000ee80000300a00 */
[----:B------:R-:W-:Y:S04]  /*8cee0*/  STL.64 [R1+0x5ed8], R20 ;  /* 0x005ed81401007387 */ /* 0x000fe80000100a00 */
[----:B------:R-:W2:Y:S04]  /*8cef0*/  LDL.LU R16, [R1+0x230] ;  /* 0x0002300001107983 */ /* 0x000ea80000300800 */
[----:B------:R-:W-:Y:S04]  /*8cf00*/  STL.64 [R1+0x830], R24 ;  /* 0x0008301801007387 */ /* 0x000fe80000100a00 */
[----:B------:R-:W-:Y:S04]  /*8cf10*/  STL.64 [R1+0x838], R26 ;  /* 0x0008381a01007387 */ /* 0x000fe80000100a00 */
[----:B------:R-:W2:Y:S04]  /*8cf20*/  LDL.LU R17, [R1+0x234] ;  /* 0x0002340001117983 */ /* 0x000ea80000300800 */
[----:B------:R-:W4:Y:S04]  /*8cf30*/  LDL.LU R18, [R1+0x238] ;  /* 0x0002380001127983 */ /* 0x000f280000300800 */
[----:B------:R-:W4:Y:S04]  /*8cf40*/  LDL.LU R19, [R1+0x23c] ;  /* 0x00023c0001137983 */ /* 0x000f280000300800 */
[----:B----4-:R-:W-:Y:S04]  /*8cf50*/  STL.64 [R1+0x5e88], R18 ;  /* 0x005e881201007387 */ /* 0x010fe80000100a00 */
[----:B--2---:R0:W-:Y:S04]  /*8cf60*/  STL.64 [R1+0x5e80], R16 ;  /* 0x005e801001007387 */ /* 0x0041e80000100a00 */
[----:B0-----:R-:W2:Y:S01]  /*8cf70*/  LDL.64 R16, [R1] ;  /* 0x0000000001107983 */ /* 0x001ea20000100a00 */
[----:B---3--:R-:W-:Y:S03]  /*8cf80*/  HMMA.16816.F32.BF16 R4, R12, R8, R4 ;  /* 0x000000080c04723c */ /* 0x008fe60000041804 */
[----:B--2---:R0:W-:Y:S11]  /*8cf90*/  STL.64 [R1+0x5f28], R16 ;  /* 0x005f281001007387 */ /* 0x0041f60000100a00 */
[----:B------:R-:W-:Y:S09]  /*8cfa0*/  @!UPT UIADD3 URZ, URZ, URZ, URZ ;  /* 0x0000003f3f3ff290 */ /* 0x000ff2000fffe03f */
[----:B------:R1:W-:Y:S04]  /*8cfb0*/  STL.64 [R1+0x820], R4 ;  /* 0x0008200401007387 */ /* 0x0003e80000100a00 */
[----:B------:R2:W-:Y:S04]  /*8cfc0*/  STL.64 [R1+0x828], R6 ;  /* 0x0008280601007387 */ /* 0x0005e80000100a00 */
[----:B0-----:R-:W3:Y:S04]  /*8cfd0*/  LDL.64 R16, [R1+0x10] ;  /* 0x0000100001107983 */ /* 0x001ee80000100a00 */
[----:B-1----:R-:W4:Y:S04]  /*8cfe0*/  LDL.LU R4, [R1+0x2c0] ;  /* 0x0002c00001047983 */ /* 0x002f280000300800 */
[----:B------:R-:W4:Y:S04]  /*8cff0*/  LDL.LU R5, [R1+0x2c4] ;  /* 0x0002c40001057983 */ /* 0x000f280000300800 */
[----:B--2---:R-:W2:Y:S04]  /*8d000*/  LDL.LU R6, [R1+0x2c8] ;  /* 0x0002c80001067983 */ /* 0x004ea80000300800 */
[----:B------:R-:W2:Y:S01]  /*8d010*/  LDL.LU R7, [R1+0x2cc] ;  /* 0x0002cc0001077983 */ /* 0x000ea20000300800 */
[----:B------:R-:W-:Y:S01]  /*8d020*/  IMAD.MOV.U32 R20, RZ, RZ, R2 ;  /* 0x000000ffff147224 */ /* 0x000fe200078e0002 */
[----:B------:R-:W-:-:S02]  /*8d030*/  MOV R21, R0 ;  /* 0x0000000000157202 */ /* 0x000fc40000000f00 */
[----:B--2---:R-:W-:Y:S04]  /*8d040*/  STL.64 [R1+0x5f38], R6 ;  /* 0x005f380601007387 */ /* 0x004fe80000100a00 */
[----:B----4-:R0:W-:Y:S04]  /*8d050*/  STL.64 [R1+0x5f30], R4 ;  /* 0x005f300401007387 */ /* 0x0101e80000100a00 */
[----:B0-----:R-:W3:Y:S04]  /*8d060*/  LDL.LU R4, [R1+0x2d0] ;  /* 0x0002d00001047983 */ /* 0x001ee80000300800 */
[----:B------:R-:W3:Y:S04]  /*8d070*/  LDL.LU R5, [R1+0x2d4] ;  /* 0x0002d40001057983 */ /* 0x000ee80000300800 */
[----:B------:R-:W3:Y:S04]  /*8d080*/  LDL.LU R6, [R1+0x2d8] ;  /* 0x0002d80001067983 */ /* 0x000ee80000300800 */
[----:B------:R-:W3:Y:S04]  /*8d090*/  LDL.LU R7, [R1+0x2dc] ;  /* 0x0002dc0001077983 */ /* 0x000ee80000300800 */
[----:B------:R0:W-:Y:S04]  /*8d0a0*/  STL.64 [R1+0x5ef0], R20 ;  /* 0x005ef01401007387 */ /* 0x0001e80000100a00 */
[----:B------:R-:W2:Y:S04]  /*8d0b0*/  LDL.LU R8, [R1+0x270] ;  /* 0x0002700001087983 */ /* 0x000ea80000300800 */
[----:B------:R-:W2:Y:S04]  /*8d0c0*/  LDL.LU R9, [R1+0x274] ;  /* 0x0002740001097983 */ /* 0x000ea80000300800 */
[----:B------:R-:W4:Y:S04]  /*8d0d0*/  LDL.LU R10, [R1+0x278] ;  /* 0x00027800010a7983 */ /* 0x000f280000300800 */
[----:B------:R-:W4:Y:S04]  /*8d0e0*/  LDL.LU R11, [R1+0x27c] ;  /* 0x00027c00010b7983 */ /* 0x000f280000300800 */
        /* <DEDUP_REMOVED lines=10> */
[C---:B---3--:R-:W-:Y:S01]  /*8d190*/  HMMA.16816.F32.BF16 R4, R12.reuse, R16, R4 ;  /* 0x000000100c04723c */ /* 0x048fe20000041804 */
[----:B------:R-:W-:Y:S01]  /*8d1a0*/  IMAD.MOV.U32 R2, RZ, RZ, R16 ;  /* 0x000000ffff027224 */ /* 0x000fe200078e0010 */
[----:B------:R-:W-:Y:S01]  /*8d1b0*/  MOV R0, R17 ;  /* 0x0000001100007202 */ /* 0x000fe20000000f00 */
[----:B-----5:R-:W-:Y:S04]  /*8d1c0*/  STL.64 [R1+0x5f18], R22 ;  /* 0x005f181601007387 */ /* 0x020fe80000100a00 */
[----:B--2---:R0:W-:Y:S04]  /*8d1d0*/  STL.64 [R1+0x5f10], R20 ;  /* 0x005f101401007387 */ /* 0x0041e80000100a00 */
[----:B0-----:R-:W2:Y:S04]  /*8d1e0*/  LDL.LU R20, [R1+0x2b0] ;  /* 0x0002b00001147983 */ /* 0x001ea80000300800 */
[----:B------:R-:W2:Y:S04]  /*8d1f0*/  LDL.LU R21, [R1+0x2b4] ;  /* 0x0002b40001157983 */ /* 0x000ea80000300800 */
[----:B------:R-:W2:Y:S04]  /*8d200*/  LDL.LU R22, [R1+0x2b8] ;  /* 0x0002b80001167983 */ /* 0x000ea80000300800 */
[----:B------:R-:W2:Y:S04]  /*8d210*/  LDL.LU R23, [R1+0x2bc] ;  /* 0x0002bc0001177983 */ /* 0x000ea80000300800 */
[----:B------:R-:W3:Y:S04]  /*8d220*/  LDL.64 R24, [R1+0x50] ;  /* 0x0000500001187983 */ /* 0x000ee80000100a00 */
[----:B----4-:R-:W-:Y:S04]  /*8d230*/  STL.64 [R1+0x5ee8], R10 ;  /* 0x005ee80a01007387 */ /* 0x010fe80000100a00 */
[----:B------:R0:W-:Y:S04]  /*8d240*/  STL.64 [R1+0x5ee0], R8 ;  /* 0x005ee00801007387 */ /* 0x0001e80000100a00 */
[----:B0-----:R-:W4:Y:S04]  /*8d250*/  LDL.LU R8, [R1+0x280] ;  /* 0x0002800001087983 */ /* 0x001f280000300800 */
[----:B------:R-:W4:Y:S04]  /*8d260*/  LDL.LU R9, [R1+0x284] ;  /* 0x0002840001097983 */ /* 0x000f280000300800 */
[----:B------:R-:W4:Y:S04]  /*8d270*/  LDL.LU R10, [R1+0x288] ;  /* 0x00028800010a7983 */ /* 0x000f280000300800 */
[----:B------:R-:W4:Y:S04]  /*8d280*/  LDL.LU R11, [R1+0x28c] ;  /* 0x00028c00010b7983 */ /* 0x000f280000300800 */
        /* <DEDUP_REMOVED lines=15> */
[----:B0-----:R-:W5:Y:S01]  /*8d380*/  LDL.64 R16, [R1+0x20] ;  /* 0x0000200001107983 */ /* 0x001f620000100a00 */
[C---:B--2---:R-:W-:Y:S11]  /*8d390*/  HMMA.16816.F32.BF16 R20, R12.reuse, R4, R20 ;  /* 0x000000040c14723c */ /* 0x044ff60000041814 */
[----:B------:R-:W-:Y:S11]  /*8d3a0*/  @!UPT UIADD3 URZ, URZ, URZ, URZ ;  /* 0x0000003f3f3ff290 */ /* 0x000ff6000fffe03f */
[----:B------:R-:W-:Y:S01]  /*8d3b0*/  @!UPT UIADD3 URZ, URZ, URZ, URZ ;  /* 0x0000003f3f3ff290 */ /* 0x000fe2000fffe03f */
[----:B------:R-:W-:Y:S04]  /*8d3c0*/  STL.64 [R1+0x7f0], R20 ;  /* 0x0007f01401007387 */ /* 0x000fe80000100a00 */
[----:B------:R0:W-:Y:S04]  /*8d3d0*/  STL.64 [R1+0x7f8], R22 ;  /* 0x0007f81601007387 */ /* 0x0001e80000100a00 */
[----:B0-----:R-:W3:Y:S04]  /*8d3e0*/  LDL.LU.64 R22, [R1+0x5f18] ;  /* 0x005f180001167983 */ /* 0x001ee80000300a00 */
[----:B------:R-:W3:Y:S04]  /*8d3f0*/  LDL.LU.64 R20, [R1+0x5f10] ;  /* 0x005f100001147983 */ /* 0x000ee80000300a00 */
[----:B------:R0:W-:Y:S04]  /*8d400*/  STL.64 [R1+0x5e90], R4 ;  /* 0x005e900401007387 */ /* 0x0001e80000100a00 */
        /* <DEDUP_REMOVED lines=10> */
[C---:B---3--:R-:W-:Y:S01]  /*8d4b0*/  HMMA.16816.F32.BF16 R20, R12.reuse, R24, R20 ;  /* 0x000000180c14723c */ /* 0x048fe20000041814 */
[----:B------:R-:W-:Y:S01]  /*8d4c0*/  IMAD.MOV.U32 R2, RZ, RZ, R24 ;  /* 0x000000ffff027224 */ /* 0x000fe200078e0018 */
[----:B------:R-:W-:Y:S01]  /*8d4d0*/  MOV R0, R25 ;  /* 0x0000001900007202 */ /* 0x000fe20000000f00 */
        /* <DEDUP_REMOVED lines=9> */
[----:B------:R-:W3:Y:S04]  /*8d570*/  LDL.LU.64 R20, [R1+0x5f00] ;  /* 0x005f000001147983 */ /* 0x000ee80000300a00 */
[----:B------:R-:W3:Y:S02]  /*8d580*/  LDL.LU.64 R24, [R1+0x5ef8] ;  /* 0x005ef80001187983 */ /* 0x000ee40000300a00 */
[C---:B---3--:R-:W-:Y:S11]  /*8d590*/  HMMA.16816.F32.BF16 R20, R12.reuse, R24, R20 ;  /* 0x000000180c14723c */ /* 0x048ff60000041814 */
[----:B------:R-:W-:Y:S11]  /*8d5a0*/  @!UPT UIADD3 URZ, URZ, URZ, URZ ;  /* 0x0000003f3f3ff290 */ /* 0x000ff6000fffe03f */
[----:B------:R-:W-:Y:S01]  /*8d5b0*/  @!UPT UIADD3 URZ, URZ, URZ, URZ ;  /* 0x0000003f3f3ff290 */ /* 0x000fe2000fffe03f */
[----:B------:R0:W-:Y:S04]  /*8d5c0*/  STL.64 [R1+0x7d0], R20 ;  /* 0x0007d01401007387 */ /* 0x0001e80000100a00 */
[----:B------:R4:W-:Y:S04]  /*8d5d0*/  STL.64 [R1+0x7d8], R22 ;  /* 0x0007d81601007387 */ /* 0x0009e80000100a00 */
[----:B0-----:R-:W4:Y:S02]  /*8d5e0*/  LDL.LU.64 R20, [R1+0x5ef0] ;  /* 0x005ef00001147983 */ /* 0x001f240000300a00 */
[C---:B----4-:R-:W-:Y:S02]  /*8d5f0*/  HMMA.16816.F32.BF16 R20, R12.reuse, R20, R8 ;  /* 0x000000140c14723c */ /* 0x050fe40000041808 */
[----:B------:R-:W3:Y:S04]  /*8d600*/  LDL.LU.64 R10, [R1+0x5ee8] ;  /* 0x005ee800010a7983 */ /* 0x000ee80000300a00 */
[----:B------:R-:W3:Y:S11]  /*8d610*/  LDL.LU.64 R8, [R1+0x5ee0] ;  /* 0x005ee00001087983 */ /* 0x000ef60000300a00 */
[----:B------:R-:W-:Y:S06]  /*8d620*/  @!UPT UIADD3 URZ, URZ, URZ, URZ ;  /* 0x0000003f3f3ff290 */ /* 0x000fec000fffe03f */
[----:B------:R0:W-:Y:S04]  /*8d630*/  STL.64 [R1+0x7c0], R20 ;  /* 0x0007c01401007387 */ /* 0x0001e80000100a00 */
[----:B------:R-:W-:Y:S04]  /*8d640*/  STL.64 [R1+0x7c8], R22 ;  /* 0x0007c81601007387 */ /* 0x000fe80000100a00 */
[----:B0-----:R-:W3:Y:S02]  /*8d650*/  LDL.LU.64 R20, [R1+0x5ed8] ;  /* 0x005ed80001147983 */ /* 0x001ee40000300a00 */
[----:B---3--:R-:W-:Y:S02]  /*8d660*/  HMMA.16816.F32.BF16 R12, R12, R20, R8 ;  /* 0x000000140c0c723c */ /* 0x008fe40000041808 */
[----:B------:R-:W2:Y:S04]  /*8d670*/  LDL.LU.64 R10, [R1+0x5ed0] ;  /* 0x005ed000010a7983 */ /* 0x000ea80000300a00 */
[----:B------:R-:W2:Y:S11]  /*8d680*/  LDL.LU.64 R8, [R1+0x5ec8] ;  /* 0x005ec80001087983 */ /* 0x000eb60000300a00 */
[----:B------:R-:W-:Y:S06]  /*8d690*/  @!UPT UIADD3 URZ, URZ, URZ, URZ ;  /* 0x0000003f3f3ff290 */ /* 0x000fec000fffe03f */
[----:B------:R0:W-:Y:S04]  /*8d6a0*/  STL.64 [R1+0x7b0], R12 ;  /* 0x0007b00c01007387 */ /* 0x0001e80000100a00 */
[----:B------:R-:W-:Y:S04]  /*8d6b0*/  STL.64 [R1+0x7b8], R14 ;  /* 0x0007b80e01007387 */ /* 0x000fe80000100a00 */
[----:B------:R1:W-:Y:S01]  /*8d6c0*/  STL.64 [R1+0x5e58], R20 ;  /* 0x005e581401007387 */ /* 0x0003e20000100a00 */
[----:B0-----:R-:W-:Y:S01]  /*8d6d0*/  IMAD.MOV.U32 R12, RZ, RZ, R2 ;  /* 0x000000ffff0c7224 */ /* 0x001fe200078e0002 */
[----:B------:R-:W-:-:S02]  /*8d6e0*/  MOV R13, R0 ;  /* 0x00000000000d7202 */ /* 0x000fc40000000f00 */
[----:B-1----:R-:W3:Y:S04]  /*8d6f0*/  LDL.LU R20, [R1+0x340] ;  /* 0x0003400001147983 */ /* 0x002ee80000300800 */
[----:B------:R-:W3:Y:S04]  /*8d700*/  LDL.LU R21, [R1+0x344] ;  /* 0x0003440001157983 */ /* 0x000ee80000300800 */
[----:B------:R-:W3:Y:S04]  /*8d710*/  LDL.LU R22, [R1+0x348] ;  /* 0x0003480001167983 */ /* 0x000ee80000300800 */
[----:B------:R-:W3:Y:S01]  /*8d720*/  LDL.LU R23, [R1+0x34c] ;  /* 0x00034c0001177983 */ /* 0x000ee20000300800 */
[----:B-----5:R-:W-:Y:S01]  /*8d730*/  IMAD.MOV.U32 R2, RZ, RZ, R16 ;  /* 0x000000ffff027224 */ /* 0x020fe200078e0010 */
[----:B------:R-:W-:Y:S01]  /*8d740*/  MOV R0, R17 ;  /* 0x0000001100007202 */ /* 0x000fe20000000f00 */
        /* <DEDUP_REMOVED lines=15> */
[----:B--2---:R-:W-:Y:S01]  /*8d840*/  HMMA.16816.F32.BF16 R4, R8, R16, R4 ;  /* 0x000000100804723c */ /* 0x004fe20000041804 */
[----:B------:R-:W-:Y:S11]  /*8d850*/  MOV R3, R17 ;  /* 0x0000001100037202 */ /* 0x000ff60000000f00 */
[----:B------:R-:W-:Y:S11]  /*8d860*/  @!UPT UIADD3 URZ, URZ, URZ, URZ ;  /* 0x0000003f3f3ff290 */ /* 0x000ff6000fffe03f */
[----:B------:R0:W-:Y:S04]  /*8d870*/  STL.64 [R1+0x770], R4 ;  /* 0x0007700401007387 */ /* 0x0001e80000100a00 */
[----:B------:R1:W-:Y:S04]  /*8d880*/  STL.64 [R1+0x778], R6 ;  /* 0x0007780601007387 */ /* 0x0003e80000100a00 */
[----:B0-----:R-:W2:Y:S01]  /*8d890*/  LDL.LU.64 R4, [R1+0x5e90] ;  /* 0x005e900001047983 */ /* 0x001ea20000300a00 */
[----:B-1----:R-:W-:-:S03]  /*8d8a0*/  IMAD.MOV.U32 R6, RZ, RZ, R16 ;  /* 0x000000ffff067224 */ /* 0x002fc600078e0010 */
[----:B------:R-:W2:Y:S04]  /*8d8b0*/  LDL.LU.64 R18, [R1+0x5e88] ;  /* 0x005e880001127983 */ /* 0x000ea80000300a00 */
[----:B------:R-:W2:Y:S01]  /*8d8c0*/  LDL.LU.64 R16, [R1+0x5e80] ;  /* 0x005e800001107983 */ /* 0x000ea20000300a00 */
[C---:B---3--:R-:W-:Y:S08]  /*8d8d0*/  HMMA.16816.F32.BF16 R12, R8.reuse, R12, R20 ;  /* 0x0000000c080c723c */ /* 0x048ff00000041814 */
[----:B--2---:R-:W-:Y:S01]  /*8d8e0*/  HMMA.16816.F32.BF16 R16, R8, R4, R16 ;  /* 0x000000040810723c */ /* 0x004fe20000041810 */
[----:B------:R0:W-:Y:S11]  /*8d8f0*/  STL.64 [R1+0x5df8], R4 ;  /* 0x005df80401007387 */ /* 0x0001f60000100a00 */
[----:B------:R-:W-:Y:S11]  /*8d900*/  @!UPT UIADD3 URZ, URZ, URZ, URZ ;  /* 0x0000003f3f3ff290 */ /* 0x000ff6000fffe03f */
[----:B------:R-:W-:Y:S04]  /*8d910*/  STL.64 [R1+0x760], R16 ;  /* 0x0007601001007387 */ /* 0x000fe80000100a00 */
[----:B------:R-:W-:Y:S04]  /*8d920*/  STL.64 [R1+0x768], R18 ;  /* 0x0007681201007387 */ /* 0x000fe80000100a00 */
[----:B------:R-:W1:Y:S01]  /*8d930*/  LDSM.16.M88.4 R16, [R29+0x6a000] ;  /* 0x06a000001d10783b */ /* 0x000e620000000200 */
[----:B0-----:R-:W-:Y:S01]  /*8d940*/  IMAD.MOV.U32 R4, RZ, RZ, R6 ;  /* 0x000000ffff047224 */ /* 0x001fe200078e0006 */
[----:B------:R-:W-:-:S02]  /*8d950*/  MOV R5, R3 ;  /* 0x0000000300057202 */ /* 0x000fc40000000f00 */
[----:B-1----:R-:W-:Y:S04]  /*8d960*/  STL.64 [R1+0x5dd0], R18 ;  /* 0x005dd01201007387 */ /* 0x002fe80000100a00 */
[----:B------:R0:W-:Y:S04]  /*8d970*/  STL.64 [R1+0x5dc8], R16 ;  /* 0x005dc81001007387 */ /* 0x0001e80000100a00 */
[----:B------:R-:W-:Y:S04]  /*8d980*/  STL.64 [R1+0x550], R12 ;  /* 0x0005500c01007387 */ /* 0x000fe80000100a00 */
[----:B------:R-:W-:Y:S04]  /*8d990*/  STL.64 [R1+0x558], R14 ;  /* 0x0005580e01007387 */ /* 0x000fe80000100a00 */
[----:B------:R1:W-:Y:S04]  /*8d9a0*/  STL.64 [R1+0x5e10], R4 ;  /* 0x005e100401007387 */ /* 0x0003e80000100a00 */
[----:B0-----:R-:W2:Y:S04]  /*8d9b0*/  LDL.LU R16, [R1+0x420] ;  /* 0x0004200001107983 */ /* 0x001ea80000300800 */
[----:B------:R-:W2:Y:S04]  /*8d9c0*/  LDL.LU R17, [R1+0x424] ;  /* 0x0004240001117983 */ /* 0x000ea80000300800 */
[----:B------:R-:W3:Y:S04]  /*8d9d0*/  LDL.LU R18, [R1+0x428] ;  /* 0x0004280001127983 */ /* 0x000ee80000300800 */
[----:B------:R-:W3:Y:S04]  /*8d9e0*/  LDL.LU R19, [R1+0x42c] ;  /* 0x00042c0001137983 */ /* 0x000ee80000300800 */
[----:B-1----:R-:W4:Y:S04]  /*8d9f0*/  LDL.64 R4, [R1+0x10] ;  /* 0x0000100001047983 */ /* 0x002f280000100a00 */
[----:B------:R-:W0:Y:S04]  /*8da00*/  LDSM.16.M88.4 R12, [R29+0x6b000] ;  /* 0x06b000001d0c783b */ /* 0x000e280000000200 */
[----:B----4-:R1:W-:Y:S04]  /*8da10*/  STL.64 [R1+0x5e28], R4 ;  /* 0x005e280401007387 */ /* 0x0103e80000100a00 */
[----:B---3--:R-:W-:Y:S04]  /*8da20*/  STL.64 [R1+0x5de0], R18 ;  /* 0x005de01201007387 */ /* 0x008fe80000100a00 */
[----:B--2---:R2:W-:Y:S01]  /*8da30*/  STL.64 [R1+0x5dd8], R16 ;  /* 0x005dd81001007387 */ /* 0x0045e20000100a00 */
[----:B-1----:R-:W-:Y:S01]  /*8da40*/  IMAD.MOV.U32 R4, RZ, RZ, R2 ;  /* 0x000000ffff047224 */ /* 0x002fe200078e0002 */
[----:B------:R-:W-:-:S02]  /*8da50*/  MOV R5, R0 ;  /* 0x0000000000057202 */ /* 0x000fc40000000f00 */
[----:B--2---:R-:W2:Y:S04]  /*8da60*/  LDL.LU R16, [R1+0x350] ;  /* 0x0003500001107983 */ /* 0x004ea80000300800 */
[----:B------:R-:W2:Y:S04]  /*8da70*/  LDL.LU R17, [R1+0x354] ;  /* 0x0003540001117983 */ /* 0x000ea80000300800 */
[----:B------:R-:W3:Y:S04]  /*8da80*/  LDL.LU R18, [R1+0x358] ;  /* 0x0003580001127983 */ /* 0x000ee80000300800 */
[----:B------:R-:W3:Y:S04]  /*8da90*/  LDL.LU R19, [R1+0x35c] ;  /* 0x00035c0001137983 */ /* 0x000ee80000300800 */
[----:B------:R1:W-:Y:S04]  /*8daa0*/  STL.64 [R1+0x5e50], R4 ;  /* 0x005e500401007387 */ /* 0x0003e80000100a00 */
[----:B-1----:R-:W4:Y:S04]  /*8dab0*/  LDL.LU R4, [R1+0x3a0] ;  /* 0x0003a00001047983 */ /* 0x002f280000300800 */
[----:B------:R-:W4:Y:S04]  /*8dac0*/  LDL.LU R5, [R1+0x3a4] ;  /* 0x0003a40001057983 */ /* 0x000f280000300800 */
[----:B------:R-:W5:Y:S04]  /*8dad0*/  LDL.LU R6, [R1+0x3a8] ;  /* 0x0003a80001067983 */ /* 0x000f680000300800 */
[----:B------:R-:W5:Y:S04]  /*8dae0*/  LDL.LU R7, [R1+0x3ac] ;  /* 0x0003ac0001077983 */ /* 0x000f680000300800 */
[----:B-----5:R-:W-:Y:S04]  /*8daf0*/  STL.64 [R1+0x5e68], R6 ;  /* 0x005e680601007387 */ /* 0x020fe80000100a00 */
[----:B----4-:R1:W-:Y:S04]  /*8db00*/  STL.64 [R1+0x5e60], R4 ;  /* 0x005e600401007387 */ /* 0x0103e80000100a00 */
        /* <DEDUP_REMOVED lines=8> */
[----:B------:R-:W4:Y:S04]  /*8db90*/  LDL.LU R6, [R1+0x3c8] ;  /* 0x0003c80001067983 */ /* 0x000f280000300800 */
[----:B------:R-:W4:Y:S04]  /*8dba0*/  LDL.LU R7, [R1+0x3cc] ;  /* 0x0003cc0001077983 */ /* 0x000f280000300800 */
[----:B------:R-:W5:Y:S04]  /*8dbb0*/  LDL.64 R20, [R1+0x30] ;  /* 0x0000300001147983 */ /* 0x000f680000100a00 */
        /* <DEDUP_REMOVED lines=12> */
[C---:B----4-:R-:W-:Y:S03]  /*8dc80*/  HMMA.16816.F32.BF16 R4, R8.reuse, R24, R4 ;  /* 0x000000180804723c */ /* 0x050fe60000041804 */
        /* <DEDUP_REMOVED lines=16> */
[----:B------:R-:W3:Y:S04]  /*8dd90*/  LDL.LU R14, [R1+0x418] ;  /* 0x00041800010e7983 */ /* 0x000ee80000300800 */
[----:B------:R-:W3:Y:S04]  /*8dda0*/  LDL.LU R15, [R1+0x41c] ;  /* 0x00041c00010f7983 */ /* 0x000ee80000300800 */
[----:B------:R-:W-:Y:S04]  /*8ddb0*/  STL.64 [R1+0x540], R4 ;  /* 0x0005400401007387 */ /* 0x000fe80000100a00 */
[----:B------:R0:W-:Y:S04]  /*8ddc0*/  STL.64 [R1+0x548], R6 ;  /* 0x0005480601007387 */ /* 0x0001e80000100a00 */
[----:B0-----:R-:W4:Y:S04]  /*8ddd0*/  LDL.LU.64 R6, [R1+0x5e78] ;  /* 0x005e780001067983 */ /* 0x001f280000300a00 */
[----:B------:R-:W4:Y:S01]  /*8dde0*/  LDL.LU.64 R4, [R1+0x5e70] ;  /* 0x005e700001047983 */ /* 0x000f220000300a00 */
[----:B-----5:R-:W-:Y:S01]  /*8ddf0*/  IMAD.MOV.U32 R26, RZ, RZ, R20 ;  /* 0x000000ffff1a7224 */ /* 0x020fe200078e0014 */
[----:B------:R-:W-:Y:S01]  /*8de00*/  MOV R3, R21 ;  /* 0x0000001500037202 */ /* 0x000fe20000000f00 */
[C---:B----4-:R-:W-:Y:S11]  /*8de10*/  HMMA.16816.F32.BF16 R4, R8.reuse, R20, R4 ;  /* 0x000000140804723c */ /* 0x050ff60000041804 */
[----:B------:R-:W-:Y:S11]  /*8de20*/  @!UPT UIADD3 URZ, URZ, URZ, URZ ;  /* 0x0000003f3f3ff290 */ /* 0x000ff6000fffe03f */
[----:B------:R-:W-:Y:S01]  /*8de30*/  @!UPT UIADD3 URZ, URZ, URZ, URZ ;  /* 0x0000003f3f3ff290 */ /* 0x000fe2000fffe03f */
[----:B------:R-:W-:Y:S04]  /*8de40*/  STL.64 [R1+0x530], R4 ;  /* 0x0005300401007387 */ /* 0x000fe80000100a00 */
[----:B------:R0:W-:Y:S04]  /*8de50*/  STL.64 [R1+0x538], R6 ;  /* 0x0005380601007387 */ /* 0x0001e80000100a00 */
[----:B0-----:R-:W4:Y:S04]  /*8de60*/  LDL.LU.64 R6, [R1+0x5e68] ;  /* 0x005e680001067983 */ /* 0x001f280000300a00 */
[----:B------:R-:W4:Y:S04]  /*8de70*/  LDL.LU.64 R4, [R1+0x5e60] ;  /* 0x005e600001047983 */ /* 0x000f280000300a00 */
[----:B------:R-:W4:Y:S02]  /*8de80*/  LDL.LU.64 R20, [R1+0x5e58] ;  /* 0x005e580001147983 */ /* 0x000f240000300a00 */
[----:B----4-:R-:W-:Y:S02]  /*8de90*/  HMMA.16816.F32.BF16 R8, R8, R20, R4 ;  /* 0x000000140808723c */ /* 0x010fe40000041804 */
[----:B------:R-:W2:Y:S04]  /*8dea0*/  LDL.LU.64 R4, [R1+0x5e50] ;  /* 0x005e500001047983 */ /* 0x000ea80000300a00 */
[----:B------:R-:W2:Y:S04]  /*8deb0*/  LDL.LU.64 R22, [R1+0x5e48] ;  /* 0x005e480001167983 */ /* 0x000ea80000300a00 */
[----:B------:R-:W2:Y:S11]  /*8dec0*/  LDL.LU.64 R20, [R1+0x5e40] ;  /* 0x005e400001147983 */ /* 0x000eb60000300a00 */
[----:B------:R-:W-:Y:S02]  /*8ded0*/  @!UPT UIADD3 URZ, URZ, URZ, URZ ;  /* 0x0000003f3f3ff290 */ /* 0x000fe4000fffe03f */
[----:B------:R0:W-:Y:S04]  /*8dee0*/  STL.64 [R1+0x510], R8 ;  /* 0x0005100801007387 */ /* 0x0001e80000100a00 */
[----:B------:R-:W-:Y:S04]  /*8def0*/  STL.64 [R1+0x518], R10 ;  /* 0x0005180a01007387 */ /* 0x000fe80000100a00 */
[----:B0-----:R-:W4:Y:S01]  /*8df00*/  LDL.64 R8, [R1+0x50] ;  /* 0x0000500001087983 */ /* 0x001f220000100a00 */
[C---:B--2---:R-:W-:Y:S03]  /*8df10*/  HMMA.16816.F32.BF16 R4, R20.reuse, R4, R16 ;  /* 0x000000041404723c */ /* 0x044fe60000041810 */
[----:B------:R-:W2:Y:S04]  /*8df20*/  LDL.LU.64 R18, [R1+0x5e38] ;  /* 0x005e380001127983 */ /* 0x000ea80000300a00 */
[----:B------:R-:W2:Y:S11]  /*8df30*/  LDL.LU.64 R16, [R1+0x5e30] ;  /* 0x005e300001107983 */ /* 0x000eb60000300a00 */
[----:B------:R-:W-:Y:S05]  /*8df40*/  @!UPT UIADD3 URZ, URZ, URZ, URZ ;  /* 0x0000003f3f3ff290 */ /* 0x000fea000fffe03f */
        /* <DEDUP_REMOVED lines=19> */
[C---:B--2---:R-:W-:Y:S11]  /*8e080*/  HMMA.16816.F32.BF16 R16, R20.reuse, R4, R16 ;  /* 0x000000041410723c */ /* 0x044ff60000041810 */
[----:B------:R-:W-:Y:S11]  /*8e090*/  @!UPT UIADD3 URZ, URZ, URZ, URZ ;  /* 0x0000003f3f3ff290 */ /* 0x000ff6000fffe03f */
[----:B------:R-:W-:Y:S01]  /*8e0a0*/  @!UPT UIADD3 URZ, URZ, URZ, URZ ;  /* 0x0000003f3f3ff290 */ /* 0x000fe2000fffe03f */
[----:B------:R-:W-:Y:S04]  /*8e0b0*/  STL.64 [R1+0x470], R16 ;  /* 0x0004701001007387 */ /* 0x000fe80000100a00 */
[----:B------:R0:W-:Y:S04]  /*8e0c0*/  STL.64 [R1+0x478], R18 ;  /* 0x0004781201007387 */ /* 0x0001e80000100a00 */
[----:B0-----:R-:W2:Y:S04]  /*8e0d0*/  LDL.LU.64 R18, [R1+0x5df0] ;  /* 0x005df00001127983 */ /* 0x001ea80000300a00 */
[----:B------:R-:W2:Y:S04]  /*8e0e0*/  LDL.LU.64 R16, [R1+0x5de8] ;  /* 0x005de80001107983 */ /* 0x000ea80000300a00 */
[----:B------:R0:W-:Y:S04]  /*8e0f0*/  STL.64 [R1+0x5d98], R4 ;  /* 0x005d980401007387 */ /* 0x0001e80000100a00 */
[----:B0-----:R-:W5:Y:S04]  /*8e100*/  LDL.LU R4, [R1+0x3d0] ;  /* 0x0003d00001047983 */ /* 0x001f680000300800 */
[----:B------:R-:W5:Y:S04]  /*8e110*/  LDL.LU R5, [R1+0x3d4] ;  /* 0x0003d40001057983 */ /* 0x000f680000300800 */
[----:B------:R-:W5:Y:S04]  /*8e120*/  LDL.LU R6, [R1+0x3d8] ;  /* 0x0003d80001067983 */ /* 0x000f680000300800 */
[----:B------:R-:W5:Y:S01]  /*8e130*/  LDL.LU R7, [R1+0x3dc] ;  /* 0x0003dc0001077983 */ /* 0x000f620000300800 */
[----:B----4-:R-:W-:Y:S01]  /*8e140*/  IMAD.MOV.U32 R28, RZ, RZ, R8 ;  /* 0x000000ffff1c7224 */ /* 0x010fe200078e0008 */
[----:B------:R-:W-:Y:S01]  /*8e150*/  MOV R27, R9 ;  /* 0x00000009001b7202 */ /* 0x000fe20000000f00 */
[C---:B--2---:R-:W-:Y:S01]  /*8e160*/  HMMA.16816.F32.BF16 R16, R20.reuse, R8, R16 ;  /* 0x000000081410723c */ /* 0x044fe20000041810 */
[----:B------:R-:W0:Y:S07]  /*8e170*/  LDSM.16.M88.4 R8, [R29+0x6c000] ;  /* 0x06c000001d08783b */ /* 0x000e2e0000000200 */
[----:B-----5:R-:W-:Y:S11]  /*8e180*/  HMMA.16816.F32.BF16 R4, R20, R24, R4 ;  /* 0x000000181404723c */ /* 0x020ff60000041804 */
[----:B------:R-:W-:Y:S04]  /*8e190*/  @!UPT UIADD3 URZ, URZ, URZ, URZ ;  /* 0x0000003f3f3ff290 */ /* 0x000fe8000fffe03f */
[----:B------:R-:W-:Y:S04]  /*8e1a0*/  STL.64 [R1+0x460], R16 ;  /* 0x0004601001007387 */ /* 0x000fe80000100a00 */
[----:B------:R1:W-:Y:S04]  /*8e1b0*/  STL.64 [R1+0x468], R18 ;  /* 0x0004681201007387 */ /* 0x0003e80000100a00 */
[----:B-1----:R-:W2:Y:S04]  /*8e1c0*/  LDL.LU.64 R18, [R1+0x5de0] ;  /* 0x005de00001127983 */ /* 0x002ea80000300a00 */
[----:B------:R-:W2:Y:S04]  /*8e1d0*/  LDL.LU.64 R16, [R1+0x5dd8] ;  /* 0x005dd80001107983 */ /* 0x000ea80000300a00 */
[----:B0-----:R-:W-:Y:S04]  /*8e1e0*/  STL.64 [R1+0x5d00], R10 ;  /* 0x005d000a01007387 */ /* 0x001fe80000100a00 */
[----:B------:R0:W-:Y:S02]  /*8e1f0*/  STL.64 [R1+0x5cf8], R8 ;  /* 0x005cf80801007387 */ /* 0x0001e40000100a00 */
[----:B0-----:R-:W-:Y:S01]  /*8e200*/  IMAD.MOV.U32 R8, RZ, RZ, R28 ;  /* 0x000000ffff087224 */ /* 0x001fe200078e001c */
[----:B------:R-:W-:-:S05]  /*8e210*/  MOV R9, R27 ;  /* 0x0000001b00097202 */ /* 0x000fca0000000f00 */
[----:B------:R0:W-:Y:S04]  /*8e220*/  STL.64 [R1+0x5da0], R8 ;  /* 0x005da00801007387 */ /* 0x0001e80000100a00 */
[----:B------:R1:W-:Y:S01]  /*8e230*/  STL.64 [R1+0x450], R4 ;  /* 0x0004500401007387 */ /* 0x0003e20000100a00 */
[----:B0-----:R-:W-:Y:S01]  /*8e240*/  MOV R9, R3 ;  /* 0x0000000300097202 */ /* 0x001fe20000000f00 */
[----:B------:R-:W-:Y:S01]  /*8e250*/  IMAD.MOV.U32 R8, RZ, RZ, R26 ;  /* 0x000000ffff087224 */ /* 0x000fe200078e001a */
[----:B------:R-:W-:Y:S01]  /*8e260*/  MOV R3, R25 ;  /* 0x0000001900037202 */ /* 0x000fe20000000f00 */
[----:B-1----:R-:W-:Y:S02]  /*8e270*/  IMAD.MOV.U32 R4, RZ, RZ, R24 ;  /* 0x000000ffff047224 */ /* 0x002fe400078e0018 */
[----:B------:R-:W0:Y:S04]  /*8e280*/  LDSM.16.M88.4 R24, [R29+0x6d000] ;  /* 0x06d000001d18783b */ /* 0x000e280000000200 */
[----:B------:R-:W-:Y:S04]  /*8e290*/  STL.64 [R1+0x458], R6 ;  /* 0x0004580601007387 */ /* 0x000fe80000100a00 */
[----:B0-----:R-:W-:Y:S04]  /*8e2a0*/  STL.64 [R1+0x5c70], R26 ;  /* 0x005c701a01007387 */ /* 0x001fe80000100a00 */
[----:B------:R0:W-:Y:S04]  /*8e2b0*/  STL.64 [R1+0x5c68], R24 ;  /* 0x005c681801007387 */ /* 0x0001e80000100a00 */
[----:B0-----:R-:W3:Y:S01]  /*8e2c0*/  LDL.64 R24, [R1+0x60] ;  /* 0x0000600001187983 */ /* 0x001ee20000100a00 */
[C---:B--2---:R-:W-:Y:S03]  /*8e2d0*/  HMMA.16816.F32.BF16 R8, R20.reuse, R8, R16 ;  /* 0x000000081408723c */ /* 0x044fe60000041810 */
[----:B------:R-:W2:Y:S04]  /*8e2e0*/  LDL.LU.64 R18, [R1+0x5dd0] ;  /* 0x005dd00001127983 */ /* 0x000ea80000300a00 */
[----:B------:R-:W2:Y:S11]  /*8e2f0*/  LDL.LU.64 R16, [R1+0x5dc8] ;  /* 0x005dc80001107983 */ /* 0x000eb60000300a00 */
[----:B------:R-:W-:Y:S05]  /*8e300*/  @!UPT UIADD3 URZ, URZ, URZ, URZ ;  /* 0x0000003f3f3ff290 */ /* 0x000fea000fffe03f */
[----:B------:R-:W-:Y:S04]  /*8e310*/  STL.64 [R1+0x420], R8 ;  /* 0x0004200801007387 */ /* 0x000fe80000100a00 */
[----:B------:R3:W-:Y:S02]  /*8e320*/  STL.64 [R1+0x428], R10 ;  /* 0x0004280a01007387 */ /* 0x0007e40000100a00 */
[----:B---3--:R-:W-:Y:S02]  /*8e330*/  HMMA.16816.F32.BF16 R8, R20, R24, R12 ;  /* 0x000000181408723c */ /* 0x008fe4000004180c */
[----:B------:R-:W-:Y:S04]  /*8e340*/  STL.64 [R1+0x5dc0], R24 ;  /* 0x005dc01801007387 */ /* 0x000fe80000100a00 */
[----:B------:R-:W3:Y:S11]  /*8e350*/  LDL.LU R12, [R1+0x5d0] ;  /* 0x0005d000010c7983 */ /* 0x000ef60000300800 */
[----:B------:R-:W-:Y:S06]  /*8e360*/  @!UPT UIADD3 URZ, URZ, URZ, URZ ;  /* 0x0000003f3f3ff290 */ /* 0x000fec000fffe03f */
[----:B------:R-:W-:Y:S04]  /*8e370*/  STL.64 [R1+0x410], R8 ;  /* 0x0004100801007387 */ /* 0x000fe80000100a00 */
[----:B------:R-:W-:Y:S04]  /*8e380*/  STL.64 [R1+0x418], R10 ;  /* 0x0004180a01007387 */ /* 0x000fe80000100a00 */
[----:B------:R-:W3:Y:S04]  /*8e390*/  LDL.LU R13, [R1+0x5d4] ;  /* 0x0005d400010d7983 */ /* 0x000ee80000300800 */
[----:B------:R-:W4:Y:S04]  /*8e3a0*/  LDL.LU R14, [R1+0x5d8] ;  /* 0x0005d800010e7983 */ /* 0x000f280000300800 */
[----:B------:R-:W4:Y:S04]  /*8e3b0*/  LDL.LU R15, [R1+0x5dc] ;  /* 0x0005dc00010f7983 */ /* 0x000f280000300800 */
[----:B----4-:R-:W-:Y:S04]  /*8e3c0*/  STL.64 [R1+0x5d50], R14 ;  /* 0x005d500e01007387 */ /* 0x010fe80000100a00 */
[----:B---3--:R0:W-:Y:S04]  /*8e3d0*/  STL.64 [R1+0x5d48], R12 ;  /* 0x005d480c01007387 */ /* 0x0081e80000100a00 */
[----:B0-----:R-:W3:Y:S04]  /*8e3e0*/  LDL.64 R12, [R1+0x30] ;  /* 0x00003000010c7983 */ /* 0x001ee80000100a00 */
[----:B---3--:R0:W-:Y:S04]  /*8e3f0*/  STL.64 [R1+0x5d68], R12 ;  /* 0x005d680c01007387 */ /* 0x0081e80000100a00 */
[----:B------:R-:W2:Y:S04]  /*8e400*/  LDL.LU R24, [R1+0x400] ;  /* 0x0004000001187983 */ /* 0x000ea80000300800 */
[----:B------:R-:W2:Y:S01]  /*8e410*/  LDL.LU R25, [R1+0x404] ;  /* 0x0004040001197983 */ /* 0x000ea20000300800 */
[----:B0-----:R-:W-:Y:S01]  /*8e420*/  IMAD.MOV.U32 R12, RZ, RZ, R4 ;  /* 0x000000ffff0c7224 */ /* 0x001fe200078e0004 */
[----:B------:R-:W-:-:S02]  /*8e430*/  MOV R13, R3 ;  /* 0x00000003000d7202 */ /* 0x000fc40000000f00 */
[----:B------:R-:W2:Y:S04]  /*8e440*/  LDL.LU R26, [R1+0x408] ;  /* 0x00040800011a7983 */ /* 0x000ea80000300800 */
[----:B------:R-:W2:Y:S04]  /*8e450*/  LDL.LU R27, [R1+0x40c] ;  /* 0x00040c00011b7983 */ /* 0x000ea80000300800 */
[----:B------:R-:W-:Y:S04]  /*8e460*/  STL.64 [R1+0x5d80], R12 ;  /* 0x005d800c01007387 */ /* 0x000fe80000100a00 */
[----:B------:R-:W3:Y:S04]  /*8e470*/  LDL.LU R20, [R1+0x610] ;  /* 0x0006100001147983 */ /* 0x000ee80000300800 */
[----:B------:R-:W3:Y:S04]  /*8e480*/  LDL.LU R21, [R1+0x614] ;  /* 0x0006140001157983 */ /* 0x000ee80000300800 */
[----:B------:R-:W4:Y:S04]  /*8e490*/  LDL.LU R22, [R1+0x618] ;  /* 0x0006180001167983 */ /* 0x000f280000300800 */
[----:B------:R-:W4:Y:S04]  /*8e4a0*/  LDL.LU R23, [R1+0x61c] ;  /* 0x00061c0001177983 */ /* 0x000f280000300800 */
[----:B----4-:R-:W-:Y:S04]  /*8e4b0*/  STL.64 [R1+0x5d20], R22 ;  /* 0x005d201601007387 */ /* 0x010fe80000100a00 */
[----:B---3--:R0:W-:Y:S02]  /*8e4c0*/  STL.64 [R1+0x5d18], R20 ;  /* 0x005d181401007387 */ /* 0x0081e40000100a00 */
[----:B0-----:R-:W-:Y:S01]  /*8e4d0*/  IMAD.MOV.U32 R20, RZ, RZ, R2 ;  /* 0x000000ffff147224 */ /* 0x001fe200078e0002 */
[----:B------:R-:W-:-:S05]  /*8e4e0*/  MOV R21, R0 ;  /* 0x0000000000157202 */ /* 0x000fca0000000f00 */
[----:B------:R0:W-:Y:S04]  /*8e4f0*/  STL.64 [R1+0x5db8], R20 ;  /* 0x005db81401007387 */ /* 0x0001e80000100a00 */
[----:B0-----:R-:W2:Y:S04]  /*8e500*/  LDL.64 R20, [R1+0x20] ;  /* 0x0000200001147983 */ /* 0x001ea80000100a00 */
[----:B------:R-:W3:Y:S04]  /*8e510*/  LDL.LU R8, [R1+0x3e0] ;  /* 0x0003e00001087983 */ /* 0x000ee80000300800 */
[----:B------:R-:W3:Y:S04]  /*8e520*/  LDL.LU R9, [R1+0x3e4] ;  /* 0x0003e40001097983 */ /* 0x000ee80000300800 */
[----:B------:R-:W4:Y:S04]  /*8e530*/  LDL.LU R10, [R1+0x3e8] ;  /* 0x0003e800010a7983 */ /* 0x000f280000300800 */
[----:B------:R-:W4:Y:S04]  /*8e540*/  LDL.LU R11, [R1+0x3ec] ;  /* 0x0003ec00010b7983 */ /* 0x000f280000300800 */
[----:B----4-:R-:W-:Y:S04]  /*8e550*/  STL.64 [R1+0x5db0], R10 ;  /* 0x005db00a01007387 */ /* 0x010fe80000100a00 */
[----:B---3--:R0:W-:Y:S04]  /*8e560*/  STL.64 [R1+0x5da8], R8 ;  /* 0x005da80801007387 */ /* 0x0081e80000100a00 */
[----:B0-----:R-:W3:Y:S04]  /*8e570*/  LDL.LU R8, [R1+0x3f0] ;  /* 0x0003f00001087983 */ /* 0x001ee80000300800 */
[----:B------:R-:W3:Y:S04]  /*8e580*/  LDL.LU R9, [R1+0x3f4] ;  /* 0x0003f40001097983 */ /* 0x000ee80000300800 */
[----:B------:R-:W3:Y:S04]  /*8e590*/  LDL.LU R10, [R1+0x3f8] ;  /* 0x0003f800010a7983 */ /* 0x000ee80000300800 */
[----:B------:R-:W3:Y:S04]  /*8e5a0*/  LDL.LU R11, [R1+0x3fc] ;  /* 0x0003fc00010b7983 */ /* 0x000ee80000300800 */
[----:B------:R-:W4:Y:S04]  /*8e5b0*/  LDL.64 R4, [R1] ;  /* 0x0000000001047983 */ /* 0x000f280000100a00 */
[----:B------:R-:W5:Y:S04]  /*8e5c0*/  LDL.LU R12, [R1+0x440] ;  /* 0x00044000010c7983 */ /* 0x000f680000300800 */
[----:B------:R-:W5:Y:S04]  /*8e5d0*/  LDL.LU R13, [R1+0x444] ;  /* 0x00044400010d7983 */ /* 0x000f680000300800 */
[----:B------:R-:W3:Y:S04]  /*8e5e0*/  LDL.LU R14, [R1+0x448] ;  /* 0x00044800010e7983 */ /* 0x000ee80000300800 */
[----:B------:R-:W3:Y:S01]  /*8e5f0*/  LDL.LU R15, [R1+0x44c] ;  /* 0x00044c00010f7983 */ /* 0x000ee20000300800 */
[----:B--2---:R-:W-:Y:S03]  /*8e600*/  HMMA.16816.F32.BF16 R24, R16, R20, R24 ;  /* 0x000000141018723c */ /* 0x004fe60000041818 */
[----:B---3--:R-:W-:Y:S04]  /*8e610*/  STL.64 [R1+0x5d90], R14 ;  /* 0x005d900e01007387 */ /* 0x008fe80000100a00 */
[----:B-----5:R0:W-:Y:S04]  /*8e620*/  STL.64 [R1+0x5d88], R12 ;  /* 0x005d880c01007387 */ /* 0x0201e80000100a00 */
[----:B0-----:R-:W2:Y:S04]  /*8e630*/  LDL.LU R12, [R1+0x430] ;  /* 0x00043000010c7983 */ /* 0x001ea80000300800 */
[----:B------:R-:W2:Y:S04]  /*8e640*/  LDL.LU R13, [R1+0x434] ;  /* 0x00043400010d7983 */ /* 0x000ea80000300800 */
[----:B------:R-:W2:Y:S04]  /*8e650*/  LDL.LU R14, [R1+0x438] ;  /* 0x00043800010e7983 */ /* 0x000ea80000300800 */
[----:B------:R-:W2:Y:S04]  /*8e660*/  LDL.LU R15, [R1+0x43c] ;  /* 0x00043c00010f7983 */ /* 0x000ea80000300800 */
[----:B------:R0:W-:Y:S04]  /*8e670*/  STL.64 [R1+0x400], R24 ;  /* 0x0004001801007387 */ /* 0x0001e80000100a00 */
[----:B------:R1:W-:Y:S04]  /*8e680*/  STL.64 [R1+0x408], R26 ;  /* 0x0004081a01007387 */ /* 0x0003e80000100a00 */
[----:B0-----:R-:W3:Y:S01]  /*8e690*/  LDL.LU.64 R24, [R1+0x5dc0] ;  /* 0x005dc00001187983 */ /* 0x001ee20000300a00 */
[----:B-1----:R-:W-:Y:S01]  /*8e6a0*/  IMAD.MOV.U32 R27, RZ, RZ, R20 ;  /* 0x000000ffff1b7224 */ /* 0x002fe200078e0014 */
[----:B------:R-:W-:-:S02]  /*8e6b0*/  MOV R26, R21 ;  /* 0x00000015001a7202 */ /* 0x000fc40000000f00 */
[----:B------:R-:W5:Y:S04]  /*8e6c0*/  LDL.LU.64 R20, [R1+0x5db8] ;  /* 0x005db80001147983 */ /* 0x000f680000300a00 */
[----:B------:R-:W-:Y:S04]  /*8e6d0*/  STL.64 [R1+0x5d60], R26 ;  /* 0x005d601a01007387 */ /* 0x000fe80000100a00 */
[----:B---3--:R0:W-:Y:S04]  /*8e6e0*/  STL.64 [R1+0x5d58], R24 ;  /* 0x005d581801007387 */ /* 0x0081e80000100a00 */
[----:B0-----:R-:W3:Y:S04]  /*8e6f0*/  LDL.LU R24, [R1+0x5c0] ;  /* 0x0005c00001187983 */ /* 0x001ee80000300800 */
[----:B------:R-:W3:Y:S04]  /*8e700*/  LDL.LU R25, [R1+0x5c4] ;  /* 0x0005c40001197983 */ /* 0x000ee80000300800 */
[----:B------:R-:W2:Y:S04]  /*8e710*/  LDL.LU R26, [R1+0x5c8] ;  /* 0x0005c800011a7983 */ /* 0x000ea80000300800 */
[----:B------:R-:W2:Y:S01]  /*8e720*/  LDL.LU R27, [R1+0x5cc] ;  /* 0x0005cc00011b7983 */ /* 0x000ea20000300800 */
[C---:B-----5:R-:W-:Y:S03]  /*8e730*/  HMMA.16816.F32.BF16 R8, R16.reuse, R20, R8 ;  /* 0x000000141008723c */ /* 0x060fe60000041808 */
        /* <DEDUP_REMOVED lines=8> */
[----:B0-----:R-:W4:Y:S04]  /*8e7c0*/  LDL.LU.64 R10, [R1+0x5db0] ;  /* 0x005db000010a7983 */ /* 0x001f280000300a00 */
[----:B------:R-:W4:Y:S04]  /*8e7d0*/  LDL.LU.64 R8, [R1+0x5da8] ;  /* 0x005da80001087983 */ /* 0x000f280000300a00 */
[----:B------:R0:W-:Y:S04]  /*8e7e0*/  STL.64 [R1+0x5d30], R20 ;  /* 0x005d301401007387 */ /* 0x0001e80000100a00 */
[----:B0-----:R-:W3:Y:S04]  /*8e7f0*/  LDL.LU R20, [R1+0x5e0] ;  /* 0x0005e00001147983 */ /* 0x001ee80000300800 */
[----:B------:R-:W3:Y:S04]  /*8e800*/  LDL.LU R21, [R1+0x5e4] ;  /* 0x0005e40001157983 */ /* 0x000ee80000300800 */
[----:B------:R-:W3:Y:S04]  /*8e810*/  LDL.LU R22, [R1+0x5e8] ;  /* 0x0005e80001167983 */ /* 0x000ee80000300800 */
[----:B------:R-:W3:Y:S01]  /*8e820*/  LDL.LU R23, [R1+0x5ec] ;  /* 0x0005ec0001177983 */ /* 0x000ee20000300800 */
[----:B----4-:R-:W-:Y:S11]  /*8e830*/  HMMA.16816.F32.BF16 R8, R16, R4, R8 ;  /* 0x000000041008723c */ /* 0x010ff60000041808 */
[----:B------:R-:W-:Y:S11]  /*8e840*/  @!UPT UIADD3 URZ, URZ, URZ, URZ ;  /* 0x0000003f3f3ff290 */ /* 0x000ff6000fffe03f */
[----:B------:R-:W-:Y:S01]  /*8e850*/  @!UPT UIADD3 URZ, URZ, URZ, URZ ;  /* 0x0000003f3f3ff290 */ /* 0x000fe2000fffe03f */
[----:B------:R0:W-:Y:S04]  /*8e860*/  STL.64 [R1+0x200], R8 ;  /* 0x0002000801007387 */ /* 0x0001e80000100a00 */
[----:B------:R1:W-:Y:S04]  /*8e870*/  STL.64 [R1+0x208], R10 ;  /* 0x0002080a01007387 */ /* 0x0003e80000100a00 */
[----:B0-----:R-:W4:Y:S01]  /*8e880*/  LDL.LU.64 R8, [R1+0x5da0] ;  /* 0x005da00001087983 */ /* 0x001f220000300a00 */
[----:B-1----:R-:W-:Y:S01]  /*8e890*/  IMAD.MOV.U32 R11, RZ, RZ, R4 ;  /* 0x000000ffff0b7224 */ /* 0x002fe200078e0004 */
[----:B------:R-:W-:-:S02]  /*8e8a0*/  MOV R10, R5 ;  /* 0x00000005000a7202 */ /* 0x000fc40000000f00 */
[----:B------:R-:W5:Y:S02]  /*8e8b0*/  LDL.LU.64 R4, [R1+0x5d98] ;  /* 0x005d980001047983 */ /* 0x000f640000300a00 */
[C---:B-----5:R-:W-:Y:S11]  /*8e8c0*/  HMMA.16816.F32.BF16 R12, R16.reuse, R4, R12 ;  /* 0x00000004100c723c */ /* 0x060ff6000004180c */
[----:B------:R-:W-:Y:S11]  /*8e8d0*/  @!UPT UIADD3 URZ, URZ, URZ, URZ ;  /* 0x0000003f3f3ff290 */ /* 0x000ff6000fffe03f */
[----:B------:R-:W-:Y:S01]  /*8e8e0*/  @!UPT UIADD3 URZ, URZ, URZ, URZ ;  /* 0x0000003f3f3ff290 */ /* 0x000fe2000fffe03f */
[----:B------:R-:W-:Y:S04]  /*8e8f0*/  STL.64 [R1+0x1f0], R12 ;  /* 0x0001f00c01007387 */ /* 0x000fe80000100a00 */
[----:B------:R0:W-:Y:S04]  /*8e900*/  STL.64 [R1+0x1f8], R14 ;  /* 0x0001f80e01007387 */ /* 0x0001e80000100a00 */
[----:B0-----:R-:W4:Y:S04]  /*8e910*/  LDL.LU.64 R14, [R1+0x5d90] ;  /* 0x005d9000010e7983 */ /* 0x001f280000300a00 */
[----:B------:R-:W4:Y:S04]  /*8e920*/  LDL.LU.64 R12, [R1+0x5d88] ;  /* 0x005d8800010c7983 */ /* 0x000f280000300a00 */
[----:B------:R0:W-:Y:S04]  /*8e930*/  STL.64 [R1+0x5d28], R4 ;  /* 0x005d280401007387 */ /* 0x0001e80000100a00 */
[----:B0-----:R-:W5:Y:S04]  /*8e940*/  LDL.LU R4, [R1+0x5f0] ;  /* 0x0005f00001047983 */ /* 0x001f680000300800 */
[----:B------:R-:W5:Y:S04]  /*8e950*/  LDL.LU R5, [R1+0x5f4] ;  /* 0x0005f40001057983 */ /* 0x000f680000300800 */
[----:B------:R-:W5:Y:S04]  /*8e960*/  LDL.LU R6, [R1+0x5f8] ;  /* 0x0005f80001067983 */ /* 0x000f680000300800 */
[----:B------:R-:W5:Y:S01]  /*8e970*/  LDL.LU R7, [R1+0x5fc] ;  /* 0x0005fc0001077983 */ /* 0x000f620000300800 */
[C---:B----4-:R-:W-:Y:S11]  /*8e980*/  HMMA.16816.F32.BF16 R12, R16.reuse, R8, R12 ;  /* 0x00000008100c723c */ /* 0x050ff6000004180c */
[----:B------:R-:W-:Y:S11]  /*8e990*/  @!UPT UIADD3 URZ, URZ, URZ, URZ ;  /* 0x0000003f3f3ff290 */ /* 0x000ff6000fffe03f */
[----:B------:R-:W-:Y:S01]  /*8e9a0*/  @!UPT UIADD3 URZ, URZ, URZ, URZ ;  /* 0x0000003f3f3ff290 */ /* 0x000fe2000fffe03f */
[----:B------:R0:W-:Y:S04]  /*8e9b0*/  STL.64 [R1+0x220], R12 ;  /* 0x0002200c01007387 */ /* 0x0001e80000100a00 */
[----:B------:R2:W-:Y:S04]  /*8e9c0*/  STL.64 [R1+0x228], R14 ;  /* 0x0002280e01007387 */ /* 0x0005e80000100a00 */
[----:B0-----:R-:W2:Y:S02]  /*8e9d0*/  LDL.LU.64 R12, [R1+0x5d80] ;  /* 0x005d8000010c7983 */ /* 0x001ea40000300a00 */
        /* <DEDUP_REMOVED lines=11> */
[----:B------:R-:W-:Y:S01]  /*8ea90*/  STL.64 [R1+0x350], R24 ;  /* 0x0003501801007387 */ /* 0x000fe20000100a00 */
[----:B------:R0:W-:Y:S03]  /*8eaa0*/  STL.64 [R1+0x358], R26 ;  /* 0x0003581a01007387 */ /* 0x0001e60000100a00 */
[----:B0-----:R-:W2:Y:S01]  /*8eab0*/  LDL.LU.64 R26, [R1+0x5d60] ;  /* 0x005d6000011a7983 */ /* 0x001ea20000300a00 */
[----:B------:R-:W4:Y:S02]  /*8eac0*/  LDL.LU.64 R24, [R1+0x5d58] ;  /* 0x005d580001187983 */ /* 0x000f240000300a00 */
[----:B------:R-:W4:Y:S02]  /*8ead0*/  LDL.LU.64 R14, [R1+0x5d50] ;  /* 0x005d5000010e7983 */ /* 0x000f240000300a00 */
[----:B------:R-:W4:Y:S01]  /*8eae0*/  LDL.LU.64 R12, [R1+0x5d48] ;  /* 0x005d4800010c7983 */ /* 0x000f220000300a00 */
[----:B------:R-:W2:Y:S04]  /*8eaf0*/  LDL R28, [R1+0x63c] ;  /* 0x00063c00011c7983 */ /* 0x000ea80000100800 */
[----:B------:R-:W2:Y:S01]  /*8eb00*/  LDL R3, [R1+0xce4] ;  /* 0x000ce40001037983 */ /* 0x000ea20000100800 */
[----:B----4-:R-:W-:Y:S03]  /*8eb10*/  HMMA.16816.F32.BF16 R16, R16, R24, R12 ;  /* 0x000000181010723c */ /* 0x010fe6000004180c */
[----:B------:R-:W3:Y:S01]  /*8eb20*/  LDL.LU.64 R14, [R1+0x5d40] ;  /* 0x005d4000010e7983 */ /* 0x000ee20000300a00 */
[----:B------:R-:W3:Y:S11]  /*8eb30*/  LDL.LU.64 R12, [R1+0x5d38] ;  /* 0x005d3800010c7983 */ /* 0x000ef60000300a00 */
[----:B------:R-:W-:Y:S08]  /*8eb40*/  @!UPT UIADD3 URZ, URZ, URZ, URZ ;  /* 0x0000003f3f3ff290 */ /* 0x000ff0000fffe03f */
[----:B------:R2:W-:Y:S01]  /*8eb50*/  STL.64 [R1+0x340], R16 ;  /* 0x0003401001007387 */ /* 0x0005e20000100a00 */
[----:B------:R3:W-:Y:S02]  /*8eb60*/  STL.64 [R1+0x348], R18 ;  /* 0x0003481201007387 */ /* 0x0007e40000100a00 */
[----:B--2---:R-:W-:Y:S01]  /*8eb70*/  IMAD.MOV.U32 R16, RZ, RZ, R27 ;  /* 0x000000ffff107224 */ /* 0x004fe200078e001b */
[----:B------:R-:W-:Y:S01]  /*8eb80*/  MOV R17, R26 ;  /* 0x0000001a00117202 */ /* 0x000fe20000000f00 */
[----:B------:R-:W-:Y:S06]  /*8eb90*/  STL.64 [R1+0x5d08], R24 ;  /* 0x005d081801007387 */ /* 0x000fec0000100a00 */
[C---:B---3--:R-:W-:Y:S01]  /*8eba0*/  HMMA.16816.F32.BF16 R16, R12.reuse, R16, R20 ;  /* 0x000000100c10723c */ /* 0x048fe20000041814 */
[----:B------:R-:W5:Y:S11]  /*8ebb0*/  LDL.LU.64 R20, [R1+0x5d30] ;  /* 0x005d300001147983 */ /* 0x000f760000300a00 */
[----:B------:R-:W-:Y:S11]  /*8ebc0*/  @!UPT UIADD3 URZ, URZ, URZ, URZ ;  /* 0x0000003f3f3ff290 */ /* 0x000ff6000fffe03f */
[----:B------:R-:W-:Y:S01]  /*8ebd0*/  STL.64 [R1+0x3c0], R16 ;  /* 0x0003c01001007387 */ /* 0x000fe20000100a00 */
[----:B------:R-:W-:Y:S02]  /*8ebe0*/  STL.64 [R1+0x3c8], R18 ;  /* 0x0003c81201007387 */ /* 0x000fe40000100a00 */
[----:B------:R-:W0:Y:S02]  /*8ebf0*/  LDSM.16.M88.4 R16, [R29+0x6e000] ;  /* 0x06e000001d10783b */ /* 0x000e240000000200 */
[----:B0-----:R-:W-:Y:S02]  /*8ec00*/  STL.64 [R1+0x5bd0], R18 ;  /* 0x005bd01201007387 */ /* 0x001fe40000100a00 */
[----:B------:R0:W-:Y:S02]  /*8ec10*/  STL.64 [R1+0x5bc8], R16 ;  /* 0x005bc81001007387 */ /* 0x0001e40000100a00 */
[----:B0-----:R-:W2:Y:S01]  /*8ec20*/  LDL.LU R16, [R1+0x600] ;  /* 0x0006000001107983 */ /* 0x001ea20000300800 */
[----:B------:R-:W2:Y:S02]  /*8ec30*/  LDL.LU R17, [R1+0x604] ;  /* 0x0006040001117983 */ /* 0x000ea40000300800 */
[----:B------:R-:W2:Y:S02]  /*8ec40*/  LDL.LU R18, [R1+0x608] ;  /* 0x0006080001127983 */ /* 0x000ea40000300800 */
[----:B------:R-:W2:Y:S02]  /*8ec50*/  LDL.LU R19, [R1+0x60c] ;  /* 0x00060c0001137983 */ /* 0x000ea40000300800 */
[----:B------:R-:W-:Y:S01]  /*8ec60*/  IMAD.MOV.U32 R24, RZ, RZ, R11 ;  /* 0x000000ffff187224 */ /* 0x000fe200078e000b */
[----:B------:R-:W-:Y:S01]  /*8ec70*/  MOV R25, R10 ;  /* 0x0000000a00197202 */ /* 0x000fe20000000f00 */
[C---:B-----5:R-:W-:Y:S01]  /*8ec80*/  HMMA.16816.F32.BF16 R20, R12.reuse, R20, R4 ;  /* 0x000000140c14723c */ /* 0x060fe20000041804 */
[----:B------:R-:W3:Y:S11]  /*8ec90*/  LDL.LU.64 R4, [R1+0x5d28] ;  /* 0x005d280001047983 */ /* 0x000ef60000300a00 */
[----:B------:R-:W-:Y:S11]  /*8eca0*/  @!UPT UIADD3 URZ, URZ, URZ, URZ ;  /* 0x0000003f3f3ff290 */ /* 0x000ff6000fffe03f */
[----:B------:R-:W-:Y:S01]  /*8ecb0*/  STL.64 [R1+0x3b0], R20 ;  /* 0x0003b01401007387 */ /* 0x000fe20000100a00 */
[----:B------:R0:W-:Y:S03]  /*8ecc0*/  STL.64 [R1+0x3b8], R22 ;  /* 0x0003b81601007387 */ /* 0x0001e60000100a00 */
[----:B0-----:R-:W3:Y:S01]  /*8ecd0*/  LDL.LU.64 R22, [R1+0x5d20] ;  /* 0x005d200001167983 */ /* 0x001ee20000300a00 */
[----:B------:R-:W3:Y:S01]  /*8ece0*/  LDL.LU.64 R20, [R1+0x5d18] ;  /* 0x005d180001147983 */ /* 0x000ee20000300a00 */
[----:B--2---:R-:W-:Y:S02]  /*8ecf0*/  HMMA.16816.F32.BF16 R24, R12, R24, R16 ;  /* 0x000000180c18723c */ /* 0x004fe40000041810 */
[----:B------:R-:W2:Y:S11]  /*8ed00*/  LDL.LU R16, [R1+0x790] ;  /* 0x0007900001107983 */ /* 0x000eb60000300800 */
[----:B------:R-:W-:Y:S10]  /*8ed10*/  @!UPT UIADD3 URZ, URZ, URZ, URZ ;  /* 0x0000003f3f3ff290 */ /* 0x000ff4000fffe03f */
[----:B------:R-:W-:Y:S01]  /*8ed20*/  STL.64 [R1+0x3a0], R24 ;  /* 0x0003a01801007387 */ /* 0x000fe20000100a00 */
[----:B------:R-:W-:Y:S02]  /*8ed30*/  STL.64 [R1+0x3a8], R26 ;  /* 0x0003a81a01007387 */ /* 0x000fe40000100a00 */
[----:B------:R-:W2:Y:S02]  /*8ed40*/  LDL.LU R17, [R1+0x794] ;  /* 0x0007940001117983 */ /* 0x000ea40000300800 */
[----:B------:R-:W4:Y:S01]  /*8ed50*/  LDL.LU R18, [R1+0x798] ;  /* 0x0007980001127983 */ /* 0x000f220000300800 */
[----:B------:R-:W4:Y:S04]  /*8ed60*/  LDL.LU R19, [R1+0x79c] ;  /* 0x00079c0001137983 */ /* 0x000f280000300800 */
[----:B----4-:R-:W-:Y:S01]  /*8ed70*/  STL.64 [R1+0x5be0], R18 ;  /* 0x005be01201007387 */ /* 0x010fe20000100a00 */
[----:B--2---:R0:W-:Y:S02]  /*8ed80*/  STL.64 [R1+0x5bd8], R16 ;  /* 0x005bd81001007387 */ /* 0x0041e40000100a00 */
[----:B0-----:R-:W-:Y:S01]  /*8ed90*/  IMAD.MOV.U32 R16, RZ, RZ, R2 ;  /* 0x000000ffff107224 */ /* 0x001fe200078e0002 */
[----:B------:R-:W-:-:S05]  /*8eda0*/  MOV R17, R0 ;  /* 0x0000000000117202 */ /* 0x000fca0000000f00 */
[----:B------:R3:W-:Y:S02]  /*8edb0*/  STL.64 [R1+0x5d10], R16 ;  /* 0x005d101001007387 */ /* 0x0007e40000100a00 */
[C---:B---3--:R-:W-:Y:S02]  /*8edc0*/  HMMA.16816.F32.BF16 R16, R12.reuse, R4, R20 ;  /* 0x000000040c10723c */ /* 0x048fe40000041814 */
[----:B------:R-:W-:Y:S01]  /*8edd0*/  STL.64 [R1+0x5cd0], R4 ;  /* 0x005cd00401007387 */ /* 0x000fe20000100a00 */
[----:B------:R-:W2:Y:S11]  /*8ede0*/  LDL.LU R20, [R1+0x6e0] ;  /* 0x0006e00001147983 */ /* 0x000eb60000300800 */
[----:B------:R-:W-:Y:S09]  /*8edf0*/  @!UPT UIADD3 URZ, URZ, URZ, URZ ;  /* 0x0000003f3f3ff290 */ /* 0x000ff2000fffe03f */
[----:B------:R0:W-:Y:S01]  /*8ee00*/  STL.64 [R1+0x390], R16 ;  /* 0x0003901001007387 */ /* 0x0001e20000100a00 */
[----:B------:R1:W-:Y:S02]  /*8ee10*/  STL.64 [R1+0x398], R18 ;  /* 0x0003981201007387 */ /* 0x0003e40000100a00 */
[----:B------:R-:W2:Y:S02]  /*8ee20*/  LDL.LU R21, [R1+0x6e4] ;  /* 0x0006e40001157983 */ /* 0x000ea40000300800 */
[----:B------:R-:W3:Y:S01]  /*8ee30*/  LDL.LU R22, [R1+0x6e8] ;  /* 0x0006e80001167983 */ /* 0x000ee20000300800 */
[----:B------:R-:W3:Y:S04]  /*8ee40*/  LDL.LU R23, [R1+0x6ec] ;  /* 0x0006ec0001177983 */ /* 0x000ee80000300800 */
[----:B0-----:R-:W4:Y:S01]  /*8ee50*/  LDL.LU R16, [R1+0x640] ;  /* 0x0006400001107983 */ /* 0x001f220000300800 */
[----:B------:R-:W4:Y:S02]  /*8ee60*/  LDL.LU R17, [R1+0x644] ;  /* 0x0006440001117983 */ /* 0x000f240000300800 */
[----:B-1----:R-:W4:Y:S02]  /*8ee70*/  LDL.LU R18, [R1+0x648] ;  /* 0x0006480001127983 */ /* 0x002f240000300800 */
[----:B------:R-:W4:Y:S01]  /*8ee80*/  LDL.LU R19, [R1+0x64c] ;  /* 0x00064c0001137983 */ /* 0x000f220000300800 */
[----:B---3--:R-:W-:Y:S01]  /*8ee90*/  STL.64 [R1+0x5c80], R22 ;  /* 0x005c801601007387 */ /* 0x008fe20000100a00 */
[----:B--2---:R0:W-:Y:S03]  /*8eea0*/  STL.64 [R1+0x5c78], R20 ;  /* 0x005c781401007387 */ /* 0x0041e60000100a00 */
[----:B0-----:R-:W2:Y:S01]  /*8eeb0*/  LDL.LU R20, [R1+0x6d0] ;  /* 0x0006d00001147983 */ /* 0x001ea20000300800 */
[----:B------:R-:W2:Y:S02]  /*8eec0*/  LDL.LU R21, [R1+0x6d4] ;  /* 0x0006d40001157983 */ /* 0x000ea40000300800 */
[----:B------:R-:W3:Y:S02]  /*8eed0*/  LDL.LU R22, [R1+0x6d8] ;  /* 0x0006d80001167983 */ /* 0x000ee40000300800 */
[----:B------:R-:W3:Y:S01]  /*8eee0*/  LDL.LU R23, [R1+0x6dc] ;  /* 0x0006dc0001177983 */ /* 0x000ee20000300800 */
[----:B------:R-:W5:Y:S01]  /*8eef0*/  LDL.LU R4, [R1+0x690] ;  /* 0x0006900001047983 */ /* 0x000f620000300800 */
[----:B------:R-:W5:Y:S02]  /*8ef00*/  LDL.LU R5, [R1+0x694] ;  /* 0x0006940001057983 */ /* 0x000f640000300800 */
[----:B------:R-:W2:Y:S02]  /*8ef10*/  LDL.LU R6, [R1+0x698] ;  /* 0x0006980001067983 */ /* 0x000ea40000300800 */
[----:B------:R-:W2:Y:S01]  /*8ef20*/  LDL.LU R7, [R1+0x69c] ;  /* 0x00069c0001077983 */ /* 0x000ea20000300800 */
[----:B------:R-:W3:Y:S01]  /*8ef30*/  LDL.LU R24, [R1+0x650] ;  /* 0x0006500001187983 */ /* 0x000ee20000300800 */
[----:B------:R-:W3:Y:S02]  /*8ef40*/  LDL.LU R25, [R1+0x654] ;  /* 0x0006540001197983 */ /* 0x000ee40000300800 */
[----:B------:R-:W3:Y:S02]  /*8ef50*/  LDL.LU R26, [R1+0x658] ;  /* 0x00065800011a7983 */ /* 0x000ee40000300800 */
[----:B------:R-:W3:Y:S01]  /*8ef60*/  LDL.LU R27, [R1+0x65c] ;  /* 0x00065c00011b7983 */ /* 0x000ee20000300800 */
[----:B--2---:R-:W-:Y:S01]  /*8ef70*/  STL.64 [R1+0x5ce0], R6 ;  /* 0x005ce00601007387 */ /* 0x004fe20000100a00 */
[----:B-----5:R0:W-:Y:S03]  /*8ef80*/  STL.64 [R1+0x5cd8], R4 ;  /* 0x005cd80401007387 */ /* 0x0201e60000100a00 */
[----:B0-----:R-:W2:Y:S04]  /*8ef90*/  LDL.64 R4, [R1+0x10] ;  /* 0x0000100001047983 */ /* 0x001ea80000100a00 */
[----:B--2---:R0:W-:Y:S04]  /*8efa0*/  STL.64 [R1+0x5cf0], R4 ;  /* 0x005cf00401007387 */ /* 0x0041e80000100a00 */
[----:B0-----:R-:W2:Y:S01]  /*8efb0*/  LDL.LU R4, [R1+0x620] ;  /* 0x0006200001047983 */ /* 0x001ea20000300800 */
[----:B------:R-:W2:Y:S02]  /*8efc0*/  LDL.LU R5, [R1+0x624] ;  /* 0x0006240001057983 */ /* 0x000ea40000300800 */
[----:B------:R-:W2:Y:S02]  /*8efd0*/  LDL.LU R6, [R1+0x628] ;  /* 0x0006280001067983 */ /* 0x000ea40000300800 */
[----:B------:R-:W2:Y:S01]  /*8efe0*/  LDL.LU R7, [R1+0x62c] ;  /* 0x00062c0001077983 */ /* 0x000ea20000300800 */
[----:B---3--:R-:W-:Y:S01]  /*8eff0*/  STL.64 [R1+0x5c90], R22 ;  /* 0x005c901601007387 */ /* 0x008fe20000100a00 */
[----:B------:R0:W-:Y:S03]  /*8f000*/  STL.64 [R1+0x5c88], R20 ;  /* 0x005c881401007387 */ /* 0x0001e60000100a00 */
[----:B0-----:R-:W4:Y:S01]  /*8f010*/  LDL.64 R20, [R1+0x40] ;  /* 0x0000400001147983 */ /* 0x001f220000100a00 */
[C---:B--2---:R-:W-:Y:S03]  /*8f020*/  HMMA.16816.F32.BF16 R4, R12.reuse, R8, R4 ;  /* 0x000000080c04723c */ /* 0x044fe60000041804 */
[----:B------:R-:W2:Y:S05]  /*8f030*/  LDL.LU R8, [R1+0x660] ;  /* 0x0006600001087983 */ /* 0x000eaa0000300800 */
[C---:B----4-:R-:W-:Y:S11]  /*8f040*/  HMMA.16816.F32.BF16 R16, R12.reuse, R20, R16 ;  /* 0x000000140c10723c */ /* 0x050ff60000041810 */
[----:B------:R-:W-:Y:S04]  /*8f050*/  @!UPT UIADD3 URZ, URZ, URZ, URZ ;  /* 0x0000003f3f3ff290 */ /* 0x000fe8000fffe03f */
[----:B------:R0:W-:Y:S01]  /*8f060*/  STL.64 [R1+0x380], R4 ;  /* 0x0003800401007387 */ /* 0x0001e20000100a00 */
[----:B------:R1:W-:Y:S02]  /*8f070*/  STL.64 [R1+0x388], R6 ;  /* 0x0003880601007387 */ /* 0x0003e40000100a00 */
[----:B------:R-:W2:Y:S02]  /*8f080*/  LDL.LU R9, [R1+0x664] ;  /* 0x0006640001097983 */ /* 0x000ea40000300800 */
[----:B------:R-:W2:Y:S01]  /*8f090*/  LDL.LU R10, [R1+0x668] ;  /* 0x00066800010a7983 */ /* 0x000ea20000300800 */
[----:B------:R-:W2:Y:S04]  /*8f0a0*/  LDL.LU R11, [R1+0x66c] ;  /* 0x00066c00010b7983 */ /* 0x000ea80000300800 */
[----:B0-----:R-:W3:Y:S01]  /*8f0b0*/  LDL.LU R4, [R1+0x670] ;  /* 0x0006700001047983 */ /* 0x001ee20000300800 */
[----:B------:R-:W3:Y:S02]  /*8f0c0*/  LDL.LU R5, [R1+0x674] ;  /* 0x0006740001057983 */ /* 0x000ee40000300800 */
[----:B-1----:R-:W3:Y:S02]  /*8f0d0*/  LDL.LU R6, [R1+0x678] ;  /* 0x0006780001067983 */ /* 0x002ee40000300800 */
[----:B------:R-:W3:Y:S01]  /*8f0e0*/  LDL.LU R7, [R1+0x67c] ;  /* 0x00067c0001077983 */ /* 0x000ee20000300800 */
[----:B------:R0:W-:Y:S01]  /*8f0f0*/  STL.64 [R1+0x370], R16 ;  /* 0x0003701001007387 */ /* 0x0001e20000100a00 */
[----:B------:R-:W-:Y:S03]  /*8f100*/  STL.64 [R1+0x378], R18 ;  /* 0x0003781201007387 */ /* 0x000fe60000100a00 */
[----:B0-----:R-:W4:Y:S01]  /*8f110*/  LDL.LU.64 R16, [R1+0x5d10] ;  /* 0x005d100001107983 */ /* 0x001f220000300a00 */
[----:B------:R0:W-:Y:S03]  /*8f120*/  STL.64 [R1+0x5ca0], R20 ;  /* 0x005ca01401007387 */ /* 0x0001e60000100a00 */
[----:B0-----:R-:W5:Y:S04]  /*8f130*/  LDL.64 R20, [R1+0x50] ;  /* 0x0000500001147983 */ /* 0x001f680000100a00 */
[----:B-----5:R0:W-:Y:S04]  /*8f140*/  STL.64 [R1+0x5cb8], R20 ;  /* 0x005cb81401007387 */ /* 0x0201e80000100a00 */
[----:B0-----:R-:W5:Y:S01]  /*8f150*/  LDL.LU R20, [R1+0x6a0] ;  /* 0x0006a00001147983 */ /* 0x001f620000300800 */
[----:B------:R-:W5:Y:S02]  /*8f160*/  LDL.LU R21, [R1+0x6a4] ;  /* 0x0006a40001157983 */ /* 0x000f640000300800 */
[----:B------:R-:W2:Y:S02]  /*8f170*/  LDL.LU R22, [R1+0x6a8] ;  /* 0x0006a80001167983 */ /* 0x000ea40000300800 */
[----:B------:R-:W2:Y:S01]  /*8f180*/  LDL.LU R23, [R1+0x6ac] ;  /* 0x0006ac0001177983 */ /* 0x000ea20000300800 */
[C---:B----4-:R-:W-:Y:S01]  /*8f190*/  HMMA.16816.F32.BF16 R24, R12.reuse, R16, R24 ;  /* 0x000000100c18723c */ /* 0x050fe20000041818 */
[----:B--2---:R-:W-:Y:S01]  /*8f1a0*/  STL.64 [R1+0x5cc8], R22 ;  /* 0x005cc81601007387 */ /* 0x004fe20000100a00 */
[----:B-----5:R0:W-:Y:S03]  /*8f1b0*/  STL.64 [R1+0x5cc0], R20 ;  /* 0x005cc01401007387 */ /* 0x0201e60000100a00 */
[----:B0-----:R-:W2:Y:S04]  /*8f1c0*/  LDL.64 R20, [R1] ;  /* 0x0000000001147983 */ /* 0x001ea80000100a00 */
[----:B--2---:R0:W-:Y:S04]  /*8f1d0*/  STL.64 [R1+0x5ce8], R20 ;  /* 0x005ce81401007387 */ /* 0x0041e80000100a00 */
[----:B0-----:R-:W2:Y:S01]  /*8f1e0*/  LDL.LU R20, [R1+0x680] ;  /* 0x0006800001147983 */ /* 0x001ea20000300800 */
[----:B------:R-:W2:Y:S02]  /*8f1f0*/  LDL.LU R21, [R1+0x684] ;  /* 0x0006840001157983 */ /* 0x000ea40000300800 */
[----:B------:R-:W2:Y:S02]  /*8f200*/  LDL.LU R22, [R1+0x688] ;  /* 0x0006880001167983 */ /* 0x000ea40000300800 */
[----:B------:R-:W2:Y:S05]  /*8f210*/  LDL.LU R23, [R1+0x68c] ;  /* 0x00068c0001177983 */ /* 0x000eaa0000300800 */
[----:B------:R0:W-:Y:S01]  /*8f220*/  STL.64 [R1+0x360], R24 ;  /* 0x0003601801007387 */ /* 0x0001e20000100a00 */
[----:B------:R-:W-:Y:S03]  /*8f230*/  STL.64 [R1+0x368], R26 ;  /* 0x0003681a01007387 */ /* 0x000fe60000100a00 */
[----:B0-----:R-:W4:Y:S01]  /*8f240*/  LDL.LU.64 R24, [R1+0x5d08] ;  /* 0x005d080001187983 */ /* 0x001f220000300a00 */
[----:B------:R0:W-:Y:S03]  /*8f250*/  STL.64 [R1+0x5c98], R16 ;  /* 0x005c981001007387 */ /* 0x0001e60000100a00 */
[----:B0-----:R-:W5:Y:S01]  /*8f260*/  LDL.LU R16, [R1+0x6c0] ;  /* 0x0006c00001107983 */ /* 0x001f620000300800 */
[----:B------:R-:W5:Y:S02]  /*8f270*/  LDL.LU R17, [R1+0x6c4] ;  /* 0x0006c40001117983 */ /* 0x000f640000300800 */
[----:B------:R-:W2:Y:S02]  /*8f280*/  LDL.LU R18, [R1+0x6c8] ;  /* 0x0006c80001127983 */ /* 0x000ea40000300800 */
[----:B------:R-:W2:Y:S01]  /*8f290*/  LDL.LU R19, [R1+0x6cc] ;  /* 0x0006cc0001137983 */ /* 0x000ea20000300800 */
[----:B----4-:R-:W-:Y:S01]  /*8f2a0*/  HMMA.16816.F32.BF16 R12, R12, R24, R8 ;  /* 0x000000180c0c723c */ /* 0x010fe20000041808 */
[----:B--2---:R-:W-:Y:S01]  /*8f2b0*/  STL.64 [R1+0x5cb0], R18 ;  /* 0x005cb01201007387 */ /* 0x004fe20000100a00 */
[----:B-----5:R0:W-:Y:S03]  /*8f2c0*/  STL.64 [R1+0x5ca8], R16 ;  /* 0x005ca81001007387 */ /* 0x0201e60000100a00 */
[----:B0-----:R-:W2:Y:S01]  /*8f2d0*/  LDL.LU R16, [R1+0x6b0] ;  /* 0x0006b00001107983 */ /* 0x001ea20000300800 */
[----:B------:R-:W2:Y:S02]  /*8f2e0*/  LDL.LU R17, [R1+0x6b4] ;  /* 0x0006b40001117983 */ /* 0x000ea40000300800 */
[----:B------:R-:W2:Y:S02]  /*8f2f0*/  LDL.LU R18, [R1+0x6b8] ;  /* 0x0006b80001127983 */ /* 0x000ea40000300800 */
[----:B------:R-:W2:Y:S01]  /*8f300*/  LDL.LU R19, [R1+0x6bc] ;  /* 0x0006bc0001137983 */ /* 0x000ea20000300800 */
[----:B------:R-:W3:Y:S01]  /*8f310*/  LDL.LU.64 R10, [R1+0x5d00] ;  /* 0x005d0000010a7983 */ /* 0x000ee20000300a00 */
[----:B------:R-:W3:Y:S11]  /*8f320*/  LDL.LU.64 R8, [R1+0x5cf8] ;  /* 0x005cf80001087983 */ /* 0x000ef60000300a00 */
[----:B------:R0:W-:Y:S02]  /*8f330*/  STL.64 [R1+0x330], R12 ;  /* 0x0003300c01007387 */ /* 0x0001e40000100a00 */
[----:B------:R-:W-:Y:S01]  /*8f340*/  STL.64 [R1+0x338], R14 ;  /* 0x0003380e01007387 */ /* 0x000fe20000100a00 */
[----:B0-----:R-:W3:Y:S02]  /*8f350*/  LDL.LU.64 R12, [R1+0x20] ;  /* 0x00002000010c7983 */ /* 0x001ee40000300a00 */
[C---:B---3--:R-:W-:Y:S11]  /*8f360*/  HMMA.16816.F32.BF16 R4, R8.reuse, R12, R4 ;  /* 0x0000000c0804723c */ /* 0x048ff60000041804 */
[----:B------:R-:W-:Y:S11]  /*8f370*/  @!UPT UIADD3 URZ, URZ, URZ, URZ ;  /* 0x0000003f3f3ff290 */ /* 0x000ff6000fffe03f */
[----:B------:R-:W-:Y:S01]  /*8f380*/  @!UPT UIADD3 URZ, URZ, URZ, URZ ;  /* 0x0000003f3f3ff290 */ /* 0x000fe2000fffe03f */
[----:B------:R0:W-:Y:S01]  /*8f390*/  STL.64 [R1+0x320], R4 ;  /* 0x0003200401007387 */ /* 0x0001e20000100a00 */
[----:B------:R-:W-:Y:S03]  /*8f3a0*/  STL.64 [R1+0x328], R6 ;  /* 0x0003280601007387 */ /* 0x000fe60000100a00 */
[----:B0-----:R-:W3:Y:S02]  /*8f3b0*/  LDL.LU.64 R4, [R1+0x5cf0] ;  /* 0x005cf00001047983 */ /* 0x001ee40000300a00 */
[C---:B---3--:R-:W-:Y:S01]  /*8f3c0*/  HMMA.16816.F32.BF16 R20, R8.reuse, R4, R20 ;  /* 0x000000040814723c */ /* 0x048fe20000041814 */
[----:B------:R-:W-:Y:S01]  /*8f3d0*/  IMAD.MOV.U32 R2, RZ, RZ, R4 ;  /* 0x000000ffff027224 */ /* 0x000fe200078e0004 */
[----:B------:R-:W-:Y:S11]  /*8f3e0*/  MOV R0, R5 ;  /* 0x0000000500007202 */ /* 0x000ff60000000f00 */
[----:B------:R-:W-:Y:S10]  /*8f3f0*/  @!UPT UIADD3 URZ, URZ, URZ, URZ ;  /* 0x0000003f3f3ff290 */ /* 0x000ff4000fffe03f */
[----:B------:R0:W-:Y:S01]  /*8f400*/  STL.64 [R1+0x310], R20 ;  /* 0x0003101401007387 */ /* 0x0001e20000100a00 */
[----:B------:R-:W-:Y:S03]  /*8f410*/  STL.64 [R1+0x318], R22 ;  /* 0x0003181601007387 */ /* 0x000fe60000100a00 */
[----:B0-----:R-:W3:Y:S01]  /*8f420*/  LDL.LU.64 R20, [R1+0x5ce8] ;  /* 0x005ce80001147983 */ /* 0x001ee20000300a00 */
[----:B------:R-:W3:Y:S02]  /*8f430*/  LDL.LU.64 R6, [R1+0x5ce0] ;  /* 0x005ce00001067983 */ /* 0x000ee40000300a00 */
[----:B------:R-:W3:Y:S02]  /*8f440*/  LDL.LU.64 R4, [R1+0x5cd8] ;  /* 0x005cd80001047983 */ /* 0x000ee40000300a00 */
[C---:B---3--:R-:W-:Y:S11]  /*8f450*/  HMMA.16816.F32.BF16 R4, R8.reuse, R20, R4 ;  /* 0x000000140804723c */ /* 0x048ff60000041804 */
[----:B------:R-:W-:Y:S11]  /*8f460*/  @!UPT UIADD3 URZ, URZ, URZ, URZ ;  /* 0x0000003f3f3ff290 */ /* 0x000ff6000fffe03f */
[----:B------:R-:W-:Y:S01]  /*8f470*/  @!UPT UIADD3 URZ, URZ, URZ, URZ ;  /* 0x0000003f3f3ff290 */ /* 0x000fe2000fffe03f */
[----:B------:R0:W-:Y:S01]  /*8f480*/  STL.64 [R1+0x300], R4 ;  /* 0x0003000401007387 */ /* 0x0001e20000100a00 */
[----:B------:R1:W-:Y:S03]  /*8f490*/  STL.64 [R1+0x308], R6 ;  /* 0x0003080601007387 */ /* 0x0003e60000100a00 */
[----:B0-----:R-:W3:Y:S01]  /*8f4a0*/  LDL.LU.64 R4, [R1+0x5cd0] ;  /* 0x005cd00001047983 */ /* 0x001ee20000300a00 */
[----:B-1----:R-:W-:Y:S01]  /*8f4b0*/  IMAD.MOV.U32 R7, RZ, RZ, R20 ;  /* 0x000000ffff077224 */ /* 0x002fe200078e0014 */
[----:B------:R-:W-:Y:S01]  /*8f4c0*/  MOV R6, R21 ;  /* 0x0000001500067202 */ /* 0x000fe20000000f00 */
[----:B------:R-:W3:Y:S01]  /*8f4d0*/  LDL.LU.64 R22, [R1+0x5cc8] ;  /* 0x005cc80001167983 */ /* 0x000ee20000300a00 */
[----:B------:R-:W3:Y:S02]  /*8f4e0*/  LDL.LU.64 R20, [R1+0x5cc0] ;  /* 0x005cc00001147983 */ /* 0x000ee40000300a00 */
[C---:B---3--:R-:W-:Y:S11]  /*8f4f0*/  HMMA.16816.F32.BF16 R20, R8.reuse, R4, R20 ;  /* 0x000000040814723c */ /* 0x048ff60000041814 */
[----:B------:R-:W-:Y:S11]  /*8f500*/  @!UPT UIADD3 URZ, URZ, URZ, URZ ;  /* 0x0000003f3f3ff290 */ /* 0x000ff6000fffe03f */
[----:B------:R-:W-:Y:S01]  /*8f510*/  @!UPT UIADD3 URZ, URZ, URZ, URZ ;  /* 0x0000003f3f3ff290 */ /* 0x000fe2000fffe03f */
[----:B------:R0:W-:Y:S01]  /*8f520*/  STL.64 [R1+0x2f0], R20 ;  /* 0x0002f01401007387 */ /* 0x0001e20000100a00 */
[----:B------:R-:W-:Y:S03]  /*8f530*/  STL.64 [R1+0x2f8], R22 ;  /* 0x0002f81601007387 */ /* 0x000fe60000100a00 */
        /* <DEDUP_REMOVED lines=8> */
[----:B------:R-:W2:Y:S02]  /*8f5c0*/  LDL.LU.64 R16, [R1+0x5ca8] ;  /* 0x005ca80001107983 */ /* 0x000ea40000300a00 */
[----:B------:R-:W2:Y:S02]  /*8f5d0*/  LDL.LU.64 R20, [R1+0x5ca0] ;  /* 0x005ca00001147983 */ /* 0x000ea40000300a00 */
[C---:B--2---:R-:W-:Y:S11]  /*8f5e0*/  HMMA.16816.F32.BF16 R16, R8.reuse, R20, R16 ;  /* 0x000000140810723c */ /* 0x044ff60000041810 */
[----:B------:R-:W-:Y:S11]  /*8f5f0*/  @!UPT UIADD3 URZ, URZ, URZ, URZ ;  /* 0x0000003f3f3ff290 */ /* 0x000ff6000fffe03f */
[----:B------:R-:W-:Y:S01]  /*8f600*/  @!UPT UIADD3 URZ, URZ, URZ, URZ ;  /* 0x0000003f3f3ff290 */ /* 0x000fe2000fffe03f */
[----:B------:R0:W-:Y:S01]  /*8f610*/  STL.64 [R1+0x2d0], R16 ;  /* 0x0002d01001007387 */ /* 0x0001e20000100a00 */
[----:B------:R1:W-:Y:S03]  /*8f620*/  STL.64 [R1+0x2d8], R18 ;  /* 0x0002d81201007387 */ /* 0x0003e60000100a00 */
[----:B0-----:R-:W2:Y:S01]  /*8f630*/  LDL.LU.64 R16, [R1+0x5c98] ;  /* 0x005c980001107983 */ /* 0x001ea20000300a00 */
[----:B-1----:R-:W-:Y:S01]  /*8f640*/  IMAD.MOV.U32 R19, RZ, RZ, R20 ;  /* 0x000000ffff137224 */ /* 0x002fe200078e0014 */
[----:B------:R-:W-:Y:S01]  /*8f650*/  MOV R18, R21 ;  /* 0x0000001500127202 */ /* 0x000fe20000000f00 */
[----:B------:R-:W2:Y:S01]  /*8f660*/  LDL.LU.64 R22, [R1+0x5c90] ;  /* 0x005c900001167983 */ /* 0x000ea20000300a00 */
[----:B------:R-:W2:Y:S02]  /*8f670*/  LDL.LU.64 R20, [R1+0x5c88] ;  /* 0x005c880001147983 */ /* 0x000ea40000300a00 */
[----:B--2---:R-:W-:Y:S11]  /*8f680*/  HMMA.16816.F32.BF16 R20, R8, R16, R20 ;  /* 0x000000100814723c */ /* 0x004ff60000041814 */
[----:B------:R-:W-:Y:S11]  /*8f690*/  @!UPT UIADD3 URZ, URZ, URZ, URZ ;  /* 0x0000003f3f3ff290 */ /* 0x000ff6000fffe03f */
[----:B------:R-:W-:Y:S01]  /*8f6a0*/  @!UPT UIADD3 URZ, URZ, URZ, URZ ;  /* 0x0000003f3f3ff290 */ /* 0x000fe2000fffe03f */
[----:B------:R-:W-:Y:S01]  /*8f6b0*/  STL.64 [R1+0x2c0], R20 ;  /* 0x0002c01401007387 */ /* 0x000fe20000100a00 */
[----:B------:R0:W-:Y:S03]  /*8f6c0*/  STL.64 [R1+0x2c8], R22 ;  /* 0x0002c81601007387 */ /* 0x0001e60000100a00 */
[----:B0-----:R-:W2:Y:S01]  /*8f6d0*/  LDL.LU.64 R22, [R1+0x5c80] ;  /* 0x005c800001167983 */ /* 0x001ea20000300a00 */
[----:B------:R-:W2:Y:S02]  /*8f6e0*/  LDL.LU.64 R20, [R1+0x5c78] ;  /* 0x005c780001147983 */ /* 0x000ea40000300a00 */
[----:B------:R0:W-:Y:S02]  /*8f6f0*/  STL.64 [R1+0x5bf0], R16 ;  /* 0x005bf01001007387 */ /* 0x0001e40000100a00 */
[----:B0-----:R-:W-:Y:S01]  /*8f700*/  IMAD.MOV.U32 R16, RZ, RZ, R19 ;  /* 0x000000ffff107224 */ /* 0x001fe200078e0013 */
[----:B------:R-:W-:-:S05]  /*8f710*/  MOV R17, R18 ;  /* 0x0000001200117202 */ /* 0x000fca0000000f00 */
[----:B------:R0:W-:Y:S02]  /*8f720*/  STL.64 [R1+0x5c08], R16 ;  /* 0x005c081001007387 */ /* 0x0001e40000100a00 */
[----:B0-----:R-:W-:Y:S01]  /*8f730*/  IMAD.MOV.U32 R16, RZ, RZ, R15 ;  /* 0x000000ffff107224 */ /* 0x001fe200078e000f */
[----:B------:R-:W-:-:S05]  /*8f740*/  MOV R17, R14 ;  /* 0x0000000e00117202 */ /* 0x000fca0000000f00 */
[----:B------:R0:W-:Y:S04]  /*8f750*/  STL.64 [R1+0x5c20], R16 ;  /* 0x005c201001007387 */ /* 0x0001e80000100a00 */
[----:B0-----:R-:W3:Y:S01]  /*8f760*/  LDL.LU R16, [R1+0x720] ;  /* 0x0007200001107983 */ /* 0x001ee20000300800 */
[----:B------:R-:W3:Y:S02]  /*8f770*/  LDL.LU R17, [R1+0x724] ;  /* 0x0007240001117983 */ /* 0x000ee40000300800 */
[----:B------:R-:W4:Y:S02]  /*8f780*/  LDL.LU R18, [R1+0x728] ;  /* 0x0007280001127983 */ /* 0x000f240000300800 */
[----:B------:R-:W4:Y:S01]  /*8f790*/  LDL.LU R19, [R1+0x72c] ;  /* 0x00072c0001137983 */ /* 0x000f220000300800 */
[----:B--2---:R-:W-:Y:S01]  /*8f7a0*/  HMMA.16816.F32.BF16 R8, R8, R24, R20 ;  /* 0x000000180808723c */ /* 0x004fe20000041814 */
[----:B----4-:R-:W-:Y:S01]  /*8f7b0*/  STL.64 [R1+0x5c30], R18 ;  /* 0x005c301201007387 */ /* 0x010fe20000100a00 */
[----:B---3--:R0:W-:Y:S02]  /*8f7c0*/  STL.64 [R1+0x5c28], R16 ;  /* 0x005c281001007387 */ /* 0x0081e40000100a00 */
[----:B0-----:R-:W-:Y:S01]  /*8f7d0*/  IMAD.MOV.U32 R16, RZ, RZ, R7 ;  /* 0x000000ffff107224 */ /* 0x001fe200078e0007 */
[----:B------:R-:W-:Y:S01]  /*8f7e0*/  MOV R17, R6 ;  /* 0x0000000600117202 */ /* 0x000fe20000000f00 */
[----:B------:R-:W-:Y:S01]  /*8f7f0*/  IMAD.MOV.U32 R7, RZ, RZ, R24 ;  /* 0x000000ffff077224 */ /* 0x000fe200078e0018 */
[----:B------:R-:W-:-:S03]  /*8f800*/  MOV R6, R25 ;  /* 0x0000001900067202 */ /* 0x000fc60000000f00 */
[----:B------:R0:W-:Y:S11]  /*8f810*/  STL.64 [R1+0x5c48], R16 ;  /* 0x005c481001007387 */ /* 0x0001f60000100a00 */
[----:B------:R-:W-:Y:S02]  /*8f820*/  @!UPT UIADD3 URZ, URZ, URZ, URZ ;  /* 0x0000003f3f3ff290 */ /* 0x000fe4000fffe03f */
[----:B------:R1:W-:Y:S02]  /*8f830*/  STL.64 [R1+0x2a0], R8 ;  /* 0x0002a00801007387 */ /* 0x0003e40000100a00 */
[----:B------:R-:W-:Y:S02]  /*8f840*/  STL.64 [R1+0x2a8], R10 ;  /* 0x0002a80a01007387 */ /* 0x000fe40000100a00 */
[----:B------:R-:W2:Y:S01]  /*8f850*/  LDL.LU.64 R26, [R1+0x5c70] ;  /* 0x005c7000011a7983 */ /* 0x000ea20000300a00 */
[----:B------:R-:W2:Y:S01]  /*8f860*/  LDL.LU.64 R24, [R1+0x5c68] ;  /* 0x005c680001187983 */ /* 0x000ea20000300a00 */
[----:B0-----:R-:W-:Y:S01]  /*8f870*/  IMAD.MOV.U32 R16, RZ, RZ, R2 ;  /* 0x000000ffff107224 */ /* 0x001fe200078e0002 */
[----:B------:R-:W-:Y:S01]  /*8f880*/  MOV R17, R0 ;  /* 0x0000000000117202 */ /* 0x000fe20000000f00 */
[----:B-1----:R-:W-:Y:S01]  /*8f890*/  IMAD.MOV.U32 R8, RZ, RZ, R7 ;  /* 0x000000ffff087224 */ /* 0x002fe200078e0007 */
[----:B------:R-:W-:-:S03]  /*8f8a0*/  MOV R9, R6 ;  /* 0x0000000600097202 */ /* 0x000fc60000000f00 */
[----:B------:R-:W-:Y:S02]  /*8f8b0*/  STL.64 [R1+0x5c60], R16 ;  /* 0x005c601001007387 */ /* 0x000fe40000100a00 */
[----:B------:R0:W-:Y:S02]  /*8f8c0*/  STL.64 [R1+0x5be8], R8 ;  /* 0x005be80801007387 */ /* 0x0001e40000100a00 */
[----:B0-----:R-:W3:Y:S01]  /*8f8d0*/  LDL.LU R8, [R1+0x750] ;  /* 0x0007500001087983 */ /* 0x001ee20000300800 */
[----:B------:R-:W3:Y:S02]  /*8f8e0*/  LDL.LU R9, [R1+0x754] ;  /* 0x0007540001097983 */ /* 0x000ee40000300800 */
[----:B------:R-:W4:Y:S02]  /*8f8f0*/  LDL.LU R10, [R1+0x758] ;  /* 0x00075800010a7983 */ /* 0x000f240000300800 */
[----:B------:R-:W4:Y:S01]  /*8f900*/  LDL.LU R11, [R1+0x75c] ;  /* 0x00075c00010b7983 */ /* 0x000f220000300800 */
[----:B------:R-:W2:Y:S01]  /*8f910*/  LDL.LU R16, [R1+0x6f0] ;  /* 0x0006f00001107983 */ /* 0x000ea20000300800 */
[----:B------:R-:W2:Y:S02]  /*8f920*/  LDL.LU R17, [R1+0x6f4] ;  /* 0x0006f40001117983 */ /* 0x000ea40000300800 */
[----:B------:R-:W2:Y:S02]  /*8f930*/  LDL.LU R18, [R1+0x6f8] ;  /* 0x0006f80001127983 */ /* 0x000ea40000300800 */
[----:B------:R-:W2:Y:S01]  /*8f940*/  LDL.LU R19, [R1+0x6fc] ;  /* 0x0006fc0001137983 */ /* 0x000ea20000300800 */
[----:B----4-:R-:W-:Y:S01]  /*8f950*/  STL.64 [R1+0x5c00], R10 ;  /* 0x005c000a01007387 */ /* 0x010fe20000100a00 */
[----:B---3--:R0:W-:Y:S03]  /*8f960*/  STL.64 [R1+0x5bf8], R8 ;  /* 0x005bf80801007387 */ /* 0x0081e60000100a00 */
[----:B0-----:R-:W3:Y:S01]  /*8f970*/  LDL.LU R8, [R1+0x740] ;  /* 0x0007400001087983 */ /* 0x001ee20000300800 */
[----:B------:R-:W3:Y:S02]  /*8f980*/  LDL.LU R9, [R1+0x744] ;  /* 0x0007440001097983 */ /* 0x000ee40000300800 */
[----:B------:R-:W4:Y:S02]  /*8f990*/  LDL.LU R10, [R1+0x748] ;  /* 0x00074800010a7983 */ /* 0x000f240000300800 */
[----:B------:R-:W4:Y:S02]  /*8f9a0*/  LDL.LU R11, [R1+0x74c] ;  /* 0x00074c00010b7983 */ /* 0x000f240000300800 */
[----:B----4-:R-:W-:Y:S01]  /*8f9b0*/  STL.64 [R1+0x5c18], R10 ;  /* 0x005c180a01007387 */ /* 0x010fe20000100a00 */
[----:B---3--:R0:W-:Y:S03]  /*8f9c0*/  STL.64 [R1+0x5c10], R8 ;  /* 0x005c100801007387 */ /* 0x0081e60000100a00 */
[----:B0-----:R-:W3:Y:S01]  /*8f9d0*/  LDL.LU R8, [R1+0x730] ;  /* 0x0007300001087983 */ /* 0x001ee20000300800 */
[----:B------:R-:W3:Y:S02]  /*8f9e0*/  LDL.LU R9, [R1+0x734] ;  /* 0x0007340001097983 */ /* 0x000ee40000300800 */
[----:B------:R-:W4:Y:S02]  /*8f9f0*/  LDL.LU R10, [R1+0x738] ;  /* 0x00073800010a7983 */ /* 0x000f240000300800 */
[----:B------:R-:W4:Y:S01]  /*8fa00*/  LDL.LU R11, [R1+0x73c] ;  /* 0x00073c00010b7983 */ /* 0x000f220000300800 */
[C---:B--2---:R-:W-:Y:S01]  /*8fa10*/  HMMA.16816.F32.BF16 R16, R24.reuse, R12, R16 ;  /* 0x0000000c1810723c */ /* 0x044fe20000041810 */
        /* <DEDUP_REMOVED lines=12> */
[----:B------:R-:W3:Y:S01]  /*8fae0*/  LDL.LU R20, [R1+0x10a0] ;  /* 0x0010a00001147983 */ /* 0x000ee20000300800 */
[----:B------:R-:W4:Y:S02]  /*8faf0*/  LDL.LU R15, [R1+0x10a4] ;  /* 0x0010a400010f7983 */ /* 0x000f240000300800 */
[----:B------:R-:W5:Y:S02]  /*8fb00*/  LDL.LU R14, [R1+0x10a8] ;  /* 0x0010a800010e7983 */ /* 0x000f640000300800 */
[----:B------:R-:W2:Y:S01]  /*8fb10*/  LDL.LU R7, [R1+0x10ac] ;  /* 0x0010ac0001077983 */ /* 0x000ea20000300800 */
[----:B------:R-:W2:Y:S01]  /*8fb20*/  LDL.LU R6, [R1+0x10b0] ;  /* 0x0010b00001067983 */ /* 0x000ea20000300800 */
[----:B------:R-:W2:Y:S02]  /*8fb30*/  LDL.LU R2, [R1+0x10b4] ;  /* 0x0010b40001027983 */ /* 0x000ea40000300800 */
[----:B------:R-:W2:Y:S02]  /*8fb40*/  LDL.LU R0, [R1+0x10b8] ;  /* 0x0010b80001007983 */ /* 0x000ea40000300800 */
[----:B------:R0:W-:Y:S01]  /*8fb50*/  STL.64 [R1+0x290], R16 ;  /* 0x0002901001007387 */ /* 0x0001e20000100a00 */
[----:B------:R2:W-:Y:S04]  /*8fb60*/  STL.64 [R1+0x298], R18 ;  /* 0x0002981201007387 */ /* 0x0005e80000100a00 */
[----:B0-----:R-:W2:Y:S02]  /*8fb70*/  LDL.LU.64 R16, [R1+0x5c60] ;  /* 0x005c600001107983 */ /* 0x001ea40000300a00 */
[C---:B--2---:R-:W-:Y:S02]  /*8fb80*/  HMMA.16816.F32.BF16 R16, R24.reuse, R16, R8 ;  /* 0x000000101810723c */ /* 0x044fe40000041808 */
[----:B------:R-:W2:Y:S01]  /*8fb90*/  LDL.LU.64 R10, [R1+0x5c58] ;  /* 0x005c5800010a7983 */ /* 0x000ea20000300a00 */
[----:B------:R-:W2:Y:S11]  /*8fba0*/  LDL.LU.64 R8, [R1+0x5c50] ;  /* 0x005c500001087983 */ /* 0x000eb60000300a00 */
[----:B------:R-:W-:Y:S09]  /*8fbb0*/  @!UPT UIADD3 URZ, URZ, URZ, URZ ;  /* 0x0000003f3f3ff290 */ /* 0x000ff2000fffe03f */
[----:B------:R0:W-:Y:S01]  /*8fbc0*/  STL.64 [R1+0x280], R16 ;  /* 0x0002801001007387 */ /* 0x0001e20000100a00 */
[----:B------:R2:W-:Y:S03]  /*8fbd0*/  STL.64 [R1+0x288], R18 ;  /* 0x0002881201007387 */ /* 0x0005e60000100a00 */
[----:B0-----:R-:W2:Y:S02]  /*8fbe0*/  LDL.LU.64 R16, [R1+0x5c48] ;  /* 0x005c480001107983 */ /* 0x001ea40000300a00 */
[C---:B--2---:R-:W-:Y:S02]  /*8fbf0*/  HMMA.16816.F32.BF16 R16, R24.reuse, R16, R8 ;  /* 0x000000101810723c */ /* 0x044fe40000041808 */
        /* <DEDUP_REMOVED lines=11> */
[----:B------:R1:W-:Y:S03]  /*8fcb0*/  STL.64 [R1+0x268], R18 ;  /* 0x0002681201007387 */ /* 0x0003e60000100a00 */
[----:B0-----:R-:W1:Y:S02]  /*8fcc0*/  LDL.LU.64 R16, [R1+0x5c20] ;  /* 0x005c200001107983 */ /* 0x001e640000300a00 */
[C---:B-1----:R-:W-:Y:S02]  /*8fcd0*/  HMMA.16816.F32.BF16 R16, R24.reuse, R16, R8 ;  /* 0x000000101810723c */ /* 0x042fe40000041808 */
        /* <DEDUP_REMOVED lines=14> */
[----:B------:R-:W2:Y:S11]  /*8fdc0*/  LDL.LU.64 R8, [R1+0x5be8] ;  /* 0x005be80001087983 */ /* 0x000eb60000300a00 */
[----:B------:R-:W-:Y:S10]  /*8fdd0*/  @!UPT UIADD3 URZ, URZ, URZ, URZ ;  /* 0x0000003f3f3ff290 */ /* 0x000ff4000fffe03f */
[----:B------:R-:W-:Y:S01]  /*8fde0*/  STL.64 [R1+0x230], R16 ;  /* 0x0002301001007387 */ /* 0x000fe20000100a00 */
[----:B------:R0:W-:Y:S03]  /*8fdf0*/  STL.64 [R1+0x238], R18 ;  /* 0x0002381201007387 */ /* 0x0001e60000100a00 */
[----:B0-----:R-:W2:Y:S01]  /*8fe00*/  LDL.LU.64 R18, [R1+0x5be0] ;  /* 0x005be00001127983 */ /* 0x001ea20000300a00 */
[----:B------:R-:W2:Y:S02]  /*8fe10*/  LDL.LU.64 R16, [R1+0x5bd8] ;  /* 0x005bd80001107983 */ /* 0x000ea40000300a00 */
[----:B--2---:R-:W-:Y:S01]  /*8fe20*/  HMMA.16816.F32.BF16 R8, R24, R8, R16 ;  /* 0x000000081808723c */ /* 0x004fe20000041810 */
[----:B------:R-:W2:Y:S01]  /*8fe30*/  LDL.LU.64 R18, [R1+0x5bd0] ;  /* 0x005bd00001127983 */ /* 0x000ea20000300a00 */
[----:B------:R-:W2:Y:S02]  /*8fe40*/  LDL.LU.64 R16, [R1+0x5bc8] ;  /* 0x005bc80001107983 */ /* 0x000ea40000300a00 */
[----:B------:R-:W2:Y:S02]  /*8fe50*/  LDL.LU R29, [R1+0xccc] ;  /* 0x000ccc00011d7983 */ /* 0x000ea40000300800 */
[----:B------:R-:W-:-:S02]  /*8fe60*/  FMUL R21, R28, R2 ;  /* 0x000000021c157220 */ /* 0x000fc40000400000 */
[C---:B------:R-:W-:Y:S01]  /*8fe70*/  FMUL R22, R3.reuse, R0 ;  /* 0x0000000003167220 */ /* 0x040fe20000400000 */
[----:B--2---:R-:W-:Y:S11]  /*8fe80*/  STL [R1+0x5b74], R29 ;  /* 0x005b741d01007387 */ /* 0x004ff60000100800 */
[----:B------:R-:W-:Y:S03]  /*8fe90*/  @!UPT UIADD3 URZ, URZ, URZ, URZ ;  /* 0x0000003f3f3ff290 */ /* 0x000fe6000fffe03f */
[----:B------:R3:W-:Y:S02]  /*8fea0*/  STL.64 [R1+0x210], R8 ;  /* 0x0002100801007387 */ /* 0x0007e40000100a00 */
[----:B------:R5:W-:Y:S02]  /*8feb0*/  STL.64 [R1+0x218], R10 ;  /* 0x0002180a01007387 */ /* 0x000be40000100a00 */
[C---:B---3--:R-:W-:Y:S02]  /*8fec0*/  FMUL R8, R28.reuse, R20 ;  /* 0x000000141c087220 */ /* 0x048fe40000400000 */
[----:B----4-:R-:W-:Y:S02]  /*8fed0*/  FMUL R9, R28, R15 ;  /* 0x0000000f1c097220 */ /* 0x010fe40000400000 */
[C---:B-----5:R-:W-:Y:S02]  /*8fee0*/  FMUL R10, R3.reuse, R14 ;  /* 0x0000000e030a7220 */ /* 0x060fe40000400000 */
[----:B------:R-:W-:-:S07]  /*8fef0*/  FMUL R11, R3, R7 ;  /* 0x00000007030b7220 */ /* 0x000fce0000400000 */
[----:B------:R-:W-:Y:S01]  /*8ff00*/  HMMA.16816.F32.BF16 R8, R16, R12, R8 ;  /* 0x0000000c1008723c */ /* 0x000fe20000041808 */
[----:B------:R-:W-:Y:S02]  /*8ff10*/  FMUL R20, R28, R6 ;  /* 0x000000061c147220 */ /* 0x000fe40000400000 */
[----:B------:R-:W-:Y:S01]  /*8ff20*/  IMAD.MOV.U32 R28, RZ, RZ, R12 ;  /* 0x000000ffff1c7224 */ /* 0x000fe200078e000c */
[----:B------:R-:W-:Y:S11]  /*8ff30*/  MOV R7, R13 ;  /* 0x0000000d00077202 */ /* 0x000ff60000000f00 */
[----:B------:R-:W-:Y:S08]  /*8ff40*/  @!UPT UIADD3 URZ, URZ, URZ, URZ ;  /* 0x0000003f3f3ff290 */ /* 0x000ff0000fffe03f */
[----:B------:R0:W-:Y:S01]  /*8ff50*/  STL.64 [R1+0x1e0], R8 ;  /* 0x0001e00801007387 */ /* 0x0001e20000100a00 */
[----:B------:R-:W-:Y:S02]  /*8ff60*/  STL.64 [R1+0x1e8], R10 ;  /* 0x0001e80a01007387 */ /* 0x000fe40000100a00 */
[----:B------:R-:W2:Y:S02]  /*8ff70*/  LDL.LU R0, [R1+0x10bc] ;  /* 0x0010bc0001007983 */ /* 0x000ea40000300800 */
[----:B------:R-:W3:Y:S01]  /*8ff80*/  LDL.LU R12, [R1+0x10c0] ;  /* 0x0010c000010c7983 */ /* 0x000ee20000300800 */
[----:B------:R-:W4:Y:S01]  /*8ff90*/  LDL.LU R13, [R1+0x10c4] ;  /* 0x0010c400010d7983 */ /* 0x000f220000300800 */
[----:B------:R-:W5:Y:S03]  /*8ffa0*/  LDL.LU R14, [R1+0x10c8] ;  /* 0x0010c800010e7983 */ /* 0x000f660000300800 */
[----:B0-----:R-:W2:Y:S01]  /*8ffb0*/  LDL.LU R9, [R1+0x10cc] ;  /* 0x0010cc0001097983 */ /* 0x001ea20000300800 */
[----:B------:R-:W2:Y:S03]  /*8ffc0*/  LDL.LU R8, [R1+0x10d0] ;  /* 0x0010d00001087983 */ /* 0x000ea60000300800 */
[----:B--2---:R0:W-:Y:S04]  /*8ffd0*/  STL.64 [R1+0x5bc0], R8 ;  /* 0x005bc00801007387 */ /* 0x0041e80000100a00 */
[----:B0-----:R-:W2:Y:S01]  /*8ffe0*/  LDL.LU.64 R8, [R1+0x10] ;  /* 0x0000100001087983 */ /* 0x001ea20000300a00 */
[----:B------:R-:W-:-:S02]  /*8fff0*/  FMUL R23, R3, R0 ;  /* 0x0000000003177220 */ /* 0x000fc40000400000 */
[----:B------:R-:W3:Y:S02]  /*90000*/  LDL.LU R6, [R1+0x10d4] ;  /* 0x0010d40001067983 */ /* 0x000ee40000300800 */
[----:B------:R-:W3:Y:S01]  /*90010*/  LDL.LU R2, [R1+0x10d8] ;  /* 0x0010d80001027983 */ /* 0x000ee20000300800 */
[----:B------:R-:W-:Y:S01]  /*90020*/  STL [R1+0x5bb8], R7 ;  /* 0x005bb80701007387 */ /* 0x000fe20000100800 */
[----:B------:R0:W-:Y:S03]  /*90030*/  STL.64 [R1+0x5bb0], R4 ;  /* 0x005bb00401007387 */ /* 0x0001e60000100a00 */
[----:B0-----:R-:W3:Y:S01]  /*90040*/  LDL.LU.64 R4, [R1] ;  /* 0x0000000001047983 */ /* 0x001ee20000300a00 */
[----:B------:R0:W-:Y:S03]  /*90050*/  STL [R1+0x5b90], R28 ;  /* 0x005b901c01007387 */ /* 0x0001e60000100800 */
[----:B0-----:R-:W3:Y:S01]  /*90060*/  LDL.LU R28, [R1+0x63c] ;  /* 0x00063c00011c7983 */ /* 0x001ee20000300800 */
[----:B------:R-:W4:Y:S01]  /*90070*/  LDL.LU R0, [R1+0x10dc] ;  /* 0x0010dc0001007983 */ /* 0x000f220000300800 */
[----:B--2---:R-:W-:Y:S01]  /*90080*/  HMMA.16816.F32.BF16 R20, R16, R8, R20 ;  /* 0x000000081014723c */ /* 0x004fe20000041814 */
[----:B------:R-:W-:Y:S01]  /*90090*/  IMAD.MOV.U32 R27, RZ, RZ, R8 ;  /* 0x000000ffff1b7224 */ /* 0x000fe200078e0008 */
[----:B------:R-:W-:Y:S11]  /*900a0*/  MOV R26, R9 ;  /* 0x00000009001a7202 */ /* 0x000ff60000000f00 */
[----:B------:R-:W-:Y:S10]  /*900b0*/  @!UPT UIADD3 URZ, URZ, URZ, URZ ;  /* 0x0000003f3f3ff290 */ /* 0x000ff4000fffe03f */
[----:B------:R0:W-:Y:S01]  /*900c0*/  STL.64 [R1+0x1d0], R20 ;  /* 0x0001d01401007387 */ /* 0x0001e20000100a00 */
[----:B------:R1:W-:Y:S02]  /*900d0*/  STL.64 [R1+0x1d8], R22 ;  /* 0x0001d81601007387 */ /* 0x0003e40000100a00 */
[----:B------:R-:W2:Y:S02]  /*900e0*/  LDL.LU.64 R8, [R1+0x5bc0] ;  /* 0x005bc00001087983 */ /* 0x000ea40000300a00 */
[----:B-----5:R-:W-:Y:S02]  /*900f0*/  FMUL R14, R3, R14 ;  /* 0x0000000e030e7220 */ /* 0x020fe40000400000 */
[C---:B---3--:R-:W-:Y:S02]  /*90100*/  FMUL R12, R28.reuse, R12 ;  /* 0x0000000c1c0c7220 */ /* 0x048fe40000400000 */
[----:B----4-:R-:W-:Y:S01]  /*90110*/  FMUL R13, R28, R13 ;  /* 0x0000000d1c0d7220 */ /* 0x010fe20000400000 */
[----:B0-----:R-:W3:Y:S01]  /*90120*/  LDL.LU R20, [R1+0x10e0] ;  /* 0x0010e00001147983 */ /* 0x001ee20000300800 */
[----:B------:R-:W4:Y:S02]  /*90130*/  LDL.LU R21, [R1+0x10e4] ;  /* 0x0010e40001157983 */ /* 0x000f240000300800 */
[----:B-1----:R-:W5:Y:S02]  /*90140*/  LDL.LU R22, [R1+0x10e8] ;  /* 0x0010e80001167983 */ /* 0x002f640000300800 */
[----:B------:R0:W-:Y:S01]  /*90150*/  STL [R1+0x5b78], R27 ;  /* 0x005b781b01007387 */ /* 0x0001e20000100800 */
[----:B------:R-:W-:Y:S01]  /*90160*/  MOV R29, R5 ;  /* 0x00000005001d7202 */ /* 0x000fe20000000f00 */
[----:B0-----:R-:W-:-:S02]  /*90170*/  IMAD.MOV.U32 R27, RZ, RZ, R4 ;  /* 0x000000ffff1b7224 */ /* 0x001fc400078e0004 */
[C---:B------:R-:W-:Y:S02]  /*90180*/  FMUL R10, R3.reuse, R2 ;  /* 0x00000002030a7220 */ /* 0x040fe40000400000 */
[C---:B------:R-:W-:Y:S02]  /*90190*/  FMUL R11, R3.reuse, R0 ;  /* 0x00000000030b7220 */ /* 0x040fe40000400000 */
[----:B--2---:R-:W-:-:S07]  /*901a0*/  FMUL R15, R3, R9 ;  /* 0x00000009030f7220 */ /* 0x004fce0000400000 */
[----:B------:R-:W-:Y:S11]  /*901b0*/  HMMA.16816.F32.BF16 R12, R16, R4, R12 ;  /* 0x00000004100c723c */ /* 0x000ff6000004180c */
[----:B------:R-:W-:Y:S11]  /*901c0*/  @!UPT UIADD3 URZ, URZ, URZ, URZ ;  /* 0x0000003f3f3ff290 */ /* 0x000ff6000fffe03f */
[----:B------:R-:W-:Y:S01]  /*901d0*/  @!UPT UIADD3 URZ, URZ, URZ, URZ ;  /* 0x0000003f3f3ff290 */ /* 0x000fe2000fffe03f */
[----:B------:R0:W-:Y:S01]  /*901e0*/  STL.64 [R1+0x1c0], R12 ;  /* 0x0001c00c01007387 */ /* 0x0001e20000100a00 */
[----:B------:R1:W-:Y:S02]  /*901f0*/  STL.64 [R1+0x1c8], R14 ;  /* 0x0001c80e01007387 */ /* 0x0003e40000100a00 */
[----:B------:R-:W2:Y:S02]  /*90200*/  LDL.LU R7, [R1+0x5bb8] ;  /* 0x005bb80001077983 */ /* 0x000ea40000300800 */
[----:B------:R-:W2:Y:S01]  /*90210*/  LDL.LU.64 R4, [R1+0x5bb0] ;  /* 0x005bb00001047983 */ /* 0x000ea20000300a00 */
[----:B------:R-:W3:Y:S01]  /*90220*/  LDL.LU R23, [R1+0x10ec] ;  /* 0x0010ec0001177983 */ /* 0x000ee20000300800 */
[----:B------:R-:W-:-:S03]  /*90230*/  FMUL R9, R28, R6 ;  /* 0x000000061c097220 */ /* 0x000fc60000400000 */
[----:B0-----:R-:W3:Y:S01]  /*90240*/  LDL.LU R12, [R1+0x10f0] ;  /* 0x0010f000010c7983 */ /* 0x001ee20000300800 */
[----:B------:R-:W3:Y:S02]  /*90250*/  LDL.LU R2, [R1+0x10f4] ;  /* 0x0010f40001027983 */ /* 0x000ee40000300800 */
[----:B------:R-:W3:Y:S02]  /*90260*/  LDL.LU R0, [R1+0x10f8] ;  /* 0x0010f80001007983 */ /* 0x000ee40000300800 */
[----:B------:R-:W3:Y:S01]  /*90270*/  LDL R6, [R1+0xce0] ;  /* 0x000ce00001067983 */ /* 0x000ee20000100800 */
[----:B------:R-:W0:Y:S01]  /*90280*/  S2R R24, SR_TID.X ;  /* 0x0000000000187919 */ /* 0x000e220000002100 */
[----:B------:R-:W-:Y:S01]  /*90290*/  FMUL R8, R28, R8 ;  /* 0x000000081c087220 */ /* 0x000fe20000400000 */
[C---:B0-----:R-:W-:Y:S01]  /*902a0*/  LOP3.LUT R25, R24.reuse, 0x7, RZ, 0xc0, !PT ;  /* 0x0000000718197812 */ /* 0x041fe200078ec0ff */
[----:B-1----:R-:W-:-:S03]  /*902b0*/  IMAD.SHL.U32 R15, R24, 0x100, RZ ;  /* 0x00000100180f7824 */ /* 0x002fc600078e00ff */
[----:B------:R-:W-:-:S04]  /*902c0*/  SHF.L.U32 R25, R25, 0x4, RZ ;  /* 0x0000000419197819 */ /* 0x000fc800000006ff */
[----:B------:R-:W-:-:S04]  /*902d0*/  LOP3.LUT R25, R25, 0xf00, R15, 0xf8, !PT ;  /* 0x00000f0019197812 */ /* 0x000fc800078ef80f */
[----:B------:R-:W-:Y:S01]  /*902e0*/  LOP3.LUT R25, R25, 0x10, R24, 0x78, !PT ;  /* 0x0000001019197812 */ /* 0x000fe200078e7818 */
[----:B--2---:R-:W-:Y:S11]  /*902f0*/  HMMA.16816.F32.BF16 R8, R16, R4, R8 ;  /* 0x000000041008723c */ /* 0x004ff60000041808 */
[----:B------:R-:W-:Y:S11]  /*90300*/  @!UPT UIADD3 URZ, URZ, URZ, URZ ;  /* 0x0000003f3f3ff290 */ /* 0x000ff6000fffe03f */
[----:B------:R-:W-:Y:S01]  /*90310*/  @!UPT UIADD3 URZ, URZ, URZ, URZ ;  /* 0x0000003f3f3ff290 */ /* 0x000fe2000fffe03f */
[----:B------:R-:W-:Y:S01]  /*90320*/  STL.64 [R1+0x1b0], R8 ;  /* 0x0001b00801007387 */ /* 0x000fe20000100a00 */
[----:B------:R-:W-:Y:S02]  /*90330*/  STL.64 [R1+0x1b8], R10 ;  /* 0x0001b80a01007387 */ /* 0x000fe40000100a00 */
[----:B------:R-:W0:Y:S04]  /*90340*/  LDSM.16.M88.4 R8, [R25+0x6f000] ;  /* 0x06f000001908783b */ /* 0x000e280000000200 */
[----:B---3--:R-:W-:Y:S01]  /*90350*/  STL [R1+0x5b70], R6 ;  /* 0x005b700601007387 */ /* 0x008fe20000100800 */
[----:B------:R-:W-:Y:S04]  /*90360*/  STL.64 [R1+0x5b68], R4 ;  /* 0x005b680401007387 */ /* 0x000fe80000100a00 */
[----:B0-----:R-:W-:Y:S01]  /*90370*/  STL.64 [R1+0x5b88], R10 ;  /* 0x005b880a01007387 */ /* 0x001fe20000100a00 */
[----:B------:R0:W-:Y:S03]  /*90380*/  STL.64 [R1+0x5b80], R8 ;  /* 0x005b800801007387 */ /* 0x0001e60000100a00 */
[----:B0-----:R-:W2:Y:S01]  /*90390*/  LDL.LU.64 R8, [R1+0x30] ;  /* 0x0000300001087983 */ /* 0x001ea20000300a00 */
[----:B------:R-:W-:-:S02]  /*903a0*/  FMUL R20, R28, R20 ;  /* 0x000000141c147220 */ /* 0x000fc40000400000 */
[C---:B----4-:R-:W-:Y:S02]  /*903b0*/  FMUL R21, R28.reuse, R21 ;  /* 0x000000151c157220 */ /* 0x050fe40000400000 */
[C---:B-----5:R-:W-:Y:S02]  /*903c0*/  FMUL R22, R3.reuse, R22 ;  /* 0x0000001603167220 */ /* 0x060fe40000400000 */
[----:B------:R-:W-:Y:S01]  /*903d0*/  FMUL R23, R3, R23 ;  /* 0x0000001703177220 */ /* 0x000fe20000400000 */
[----:B--2---:R0:W-:Y:S04]  /*903e0*/  STL.64 [R1+0x5ba8], R8 ;  /* 0x005ba80801007387 */ /* 0x0041e80000100a00 */
[----:B0-----:R-:W2:Y:S01]  /*903f0*/  LDL.LU.64 R8, [R1+0x50] ;  /* 0x0000500001087983 */ /* 0x001ea20000300a00 */
[----:B------:R-:W3:Y:S02]  /*90400*/  LDL.64 R4, [R1+0x60] ;  /* 0x0000600001047983 */ /* 0x000ee40000100a00 */
[----:B------:R-:W4:Y:S02]  /*90410*/  LDL.LU R6, [R1+0x10fc] ;  /* 0x0010fc0001067983 */ /* 0x000f240000300800 */
[----:B------:R-:W-:Y:S01]  /*90420*/  FMUL R13, R28, R2 ;  /* 0x000000021c0d7220 */ /* 0x000fe20000400000 */
[----:B--2---:R-:W-:Y:S01]  /*90430*/  HMMA.16816.F32.BF16 R20, R16, R8, R20 ;  /* 0x000000081014723c */ /* 0x004fe20000041814 */
[----:B------:R-:W-:Y:S01]  /*90440*/  IMAD.MOV.U32 R25, RZ, RZ, R8 ;  /* 0x000000ffff197224 */ /* 0x000fe200078e0008 */
[----:B------:R-:W-:-:S02]  /*90450*/  MOV R24, R9 ;  /* 0x0000000900187202 */ /* 0x000fc40000000f00 */
[----:B------:R-:W2:Y:S11]  /*90460*/  LDL.LU.64 R8, [R1+0x5ba8] ;  /* 0x005ba80001087983 */ /* 0x000eb60000300a00 */
[----:B------:R-:W-:Y:S08]  /*90470*/  @!UPT UIADD3 URZ, URZ, URZ, URZ ;  /* 0x0000003f3f3ff290 */ /* 0x000ff0000fffe03f */
[----:B------:R0:W-:Y:S01]  /*90480*/  STL.64 [R1+0x1a0], R20 ;  /* 0x0001a01401007387 */ /* 0x0001e20000100a00 */
[----:B------:R-:W-:-:S03]  /*90490*/  IMAD.MOV.U32 R2, RZ, RZ, R22 ;  /* 0x000000ffff027224 */ /* 0x000fc600078e0016 */
[----:B0-----:R-:W5:Y:S01]  /*904a0*/  LDL.LU R20, [R1+0x1170] ;  /* 0x0011700001147983 */ /* 0x001f620000300800 */
[----:B------:R-:W2:Y:S02]  /*904b0*/  LDL.LU R21, [R1+0x1174] ;  /* 0x0011740001157983 */ /* 0x000ea40000300800 */
[----:B------:R-:W2:Y:S02]  /*904c0*/  LDL.LU R22, [R1+0x1178] ;  /* 0x0011780001167983 */ /* 0x000ea40000300800 */
[----:B------:R-:W-:Y:S01]  /*904d0*/  STL.64 [R1+0x5ba0], R26 ;  /* 0x005ba01a01007387 */ /* 0x000fe20000100a00 */
[----:B------:R0:W-:Y:S04]  /*904e0*/  STL.64 [R1+0x5b98], R24 ;  /* 0x005b981801007387 */ /* 0x0001e80000100a00 */
[----:B0-----:R-:W2:Y:S04]  /*904f0*/  LDL R24, [R1+0x40] ;  /* 0x0000400001187983 */ /* 0x001ea80000100800 */
[----:B------:R-:W2:Y:S01]  /*90500*/  LDL R25, [R1+0x44] ;  /* 0x0000440001197983 */ /* 0x000ea20000100800 */
[----:B------:R-:W-:-:S02]  /*90510*/  FMUL R12, R28, R12 ;  /* 0x0000000c1c0c7220 */ /* 0x000fc40000400000 */
[C---:B------:R-:W-:Y:S02]  /*90520*/  FMUL R14, R3.reuse, R0 ;  /* 0x00000000030e7220 */ /* 0x040fe40000400000 */
[C---:B----4-:R-:W-:Y:S01]  /*90530*/  FMUL R15, R3.reuse, R6 ;  /* 0x00000006030f7220 */ /* 0x050fe20000400000 */
[----:B------:R-:W-:Y:S02]  /*90540*/  MOV R0, R23 ;  /* 0x0000001700007202 */ /* 0x000fe40000000f00 */
[----:B------:R-:W4:Y:S01]  /*90550*/  LDL.LU R23, [R1+0x117c] ;  /* 0x00117c0001177983 */ /* 0x000f220000300800 */
[----:B------:R-:W3:Y:S02]  /*90560*/  LDL.LU R11, [R1+0x1164] ;  /* 0x00116400010b7983 */ /* 0x000ee40000300800 */
[----:B------:R-:W3:Y:S02]  /*90570*/  LDL.LU R10, [R1+0x1168] ;  /* 0x00116800010a7983 */ /* 0x000ee40000300800 */
[----:B------:R-:W-:Y:S01]  /*90580*/  STL [R1+0x544c], R0 ;  /* 0x00544c0001007387 */ /* 0x000fe20000100800 */
[----:B------:R0:W-:Y:S01]  /*90590*/  STL [R1+0x5448], R2 ;  /* 0x0054480201007387 */ /* 0x0001e20000100800 */
[----:B------:R-:W3:Y:S02]  /*905a0*/  LDL.LU R6, [R1+0x116c] ;  /* 0x00116c0001067983 */ /* 0x000ee40000300800 */
[----:B------:R-:W3:Y:S01]  /*905b0*/  LDL.LU.64 R26, [R1+0x5ba0] ;  /* 0x005ba000011a7983 */ /* 0x000ee20000300a00 */
[----:B--2---:R-:W-:Y:S01]  /*905c0*/  HMMA.16816.F32.BF16 R12, R16, R24, R12 ;  /* 0x00000018100c723c */ /* 0x004fe2000004180c */
[----:B------:R-:W2:Y:S11]  /*905d0*/  LDL.LU.64 R24, [R1+0x5b98] ;  /* 0x005b980001187983 */ /* 0x000eb60000300a00 */
[----:B------:R-:W-:Y:S11]  /*905e0*/  @!UPT UIADD3 URZ, URZ, URZ, URZ ;  /* 0x0000003f3f3ff290 */ /* 0x000ff6000fffe03f */
[----:B------:R3:W-:Y:S01]  /*905f0*/  STL.64 [R1+0x190], R12 ;  /* 0x0001900c01007387 */ /* 0x0007e20000100a00 */
[----:B0-----:R-:W-:Y:S02]  /*90600*/  MOV R2, R15 ;  /* 0x0000000f00027202 */ /* 0x001fe40000000f00 */
[----:B------:R-:W2:Y:S02]  /*90610*/  LDL.LU R15, [R1+0x1160] ;  /* 0x00116000010f7983 */ /* 0x000ea40000300800 */
[C---:B-----5:R-:W-:Y:S02]  /*90620*/  FMUL R20, R28.reuse, R20 ;  /* 0x000000141c147220 */ /* 0x060fe40000400000 */
[----:B------:R-:W-:Y:S02]  /*90630*/  FMUL R21, R28, R21 ;  /* 0x000000151c157220 */ /* 0x000fe40000400000 */
[C---:B------:R-:W-:Y:S02]  /*90640*/  FMUL R22, R3.reuse, R22 ;  /* 0x0000001603167220 */ /* 0x040fe40000400000 */
[----:B----4-:R-:W-:-:S07]  /*90650*/  FMUL R23, R3, R23 ;  /* 0x0000001703177220 */ /* 0x010fce0000400000 */
[----:B------:R-:W-:Y:S01]  /*90660*/  HMMA.16816.F32.BF16 R20, R16, R8, R20 ;  /* 0x000000081014723c */ /* 0x000fe20000041814 */
[----:B------:R-:W-:Y:S01]  /*90670*/  IMAD.MOV.U32 R0, RZ, RZ, R14 ;  /* 0x000000ffff007224 */ /* 0x000fe200078e000e */
[----:B------:R-:W-:Y:S01]  /*90680*/  STL [R1+0x5624], R2 ;  /* 0x0056240201007387 */ /* 0x000fe20000100800 */
[----:B---3--:R-:W-:-:S03]  /*90690*/  FMUL R13, R28, R11 ;  /* 0x0000000b1c0d7220 */ /* 0x008fc60000400000 */
[----:B------:R-:W-:Y:S01]  /*906a0*/  STL [R1+0x5620], R0 ;  /* 0x0056200001007387 */ /* 0x000fe20000100800 */
[C---:B------:R-:W-:Y:S02]  /*906b0*/  FMUL R14, R3.reuse, R10 ;  /* 0x0000000a030e7220 */ /* 0x040fe40000400000 */
[----:B--2---:R-:W-:Y:S02]  /*906c0*/  FMUL R12, R28, R15 ;  /* 0x0000000f1c0c7220 */ /* 0x004fe40000400000 */
[----:B------:R-:W2:Y:S11]  /*906d0*/  LDL.LU R28, [R1+0x5b90] ;  /* 0x005b9000011c7983 */ /* 0x000eb60000300800 */
[----:B------:R-:W-:Y:S01]  /*906e0*/  @!UPT UIADD3 URZ, URZ, URZ, URZ ;  /* 0x0000003f3f3ff290 */ /* 0x000fe2000fffe03f */
[----:B------:R0:W-:Y:S02]  /*906f0*/  STL.64 [R1+0x160], R20 ;  /* 0x0001601401007387 */ /* 0x0001e40000100a00 */
[----:B------:R1:W-:Y:S02]  /*90700*/  STL.64 [R1+0x168], R22 ;  /* 0x0001681601007387 */ /* 0x0003e40000100a00 */
[----:B------:R-:W3:Y:S02]  /*90710*/  LDL.LU.64 R10, [R1+0x5b88] ;  /* 0x005b8800010a7983 */ /* 0x000ee40000300a00 */
[----:B------:R-:W-:Y:S02]  /*90720*/  FMUL R15, R3, R6 ;  /* 0x00000006030f7220 */ /* 0x000fe40000400000 */
[----:B0-----:R-:W-:Y:S01]  /*90730*/  IMAD.MOV.U32 R20, RZ, RZ, R8 ;  /* 0x000000ffff147224 */ /* 0x001fe200078e0008 */
[----:B------:R-:W-:Y:S02]  /*90740*/  MOV R21, R9 ;  /* 0x0000000900157202 */ /* 0x000fe40000000f00 */
[----:B------:R-:W3:Y:S03]  /*90750*/  LDL.LU.64 R8, [R1+0x5b80] ;  /* 0x005b800001087983 */ /* 0x000ee60000300a00 */
[----:B------:R0:W-:Y:S02]  /*90760*/  STL.64 [R1+0x5b58], R20 ;  /* 0x005b581401007387 */ /* 0x0001e40000100a00 */
[----:B-1----:R-:W4:Y:S02]  /*90770*/  LDL.LU R22, [R1+0x1150] ;  /* 0x0011500001167983 */ /* 0x002f240000300800 */
[----:B------:R-:W5:Y:S01]  /*90780*/  LDL.LU R3, [R1+0x1154] ;  /* 0x0011540001037983 */ /* 0x000f620000300800 */
[----:B------:R-:W2:Y:S01]  /*90790*/  LDL.LU R2, [R1+0x1158] ;  /* 0x0011580001027983 */ /* 0x000ea20000300800 */
[----:B------:R-:W2:Y:S02]  /*907a0*/  LDL.LU R0, [R1+0x115c] ;  /* 0x00115c0001007983 */ /* 0x000ea40000300800 */
[----:B0-----:R-:W-:-:S02]  /*907b0*/  IMAD.MOV.U32 R20, RZ, RZ, R27 ;  /* 0x000000ffff147224 */ /* 0x001fc400078e001b */
[----:B------:R-:W2:Y:S01]  /*907c0*/  LDL.LU R27, [R1+0x5b78] ;  /* 0x005b7800011b7983 */ /* 0x000ea20000300800 */
[----:B------:R-:W-:Y:S02]  /*907d0*/  MOV R21, R29 ;  /* 0x0000001d00157202 */ /* 0x000fe40000000f00 */
[----:B------:R-:W3:Y:S03]  /*907e0*/  LDL.LU R29, [R1+0x5b74] ;  /* 0x005b7400011d7983 */ /* 0x000ee60000300800 */
[----:B------:R0:W-:Y:S01]  /*907f0*/  STL.64 [R1+0x5b60], R20 ;  /* 0x005b601401007387 */ /* 0x0001e20000100a00 */
[----:B------:R-:W4:Y:S01]  /*90800*/  LDL.LU R6, [R1+0x5b70] ;  /* 0x005b700001067983 */ /* 0x000f220000300800 */
[----:B------:R-:W-:Y:S07]  /*90810*/  HMMA.16816.F32.BF16 R12, R16, R4, R12 ;  /* 0x00000004100c723c */ /* 0x000fee000004180c */
[----:B------:R-:W-:Y:S01]  /*90820*/  IMAD.MOV.U32 R17, RZ, RZ, R26 ;  /* 0x000000ffff117224 */ /* 0x000fe200078e001a */
[----:B0-----:R-:W-:Y:S01]  /*90830*/  MOV R21, R7 ;  /* 0x0000000700157202 */ /* 0x001fe20000000f00 */
[----:B------:R-:W-:Y:S11]  /*90840*/  IMAD.MOV.U32 R7, RZ, RZ, R5 ;  /* 0x000000ffff077224 */ /* 0x000ff600078e0005 */
[----:B------:R-:W-:Y:S03]  /*90850*/  @!UPT UIADD3 URZ, URZ, URZ, URZ ;  /* 0x0000003f3f3ff290 */ /* 0x000fe6000fffe03f */
[----:B------:R4:W-:Y:S01]  /*90860*/  STL.64 [R1+0x130], R12 ;  /* 0x0001300c01007387 */ /* 0x0009e20000100a00 */
[----:B------:R3:W-:Y:S02]  /*90870*/  STL.64 [R1+0x138], R14 ;  /* 0x0001380e01007387 */ /* 0x0007e40000100a00 */
[----:B------:R-:W3:Y:S01]  /*90880*/  LDL.LU.64 R4, [R1+0x5b68] ;  /* 0x005b680001047983 */ /* 0x000ee20000300a00 */
[----:B--2---:R-:W-:Y:S02]  /*90890*/  MOV R16, R27 ;  /* 0x0000001b00107202 */ /* 0x004fe40000000f00 */
[----:B------:R-:W2:Y:S01]  /*908a0*/  LDL.LU R27, [R1+0x1140] ;  /* 0x00114000011b7983 */ /* 0x000ea20000300800 */
[----:B------:R-:W2:Y:S02]  /*908b0*/  LDL.LU R26, [R1+0x1144] ;  /* 0x00114400011a7983 */ /* 0x000ea40000300800 */
[----:B------:R-:W2:Y:S02]  /*908c0*/  LDL.LU R19, [R1+0x1148] ;  /* 0x0011480001137983 */ /* 0x000ea40000300800 */
[----:B------:R-:W2:Y:S02]  /*908d0*/  LDL.LU R18, [R1+0x114c] ;  /* 0x00114c0001127983 */ /* 0x000ea40000300800 */
[----:B------:R-:W-:-:S02]  /*908e0*/  IMAD.MOV.U32 R20, RZ, RZ, R28 ;  /* 0x000000ffff147224 */ /* 0x000fc400078e001c */
[C---:B----4-:R-:W-:Y:S02]  /*908f0*/  FMUL R12, R6.reuse, R22 ;  /* 0x00000016060c7220 */ /* 0x050fe40000400000 */
[----:B-----5:R-:W-:Y:S02]  /*90900*/  FMUL R13, R6, R3 ;  /* 0x00000003060d7220 */ /* 0x020fe40000400000 */
[C---:B---3--:R-:W-:Y:S02]  /*90910*/  FMUL R14, R29.reuse, R2 ;  /* 0x000000021d0e7220 */ /* 0x048fe40000400000 */
[----:B------:R-:W-:-:S07]  /*90920*/  FMUL R15, R29, R0 ;  /* 0x000000001d0f7220 */ /* 0x000fce0000400000 */
[----:B------:R-:W-:Y:S01]  /*90930*/  HMMA.16816.F32.BF16 R12, R8, R20, R12 ;  /* 0x00000014080c723c */ /* 0x000fe2000004180c */
[----:B------:R-:W3:Y:S11]  /*90940*/  LDL.LU.64 R20, [R1+0x5b60] ;  /* 0x005b600001147983 */ /* 0x000ef60000300a00 */
[----:B------:R-:W-:Y:S11]  /*90950*/  @!UPT UIADD3 URZ, URZ, URZ, URZ ;  /* 0x0000003f3f3ff290 */ /* 0x000ff6000fffe03f */
[----:B------:R2:W-:Y:S01]  /*90960*/  STL.64 [R1+0x100], R12 ;  /* 0x0001000c01007387 */ /* 0x0005e20000100a00 */
[----:B------:R-:W-:Y:S01]  /*90970*/  MOV R28, R14 ;  /* 0x0000000e001c7202 */ /* 0x000fe20000000f00 */
[----:B------:R-:W-:Y:S02]  /*90980*/  IMAD.MOV.U32 R3, RZ, RZ, R15 ;  /* 0x000000ffff037224 */ /* 0x000fe400078e000f */
[----:B------:R-:W4:Y:S01]  /*90990*/  LDL.LU R23, [R1+0x1130] ;  /* 0x0011300001177983 */ /* 0x000f220000300800 */
[----:B------:R-:W5:Y:S01]  /*909a0*/  LDL.LU R22, [R1+0x1134] ;  /* 0x0011340001167983 */ /* 0x000f620000300800 */
[----:B------:R-:W3:Y:S02]  /*909b0*/  LDL.LU R2, [R1+0x1138] ;  /* 0x0011380001027983 */ /* 0x000ee40000300800 */
[----:B------:R-:W3:Y:S02]  /*909c0*/  LDL.LU R0, [R1+0x113c] ;  /* 0x00113c0001007983 */ /* 0x000ee40000300800 */
[----:B------:R-:W-:Y:S01]  /*909d0*/  STL [R1+0x53dc], R3 ;  /* 0x0053dc0301007387 */ /* 0x000fe20000100800 */
[----:B------:R-:W-:Y:S01]  /*909e0*/  STL [R1+0x53d8], R28 ;  /* 0x0053d81c01007387 */ /* 0x000fe20000100800 */
[----:B--2---:R-:W-:-:S02]  /*909f0*/  FMUL R12, R6, R27 ;  /* 0x0000001b060c7220 */ /* 0x004fc40000400000 */
[----:B------:R-:W-:Y:S02]  /*90a00*/  FMUL R13, R6, R26 ;  /* 0x0000001a060d7220 */ /* 0x000fe40000400000 */
[C---:B------:R-:W-:Y:S02]  /*90a10*/  FMUL R14, R29.reuse, R19 ;  /* 0x000000131d0e7220 */ /* 0x040fe40000400000 */
[----:B------:R-:W-:-:S07]  /*90a20*/  FMUL R15, R29, R18 ;  /* 0x000000121d0f7220 */ /* 0x000fce0000400000 */
[----:B------:R-:W-:Y:S01]  /*90a30*/  HMMA.16816.F32.BF16 R12, R8, R16, R12 ;  /* 0x00000010080c723c */ /* 0x000fe2000004180c */
[----:B------:R-:W2:Y:S01]  /*90a40*/  LDL.LU.64 R16, [R1+0x40] ;  /* 0x0000400001107983 */ /* 0x000ea20000300a00 */
[----:B------:R-:W2:Y:S11]  /*90a50*/  LDL.64 R18, [R1+0x48] ;  /* 0x0000480001127983 */ /* 0x000eb60000100a00 */
[----:B------:R-:W-:Y:S10]  /*90a60*/  @!UPT UIADD3 URZ, URZ, URZ, URZ ;  /* 0x0000003f3f3ff290 */ /* 0x000ff4000fffe03f */
[----:B------:R-:W-:Y:S01]  /*90a70*/  STL.64 [R1+0xe0], R12 ;  /* 0x0000e00c01007387 */ /* 0x000fe20000100a00 */
[----:B------:R3:W-:Y:S02]  /*90a80*/  STL.64 [R1+0xe8], R14 ;  /* 0x0000e80e01007387 */ /* 0x0007e40000100a00 */
[C---:B---3--:R-:W-:Y:S02]  /*90a90*/  FMUL R15, R29.reuse, R0 ;  /* 0x000000001d0f7220 */ /* 0x048fe40000400000 */
[C---:B----4-:R-:W-:Y:S02]  /*90aa0*/  FMUL R12, R6.reuse, R23 ;  /* 0x00000017060c7220 */ /* 0x050fe40000400000 */
[----:B-----5:R-:W-:Y:S02]  /*90ab0*/  FMUL R13, R6, R22 ;  /* 0x00000016060d7220 */ /* 0x020fe40000400000 */
[----:B------:R-:W-:-:S07]  /*90ac0*/  FMUL R14, R29, R2 ;  /* 0x000000021d0e7220 */ /* 0x000fce0000400000 */
[----:B------:R-:W-:Y:S01]  /*90ad0*/  HMMA.16816.F32.BF16 R12, R8, R20, R12 ;  /* 0x00000014080c723c */ /* 0x000fe2000004180c */
[----:B--2---:R-:W-:Y:S01]  /*90ae0*/  STL.64 [R1+0x5b50], R18 ;  /* 0x005b501201007387 */ /* 0x004fe20000100a00 */
[----:B------:R0:W-:Y:S02]  /*90af0*/  STL.64 [R1+0x5b48], R16 ;  /* 0x005b481001007387 */ /* 0x0001e40000100a00 */
[----:B------:R-:W2:Y:S01]  /*90b00*/  LDL.LU R26, [R1+0x1120] ;  /* 0x00112000011a7983 */ /* 0x000ea20000300800 */
[----:B0-----:R-:W-:Y:S01]  /*90b10*/  MOV R16, R25 ;  /* 0x0000001900107202 */ /* 0x001fe20000000f00 */
[----:B------:R-:W-:Y:S01]  /*90b20*/  IMAD.MOV.U32 R17, RZ, RZ, R24 ;  /* 0x000000ffff117224 */ /* 0x000fe200078e0018 */
[----:B------:R-:W3:Y:S01]  /*90b30*/  LDL.LU R25, [R1+0x1124] ;  /* 0x0011240001197983 */ /* 0x000ee20000300800 */
[----:B------:R-:W4:Y:S02]  /*90b40*/  LDL.LU R24, [R1+0x1128] ;  /* 0x0011280001187983 */ /* 0x000f240000300800 */
[----:B------:R-:W5:Y:S02]  /*90b50*/  LDL.LU R19, [R1+0x112c] ;  /* 0x00112c0001137983 */ /* 0x000f640000300800 */
[----:B------:R-:W5:Y:S01]  /*90b60*/  LDL.LU R0, [R1+0x1110] ;  /* 0x0011100001007983 */ /* 0x000f620000300800 */
[----:B------:R-:W5:Y:S01]  /*90b70*/  LDL.LU.64 R20, [R1+0x5b58] ;  /* 0x005b580001147983 */ /* 0x000f620000300a00 */
[----:B------:R-:W5:Y:S02]  /*90b80*/  LDL.LU R18, [R1+0x1114] ;  /* 0x0011140001127983 */ /* 0x000f640000300800 */
[----:B------:R-:W5:Y:S07]  /*90b90*/  LDL.LU R3, [R1+0x1118] ;  /* 0x0011180001037983 */ /* 0x000f6e0000300800 */
[----:B------:R2:W-:Y:S01]  /*90ba0*/  STL.64 [R1+0x80], R12 ;  /* 0x0000800c01007387 */ /* 0x0005e20000100a00 */
[----:B------:R4:W-:Y:S01]  /*90bb0*/  STL.64 [R1+0x88], R14 ;  /* 0x0000880e01007387 */ /* 0x0009e20000100a00 */
[----:B------:R-:W5:Y:S03]  /*90bc0*/  LDL.LU R2, [R1+0x111c] ;  /* 0x00111c0001027983 */ /* 0x000f660000300800 */
[----:B------:R-:W0:Y:S01]  /*90bd0*/  S2R R27, SR_TID.X ;  /* 0x00000000001b7919 */ /* 0x000e220000002100 */
[----:B------:R-:W5:Y:S02]  /*90be0*/  LDL R22, [R1+0x38] ;  /* 0x0000380001167983 */ /* 0x000f640000100800 */
[----:B------:R-:W5:Y:S02]  /*90bf0*/  LDL R23, [R1+0x3c] ;  /* 0x00003c0001177983 */ /* 0x000f640000100800 */
[----:B--2---:R-:W-:-:S02]  /*90c00*/  FMUL R12, R6, R26 ;  /* 0x0000001a060c7220 */ /* 0x004fc40000400000 */
[----:B---3--:R-:W-:Y:S02]  /*90c10*/  FMUL R13, R6, R25 ;  /* 0x00000019060d7220 */ /* 0x008fe40000400000 */
[C---:B----4-:R-:W-:Y:S02]  /*90c20*/  FMUL R14, R29.reuse, R24 ;  /* 0x000000181d0e7220 */ /* 0x050fe40000400000 */
[----:B-----5:R-:W-:-:S07]  /*90c30*/  FMUL R15, R29, R19 ;  /* 0x000000131d0f7220 */ /* 0x020fce0000400000 */
[----:B------:R-:W-:Y:S01]  /*90c40*/  HMMA.16816.F32.BF16 R12, R8, R4, R12 ;  /* 0x00000004080c723c */ /* 0x000fe2000004180c */
[C---:B0-----:R-:W-:Y:S02]  /*90c50*/  LOP3.LUT R25, R27.reuse, 0x7, RZ, 0xc0, !PT ;  /* 0x000000071b197812 */ /* 0x041fe400078ec0ff */
[----:B------:R-:W-:Y:S11]  /*90c60*/  SHF.L.U32 R26, R27, 0x8, RZ ;  /* 0x000000081b1a7819 */ /* 0x000ff600000006ff */
[----:B------:R-:W-:Y:S09]  /*90c70*/  @!UPT UIADD3 URZ, URZ, URZ, URZ ;  /* 0x0000003f3f3ff290 */ /* 0x000ff2000fffe03f */
[----:B------:R0:W-:Y:S02]  /*90c80*/  STL.64 [R1+0x70], R12 ;  /* 0x0000700c01007387 */ /* 0x0001e40000100a00 */
[----:B0-----:R-:W-:Y:S02]  /*90c90*/  FMUL R12, R6, R0 ;  /* 0x00000000060c7220 */ /* 0x001fe40000400000 */
[----:B------:R-:W-:-:S05]  /*90ca0*/  IMAD.SHL.U32 R0, R25, 0x10, RZ ;  /* 0x0000001019007824 */ /* 0x000fca00078e00ff */
[----:B------:R-:W-:-:S04]  /*90cb0*/  LOP3.LUT R0, R0, 0xf00, R26, 0xf8, !PT ;  /* 0x00000f0000007812 */ /* 0x000fc800078ef81a */
[----:B------:R-:W-:-:S04]  /*90cc0*/  LOP3.LUT R0, R0, 0x10, R27, 0x78, !PT ;  /* 0x0000001000007812 */ /* 0x000fc800078e781b */
[----:B------:R-:W-:-:S05]  /*90cd0*/  LOP3.LUT R0, R0, 0x20, RZ, 0x3c, !PT ;  /* 0x0000002000007812 */ /* 0x000fca00078e3cff */
[----:B------:R-:W0:Y:S04]  /*90ce0*/  LDSM.16.M88.4 R24, [R0+0x60000] ;  /* 0x060000000018783b */ /* 0x000e280000000200 */
[----:B------:R1:W-:Y:S01]  /*90cf0*/  STL.64 [R1+0x78], R14 ;  /* 0x0000780e01007387 */ /* 0x0003e20000100a00 */
[----:B------:R-:W-:Y:S02]  /*90d00*/  FMUL R13, R6, R18 ;  /* 0x00000012060d7220 */ /* 0x000fe40000400000 */
[C---:B-1----:R-:W-:Y:S02]  /*90d10*/  FMUL R14, R29.reuse, R3 ;  /* 0x000000031d0e7220 */ /* 0x042fe40000400000 */
[----:B------:R-:W-:Y:S01]  /*90d20*/  FMUL R15, R29, R2 ;  /* 0x000000021d0f7220 */ /* 0x000fe20000400000 */
[----:B------:R-:W2:Y:S06]  /*90d30*/  LDL.LU R3, [R1+0x119c] ;  /* 0x00119c0001037983 */ /* 0x000eac0000300800 */
[----:B------:R-:W-:Y:S01]  /*90d40*/  HMMA.16816.F32.BF16 R12, R8, R16, R12 ;  /* 0x00000010080c723c */ /* 0x000fe2000004180c */
[----:B0-----:R0:W-:Y:S11]  /*90d50*/  STL.64 [R1+0x5b38], R26 ;  /* 0x005b381a01007387 */ /* 0x0011f60000100a00 */
[----:B------:R-:W-:Y:S11]  /*90d60*/  @!UPT UIADD3 URZ, URZ, URZ, URZ ;  /* 0x0000003f3f3ff290 */ /* 0x000ff6000fffe03f */
[----:B------:R-:W-:Y:S01]  /*90d70*/  @!UPT UIADD3 URZ, URZ, URZ, URZ ;  /* 0x0000003f3f3ff290 */ /* 0x000fe2000fffe03f */
[----:B------:R-:W-:Y:S01]  /*90d80*/  MOV R4, R15 ;  /* 0x0000000f00047202 */ /* 0x000fe20000000f00 */
[----:B0-----:R-:W3:Y:S01]  /*90d90*/  LDL.LU R26, [R1+0x1194] ;  /* 0x00119400011a7983 */ /* 0x001ee20000300800 */
[----:B------:R-:W4:Y:S02]  /*90da0*/  LDL.LU R27, [R1+0x1198] ;  /* 0x00119800011b7983 */ /* 0x000f240000300800 */
[----:B------:R0:W-:Y:S02]  /*90db0*/  STL.64 [R1+0x5b30], R24 ;  /* 0x005b301801007387 */ /* 0x0001e40000100a00 */
[----:B------:R-:W5:Y:S01]  /*90dc0*/  LDL.LU.64 R18, [R1+0x5b50] ;  /* 0x005b500001127983 */ /* 0x000f620000300a00 */
[----:B------:R-:W2:Y:S01]  /*90dd0*/  LDL.LU.64 R16, [R1+0x5b48] ;  /* 0x005b480001107983 */ /* 0x000ea20000300a00 */
[----:B------:R3:W-:Y:S02]  /*90de0*/  STL [R1+0xb4], R13 ;  /* 0x0000b40d01007387 */ /* 0x0007e40000100800 */
[----:B------:R-:W2:Y:S01]  /*90df0*/  LDL.LU R15, [R1+0x1190] ;  /* 0x00119000010f7983 */ /* 0x000ea20000300800 */
[----:B0-----:R-:W5:Y:S01]  /*90e00*/  LDL.LU R25, [R1+0x1180] ;  /* 0x0011800001197983 */ /* 0x001f620000300800 */
[----:B------:R-:W5:Y:S02]  /*90e10*/  LDL.LU R24, [R1+0x1184] ;  /* 0x0011840001187983 */ /* 0x000f640000300800 */
[----:B------:R-:W5:Y:S02]  /*90e20*/  LDL.LU R2, [R1+0x1188] ;  /* 0x0011880001027983 */ /* 0x000f640000300800 */
[----:B------:R-:W5:Y:S01]  /*90e30*/  LDL.LU R0, [R1+0x118c] ;  /* 0x00118c0001007983 */ /* 0x000f620000300800 */
[----:B------:R-:W-:Y:S01]  /*90e40*/  MOV R28, R12 ;  /* 0x0000000c001c7202 */ /* 0x000fe20000000f00 */
[----:B------:R-:W-:-:S04]  /*90e50*/  IMAD.MOV.U32 R5, RZ, RZ, R14 ;  /* 0x000000ffff057224 */ /* 0x000fc800078e000e */
[----:B------:R-:W-:Y:S01]  /*90e60*/  STL [R1+0x5418], R28 ;  /* 0x0054181c01007387 */ /* 0x000fe20000100800 */
[----:B------:R0:W-:Y:S02]  /*90e70*/  STL [R1+0x53e4], R4 ;  /* 0x0053e40401007387 */ /* 0x0001e40000100800 */
[----:B------:R1:W-:Y:S02]  /*90e80*/  STL [R1+0x53e0], R5 ;  /* 0x0053e00501007387 */ /* 0x0003e40000100800 */
[C---:B---3--:R-:W-:Y:S02]  /*90e90*/  FMUL R13, R6.reuse, R26 ;  /* 0x0000001a060d7220 */ /* 0x048fe40000400000 */
[C---:B----4-:R-:W-:Y:S02]  /*90ea0*/  FMUL R14, R29.reuse, R27 ;  /* 0x0000001b1d0e7220 */ /* 0x050fe40000400000 */
[----:B--2---:R-:W-:Y:S02]  /*90eb0*/  FMUL R12, R6, R15 ;  /* 0x0000000f060c7220 */ /* 0x004fe40000400000 */
[----:B------:R-:W-:-:S07]  /*90ec0*/  FMUL R15, R29, R3 ;  /* 0x000000031d0f7220 */ /* 0x000fce0000400000 */
[----:B------:R-:W-:Y:S11]  /*90ed0*/  HMMA.16816.F32.BF16 R12, R8, R16, R12 ;  /* 0x00000010080c723c */ /* 0x000ff6000004180c */
[----:B------:R-:W-:Y:S11]  /*90ee0*/  @!UPT UIADD3 URZ, URZ, URZ, URZ ;  /* 0x0000003f3f3ff290 */ /* 0x000ff6000fffe03f */
[----:B------:R-:W-:Y:S01]  /*90ef0*/  @!UPT UIADD3 URZ, URZ, URZ, URZ ;  /* 0x0000003f3f3ff290 */ /* 0x000fe2000fffe03f */
[----:B------:R2:W-:Y:S01]  /*90f00*/  STL [R1+0xa8], R14 ;  /* 0x0000a80e01007387 */ /* 0x0005e20000100800 */
[----:B0-----:R-:W-:Y:S01]  /*90f10*/  IMAD.MOV.U32 R4, RZ, RZ, R12 ;  /* 0x000000ffff047224 */ /* 0x001fe200078e000c */
[----:B-1----:R-:W-:Y:S01]  /*90f20*/  MOV R5, R13 ;  /* 0x0000000d00057202 */ /* 0x002fe20000000f00 */
[----:B------:R-:W-:Y:S02]  /*90f30*/  IMAD.MOV.U32 R3, RZ, RZ, R15 ;  /* 0x000000ffff037224 */ /* 0x000fe400078e000f */
[C---:B-----5:R-:W-:Y:S02]  /*90f40*/  FMUL R12, R6.reuse, R25 ;  /* 0x00000019060c7220 */ /* 0x060fe40000400000 */
[----:B------:R-:W-:Y:S02]  /*90f50*/  FMUL R13, R6, R24 ;  /* 0x00000018060d7220 */ /* 0x000fe40000400000 */
[C---:B------:R-:W-:Y:S01]  /*90f60*/  FMUL R15, R29.reuse, R0 ;  /* 0x000000001d0f7220 */ /* 0x040fe20000400000 */
[----:B------:R-:W3:Y:S01]  /*90f70*/  LDL.LU R17, [R1+0x1100] ;  /* 0x0011000001117983 */ /* 0x000ee20000300800 */
[----:B------:R-:W4:Y:S02]  /*90f80*/  LDL.LU R16, [R1+0x1104] ;  /* 0x0011040001107983 */ /* 0x000f240000300800 */
[----:B--2---:R-:W-:-:S07]  /*90f90*/  FMUL R14, R29, R2 ;  /* 0x000000021d0e7220 */ /* 0x004fce0000400000 */
[----:B------:R-:W-:Y:S01]  /*90fa0*/  HMMA.16816.F32.BF16 R24, R8, R20, R12 ;  /* 0x000000140818723c */ /* 0x000fe2000004180c */
[----:B------:R-:W-:Y:S01]  /*90fb0*/  STL.64 [R1+0x5ad8], R18 ;  /* 0x005ad81201007387 */ /* 0x000fe20000100a00 */
[----:B------:R-:W-:Y:S02]  /*90fc0*/  STL [R1+0x5424], R3 ;  /* 0x0054240301007387 */ /* 0x000fe40000100800 */
[----:B------:R-:W-:Y:S02]  /*90fd0*/  STL [R1+0x5420], R5 ;  /* 0x0054200501007387 */ /* 0x000fe40000100800 */
[----:B------:R-:W-:Y:S01]  /*90fe0*/  STL [R1+0x541c], R4 ;  /* 0x00541c0401007387 */ /* 0x000fe20000100800 */
[----:B------:R-:W2:Y:S01]  /*90ff0*/  LDL.LU R2, [R1+0x1108] ;  /* 0x0011080001027983 */ /* 0x000ea20000300800 */
[----:B------:R-:W5:Y:S11]  /*91000*/  LDL.LU R0, [R1+0x110c] ;  /* 0x00110c0001007983 */ /* 0x000f760000300800 */
[----:B------:R-:W-:Y:S04]  /*91010*/  @!UPT UIADD3 URZ, URZ, URZ, URZ ;  /* 0x0000003f3f3ff290 */ /* 0x000fe8000fffe03f */
[----:B------:R-:W-:Y:S01]  /*91020*/  STL.64 [R1+0xd0], R24 ;  /* 0x0000d01801007387 */ /* 0x000fe20000100a00 */
[----:B------:R0:W-:Y:S03]  /*91030*/  STL.64 [R1+0x5ae0], R22 ;  /* 0x005ae01601007387 */ /* 0x0001e60000100a00 */
[----:B0-----:R-:W2:Y:S04]  /*91040*/  LDL R22, [R1+0x8] ;  /* 0x0000080001167983 */ /* 0x001ea80000100800 */
[----:B------:R-:W2:Y:S01]  /*91050*/  LDL R23, [R1+0xc] ;  /* 0x00000c0001177983 */ /* 0x000ea20000100800 */
[----:B------:R-:W-:Y:S01]  /*91060*/  MOV R3, R26 ;  /* 0x0000001a00037202 */ /* 0x000fe20000000f00 */
[----:B------:R-:W-:-:S02]  /*91070*/  IMAD.MOV.U32 R5, RZ, RZ, R27 ;  /* 0x000000ffff057224 */ /* 0x000fc400078e001b */
[----:B------:R-:W5:Y:S01]  /*91080*/  LDL.LU R24, [R1+0x60] ;  /* 0x0000600001187983 */ /* 0x000f620000300800 */
[----:B------:R-:W-:Y:S02]  /*91090*/  MOV R25, R7 ;  /* 0x0000000700197202 */ /* 0x000fe40000000f00 */
[----:B------:R-:W5:Y:S01]  /*910a0*/  LDL.LU R7, [R1+0x5b44] ;  /* 0x005b440001077983 */ /* 0x000f620000300800 */
[C---:B---3--:R-:W-:Y:S02]  /*910b0*/  FMUL R12, R6.reuse, R17 ;  /* 0x00000011060c7220 */ /* 0x048fe40000400000 */
[----:B----4-:R-:W-:Y:S01]  /*910c0*/  FMUL R13, R6, R16 ;  /* 0x00000010060d7220 */ /* 0x010fe20000400000 */
[----:B--2---:R0:W-:Y:S01]  /*910d0*/  STL.64 [R1+0x5af8], R22 ;  /* 0x005af81601007387 */ /* 0x0041e20000100a00 */
[----:B------:R-:W-:Y:S02]  /*910e0*/  STL [R1+0x542c], R3 ;  /* 0x00542c0301007387 */ /* 0x000fe40000100800 */
[----:B------:R-:W-:Y:S02]  /*910f0*/  STL [R1+0x5428], R5 ;  /* 0x0054280501007387 */ /* 0x000fe40000100800 */
[----:B------:R-:W2:Y:S01]  /*91100*/  LDL.LU R6, [R1+0x5b40] ;  /* 0x005b400001067983 */ /* 0x000ea20000300800 */
[----:B0-----:R-:W3:Y:S04]  /*91110*/  LDL R22, [R1+0x18] ;  /* 0x0000180001167983 */ /* 0x001ee80000100800 */
[----:B------:R-:W3:Y:S04]  /*91120*/  LDL R23, [R1+0x1c] ;  /* 0x00001c0001177983 */ /* 0x000ee80000100800 */
[----:B---3--:R0:W-:Y:S04]  /*91130*/  STL.64 [R1+0x5b10], R22 ;  /* 0x005b101601007387 */ /* 0x0081e80000100a00 */
[----:B0-----:R-:W3:Y:S01]  /*91140*/  LDL.64 R22, [R1+0x28] ;  /* 0x0000280001167983 */ /* 0x001ee20000100a00 */
[----:B------:R-:W4:Y:S02]  /*91150*/  LDL.LU R16, [R1+0xa80] ;  /* 0x000a800001107983 */ /* 0x000f240000300800 */
[----:B------:R-:W4:Y:S02]  /*91160*/  LDL.LU R17, [R1+0xa84] ;  /* 0x000a840001117983 */ /* 0x000f240000300800 */
[----:B------:R-:W2:Y:S01]  /*91170*/  LDL.LU R18, [R1+0xa88] ;  /* 0x000a880001127983 */ /* 0x000ea20000300800 */
[----:B------:R-:W2:Y:S04]  /*91180*/  LDL.LU R19, [R1+0xa8c] ;  /* 0x000a8c0001137983 */ /* 0x000ea80000300800 */
[----:B--2---:R-:W-:Y:S01]  /*91190*/  STL.64 [R1+0x5af0], R18 ;  /* 0x005af01201007387 */ /* 0x004fe20000100a00 */
[----:B----4-:R0:W-:Y:S03]  /*911a0*/  STL.64 [R1+0x5ae8], R16 ;  /* 0x005ae81001007387 */ /* 0x0101e60000100a00 */
        /* <DEDUP_REMOVED lines=10> */
[----:B------:R-:W-:-:S02]  /*91250*/  FMUL R14, R29, R2 ;  /* 0x000000021d0e7220 */ /* 0x000fc40000400000 */
[----:B-----5:R-:W-:-:S07]  /*91260*/  FMUL R15, R29, R0 ;  /* 0x000000001d0f7220 */ /* 0x020fce0000400000 */
[----:B------:R-:W-:Y:S01]  /*91270*/  HMMA.16816.F32.BF16 R8, R8, R24, R12 ;  /* 0x000000180808723c */ /* 0x000fe2000004180c */
[----:B----4-:R-:W-:Y:S01]  /*91280*/  STL.64 [R1+0x5b20], R18 ;  /* 0x005b201201007387 */ /* 0x010fe20000100a00 */
[----:B--2---:R0:W-:Y:S03]  /*91290*/  STL.64 [R1+0x5b18], R16 ;  /* 0x005b181001007387 */ /* 0x0041e60000100a00 */
[----:B0-----:R-:W2:Y:S01]  /*912a0*/  LDL.LU R16, [R1+0xa60] ;  /* 0x000a600001107983 */ /* 0x001ea20000300800 */
[----:B------:R-:W2:Y:S02]  /*912b0*/  LDL.LU R17, [R1+0xa64] ;  /* 0x000a640001117983 */ /* 0x000ea40000300800 */
[----:B------:R-:W2:Y:S02]  /*912c0*/  LDL.LU R18, [R1+0xa68] ;  /* 0x000a680001127983 */ /* 0x000ea40000300800 */
[----:B------:R-:W2:Y:S01]  /*912d0*/  LDL.LU R19, [R1+0xa6c] ;  /* 0x000a6c0001137983 */ /* 0x000ea20000300800 */
[----:B------:R-:W-:Y:S01]  /*912e0*/  STL [R1+0x2500], R29 ;  /* 0x0025001d01007387 */ /* 0x000fe20000100800 */
[----:B------:R-:W2:Y:S02]  /*912f0*/  LDL.LU.64 R26, [R1+0x5b38] ;  /* 0x005b3800011a7983 */ /* 0x000ea40000300a00 */
[----:B------:R-:W2:Y:S09]  /*91300*/  LDL.LU.64 R24, [R1+0x5b30] ;  /* 0x005b300001187983 */ /* 0x000eb20000300a00 */
[----:B------:R0:W-:Y:S01]  /*91310*/  STL [R1+0x90], R8 ;  /* 0x0000900801007387 */ /* 0x0001e20000100800 */
[----:B------:R1:W-:Y:S01]  /*91320*/  STL [R1+0x9c], R11 ;  /* 0x00009c0b01007387 */ /* 0x0003e20000100800 */
[----:B------:R-:W-:Y:S01]  /*91330*/  IMAD.MOV.U32 R3, RZ, RZ, R9 ;  /* 0x000000ffff037224 */ /* 0x000fe200078e0009 */
[----:B------:R-:W-:Y:S01]  /*91340*/  MOV R5, R10 ;  /* 0x0000000a00057202 */ /* 0x000fe20000000f00 */
[----:B------:R-:W-:Y:S01]  /*91350*/  IMAD.MOV.U32 R10, RZ, RZ, R6 ;  /* 0x000000ffff0a7224 */ /* 0x000fe200078e0006 */
[----:B0-----:R-:W4:Y:S01]  /*91360*/  LDL.LU R8, [R1+0xa30] ;  /* 0x000a300001087983 */ /* 0x001f220000300800 */
[----:B------:R-:W4:Y:S02]  /*91370*/  LDL.LU R9, [R1+0xa34] ;  /* 0x000a340001097983 */ /* 0x000f240000300800 */
[----:B------:R-:W4:Y:S01]  /*91380*/  LDL.LU R6, [R1+0x5b2c] ;  /* 0x005b2c0001067983 */ /* 0x000f220000300800 */
[----:B-1----:R-:W-:-:S02]  /*91390*/  MOV R11, R7 ;  /* 0x00000007000b7202 */ /* 0x002fc40000000f00 */
[----:B------:R-:W4:Y:S01]  /*913a0*/  LDL.LU R7, [R1+0x5b28] ;  /* 0x005b280001077983 */ /* 0x000f220000300800 */
[----:B------:R-:W5:Y:S02]  /*913b0*/  LDL R14, [R1+0x58] ;  /* 0x00005800010e7983 */ /* 0x000f640000100800 */
[----:B------:R-:W5:Y:S02]  /*913c0*/  LDL R15, [R1+0x5c] ;  /* 0x00005c00010f7983 */ /* 0x000f640000100800 */
[----:B------:R0:W-:Y:S01]  /*913d0*/  STL [R1+0x57d8], R3 ;  /* 0x0057d80301007387 */ /* 0x0001e20000100800 */
[----:B---3--:R-:W-:Y:S01]  /*913e0*/  MOV R29, R22 ;  /* 0x00000016001d7202 */ /* 0x008fe20000000f00 */
[----:B0-----:R-:W-:Y:S01]  /*913f0*/  IMAD.MOV.U32 R3, RZ, RZ, R23 ;  /* 0x000000ffff037224 */ /* 0x001fe200078e0017 */
[C---:B--2---:R-:W-:Y:S11]  /*91400*/  HMMA.16816.F32.BF16 R16, R24.reuse, R22, R16 ;  /* 0x000000161810723c */ /* 0x044ff60000041810 */
[----:B------:R-:W-:Y:S11]  /*91410*/  @!UPT UIADD3 URZ, URZ, URZ, URZ ;  /* 0x0000003f3f3ff290 */ /* 0x000ff6000fffe03f */
[----:B------:R-:W-:Y:S01]  /*91420*/  @!UPT UIADD3 URZ, URZ, URZ, URZ ;  /* 0x0000003f3f3ff290 */ /* 0x000fe2000fffe03f */
[----:B------:R-:W-:Y:S01]  /*91430*/  STL.64 [R1+0xc0], R16 ;  /* 0x0000c01001007387 */ /* 0x000fe20000100a00 */
[----:B------:R0:W-:Y:S03]  /*91440*/  STL.64 [R1+0xc8], R18 ;  /* 0x0000c81201007387 */ /* 0x0001e60000100a00 */
[----:B0-----:R-:W2:Y:S01]  /*91450*/  LDL.LU.64 R18, [R1+0x5b20] ;  /* 0x005b200001127983 */ /* 0x001ea20000300a00 */
[----:B------:R-:W2:Y:S02]  /*91460*/  LDL.LU.64 R16, [R1+0x5b18] ;  /* 0x005b180001107983 */ /* 0x000ea40000300a00 */
[----:B------:R-:W2:Y:S02]  /*91470*/  LDL.LU.64 R22, [R1+0x5b10] ;  /* 0x005b100001167983 */ /* 0x000ea40000300a00 */
[C---:B--2---:R-:W-:Y:S01]  /*91480*/  HMMA.16816.F32.BF16 R20, R24.reuse, R22, R16 ;  /* 0x000000161814723c */ /* 0x044fe20000041810 */
[----:B------:R-:W2:Y:S01]  /*91490*/  LDL.LU.64 R18, [R1+0x5b08] ;  /* 0x005b080001127983 */ /* 0x000ea20000300a00 */
[----:B------:R-:W2:Y:S11]  /*914a0*/  LDL.LU.64 R16, [R1+0x5b00] ;  /* 0x005b000001107983 */ /* 0x000eb60000300a00 */
[----:B------:R-:W-:Y:S10]  /*914b0*/  @!UPT UIADD3 URZ, URZ, URZ, URZ ;  /* 0x0000003f3f3ff290 */ /* 0x000ff4000fffe03f */
[----:B------:R-:W-:Y:S01]  /*914c0*/  STL.64 [R1+0xf0], R20 ;  /* 0x0000f01401007387 */ /* 0x000fe20000100a00 */
[----:B------:R0:W-:Y:S03]  /*914d0*/  STL.64 [R1+0xf8], R22 ;  /* 0x0000f81601007387 */ /* 0x0001e60000100a00 */
[----:B0-----:R-:W2:Y:S04]  /*914e0*/  LDL.LU.64 R22, [R1+0x5af8] ;  /* 0x005af80001167983 */ /* 0x001ea80000300a00 */
[----:B------:R-:W0:Y:S04]  /*914f0*/  S2R R28, SR_TID.X ;  /* 0x00000000001c7919 */ /* 0x000e280000002100 */
[----:B------:R-:W1:Y:S01]  /*91500*/  S2R R2, SR_TID.X ;  /* 0x0000000000027919 */ /* 0x000e620000002100 */
[----:B----4-:R-:W-:Y:S01]  /*91510*/  HMMA.16816.F32.BF16 R8, R24, R6, R8 ;  /* 0x000000061808723c */ /* 0x010fe20000041808 */
[C---:B0-----:R-:W-:Y:S01]  /*91520*/  IMAD.SHL.U32 R0, R28.reuse, 0x100, RZ ;  /* 0x000001001c007824 */ /* 0x041fe200078e00ff */
[----:B------:R-:W-:-:S04]  /*91530*/  LOP3.LUT R28, R28, 0x7, RZ, 0xc0, !PT ;  /* 0x000000071c1c7812 */ /* 0x000fc800078ec0ff */
[----:B------:R-:W-:-:S04]  /*91540*/  SHF.L.U32 R28, R28, 0x4, RZ ;  /* 0x000000041c1c7819 */ /* 0x000fc800000006ff */
[----:B------:R-:W-:-:S04]  /*91550*/  LOP3.LUT R28, R28, 0xf00, R0, 0xf8, !PT ;  /* 0x00000f001c1c7812 */ /* 0x000fc800078ef800 */
[----:B-1----:R-:W-:-:S04]  /*91560*/  LOP3.LUT R28, R28, 0x10, R2, 0x78, !PT ;  /* 0x000000101c1c7812 */ /* 0x002fc800078e7802 */
[----:B------:R-:W-:Y:S01]  /*91570*/  LOP3.LUT R28, R28, 0x20, RZ, 0x3c, !PT ;  /* 0x000000201c1c7812 */ /* 0x000fe200078e3cff */
[C---:B--2---:R-:W-:Y:S01]  /*91580*/  HMMA.16816.F32.BF16 R20, R24.reuse, R22, R16 ;  /* 0x000000161814723c */ /* 0x044fe20000041810 */
[----:B------:R-:W5:Y:S01]  /*91590*/  LDL.LU.64 R18, [R1+0x5af0] ;  /* 0x005af00001127983 */ /* 0x000f620000300a00 */
[----:B------:R-:W5:Y:S11]  /*915a0*/  LDL.LU.64 R16, [R1+0x5ae8] ;  /* 0x005ae80001107983 */ /* 0x000f760000300a00 */
[----:B------:R-:W-:Y:S10]  /*915b0*/  @!UPT UIADD3 URZ, URZ, URZ, URZ ;  /* 0x0000003f3f3ff290 */ /* 0x000ff4000fffe03f */
[----:B------:R-:W-:Y:S01]  /*915c0*/  STL.64 [R1+0x120], R20 ;  /* 0x0001201401007387 */ /* 0x000fe20000100a00 */
[----:B------:R0:W-:Y:S03]  /*915d0*/  STL.64 [R1+0x128], R22 ;  /* 0x0001281601007387 */ /* 0x0001e60000100a00 */
[----:B0-----:R-:W2:Y:S01]  /*915e0*/  LDL.LU.64 R22, [R1+0x5ae0] ;  /* 0x005ae00001167983 */ /* 0x001ea20000300a00 */
[----:B------:R-:W-:Y:S02]  /*915f0*/  STL.64 [R1+0x5a88], R6 ;  /* 0x005a880601007387 */ /* 0x000fe40000100a00 */
[----:B------:R0:W-:Y:S02]  /*91600*/  STL [R1+0x5a80], R5 ;  /* 0x005a800501007387 */ /* 0x0001e40000100800 */
[----:B------:R-:W-:Y:S01]  /*91610*/  STL.64 [R1+0x110], R8 ;  /* 0x0001100801007387 */ /* 0x000fe20000100a00 */
[----:B------:R-:W-:Y:S02]  /*91620*/  STL.64 [R1+0x118], R10 ;  /* 0x0001180a01007387 */ /* 0x000fe40000100a00 */
[----:B------:R-:W1:Y:S04]  /*91630*/  LDSM.16.M88.4 R8, [R28+0x61000] ;  /* 0x061000001c08783b */ /* 0x000e680000000200 */
[----:B------:R-:W3:Y:S01]  /*91640*/  LDL.LU R4, [R1+0xaa0] ;  /* 0x000aa00001047983 */ /* 0x000ee20000300800 */
[----:B0-----:R-:W3:Y:S01]  /*91650*/  LDL.LU R5, [R1+0xaa4] ;  /* 0x000aa40001057983 */ /* 0x001ee20000300800 */
[----:B------:R-:W3:Y:S02]  /*91660*/  LDL.LU R6, [R1+0xaa8] ;  /* 0x000aa80001067983 */ /* 0x000ee40000300800 */
[----:B------:R-:W3:Y:S01]  /*91670*/  LDL.LU R7, [R1+0xaac] ;  /* 0x000aac0001077983 */ /* 0x000ee20000300800 */
[----:B-1----:R-:W-:Y:S01]  /*91680*/  STL.64 [R1+0x5ad0], R10 ;  /* 0x005ad00a01007387 */ /* 0x002fe20000100a00 */
[----:B------:R0:W-:Y:S03]  /*91690*/  STL.64 [R1+0x5ac8], R8 ;  /* 0x005ac80801007387 */ /* 0x0001e60000100a00 */
[----:B0-----:R-:W2:Y:S01]  /*916a0*/  LDL.LU R8, [R1+0xad0] ;  /* 0x000ad00001087983 */ /* 0x001ea20000300800 */
[----:B------:R-:W2:Y:S02]  /*916b0*/  LDL.LU R9, [R1+0xad4] ;  /* 0x000ad40001097983 */ /* 0x000ea40000300800 */
[----:B------:R-:W2:Y:S02]  /*916c0*/  LDL.LU R10, [R1+0xad8] ;  /* 0x000ad800010a7983 */ /* 0x000ea40000300800 */
[----:B------:R-:W2:Y:S01]  /*916d0*/  LDL.LU R11, [R1+0xadc] ;  /* 0x000adc00010b7983 */ /* 0x000ea20000300800 */
[C---:B-----5:R-:W-:Y:S01]  /*916e0*/  HMMA.16816.F32.BF16 R12, R24.reuse, R14, R16 ;  /* 0x0000000e180c723c */ /* 0x060fe20000041810 */
[----:B------:R-:W3:Y:S11]  /*916f0*/  LDL.LU.64 R18, [R1+0x5ad8] ;  /* 0x005ad80001127983 */ /* 0x000ef60000300a00 */
[----:B------:R-:W-:Y:S11]  /*91700*/  @!UPT UIADD3 URZ, URZ, URZ, URZ ;  /* 0x0000003f3f3ff290 */ /* 0x000ff6000fffe03f */
[----:B------:R-:W-:Y:S01]  /*91710*/  STL.64 [R1+0x140], R12 ;  /* 0x0001400c01007387 */ /* 0x000fe20000100a00 */
[----:B------:R-:W-:Y:S02]  /*91720*/  STL.64 [R1+0x148], R14 ;  /* 0x0001480e01007387 */ /* 0x000fe40000100a00 */
[----:B------:R-:W0:Y:S02]  /*91730*/  LDSM.16.M88.4 R12, [R28+0x62000] ;  /* 0x062000001c0c783b */ /* 0x000e240000000200 */
[----:B0-----:R0:W-:Y:S02]  /*91740*/  STL.64 [R1+0x5a38], R14 ;  /* 0x005a380e01007387 */ /* 0x0011e40000100a00 */
[----:B------:R-:W-:Y:S02]  /*91750*/  STL.64 [R1+0x5a30], R12 ;  /* 0x005a300c01007387 */ /* 0x000fe40000100a00 */
[----:B0-----:R-:W4:Y:S01]  /*91760*/  LDL.64 R14, [R1+0x68] ;  /* 0x00006800010e7983 */ /* 0x001f220000100a00 */
[C---:B--2---:R-:W-:Y:S08]  /*91770*/  HMMA.16816.F32.BF16 R20, R24.reuse, R22, R8 ;  /* 0x000000161814723c */ /* 0x044ff00000041808 */
[C---:B---3--:R-:W-:Y:S11]  /*91780*/  HMMA.16816.F32.BF16 R4, R24.reuse, R18, R4 ;  /* 0x000000121804723c */ /* 0x048ff60000041804 */
[----:B------:R-:W-:Y:S11]  /*91790*/  @!UPT UIADD3 URZ, URZ, URZ, URZ ;  /* 0x0000003f3f3ff290 */ /* 0x000ff6000fffe03f */
[----:B------:R-:W-:Y:S01]  /*917a0*/  @!UPT UIADD3 URZ, URZ, URZ, URZ ;  /* 0x0000003f3f3ff290 */ /* 0x000fe2000fffe03f */
[----:B------:R0:W-:Y:S02]  /*917b0*/  STL.64 [R1+0x150], R4 ;  /* 0x0001500401007387 */ /* 0x0001e40000100a00 */
[----:B0-----:R-:W-:Y:S01]  /*917c0*/  IMAD.MOV.U32 R5, RZ, RZ, R18 ;  /* 0x000000ffff057224 */ /* 0x001fe200078e0012 */
[----:B------:R-:W-:Y:S02]  /*917d0*/  MOV R4, R19 ;  /* 0x0000001300047202 */ /* 0x000fe40000000f00 */
[----:B------:R-:W0:Y:S04]  /*917e0*/  LDSM.16.M88.4 R16, [R28+0x63000] ;  /* 0x063000001c10783b */ /* 0x000e280000000200 */
[----:B------:R-:W-:Y:S04]  /*917f0*/  STL.64 [R1+0x158], R6 ;  /* 0x0001580601007387 */ /* 0x000fe80000100a00 */
[----:B0-----:R-:W-:Y:S01]  /*91800*/  STL.64 [R1+0x59c8], R18 ;  /* 0x0059c81201007387 */ /* 0x001fe20000100a00 */
[----:B------:R0:W-:Y:S03]  /*91810*/  STL.64 [R1+0x59c0], R16 ;  /* 0x0059c01001007387 */ /* 0x0001e60000100a00 */
[----:B0-----:R-:W4:Y:S01]  /*91820*/  LDL.LU R16, [R1+0xac0] ;  /* 0x000ac00001107983 */ /* 0x001f220000300800 */
[----:B------:R-:W4:Y:S02]  /*91830*/  LDL.LU R17, [R1+0xac4] ;  /* 0x000ac40001117983 */ /* 0x000f240000300800 */
[----:B------:R-:W4:Y:S02]  /*91840*/  LDL.LU R18, [R1+0xac8] ;  /* 0x000ac80001127983 */ /* 0x000f240000300800 */
[----:B------:R-:W4:Y:S01]  /*91850*/  LDL.LU R19, [R1+0xacc] ;  /* 0x000acc0001137983 */ /* 0x000f220000300800 */
[----:B------:R-:W2:Y:S01]  /*91860*/  LDL.LU.64 R10, [R1+0x5ad0] ;  /* 0x005ad000010a7983 */ /* 0x000ea20000300a00 */
[----:B------:R-:W2:Y:S02]  /*91870*/  LDL.LU.64 R8, [R1+0x5ac8] ;  /* 0x005ac80001087983 */ /* 0x000ea40000300a00 */
[----:B------:R-:W-:Y:S02]  /*91880*/  STL.64 [R1+0x180], R20 ;  /* 0x0001801401007387 */ /* 0x000fe40000100a00 */
[----:B------:R-:W-:Y:S02]  /*91890*/  STL.64 [R1+0x188], R22 ;  /* 0x0001881601007387 */ /* 0x000fe40000100a00 */
[----:B------:R-:W0:Y:S04]  /*918a0*/  LDSM.16.M88.4 R20, [R28+0x64000] ;  /* 0x064000001c14783b */ /* 0x000e280000000200 */
[----:B0-----:R0:W-:Y:S01]  /*918b0*/  STL.64 [R1+0x5958], R22 ;  /* 0x0059581601007387 */ /* 0x0011e20000100a00 */
[----:B------:R-:W-:Y:S03]  /*918c0*/  STL.64 [R1+0x5950], R20 ;  /* 0x0059501401007387 */ /* 0x000fe60000100a00 */
[----:B0-----:R-:W3:Y:S01]  /*918d0*/  LDL.64 R22, [R1+0x58] ;  /* 0x0000580001167983 */ /* 0x001ee20000100a00 */
[----:B----4-:R-:W-:Y:S01]  /*918e0*/  HMMA.16816.F32.BF16 R16, R24, R14, R16 ;  /* 0x0000000e1810723c */ /* 0x010fe20000041810 */
[----:B------:R-:W-:Y:S01]  /*918f0*/  IMAD.MOV.U32 R2, RZ, RZ, R14 ;  /* 0x000000ffff027224 */ /* 0x000fe200078e000e */
[----:B------:R-:W-:Y:S01]  /*91900*/  MOV R0, R15 ;  /* 0x0000000f00007202 */ /* 0x000fe20000000f00 */
[----:B------:R-:W0:Y:S04]  /*91910*/  LDSM.16.M88.4 R24, [R28+0x65000] ;  /* 0x065000001c18783b */ /* 0x000e280000000200 */
[----:B---3--:R-:W-:Y:S11]  /*91920*/  STL.64 [R1+0x5a78], R22 ;  /* 0x005a781601007387 */ /* 0x008ff60000100a00 */
[----:B------:R-:W-:Y:S05]  /*91930*/  @!UPT UIADD3 URZ, URZ, URZ, URZ ;  /* 0x0000003f3f3ff290 */ /* 0x000fea000fffe03f */
[----:B------:R1:W-:Y:S02]  /*91940*/  STL.64 [R1+0x170], R16 ;  /* 0x0001701001007387 */ /* 0x0003e40000100a00 */
[----:B------:R3:W-:Y:S01]  /*91950*/  STL.64 [R1+0x178], R18 ;  /* 0x0001781201007387 */ /* 0x0007e20000100a00 */
[----:B-1----:R-:W4:Y:S01]  /*91960*/  LDL.LU R16, [R1+0x9a0] ;  /* 0x0009a00001107983 */ /* 0x002f220000300800 */
[----:B------:R-:W4:Y:S02]  /*91970*/  LDL.LU R17, [R1+0x9a4] ;  /* 0x0009a40001117983 */ /* 0x000f240000300800 */
[----:B---3--:R-:W3:Y:S02]  /*91980*/  LDL.LU R18, [R1+0x9a8] ;  /* 0x0009a80001127983 */ /* 0x008ee40000300800 */
[----:B------:R-:W3:Y:S02]  /*91990*/  LDL.LU R19, [R1+0x9ac] ;  /* 0x0009ac0001137983 */ /* 0x000ee40000300800 */
[----:B---3--:R-:W-:Y:S01]  /*919a0*/  STL.64 [R1+0x59f0], R18 ;  /* 0x0059f01201007387 */ /* 0x008fe20000100a00 */
[----:B----4-:R1:W-:Y:S03]  /*919b0*/  STL.64 [R1+0x59e8], R16 ;  /* 0x0059e81001007387 */ /* 0x0103e60000100a00 */
[----:B-1----:R-:W3:Y:S01]  /*919c0*/  LDL.LU R16, [R1+0x9c0] ;  /* 0x0009c00001107983 */ /* 0x002ee20000300800 */
[----:B------:R-:W3:Y:S02]  /*919d0*/  LDL.LU R17, [R1+0x9c4] ;  /* 0x0009c40001117983 */ /* 0x000ee40000300800 */
[----:B------:R-:W4:Y:S02]  /*919e0*/  LDL.LU R18, [R1+0x9c8] ;  /* 0x0009c80001127983 */ /* 0x000f240000300800 */
[----:B------:R-:W4:Y:S01]  /*919f0*/  LDL.LU R19, [R1+0x9cc] ;  /* 0x0009cc0001137983 */ /* 0x000f220000300800 */
[----:B------:R-:W5:Y:S01]  /*91a00*/  LDL.LU R12, [R1+0x9f0] ;  /* 0x0009f000010c7983 */ /* 0x000f620000300800 */
[----:B------:R-:W5:Y:S02]  /*91a10*/  LDL.LU R13, [R1+0x9f4] ;  /* 0x0009f400010d7983 */ /* 0x000f640000300800 */
[----:B------:R-:W2:Y:S02]  /*91a20*/  LDL.LU R14, [R1+0x9f8] ;  /* 0x0009f800010e7983 */ /* 0x000ea40000300800 */
[----:B------:R-:W2:Y:S02]  /*91a30*/  LDL.LU R15, [R1+0x9fc] ;  /* 0x0009fc00010f7983 */ /* 0x000ea40000300800 */
[----:B--2---:R1:W-:Y:S01]  /*91a40*/  STL.64 [R1+0x5a48], R14 ;  /* 0x005a480e01007387 */ /* 0x0043e20000100a00 */
[----:B-----5:R-:W-:Y:S03]  /*91a50*/  STL.64 [R1+0x5a40], R12 ;  /* 0x005a400c01007387 */ /* 0x020fe60000100a00 */
[----:B-1----:R-:W2:Y:S04]  /*91a60*/  LDL.64 R14, [R1+0x38] ;  /* 0x00003800010e7983 */ /* 0x002ea80000100a00 */
[----:B--2---:R1:W-:Y:S01]  /*91a70*/  STL.64 [R1+0x5a58], R14 ;  /* 0x005a580e01007387 */ /* 0x0043e20000100a00 */
[----:B------:R-:W2:Y:S01]  /*91a80*/  LDL.64 R6, [R1+0x8] ;  /* 0x0000080001067983 */ /* 0x000ea20000100a00 */
[----:B-1----:R-:W-:Y:S01]  /*91a90*/  MOV R15, R4 ;  /* 0x00000004000f7202 */ /* 0x002fe20000000f00 */
[----:B------:R-:W-:Y:S01]  /*91aa0*/  IMAD.MOV.U32 R14, RZ, RZ, R5 ;  /* 0x000000ffff0e7224 */ /* 0x000fe200078e0005 */
[----:B--2---:R1:W-:Y:S01]  /*91ab0*/  STL.64 [R1+0x5aa0], R6 ;  /* 0x005aa00601007387 */ /* 0x0043e20000100a00 */
[----:B------:R-:W2:Y:S02]  /*91ac0*/  LDL.LU R20, [R1+0xa70] ;  /* 0x000a700001147983 */ /* 0x000ea40000300800 */
[----:B------:R-:W2:Y:S02]  /*91ad0*/  LDL.LU R21, [R1+0xa74] ;  /* 0x000a740001157983 */ /* 0x000ea40000300800 */
[----:B------:R-:W5:Y:S01]  /*91ae0*/  LDL.LU R22, [R1+0xa78] ;  /* 0x000a780001167983 */ /* 0x000f620000300800 */
[----:B------:R-:W5:Y:S01]  /*91af0*/  LDL.LU R23, [R1+0xa7c] ;  /* 0x000a7c0001177983 */ /* 0x000f620000300800 */
[----:B------:R-:W2:Y:S02]  /*91b00*/  LDL.LU R4, [R1+0xab0] ;  /* 0x000ab00001047983 */ /* 0x000ea40000300800 */
[----:B------:R-:W2:Y:S01]  /*91b10*/  LDL.LU R5, [R1+0xab4] ;  /* 0x000ab40001057983 */ /* 0x000ea20000300800 */
[----:B-1----:R-:W2:Y:S01]  /*91b20*/  LDL.LU R6, [R1+0xab8] ;  /* 0x000ab80001067983 */ /* 0x002ea20000300800 */
[----:B------:R-:W2:Y:S03]  /*91b30*/  LDL.LU R7, [R1+0xabc] ;  /* 0x000abc0001077983 */ /* 0x000ea60000300800 */
[----:B--2---:R-:W-:Y:S01]  /*91b40*/  STL.64 [R1+0x5ab0], R6 ;  /* 0x005ab00601007387 */ /* 0x004fe20000100a00 */
[----:B------:R-:W-:Y:S02]  /*91b50*/  STL.64 [R1+0x5aa8], R4 ;  /* 0x005aa80401007387 */ /* 0x000fe40000100a00 */
[----:B-----5:R-:W-:Y:S02]  /*91b60*/  STL.64 [R1+0x5a98], R22 ;  /* 0x005a981601007387 */ /* 0x020fe40000100a00 */
[----:B------:R1:W-:Y:S02]  /*91b70*/  STL.64 [R1+0x5a90], R20 ;  /* 0x005a901401007387 */ /* 0x0003e40000100a00 */
[----:B-1----:R-:W2:Y:S01]  /*91b80*/  LDL.LU R20, [R1+0xa90] ;  /* 0x000a900001147983 */ /* 0x002ea20000300800 */
[----:B------:R-:W2:Y:S02]  /*91b90*/  LDL.LU R21, [R1+0xa94] ;  /* 0x000a940001157983 */ /* 0x000ea40000300800 */
[----:B------:R-:W5:Y:S02]  /*91ba0*/  LDL.LU R22, [R1+0xa98] ;  /* 0x000a980001167983 */ /* 0x000f640000300800 */
[----:B------:R-:W5:Y:S02]  /*91bb0*/  LDL.LU R23, [R1+0xa9c] ;  /* 0x000a9c0001177983 */ /* 0x000f640000300800 */
[----:B------:R-:W-:Y:S01]  /*91bc0*/  IMAD.MOV.U32 R6, RZ, RZ, R29 ;  /* 0x000000ffff067224 */ /* 0x000fe200078e001d */
[----:B------:R-:W-:Y:S01]  /*91bd0*/  MOV R7, R3 ;  /* 0x0000000300077202 */ /* 0x000fe20000000f00 */
[----:B-----5:R-:W-:Y:S01]  /*91be0*/  STL.64 [R1+0x5ac0], R22 ;  /* 0x005ac01601007387 */ /* 0x020fe20000100a00 */
[----:B--2---:R1:W-:Y:S03]  /*91bf0*/  STL.64 [R1+0x5ab8], R20 ;  /* 0x005ab81401007387 */ /* 0x0043e60000100a00 */
[----:B-1----:R-:W2:Y:S01]  /*91c00*/  LDL.LU R20, [R1+0xae0] ;  /* 0x000ae00001147983 */ /* 0x002ea20000300800 */
[----:B------:R-:W2:Y:S02]  /*91c10*/  LDL.LU R21, [R1+0xae4] ;  /* 0x000ae40001157983 */ /* 0x000ea40000300800 */
[----:B------:R-:W2:Y:S02]  /*91c20*/  LDL.LU R22, [R1+0xae8] ;  /* 0x000ae80001167983 */ /* 0x000ea40000300800 */
[----:B------:R-:W2:Y:S01]  /*91c30*/  LDL.LU R23, [R1+0xaec] ;  /* 0x000aec0001177983 */ /* 0x000ea20000300800 */
[----:B------:R-:W-:Y:S01]  /*91c40*/  STL.64 [R1+0x5a70], R14 ;  /* 0x005a700e01007387 */ /* 0x000fe20000100a00 */
[----:B----4-:R1:W-:Y:S02]  /*91c50*/  STL.64 [R1+0x5a00], R18 ;  /* 0x005a001201007387 */ /* 0x0103e40000100a00 */
[----:B---3--:R-:W-:Y:S01]  /*91c60*/  STL.64 [R1+0x59f8], R16 ;  /* 0x0059f81001007387 */ /* 0x008fe20000100a00 */
[----:B-1----:R-:W3:Y:S01]  /*91c70*/  LDL.64 R18, [R1+0x18] ;  /* 0x0000180001127983 */ /* 0x002ee20000100a00 */
[----:B0-----:R0:W-:Y:S02]  /*91c80*/  STL.64 [R1+0x58e0], R26 ;  /* 0x0058e01a01007387 */ /* 0x0011e40000100a00 */
[----:B------:R1:W-:Y:S02]  /*91c90*/  STL.64 [R1+0x58d8], R24 ;  /* 0x0058d81801007387 */ /* 0x0003e40000100a00 */
[----:B------:R-:W4:Y:S01]  /*91ca0*/  LDL.LU R12, [R1+0xa20] ;  /* 0x000a2000010c7983 */ /* 0x000f220000300800 */
[----:B------:R-:W4:Y:S01]  /*91cb0*/  LDL.LU R13, [R1+0xa24] ;  /* 0x000a2400010d7983 */ /* 0x000f220000300800 */
[----:B------:R-:W4:Y:S02]  /*91cc0*/  LDL.LU R14, [R1+0xa28] ;  /* 0x000a2800010e7983 */ /* 0x000f240000300800 */
[----:B------:R-:W4:Y:S02]  /*91cd0*/  LDL.LU R15, [R1+0xa2c] ;  /* 0x000a2c00010f7983 */ /* 0x000f240000300800 */
[----:B0-----:R-:W-:Y:S01]  /*91ce0*/  IMAD.MOV.U32 R26, RZ, RZ, R2 ;  /* 0x000000ffff1a7224 */ /* 0x001fe200078e0002 */
[----:B------:R-:W-:-:S05]  /*91cf0*/  MOV R27, R0 ;  /* 0x00000000001b7202 */ /* 0x000fca0000000f00 */
[----:B------:R0:W-:Y:S01]  /*91d00*/  STL.64 [R1+0x5a50], R26 ;  /* 0x005a501a01007387 */ /* 0x0001e20000100a00 */
[----:B-1----:R-:W5:Y:S02]  /*91d10*/  LDL.LU R24, [R1+0xa00] ;  /* 0x000a000001187983 */ /* 0x002f640000300800 */
[----:B------:R-:W5:Y:S01]  /*91d20*/  LDL.LU R25, [R1+0xa04] ;  /* 0x000a040001197983 */ /* 0x000f620000300800 */
[----:B0-----:R-:W3:Y:S01]  /*91d30*/  LDL.LU R26, [R1+0xa08] ;  /* 0x000a0800011a7983 */ /* 0x001ee20000300800 */
[----:B------:R-:W3:Y:S01]  /*91d40*/  LDL.LU R27, [R1+0xa0c] ;  /* 0x000a0c00011b7983 */ /* 0x000ee20000300800 */
[C---:B--2---:R-:W-:Y:S02]  /*91d50*/  HMMA.16816.F32.BF16 R4, R8.reuse, R6, R20 ;  /* 0x000000060804723c */ /* 0x044fe40000041814 */
[----:B---3--:R-:W-:Y:S01]  /*91d60*/  STL.64 [R1+0x5a68], R26 ;  /* 0x005a681a01007387 */ /* 0x008fe20000100a00 */
[----:B-----5:R0:W-:Y:S03]  /*91d70*/  STL.64 [R1+0x5a60], R24 ;  /* 0x005a601801007387 */ /* 0x0201e60000100a00 */
[----:B0-----:R-:W2:Y:S01]  /*91d80*/  LDL.LU R24, [R1+0xa10] ;  /* 0x000a100001187983 */ /* 0x001ea20000300800 */
[----:B------:R-:W2:Y:S02]  /*91d90*/  LDL.LU R25, [R1+0xa14] ;  /* 0x000a140001197983 */ /* 0x000ea40000300800 */
[----:B------:R-:W2:Y:S02]  /*91da0*/  LDL.LU R26, [R1+0xa18] ;  /* 0x000a1800011a7983 */ /* 0x000ea40000300800 */
[----:B------:R-:W2:Y:S01]  /*91db0*/  LDL.LU R27, [R1+0xa1c] ;  /* 0x000a1c00011b7983 */ /* 0x000ea20000300800 */
[----:B------:R-:W3:Y:S01]  /*91dc0*/  LDL.LU.64 R22, [R1+0x5ac0] ;  /* 0x005ac00001167983 */ /* 0x000ee20000300a00 */
[----:B------:R-:W3:Y:S10]  /*91dd0*/  LDL.LU.64 R20, [R1+0x5ab8] ;  /* 0x005ab80001147983 */ /* 0x000ef40000300a00 */
[----:B------:R-:W-:Y:S02]  /*91de0*/  STL.64 [R1+0xc50], R4 ;  /* 0x000c500401007387 */ /* 0x000fe40000100a00 */
[----:B------:R0:W-:Y:S02]  /*91df0*/  STL.64 [R1+0xc58], R6 ;  /* 0x000c580601007387 */ /* 0x0001e40000100a00 */
[----:B0-----:R-:W5:Y:S01]  /*91e00*/  LDL.LU.64 R6, [R1+0x5ab0] ;  /* 0x005ab00001067983 */ /* 0x001f620000300a00 */
[----:B------:R-:W5:Y:S02]  /*91e10*/  LDL.LU.64 R4, [R1+0x5aa8] ;  /* 0x005aa80001047983 */ /* 0x000f640000300a00 */
[C---:B-----5:R-:W-:Y:S11]  /*91e20*/  HMMA.16816.F32.BF16 R4, R8.reuse, R18, R4 ;  /* 0x000000120804723c */ /* 0x060ff60000041804 */
[----:B------:R-:W-:Y:S11]  /*91e30*/  @!UPT UIADD3 URZ, URZ, URZ, URZ ;  /* 0x0000003f3f3ff290 */ /* 0x000ff6000fffe03f */
[----:B------:R-:W-:Y:S01]  /*91e40*/  @!UPT UIADD3 URZ, URZ, URZ, URZ ;  /* 0x0000003f3f3ff290 */ /* 0x000fe2000fffe03f */
[----:B------:R-:W-:Y:S01]  /*91e50*/  STL.64 [R1+0xc40], R4 ;  /* 0x000c400401007387 */ /* 0x000fe20000100a00 */
[----:B------:R0:W-:Y:S03]  /*91e60*/  STL.64 [R1+0xc48], R6 ;  /* 0x000c480601007387 */ /* 0x0001e60000100a00 */
[----:B0-----:R-:W3:Y:S01]  /*91e70*/  LDL.LU.64 R6, [R1+0x5aa0] ;  /* 0x005aa00001067983 */ /* 0x001ee20000300a00 */
[----:B------:R0:W-:Y:S03]  /*91e80*/  STL.64 [R1+0x5a18], R18 ;  /* 0x005a181201007387 */ /* 0x0001e60000100a00 */
[----:B0-----:R-:W5:Y:S01]  /*91e90*/  LDL.64 R18, [R1+0x28] ;  /* 0x0000280001127983 */ /* 0x001f620000100a00 */
[C---:B---3--:R-:W-:Y:S01]  /*91ea0*/  HMMA.16816.F32.BF16 R20, R8.reuse, R6, R20 ;  /* 0x000000060814723c */ /* 0x048fe20000041814 */
[----:B------:R-:W-:Y:S01]  /*91eb0*/  IMAD.MOV.U32 R2, RZ, RZ, R6 ;  /* 0x000000ffff027224 */ /* 0x000fe200078e0006 */
[----:B------:R-:W-:Y:S11]  /*91ec0*/  MOV R0, R7 ;  /* 0x0000000700007202 */ /* 0x000ff60000000f00 */
[----:B------:R-:W-:Y:S10]  /*91ed0*/  @!UPT UIADD3 URZ, URZ, URZ, URZ ;  /* 0x0000003f3f3ff290 */ /* 0x000ff4000fffe03f */
[----:B------:R-:W-:Y:S01]  /*91ee0*/  STL.64 [R1+0xc30], R20 ;  /* 0x000c301401007387 */ /* 0x000fe20000100a00 */
[----:B------:R0:W-:Y:S03]  /*91ef0*/  STL.64 [R1+0xc38], R22 ;  /* 0x000c381601007387 */ /* 0x0001e60000100a00 */
[----:B0-----:R-:W3:Y:S01]  /*91f00*/  LDL.LU.64 R22, [R1+0x5a98] ;  /* 0x005a980001167983 */ /* 0x001ee20000300a00 */
[----:B------:R-:W3:Y:S02]  /*91f10*/  LDL.LU.64 R20, [R1+0x5a90] ;  /* 0x005a900001147983 */ /* 0x000ee40000300a00 */
[----:B------:R-:W3:Y:S02]  /*91f20*/  LDL.LU.64 R6, [R1+0x5a88] ;  /* 0x005a880001067983 */ /* 0x000ee40000300a00 */
[----:B------:R-:W2:Y:S01]  /*91f30*/  LDL.LU R5, [R1+0x5a80] ;  /* 0x005a800001057983 */ /* 0x000ea20000300800 */
[C---:B---3--:R-:W-:Y:S11]  /*91f40*/  HMMA.16816.F32.BF16 R20, R8.reuse, R6, R20 ;  /* 0x000000060814723c */ /* 0x048ff60000041814 */
[----:B------:R-:W-:Y:S11]  /*91f50*/  @!UPT UIADD3 URZ, URZ, URZ, URZ ;  /* 0x0000003f3f3ff290 */ /* 0x000ff6000fffe03f */
[----:B------:R-:W-:Y:S01]  /*91f60*/  @!UPT UIADD3 URZ, URZ, URZ, URZ ;  /* 0x0000003f3f3ff290 */ /* 0x000fe2000fffe03f */
[----:B------:R-:W-:Y:S01]  /*91f70*/  STL.64 [R1+0x440], R20 ;  /* 0x0004401401007387 */ /* 0x000fe20000100a00 */
[----:B------:R0:W-:Y:S03]  /*91f80*/  STL.64 [R1+0x448], R22 ;  /* 0x0004481601007387 */ /* 0x0001e60000100a00 */
[----:B0-----:R-:W4:Y:S01]  /*91f90*/  LDL.LU.64 R22, [R1+0x5a78] ;  /* 0x005a780001167983 */ /* 0x001f220000300a00 */
[----:B------:R-:W-:Y:S02]  /*91fa0*/  STL.64 [R1+0x5a10], R6 ;  /* 0x005a100601007387 */ /* 0x000fe40000100a00 */
[----:B--2---:R0:W-:Y:S02]  /*91fb0*/  STL [R1+0x5a08], R5 ;  /* 0x005a080501007387 */ /* 0x0041e40000100800 */
[----:B------:R-:W2:Y:S01]  /*91fc0*/  LDL.LU R4, [R1+0x9d0] ;  /* 0x0009d00001047983 */ /* 0x000ea20000300800 */
[----:B0-----:R-:W2:Y:S01]  /*91fd0*/  LDL.LU R5, [R1+0x9d4] ;  /* 0x0009d40001057983 */ /* 0x001ea20000300800 */
        /* <DEDUP_REMOVED lines=8> */
[----:B------:R-:W2:Y:S11]  /*92060*/  LDL.LU R7, [R1+0x9ec] ;  /* 0x0009ec0001077983 */ /* 0x000eb60000300800 */
[----:B------:R-:W-:Y:S02]  /*92070*/  @!UPT UIADD3 URZ, URZ, URZ, URZ ;  /* 0x0000003f3f3ff290 */ /* 0x000fe4000fffe03f */
[----:B------:R-:W-:Y:S01]  /*92080*/  STL.64 [R1+0x430], R12 ;  /* 0x0004300c01007387 */ /* 0x000fe20000100a00 */
[----:B------:R0:W-:Y:S03]  /*92090*/  STL.64 [R1+0x438], R14 ;  /* 0x0004380e01007387 */ /* 0x0001e60000100a00 */
[----:B0-----:R-:W3:Y:S02]  /*920a0*/  LDL.LU.64 R14, [R1+0x5a70] ;  /* 0x005a7000010e7983 */ /* 0x001ee40000300a00 */
[C---:B---3--:R-:W-:Y:S02]  /*920b0*/  HMMA.16816.F32.BF16 R12, R8.reuse, R14, R24 ;  /* 0x0000000e080c723c */ /* 0x048fe40000041818 */
[----:B------:R-:W3:Y:S01]  /*920c0*/  LDL.LU.64 R26, [R1+0x5a68] ;  /* 0x005a6800011a7983 */ /* 0x000ee20000300a00 */
[----:B------:R-:W3:Y:S11]  /*920d0*/  LDL.LU.64 R24, [R1+0x5a60] ;  /* 0x005a600001187983 */ /* 0x000ef60000300a00 */
[----:B------:R-:W-:Y:S09]  /*920e0*/  @!UPT UIADD3 URZ, URZ, URZ, URZ ;  /* 0x0000003f3f3ff290 */ /* 0x000ff2000fffe03f */
[----:B------:R-:W-:Y:S01]  /*920f0*/  STL.64 [R1+0xc20], R12 ;  /* 0x000c200c01007387 */ /* 0x000fe20000100a00 */
[----:B------:R0:W-:Y:S03]  /*92100*/  STL.64 [R1+0xc28], R14 ;  /* 0x000c280e01007387 */ /* 0x0001e60000100a00 */
[----:B0-----:R-:W3:Y:S02]  /*92110*/  LDL.LU.64 R14, [R1+0x5a58] ;  /* 0x005a5800010e7983 */ /* 0x001ee40000300a00 */
        /* <DEDUP_REMOVED lines=9> */
[----:B---3--:R-:W-:Y:S01]  /*921b0*/  HMMA.16816.F32.BF16 R8, R8, R26, R12 ;  /* 0x0000001a0808723c */ /* 0x008fe2000004180c */
[----:B------:R-:W2:Y:S01]  /*921c0*/  LDL.LU.64 R14, [R1+0x5a38] ;  /* 0x005a3800010e7983 */ /* 0x000ea20000300a00 */
[----:B------:R-:W2:Y:S02]  /*921d0*/  LDL.LU.64 R12, [R1+0x5a30] ;  /* 0x005a3000010c7983 */ /* 0x000ea40000300a00 */
[----:B------:R0:W-:Y:S02]  /*921e0*/  STL.64 [R1+0x59d0], R26 ;  /* 0x0059d01a01007387 */ /* 0x0001e40000100a00 */
[----:B------:R-:W3:Y:S11]  /*921f0*/  LDL.LU R24, [R1+0x9b0] ;  /* 0x0009b00001187983 */ /* 0x000ef60000300800 */
[----:B------:R-:W-:Y:S06]  /*92200*/  @!UPT UIADD3 URZ, URZ, URZ, URZ ;  /* 0x0000003f3f3ff290 */ /* 0x000fec000fffe03f */
[----:B------:R-:W-:Y:S01]  /*92210*/  STL.64 [R1+0xb20], R8 ;  /* 0x000b200801007387 */ /* 0x000fe20000100a00 */
[----:B------:R1:W-:Y:S02]  /*92220*/  STL.64 [R1+0xb28], R10 ;  /* 0x000b280a01007387 */ /* 0x0003e40000100a00 */
[----:B------:R-:W3:Y:S02]  /*92230*/  LDL.LU R25, [R1+0x9b4] ;  /* 0x0009b40001197983 */ /* 0x000ee40000300800 */
[----:B0-----:R-:W3:Y:S01]  /*92240*/  LDL.LU R26, [R1+0x9b8] ;  /* 0x0009b800011a7983 */ /* 0x001ee20000300800 */
[----:B------:R-:W3:Y:S01]  /*92250*/  LDL.LU R27, [R1+0x9bc] ;  /* 0x0009bc00011b7983 */ /* 0x000ee20000300800 */
[----:B-1----:R-:W-:Y:S01]  /*92260*/  IMAD.MOV.U32 R10, RZ, RZ, R16 ;  /* 0x000000ffff0a7224 */ /* 0x002fe200078e0010 */
[----:B------:R-:W-:-:S05]  /*92270*/  MOV R11, R3 ;  /* 0x00000003000b7202 */ /* 0x000fca0000000f00 */
[----:B------:R0:W-:Y:S02]  /*92280*/  STL.64 [R1+0x59d8], R10 ;  /* 0x0059d80a01007387 */ /* 0x0001e40000100a00 */
[----:B0-----:R-:W-:Y:S01]  /*92290*/  IMAD.MOV.U32 R10, RZ, RZ, R2 ;  /* 0x000000ffff0a7224 */ /* 0x001fe200078e0002 */
[----:B------:R-:W-:Y:S01]  /*922a0*/  MOV R11, R0 ;  /* 0x00000000000b7202 */ /* 0x000fe20000000f00 */
[----:B-----5:R-:W-:Y:S01]  /*922b0*/  IMAD.MOV.U32 R2, RZ, RZ, R18 ;  /* 0x000000ffff027224 */ /* 0x020fe200078e0012 */
[----:B------:R-:W-:Y:S01]  /*922c0*/  MOV R0, R19 ;  /* 0x0000001300007202 */ /* 0x000fe20000000f00 */
        /* <DEDUP_REMOVED lines=9> */
[----:B------:R-:W-:Y:S11]  /*92360*/  MOV R3, R19 ;  /* 0x0000001300037202 */ /* 0x000ff60000000f00 */
[----:B------:R-:W-:Y:S11]  /*92370*/  @!UPT UIADD3 URZ, URZ, URZ, URZ ;  /* 0x0000003f3f3ff290 */ /* 0x000ff6000fffe03f */
[----:B------:R0:W-:Y:S01]  /*92380*/  STL.64 [R1+0xb00], R4 ;  /* 0x000b000401007387 */ /* 0x0001e20000100a00 */
[----:B------:R1:W-:Y:S02]  /*92390*/  STL.64 [R1+0xb08], R6 ;  /* 0x000b080601007387 */ /* 0x0003e40000100a00 */
[----:B0-----:R-:W-:Y:S01]  /*923a0*/  IMAD.MOV.U32 R4, RZ, RZ, R18 ;  /* 0x000000ffff047224 */ /* 0x001fe200078e0012 */
[----:B-1----:R-:W3:Y:S01]  /*923b0*/  LDL.LU.64 R6, [R1+0x5a10] ;  /* 0x005a100001067983 */ /* 0x002ee20000300a00 */
[----:B------:R-:W2:Y:S02]  /*923c0*/  LDL.LU R5, [R1+0x5a08] ;  /* 0x005a080001057983 */ /* 0x000ea40000300800 */
[----:B------:R-:W4:Y:S02]  /*923d0*/  LDL.LU.64 R18, [R1+0x5a00] ;  /* 0x005a000001127983 */ /* 0x000f240000300a00 */
[----:B------:R-:W4:Y:S02]  /*923e0*/  LDL.LU.64 R16, [R1+0x59f8] ;  /* 0x0059f80001107983 */ /* 0x000f240000300a00 */
[C---:B----4-:R-:W-:Y:S01]  /*923f0*/  HMMA.16816.F32.BF16 R8, R12.reuse, R10, R16 ;  /* 0x0000000a0c08723c */ /* 0x050fe20000041810 */
[----:B------:R-:W4:Y:S01]  /*92400*/  LDL.LU.64 R18, [R1+0x59f0] ;  /* 0x0059f00001127983 */ /* 0x000f220000300a00 */
[----:B------:R-:W4:Y:S11]  /*92410*/  LDL.LU.64 R16, [R1+0x59e8] ;  /* 0x0059e80001107983 */ /* 0x000f360000300a00 */
[----:B------:R-:W-:Y:S10]  /*92420*/  @!UPT UIADD3 URZ, URZ, URZ, URZ ;  /* 0x0000003f3f3ff290 */ /* 0x000ff4000fffe03f */
[----:B------:R-:W-:Y:S01]  /*92430*/  STL.64 [R1+0xaf0], R8 ;  /* 0x000af00801007387 */ /* 0x000fe20000100a00 */
[----:B------:R3:W-:Y:S02]  /*92440*/  STL.64 [R1+0xaf8], R10 ;  /* 0x000af80a01007387 */ /* 0x0007e40000100a00 */
[C---:B---3--:R-:W-:Y:S11]  /*92450*/  HMMA.16816.F32.BF16 R8, R12.reuse, R6, R24 ;  /* 0x000000060c08723c */ /* 0x048ff60000041818 */
[----:B------:R-:W-:Y:S11]  /*92460*/  @!UPT UIADD3 URZ, URZ, URZ, URZ ;  /* 0x0000003f3f3ff290 */ /* 0x000ff6000fffe03f */
[----:B------:R-:W-:Y:S01]  /*92470*/  @!UPT UIADD3 URZ, URZ, URZ, URZ ;  /* 0x0000003f3f3ff290 */ /* 0x000fe2000fffe03f */
[----:B------:R-:W-:Y:S01]  /*92480*/  STL.64 [R1+0xae0], R8 ;  /* 0x000ae00801007387 */ /* 0x000fe20000100a00 */
[----:B------:R-:W-:Y:S02]  /*92490*/  STL [R1+0xae8], R10 ;  /* 0x000ae80a01007387 */ /* 0x000fe40000100800 */
[----:B------:R0:W-:Y:S02]  /*924a0*/  STL.64 [R1+0x5978], R6 ;  /* 0x0059780601007387 */ /* 0x0001e40000100a00 */
[----:B--2---:R-:W-:Y:S01]  /*924b0*/  STL [R1+0x5970], R5 ;  /* 0x0059700501007387 */ /* 0x004fe20000100800 */
[----:B0-----:R-:W2:Y:S01]  /*924c0*/  LDL.64 R6, [R1+0x8] ;  /* 0x0000080001067983 */ /* 0x001ea20000100a00 */
[----:B------:R-:W-:Y:S02]  /*924d0*/  IMAD.MOV.U32 R29, RZ, RZ, R11 ;  /* 0x000000ffff1d7224 */ /* 0x000fe400078e000b */
[----:B----4-:R-:W-:Y:S01]  /*924e0*/  HMMA.16816.F32.BF16 R8, R12, R22, R16 ;  /* 0x000000160c08723c */ /* 0x010fe20000041810 */
[----:B--2---:R0:W-:Y:S02]  /*924f0*/  STL.64 [R1+0x5990], R6 ;  /* 0x0059900601007387 */ /* 0x0041e40000100a00 */
[----:B0-----:R-:W-:Y:S01]  /*92500*/  MOV R6, R4 ;  /* 0x0000000400067202 */ /* 0x001fe20000000f00 */
[----:B------:R-:W-:-:S05]  /*92510*/  IMAD.MOV.U32 R7, RZ, RZ, R3 ;  /* 0x000000ffff077224 */ /* 0x000fca00078e0003 */
[----:B------:R0:W-:Y:S02]  /*92520*/  STL.64 [R1+0x59a8], R6 ;  /* 0x0059a80601007387 */ /* 0x0001e40000100a00 */
[----:B0-----:R-:W-:Y:S01]  /*92530*/  MOV R6, R2 ;  /* 0x0000000200067202 */ /* 0x001fe20000000f00 */
[----:B------:R-:W-:-:S05]  /*92540*/  IMAD.MOV.U32 R7, RZ, RZ, R0 ;  /* 0x000000ffff077224 */ /* 0x000fca00078e0000 */
[----:B------:R0:W-:Y:S01]  /*92550*/  STL.64 [R1+0x59e0], R6 ;  /* 0x0059e00601007387 */ /* 0x0001e20000100a00 */
[----:B------:R-:W-:Y:S02]  /*92560*/  STL [R1+0x57dc], R29 ;  /* 0x0057dc1d01007387 */ /* 0x000fe40000100800 */
[----:B------:R-:W2:Y:S03]  /*92570*/  LDL.LU R4, [R1+0x990] ;  /* 0x0009900001047983 */ /* 0x000ea60000300800 */
[----:B------:R-:W-:Y:S01]  /*92580*/  STL.64 [R1+0xad0], R8 ;  /* 0x000ad00801007387 */ /* 0x000fe20000100a00 */
[----:B------:R1:W-:Y:S01]  /*92590*/  STL.64 [R1+0xad8], R10 ;  /* 0x000ad80a01007387 */ /* 0x0003e20000100a00 */
[----:B------:R-:W2:Y:S03]  /*925a0*/  LDL.LU R5, [R1+0x994] ;  /* 0x0009940001057983 */ /* 0x000ea60000300800 */
[----:B0-----:R-:W2:Y:S01]  /*925b0*/  LDL.LU R6, [R1+0x998] ;  /* 0x0009980001067983 */ /* 0x001ea20000300800 */
[----:B------:R-:W2:Y:S03]  /*925c0*/  LDL.LU R7, [R1+0x99c] ;  /* 0x00099c0001077983 */ /* 0x000ea60000300800 */
[----:B-1----:R-:W2:Y:S01]  /*925d0*/  LDL.64 R10, [R1+0x48] ;  /* 0x00004800010a7983 */ /* 0x002ea20000100a00 */
[----:B------:R-:W3:Y:S02]  /*925e0*/  LDL.LU R24, [R1+0x980] ;  /* 0x0009800001187983 */ /* 0x000ee40000300800 */
[----:B------:R-:W3:Y:S02]  /*925f0*/  LDL.LU R25, [R1+0x984] ;  /* 0x0009840001197983 */ /* 0x000ee40000300800 */
[----:B------:R-:W3:Y:S01]  /*92600*/  LDL.LU R26, [R1+0x988] ;  /* 0x00098800011a7983 */ /* 0x000ee20000300800 */
[----:B------:R-:W3:Y:S01]  /*92610*/  LDL.LU R27, [R1+0x98c] ;  /* 0x00098c00011b7983 */ /* 0x000ee20000300800 */
[----:B------:R-:W4:Y:S02]  /*92620*/  LDL.LU R16, [R1+0x960] ;  /* 0x0009600001107983 */ /* 0x000f240000300800 */
[----:B------:R-:W4:Y:S02]  /*92630*/  LDL.LU R17, [R1+0x964] ;  /* 0x0009640001117983 */ /* 0x000f240000300800 */
[----:B------:R-:W4:Y:S01]  /*92640*/  LDL.LU R18, [R1+0x968] ;  /* 0x0009680001127983 */ /* 0x000f220000300800 */
[----:B------:R-:W4:Y:S01]  /*92650*/  LDL.LU R19, [R1+0x96c] ;  /* 0x00096c0001137983 */ /* 0x000f220000300800 */
[----:B------:R0:W-:Y:S02]  /*92660*/  STL.64 [R1+0x5968], R22 ;  /* 0x0059681601007387 */ /* 0x0001e40000100a00 */
[----:B------:R-:W5:Y:S02]  /*92670*/  LDL.LU R20, [R1+0x4d0] ;  /* 0x0004d00001147983 */ /* 0x000f640000300800 */
[----:B------:R-:W5:Y:S01]  /*92680*/  LDL.LU R21, [R1+0x4d4] ;  /* 0x0004d40001157983 */ /* 0x000f620000300800 */
[----:B0-----:R-:W2:Y:S01]  /*92690*/  LDL.LU R22, [R1+0x4d8] ;  /* 0x0004d80001167983 */ /* 0x001ea20000300800 */
[----:B------:R-:W2:Y:S03]  /*926a0*/  LDL.LU R23, [R1+0x4dc] ;  /* 0x0004dc0001177983 */ /* 0x000ea60000300800 */
[----:B--2---:R-:W-:Y:S01]  /*926b0*/  STL.64 [R1+0x5988], R22 ;  /* 0x0059881601007387 */ /* 0x004fe20000100a00 */
[----:B-----5:R0:W-:Y:S03]  /*926c0*/  STL.64 [R1+0x5980], R20 ;  /* 0x0059801401007387 */ /* 0x0201e60000100a00 */
[----:B0-----:R-:W2:Y:S01]  /*926d0*/  LDL.LU R20, [R1+0x4c0] ;  /* 0x0004c00001147983 */ /* 0x001ea20000300800 */
[----:B------:R-:W2:Y:S02]  /*926e0*/  LDL.LU R21, [R1+0x4c4] ;  /* 0x0004c40001157983 */ /* 0x000ea40000300800 */
[----:B------:R-:W5:Y:S02]  /*926f0*/  LDL.LU R22, [R1+0x4c8] ;  /* 0x0004c80001167983 */ /* 0x000f640000300800 */
[----:B------:R-:W5:Y:S01]  /*92700*/  LDL.LU R23, [R1+0x4cc] ;  /* 0x0004cc0001177983 */ /* 0x000f620000300800 */
[C---:B------:R-:W-:Y:S01]  /*92710*/  HMMA.16816.F32.BF16 R4, R12.reuse, R10, R4 ;  /* 0x0000000a0c04723c */ /* 0x040fe20000041804 */
[----:B-----5:R-:W-:Y:S01]  /*92720*/  STL.64 [R1+0x59a0], R22 ;  /* 0x0059a01601007387 */ /* 0x020fe20000100a00 */
[----:B--2---:R0:W-:Y:S03]  /*92730*/  STL.64 [R1+0x5998], R20 ;  /* 0x0059981401007387 */ /* 0x0041e60000100a00 */
[----:B0-----:R-:W2:Y:S01]  /*92740*/  LDL.LU R20, [R1+0x940] ;  /* 0x0009400001147983 */ /* 0x001ea20000300800 */
[----:B------:R-:W2:Y:S02]  /*92750*/  LDL.LU R21, [R1+0x944] ;  /* 0x0009440001157983 */ /* 0x000ea40000300800 */
[----:B------:R-:W5:Y:S02]  /*92760*/  LDL.LU R22, [R1+0x948] ;  /* 0x0009480001167983 */ /* 0x000f640000300800 */
[----:B------:R-:W5:Y:S01]  /*92770*/  LDL.LU R23, [R1+0x94c] ;  /* 0x00094c0001177983 */ /* 0x000f620000300800 */
[----:B------:R-:W-:Y:S01]  /*92780*/  MOV R2, R10 ;  /* 0x0000000a00027202 */ /* 0x000fe20000000f00 */
[----:B------:R-:W-:Y:S01]  /*92790*/  IMAD.MOV.U32 R0, RZ, RZ, R11 ;  /* 0x000000ffff007224 */ /* 0x000fe200078e000b */
[----:B-----5:R-:W-:Y:S01]  /*927a0*/  STL.64 [R1+0x59b8], R22 ;  /* 0x0059b81601007387 */ /* 0x020fe20000100a00 */
[----:B--2---:R0:W-:Y:S03]  /*927b0*/  STL.64 [R1+0x59b0], R20 ;  /* 0x0059b01401007387 */ /* 0x0041e60000100a00 */
[----:B0-----:R-:W2:Y:S01]  /*927c0*/  LDL.LU R20, [R1+0x950] ;  /* 0x0009500001147983 */ /* 0x001ea20000300800 */
[----:B------:R-:W2:Y:S02]  /*927d0*/  LDL.LU R21, [R1+0x954] ;  /* 0x0009540001157983 */ /* 0x000ea40000300800 */
[----:B------:R-:W2:Y:S02]  /*927e0*/  LDL.LU R22, [R1+0x958] ;  /* 0x0009580001167983 */ /* 0x000ea40000300800 */
[----:B------:R-:W2:Y:S01]  /*927f0*/  LDL.LU R23, [R1+0x95c] ;  /* 0x00095c0001177983 */ /* 0x000ea20000300800 */
[----:B------:R-:W-:Y:S01]  /*92800*/  STL.64 [R1+0xac0], R4 ;  /* 0x000ac00401007387 */ /* 0x000fe20000100a00 */
[----:B------:R0:W-:Y:S03]  /*92810*/  STL.64 [R1+0xac8], R6 ;  /* 0x000ac80601007387 */ /* 0x0001e60000100a00 */
[----:B0-----:R-:W2:Y:S01]  /*92820*/  LDL.LU.64 R6, [R1+0x59e0] ;  /* 0x0059e00001067983 */ /* 0x001ea20000300a00 */
[----:B------:R-:W3:Y:S02]  /*92830*/  LDL.LU.64 R10, [R1+0x59d8] ;  /* 0x0059d800010a7983 */ /* 0x000ee40000300a00 */
[C---:B---3--:R-:W-:Y:S11]  /*92840*/  HMMA.16816.F32.BF16 R24, R12.reuse, R10, R24 ;  /* 0x0000000a0c18723c */ /* 0x048ff60000041818 */
[----:B------:R-:W-:Y:S11]  /*92850*/  @!UPT UIADD3 URZ, URZ, URZ, URZ ;  /* 0x0000003f3f3ff290 */ /* 0x000ff6000fffe03f */
[----:B------:R-:W-:Y:S01]  /*92860*/  @!UPT UIADD3 URZ, URZ, URZ, URZ ;  /* 0x0000003f3f3ff290 */ /* 0x000fe2000fffe03f */
[----:B------:R-:W-:Y:S01]  /*92870*/  STL.64 [R1+0xab0], R24 ;  /* 0x000ab01801007387 */ /* 0x000fe20000100a00 */
[----:B------:R0:W-:Y:S03]  /*92880*/  STL.64 [R1+0xab8], R26 ;  /* 0x000ab81a01007387 */ /* 0x0001e60000100a00 */
[----:B0-----:R-:W4:Y:S01]  /*92890*/  LDL.LU.64 R26, [R1+0x59d0] ;  /* 0x0059d000011a7983 */ /* 0x001f220000300a00 */
[----:B------:R0:W-:Y:S02]  /*928a0*/  STL.64 [R1+0x5960], R10 ;  /* 0x0059600a01007387 */ /* 0x0001e40000100a00 */
[----:B------:R-:W3:Y:S02]  /*928b0*/  LDL.LU R8, [R1+0x4f0] ;  /* 0x0004f00001087983 */ /* 0x000ee40000300800 */
[----:B------:R-:W3:Y:S01]  /*928c0*/  LDL.LU R9, [R1+0x4f4] ;  /* 0x0004f40001097983 */ /* 0x000ee20000300800 */
[----:B0-----:R-:W3:Y:S01]  /*928d0*/  LDL.LU R10, [R1+0x4f8] ;  /* 0x0004f800010a7983 */ /* 0x001ee20000300800 */
[----:B------:R-:W3:Y:S01]  /*928e0*/  LDL.LU R11, [R1+0x4fc] ;  /* 0x0004fc00010b7983 */ /* 0x000ee20000300800 */
[----:B----4-:R-:W-:Y:S02]  /*928f0*/  HMMA.16816.F32.BF16 R12, R12, R26, R16 ;  /* 0x0000001a0c0c723c */ /* 0x010fe40000041810 */
[----:B------:R-:W2:Y:S01]  /*92900*/  LDL.LU.64 R18, [R1+0x59c8] ;  /* 0x0059c80001127983 */ /* 0x000ea20000300a00 */
[----:B------:R-:W2:Y:S11]  /*92910*/  LDL.LU.64 R16, [R1+0x59c0] ;  /* 0x0059c00001107983 */ /* 0x000eb60000300a00 */
[----:B------:R-:W-:Y:S09]  /*92920*/  @!UPT UIADD3 URZ, URZ, URZ, URZ ;  /* 0x0000003f3f3ff290 */ /* 0x000ff2000fffe03f */
[----:B------:R-:W-:Y:S01]  /*92930*/  STL.64 [R1+0x3e0], R12 ;  /* 0x0003e00c01007387 */ /* 0x000fe20000100a00 */
[----:B------:R-:W-:Y:S01]  /*92940*/  STL.64 [R1+0x3e8], R14 ;  /* 0x0003e80e01007387 */ /* 0x000fe20000100a00 */
[C---:B--2---:R-:W-:Y:S02]  /*92950*/  HMMA.16816.F32.BF16 R4, R16.reuse, R6, R20 ;  /* 0x000000061004723c */ /* 0x044fe40000041814 */
[----:B------:R-:W2:Y:S01]  /*92960*/  LDL.LU.64 R22, [R1+0x59b8] ;  /* 0x0059b80001167983 */ /* 0x000ea20000300a00 */
[----:B------:R-:W2:Y:S11]  /*92970*/  LDL.LU.64 R20, [R1+0x59b0] ;  /* 0x0059b00001147983 */ /* 0x000eb60000300a00 */
[----:B------:R-:W-:Y:S09]  /*92980*/  @!UPT UIADD3 URZ, URZ, URZ, URZ ;  /* 0x0000003f3f3ff290 */ /* 0x000ff2000fffe03f */
[----:B------:R-:W-:Y:S01]  /*92990*/  STL.64 [R1+0x3f0], R4 ;  /* 0x0003f00401007387 */ /* 0x000fe20000100a00 */
        /* <DEDUP_REMOVED lines=18> */
[----:B------:R-:W4:Y:S01]  /*92ac0*/  LDL.LU R5, [R1+0x5970] ;  /* 0x0059700001057983 */ /* 0x000f220000300800 */
[----:B--2---:R-:W-:Y:S11]  /*92ad0*/  HMMA.16816.F32.BF16 R20, R16, R6, R20 ;  /* 0x000000061014723c */ /* 0x004ff60000041814 */
[----:B------:R-:W-:Y:S11]  /*92ae0*/  @!UPT UIADD3 URZ, URZ, URZ, URZ ;  /* 0x0000003f3f3ff290 */ /* 0x000ff6000fffe03f */
[----:B------:R-:W-:Y:S01]  /*92af0*/  @!UPT UIADD3 URZ, URZ, URZ, URZ ;  /* 0x0000003f3f3ff290 */ /* 0x000fe2000fffe03f */
[----:B------:R-:W-:Y:S01]  /*92b00*/  STL.64 [R1+0x4d0], R20 ;  /* 0x0004d01401007387 */ /* 0x000fe20000100a00 */
[----:B------:R0:W-:Y:S03]  /*92b10*/  STL.64 [R1+0x4d8], R22 ;  /* 0x0004d81601007387 */ /* 0x0001e60000100a00 */
[----:B0-----:R-:W2:Y:S01]  /*92b20*/  LDL.LU.64 R22, [R1+0x5968] ;  /* 0x0059680001167983 */ /* 0x001ea20000300a00 */
[----:B------:R-:W-:Y:S02]  /*92b30*/  STL.64 [R1+0x5930], R6 ;  /* 0x0059300601007387 */ /* 0x000fe40000100a00 */
[----:B----4-:R0:W-:Y:S02]  /*92b40*/  STL [R1+0x5928], R5 ;  /* 0x0059280501007387 */ /* 0x0101e40000100800 */
[----:B------:R-:W2:Y:S01]  /*92b50*/  LDL.LU R4, [R1+0x4e0] ;  /* 0x0004e00001047983 */ /* 0x000ea20000300800 */
[----:B0-----:R-:W2:Y:S01]  /*92b60*/  LDL.LU R5, [R1+0x4e4] ;  /* 0x0004e40001057983 */ /* 0x001ea20000300800 */
[----:B------:R-:W2:Y:S02]  /*92b70*/  LDL.LU R6, [R1+0x4e8] ;  /* 0x0004e80001067983 */ /* 0x000ea40000300800 */
[----:B------:R-:W2:Y:S01]  /*92b80*/  LDL.LU R7, [R1+0x4ec] ;  /* 0x0004ec0001077983 */ /* 0x000ea20000300800 */
[----:B------:R-:W-:-:S02]  /*92b90*/  MOV R14, R2 ;  /* 0x00000002000e7202 */ /* 0x000fc40000000f00 */
[----:B------:R-:W-:Y:S01]  /*92ba0*/  MOV R15, R0 ;  /* 0x00000000000f7202 */ /* 0x000fe20000000f00 */
[C---:B--2---:R-:W-:Y:S01]  /*92bb0*/  HMMA.16816.F32.BF16 R4, R16.reuse, R22, R4 ;  /* 0x000000161004723c */ /* 0x044fe20000041804 */
[----:B------:R-:W-:Y:S01]  /*92bc0*/  MOV R2, R22 ;  /* 0x0000001600027202 */ /* 0x000fe20000000f00 */
[----:B------:R-:W-:Y:S11]  /*92bd0*/  IMAD.MOV.U32 R0, RZ, RZ, R23 ;  /* 0x000000ffff007224 */ /* 0x000ff600078e0017 */
[----:B------:R-:W-:Y:S10]  /*92be0*/  @!UPT UIADD3 URZ, URZ, URZ, URZ ;  /* 0x0000003f3f3ff290 */ /* 0x000ff4000fffe03f */
[----:B------:R0:W-:Y:S01]  /*92bf0*/  STL.64 [R1+0x4e0], R4 ;  /* 0x0004e00401007387 */ /* 0x0001e20000100a00 */
[----:B------:R1:W-:Y:S02]  /*92c00*/  STL.64 [R1+0x4e8], R6 ;  /* 0x0004e80601007387 */ /* 0x0003e40000100a00 */
[----:B------:R-:W2:Y:S02]  /*92c10*/  LDL.LU R20, [R1+0x500] ;  /* 0x0005000001147983 */ /* 0x000ea40000300800 */
[----:B------:R-:W2:Y:S01]  /*92c20*/  LDL.LU R21, [R1+0x504] ;  /* 0x0005040001157983 */ /* 0x000ea20000300800 */
[----:B------:R-:W2:Y:S01]  /*92c30*/  LDL.LU R22, [R1+0x508] ;  /* 0x0005080001167983 */ /* 0x000ea20000300800 */
[----:B------:R-:W2:Y:S03]  /*92c40*/  LDL.LU R23, [R1+0x50c] ;  /* 0x00050c0001177983 */ /* 0x000ea60000300800 */
[----:B0-----:R-:W4:Y:S01]  /*92c50*/  LDL.LU R4, [R1+0x570] ;  /* 0x0005700001047983 */ /* 0x001f220000300800 */
[----:B------:R-:W4:Y:S02]  /*92c60*/  LDL.LU R5, [R1+0x574] ;  /* 0x0005740001057983 */ /* 0x000f240000300800 */
[----:B-1----:R-:W5:Y:S02]  /*92c70*/  LDL.LU R6, [R1+0x578] ;  /* 0x0005780001067983 */ /* 0x002f640000300800 */
[----:B------:R-:W5:Y:S01]  /*92c80*/  LDL.LU R7, [R1+0x57c] ;  /* 0x00057c0001077983 */ /* 0x000f620000300800 */
[C---:B---3--:R-:W-:Y:S01]  /*92c90*/  HMMA.16816.F32.BF16 R8, R16.reuse, R14, R8 ;  /* 0x0000000e1008723c */ /* 0x048fe20000041808 */
[----:B-----5:R0:W-:Y:S01]  /*92ca0*/  STL.64 [R1+0x5940], R6 ;  /* 0x0059400601007387 */ /* 0x0201e20000100a00 */
[----:B----4-:R-:W-:Y:S03]  /*92cb0*/  STL.64 [R1+0x5938], R4 ;  /* 0x0059380401007387 */ /* 0x010fe60000100a00 */
[----:B0-----:R-:W3:Y:S11]  /*92cc0*/  LDL.64 R6, [R1+0x28] ;  /* 0x0000280001067983 */ /* 0x001ef60000100a00 */
[----:B------:R-:W-:Y:S07]  /*92cd0*/  @!UPT UIADD3 URZ, URZ, URZ, URZ ;  /* 0x0000003f3f3ff290 */ /* 0x000fee000fffe03f */
[----:B------:R-:W-:Y:S02]  /*92ce0*/  STL.64 [R1+0x4f0], R8 ;  /* 0x0004f00801007387 */ /* 0x000fe40000100a00 */
[----:B------:R0:W-:Y:S02]  /*92cf0*/  STL.64 [R1+0x4f8], R10 ;  /* 0x0004f80a01007387 */ /* 0x0001e40000100a00 */
[----:B0-----:R-:W4:Y:S01]  /*92d00*/  LDL.LU.64 R10, [R1+0x5960] ;  /* 0x00596000010a7983 */ /* 0x001f220000300a00 */
[----:B------:R0:W-:Y:S02]  /*92d10*/  STL.64 [R1+0x5900], R14 ;  /* 0x0059000e01007387 */ /* 0x0001e40000100a00 */
[----:B------:R-:W4:Y:S02]  /*92d20*/  LDL.LU R12, [R1+0x520] ;  /* 0x00052000010c7983 */ /* 0x000f240000300800 */
[----:B------:R-:W4:Y:S01]  /*92d30*/  LDL.LU R13, [R1+0x524] ;  /* 0x00052400010d7983 */ /* 0x000f220000300800 */
[----:B0-----:R-:W4:Y:S01]  /*92d40*/  LDL.LU R14, [R1+0x528] ;  /* 0x00052800010e7983 */ /* 0x001f220000300800 */
[----:B------:R-:W4:Y:S02]  /*92d50*/  LDL.LU R15, [R1+0x52c] ;  /* 0x00052c00010f7983 */ /* 0x000f240000300800 */
[C---:B----4-:R-:W-:Y:S11]  /*92d60*/  HMMA.16816.F32.BF16 R12, R16.reuse, R10, R12 ;  /* 0x0000000a100c723c */ /* 0x050ff6000004180c */
[----:B------:R-:W-:Y:S11]  /*92d70*/  @!UPT UIADD3 URZ, URZ, URZ, URZ ;  /* 0x0000003f3f3ff290 */ /* 0x000ff6000fffe03f */
[----:B------:R-:W-:Y:S01]  /*92d80*/  @!UPT UIADD3 URZ, URZ, URZ, URZ ;  /* 0x0000003f3f3ff290 */ /* 0x000fe2000fffe03f */
[----:B------:R0:W-:Y:S01]  /*92d90*/  STL.64 [R1+0x520], R12 ;  /* 0x0005200c01007387 */ /* 0x0001e20000100a00 */
[----:B------:R1:W-:Y:S03]  /*92da0*/  STL.64 [R1+0x528], R14 ;  /* 0x0005280e01007387 */ /* 0x0003e60000100a00 */
[----:B0-----:R-:W4:Y:S01]  /*92db0*/  LDL.LU R12, [R1+0x5a0] ;  /* 0x0005a000010c7983 */ /* 0x001f220000300800 */
[----:B------:R-:W4:Y:S02]  /*92dc0*/  LDL.LU R13, [R1+0x5a4] ;  /* 0x0005a400010d7983 */ /* 0x000f240000300800 */
[----:B-1----:R-:W5:Y:S02]  /*92dd0*/  LDL.LU R14, [R1+0x5a8] ;  /* 0x0005a800010e7983 */ /* 0x002f640000300800 */
[----:B------:R-:W5:Y:S02]  /*92de0*/  LDL.LU R15, [R1+0x5ac] ;  /* 0x0005ac00010f7983 */ /* 0x000f640000300800 */
[----:B-----5:R-:W-:Y:S01]  /*92df0*/  STL.64 [R1+0x5910], R14 ;  /* 0x0059100e01007387 */ /* 0x020fe20000100a00 */
[----:B----4-:R0:W-:Y:S03]  /*92e00*/  STL.64 [R1+0x5908], R12 ;  /* 0x0059080c01007387 */ /* 0x0101e60000100a00 */
[----:B0-----:R-:W4:Y:S01]  /*92e10*/  LDL.LU R12, [R1+0x580] ;  /* 0x00058000010c7983 */ /* 0x001f220000300800 */
[----:B------:R-:W4:Y:S02]  /*92e20*/  LDL.LU R13, [R1+0x584] ;  /* 0x00058400010d7983 */ /* 0x000f240000300800 */
[----:B------:R-:W5:Y:S02]  /*92e30*/  LDL.LU R14, [R1+0x588] ;  /* 0x00058800010e7983 */ /* 0x000f640000300800 */
[----:B------:R-:W5:Y:S02]  /*92e40*/  LDL.LU R15, [R1+0x58c] ;  /* 0x00058c00010f7983 */ /* 0x000f640000300800 */
[----:B-----5:R0:W-:Y:S01]  /*92e50*/  STL.64 [R1+0x5920], R14 ;  /* 0x0059200e01007387 */ /* 0x0201e20000100a00 */
[----:B----4-:R1:W-:Y:S03]  /*92e60*/  STL.64 [R1+0x5918], R12 ;  /* 0x0059180c01007387 */ /* 0x0103e60000100a00 */
[----:B0-----:R-:W4:Y:S01]  /*92e70*/  LDL.64 R14, [R1+0x18] ;  /* 0x00001800010e7983 */ /* 0x001f220000100a00 */
[----:B--2---:R-:W-:Y:S03]  /*92e80*/  HMMA.16816.F32.BF16 R16, R16, R26, R20 ;  /* 0x0000001a1010723c */ /* 0x004fe60000041814 */
[----:B----4-:R0:W-:Y:S01]  /*92e90*/  STL.64 [R1+0x5948], R14 ;  /* 0x0059480e01007387 */ /* 0x0101e20000100a00 */
[----:B-1----:R-:W2:Y:S02]  /*92ea0*/  LDL.LU R12, [R1+0x560] ;  /* 0x00056000010c7983 */ /* 0x002ea40000300800 */
[----:B------:R-:W2:Y:S01]  /*92eb0*/  LDL.LU R13, [R1+0x564] ;  /* 0x00056400010d7983 */ /* 0x000ea20000300800 */
[----:B0-----:R-:W2:Y:S01]  /*92ec0*/  LDL.LU R14, [R1+0x568] ;  /* 0x00056800010e7983 */ /* 0x001ea20000300800 */
[----:B------:R-:W2:Y:S02]  /*92ed0*/  LDL.LU R15, [R1+0x56c] ;  /* 0x00056c00010f7983 */ /* 0x000ea40000300800 */
[----:B------:R0:W-:Y:S02]  /*92ee0*/  STL.64 [R1+0x58f8], R10 ;  /* 0x0058f80a01007387 */ /* 0x0001e40000100a00 */
[----:B------:R-:W4:Y:S01]  /*92ef0*/  LDL.LU R8, [R1+0x590] ;  /* 0x0005900001087983 */ /* 0x000f220000300800 */
[----:B------:R-:W4:Y:S04]  /*92f00*/  LDL.LU R9, [R1+0x594] ;  /* 0x0005940001097983 */ /* 0x000f280000300800 */
[----:B0-----:R-:W4:Y:S01]  /*92f10*/  LDL.LU R10, [R1+0x598] ;  /* 0x00059800010a7983 */ /* 0x001f220000300800 */
[----:B------:R-:W4:Y:S02]  /*92f20*/  LDL.LU R11, [R1+0x59c] ;  /* 0x00059c00010b7983 */ /* 0x000f240000300800 */
[----:B------:R-:W2:Y:S02]  /*92f30*/  LDL.LU.64 R22, [R1+0x5958] ;  /* 0x0059580001167983 */ /* 0x000ea40000300a00 */
[----:B------:R-:W2:Y:S01]  /*92f40*/  LDL.LU.64 R20, [R1+0x5950] ;  /* 0x0059500001147983 */ /* 0x000ea20000300a00 */
[----:B------:R-:W-:Y:S01]  /*92f50*/  STL.64 [R1+0x58f0], R26 ;  /* 0x0058f01a01007387 */ /* 0x000fe20000100a00 */
[----:B------:R-:W-:Y:S02]  /*92f60*/  STL.64 [R1+0x500], R16 ;  /* 0x0005001001007387 */ /* 0x000fe40000100a00 */
[----:B------:R0:W-:Y:S02]  /*92f70*/  STL.64 [R1+0x508], R18 ;  /* 0x0005081201007387 */ /* 0x0001e40000100a00 */
[----:B0-----:R-:W-:Y:S01]  /*92f80*/  IMAD.MOV.U32 R18, RZ, RZ, R2 ;  /* 0x000000ffff127224 */ /* 0x001fe200078e0002 */
[----:B------:R-:W-:-:S02]  /*92f90*/  MOV R19, R0 ;  /* 0x0000000000137202 */ /* 0x000fc40000000f00 */
[----:B---3--:R-:W-:Y:S01]  /*92fa0*/  MOV R2, R6 ;  /* 0x0000000600027202 */ /* 0x008fe20000000f00 */
[----:B------:R-:W-:Y:S01]  /*92fb0*/  IMAD.MOV.U32 R0, RZ, RZ, R7 ;  /* 0x000000ffff007224 */ /* 0x000fe200078e0007 */
[C---:B--2---:R-:W-:Y:S11]  /*92fc0*/  HMMA.16816.F32.BF16 R12, R20.reuse, R6, R12 ;  /* 0x00000006140c723c */ /* 0x044ff6000004180c */
[----:B------:R-:W-:Y:S11]  /*92fd0*/  @!UPT UIADD3 URZ, URZ, URZ, URZ ;  /* 0x0000003f3f3ff290 */ /* 0x000ff6000fffe03f */
[----:B------:R-:W-:Y:S01]  /*92fe0*/  @!UPT UIADD3 URZ, URZ, URZ, URZ ;  /* 0x0000003f3f3ff290 */ /* 0x000fe2000fffe03f */
[----:B------:R-:W-:Y:S01]  /*92ff0*/  STL.64 [R1+0x560], R12 ;  /* 0x0005600c01007387 */ /* 0x000fe20000100a00 */
[----:B------:R0:W-:Y:S03]  /*93000*/  STL.64 [R1+0x568], R14 ;  /* 0x0005680e01007387 */ /* 0x0001e60000100a00 */
[----:B0-----:R-:W2:Y:S01]  /*93010*/  LDL.LU.64 R14, [R1+0x5948] ;  /* 0x00594800010e7983 */ /* 0x001ea20000300a00 */
[----:B------:R-:W2:Y:S02]  /*93020*/  LDL.LU.64 R6, [R1+0x5940] ;  /* 0x0059400001067983 */ /* 0x000ea40000300a00 */
[----:B------:R-:W2:Y:S01]  /*93030*/  LDL.LU.64 R4, [R1+0x5938] ;  /* 0x0059380001047983 */ /* 0x000ea20000300a00 */
[----:B------:R-:W-:Y:S01]  /*93040*/  MOV R27, R3 ;  /* 0x00000003001b7202 */ /* 0x000fe20000000f00 */
[C---:B--2---:R-:W-:Y:S01]  /*93050*/  HMMA.16816.F32.BF16 R4, R20.reuse, R14, R4 ;  /* 0x0000000e1404723c */ /* 0x044fe20000041804 */
[----:B------:R-:W-:Y:S11]  /*93060*/  MOV R3, R15 ;  /* 0x0000000f00037202 */ /* 0x000ff60000000f00 */
[----:B------:R-:W-:Y:S11]  /*93070*/  @!UPT UIADD3 URZ, URZ, URZ, URZ ;  /* 0x0000003f3f3ff290 */ /* 0x000ff6000fffe03f */
[----:B------:R0:W-:Y:S01]  /*93080*/  STL.64 [R1+0x570], R4 ;  /* 0x0005700401007387 */ /* 0x0001e20000100a00 */
[----:B------:R1:W-:Y:S01]  /*93090*/  STL.64 [R1+0x578], R6 ;  /* 0x0005780601007387 */ /* 0x0003e20000100a00 */
[----:B0-----:R-:W-:Y:S02]  /*930a0*/  MOV R4, R14 ;  /* 0x0000000e00047202 */ /* 0x001fe40000000f00 */
[----:B-1----:R-:W4:Y:S01]  /*930b0*/  LDL.LU.64 R6, [R1+0x5930] ;  /* 0x0059300001067983 */ /* 0x002f220000300a00 */
[----:B------:R-:W2:Y:S02]  /*930c0*/  LDL.LU R5, [R1+0x5928] ;  /* 0x0059280001057983 */ /* 0x000ea40000300800 */
[----:B------:R-:W3:Y:S02]  /*930d0*/  LDL.LU.64 R14, [R1+0x5920] ;  /* 0x00592000010e7983 */ /* 0x000ee40000300a00 */
[----:B------:R-:W3:Y:S01]  /*930e0*/  LDL.LU.64 R12, [R1+0x5918] ;  /* 0x00591800010c7983 */ /* 0x000ee20000300a00 */
[----:B------:R-:W-:Y:S01]  /*930f0*/  MOV R26, R24 ;  /* 0x00000018001a7202 */ /* 0x000fe20000000f00 */
[C---:B----4-:R-:W-:Y:S08]  /*93100*/  HMMA.16816.F32.BF16 R8, R20.reuse, R6, R8 ;  /* 0x000000061408723c */ /* 0x050ff00000041808 */
[C---:B---3--:R-:W-:Y:S01]  /*93110*/  HMMA.16816.F32.BF16 R24, R20.reuse, R26, R12 ;  /* 0x0000001a1418723c */ /* 0x048fe2000004180c */
[----:B------:R-:W3:Y:S01]  /*93120*/  LDL.LU.64 R14, [R1+0x5910] ;  /* 0x00591000010e7983 */ /* 0x000ee20000300a00 */
[----:B------:R-:W3:Y:S02]  /*93130*/  LDL.LU.64 R12, [R1+0x5908] ;  /* 0x00590800010c7983 */ /* 0x000ee40000300a00 */
[----:B------:R0:W-:Y:S11]  /*93140*/  STL.64 [R1+0x5898], R6 ;  /* 0x0058980601007387 */ /* 0x0001f60000100a00 */
[----:B------:R-:W-:Y:S08]  /*93150*/  @!UPT UIADD3 URZ, URZ, URZ, URZ ;  /* 0x0000003f3f3ff290 */ /* 0x000ff0000fffe03f */
[----:B------:R-:W-:Y:S01]  /*93160*/  STL.64 [R1+0x580], R24 ;  /* 0x0005801801007387 */ /* 0x000fe20000100a00 */
[----:B------:R-:W-:Y:S02]  /*93170*/  STL.64 [R1+0x588], R26 ;  /* 0x0005881a01007387 */ /* 0x000fe40000100a00 */
[----:B--2---:R-:W-:Y:S02]  /*93180*/  STL [R1+0x5890], R5 ;  /* 0x0058900501007387 */ /* 0x004fe40000100800 */
[----:B------:R1:W-:Y:S01]  /*93190*/  STL.64 [R1+0x590], R8 ;  /* 0x0005900801007387 */ /* 0x0003e20000100a00 */
[----:B------:R2:W-:Y:S01]  /*931a0*/  STL.64 [R1+0x598], R10 ;  /* 0x0005980a01007387 */ /* 0x0005e20000100a00 */
[----:B0-----:R-:W4:Y:S01]  /*931b0*/  LDL.64 R6, [R1+0x8] ;  /* 0x0000080001067983 */ /* 0x001f220000100a00 */
[----:B---3--:R-:W-:Y:S02]  /*931c0*/  HMMA.16816.F32.BF16 R12, R20, R18, R12 ;  /* 0x00000012140c723c */ /* 0x008fe4000004180c */
[----:B----4-:R0:W-:Y:S01]  /*931d0*/  STL.64 [R1+0x58a8], R6 ;  /* 0x0058a80601007387 */ /* 0x0101e20000100a00 */
[----:B-1----:R-:W3:Y:S02]  /*931e0*/  LDL.LU R8, [R1+0x5b0] ;  /* 0x0005b00001087983 */ /* 0x002ee40000300800 */
[----:B------:R-:W3:Y:S02]  /*931f0*/  LDL.LU R9, [R1+0x5b4] ;  /* 0x0005b40001097983 */ /* 0x000ee40000300800 */
[----:B--2---:R-:W3:Y:S01]  /*93200*/  LDL.LU R10, [R1+0x5b8] ;  /* 0x0005b800010a7983 */ /* 0x004ee20000300800 */
[----:B------:R-:W3:Y:S01]  /*93210*/  LDL.LU R11, [R1+0x5bc] ;  /* 0x0005bc00010b7983 */ /* 0x000ee20000300800 */
[----:B------:R-:W2:Y:S02]  /*93220*/  LDL.LU R24, [R1+0x900] ;  /* 0x0009000001187983 */ /* 0x000ea40000300800 */
[----:B------:R-:W2:Y:S02]  /*93230*/  LDL.LU R25, [R1+0x904] ;  /* 0x0009040001197983 */ /* 0x000ea40000300800 */
[----:B------:R-:W2:Y:S01]  /*93240*/  LDL.LU R26, [R1+0x908] ;  /* 0x00090800011a7983 */ /* 0x000ea20000300800 */
[----:B------:R-:W2:Y:S01]  /*93250*/  LDL.LU R27, [R1+0x90c] ;  /* 0x00090c00011b7983 */ /* 0x000ea20000300800 */
[----:B0-----:R-:W-:Y:S01]  /*93260*/  IMAD.MOV.U32 R6, RZ, RZ, R4 ;  /* 0x000000ffff067224 */ /* 0x001fe200078e0004 */
[----:B------:R-:W-:-:S05]  /*93270*/  MOV R7, R3 ;  /* 0x0000000300077202 */ /* 0x000fca0000000f00 */
[----:B------:R0:W-:Y:S02]  /*93280*/  STL.64 [R1+0x58c0], R6 ;  /* 0x0058c00601007387 */ /* 0x0001e40000100a00 */
[----:B0-----:R-:W-:Y:S01]  /*93290*/  MOV R6, R2 ;  /* 0x0000000200067202 */ /* 0x001fe20000000f00 */
[----:B------:R-:W-:-:S05]  /*932a0*/  IMAD.MOV.U32 R7, RZ, RZ, R0 ;  /* 0x000000ffff077224 */ /* 0x000fca00078e0000 */
[----:B------:R0:W-:Y:S01]  /*932b0*/  STL.64 [R1+0x58e8], R6 ;  /* 0x0058e80601007387 */ /* 0x0001e20000100a00 */
[----:B------:R-:W4:Y:S02]  /*932c0*/  LDL.LU R4, [R1+0x8d0] ;  /* 0x0008d00001047983 */ /* 0x000f240000300800 */
[----:B------:R-:W4:Y:S01]  /*932d0*/  LDL.LU R5, [R1+0x8d4] ;  /* 0x0008d40001057983 */ /* 0x000f220000300800 */
[----:B0-----:R-:W4:Y:S01]  /*932e0*/  LDL.LU R6, [R1+0x8d8] ;  /* 0x0008d80001067983 */ /* 0x001f220000300800 */
[----:B------:R-:W4:Y:S02]  /*932f0*/  LDL.LU R7, [R1+0x8dc] ;  /* 0x0008dc0001077983 */ /* 0x000f240000300800 */
[----:B------:R-:W-:Y:S02]  /*93300*/  STL.64 [R1+0x5a0], R12 ;  /* 0x0005a00c01007387 */ /* 0x000fe40000100a00 */
[----:B------:R0:W-:Y:S02]  /*93310*/  STL.64 [R1+0x5a8], R14 ;  /* 0x0005a80e01007387 */ /* 0x0001e40000100a00 */
[----:B0-----:R-:W3:Y:S01]  /*93320*/  LDL.LU.64 R14, [R1+0x5900] ;  /* 0x00590000010e7983 */ /* 0x001ee20000300a00 */
        /* <DEDUP_REMOVED lines=11> */
[C---:B---3--:R-:W-:Y:S01]  /*933e0*/  HMMA.16816.F32.BF16 R8, R20.reuse, R14, R8 ;  /* 0x0000000e1408723c */ /* 0x048fe20000041808 */
[----:B-----5:R-:W-:Y:S01]  /*933f0*/  STL.64 [R1+0x58d0], R18 ;  /* 0x0058d01201007387 */ /* 0x020fe20000100a00 */
        /* <DEDUP_REMOVED lines=9> */
[----:B------:R0:W-:Y:S02]  /*93490*/  STL.64 [R1+0x5888], R14 ;  /* 0x0058880e01007387 */ /* 0x0001e40000100a00 */
[----:B------:R-:W5:Y:S02]  /*934a0*/  LDL.LU R12, [R1+0x8f0] ;  /* 0x0008f000010c7983 */ /* 0x000f640000300800 */
[----:B------:R-:W5:Y:S01]  /*934b0*/  LDL.LU R13, [R1+0x8f4] ;  /* 0x0008f400010d7983 */ /* 0x000f620000300800 */
[----:B0-----:R-:W5:Y:S01]  /*934c0*/  LDL.LU R14, [R1+0x8f8] ;  /* 0x0008f800010e7983 */ /* 0x001f620000300800 */
[----:B------:R-:W5:Y:S01]  /*934d0*/  LDL.LU R15, [R1+0x8fc] ;  /* 0x0008fc00010f7983 */ /* 0x000f620000300800 */
[C---:B---3--:R-:W-:Y:S11]  /*934e0*/  HMMA.16816.F32.BF16 R24, R20.reuse, R10, R24 ;  /* 0x0000000a1418723c */ /* 0x048ff60000041818 */
[----:B------:R-:W-:Y:S11]  /*934f0*/  @!UPT UIADD3 URZ, URZ, URZ, URZ ;  /* 0x0000003f3f3ff290 */ /* 0x000ff6000fffe03f */
[----:B------:R-:W-:Y:S01]  /*93500*/  @!UPT UIADD3 URZ, URZ, URZ, URZ ;  /* 0x0000003f3f3ff290 */ /* 0x000fe2000fffe03f */
[----:B------:R-:W-:Y:S01]  /*93510*/  STL.64 [R1+0x5d0], R24 ;  /* 0x0005d01801007387 */ /* 0x000fe20000100a00 */
[----:B------:R0:W-:Y:S03]  /*93520*/  STL.64 [R1+0x5d8], R26 ;  /* 0x0005d81a01007387 */ /* 0x0001e60000100a00 */
[----:B0-----:R-:W4:Y:S02]  /*93530*/  LDL.LU.64 R26, [R1+0x58f0] ;  /* 0x0058f000011a7983 */ /* 0x001f240000300a00 */
[----:B----4-:R-:W-:Y:S02]  /*93540*/  HMMA.16816.F32.BF16 R20, R20, R26, R4 ;  /* 0x0000001a1414723c */ /* 0x010fe40000041804 */
[----:B------:R-:W2:Y:S01]  /*93550*/  LDL.LU.64 R6, [R1+0x58e8] ;  /* 0x0058e80001067983 */ /* 0x000ea20000300a00 */
[----:B------:R-:W2:Y:S02]  /*93560*/  LDL.LU.64 R26, [R1+0x58e0] ;  /* 0x0058e000011a7983 */ /* 0x000ea40000300a00 */
[----:B------:R-:W2:Y:S11]  /*93570*/  LDL.LU.64 R24, [R1+0x58d8] ;  /* 0x0058d80001187983 */ /* 0x000eb60000300a00 */
[----:B------:R-:W-:Y:S07]  /*93580*/  @!UPT UIADD3 URZ, URZ, URZ, URZ ;  /* 0x0000003f3f3ff290 */ /* 0x000fee000fffe03f */
[----:B------:R0:W-:Y:S01]  /*93590*/  STL.64 [R1+0x5c0], R20 ;  /* 0x0005c01401007387 */ /* 0x0001e20000100a00 */
[----:B------:R1:W-:Y:S03]  /*935a0*/  STL.64 [R1+0x5c8], R22 ;  /* 0x0005c81601007387 */ /* 0x0003e60000100a00 */
[----:B0-----:R-:W3:Y:S01]  /*935b0*/  LDL.LU R20, [R1+0x890] ;  /* 0x0008900001147983 */ /* 0x001ee20000300800 */
[----:B------:R-:W3:Y:S02]  /*935c0*/  LDL.LU R21, [R1+0x894] ;  /* 0x0008940001157983 */ /* 0x000ee40000300800 */
[----:B-1----:R-:W3:Y:S02]  /*935d0*/  LDL.LU R22, [R1+0x898] ;  /* 0x0008980001167983 */ /* 0x002ee40000300800 */
[----:B------:R-:W3:Y:S01]  /*935e0*/  LDL.LU R23, [R1+0x89c] ;  /* 0x00089c0001177983 */ /* 0x000ee20000300800 */
[C---:B--2---:R-:W-:Y:S01]  /*935f0*/  HMMA.16816.F32.BF16 R4, R24.reuse, R6, R16 ;  /* 0x000000061804723c */ /* 0x044fe20000041810 */
[----:B------:R-:W2:Y:S01]  /*93600*/  LDL.LU.64 R18, [R1+0x58d0] ;  /* 0x0058d00001127983 */ /* 0x000ea20000300a00 */
[----:B------:R-:W2:Y:S11]  /*93610*/  LDL.LU.64 R16, [R1+0x58c8] ;  /* 0x0058c80001107983 */ /* 0x000eb60000300a00 */
[----:B------:R-:W-:Y:S10]  /*93620*/  @!UPT UIADD3 URZ, URZ, URZ, URZ ;  /* 0x0000003f3f3ff290 */ /* 0x000ff4000fffe03f */
        /* <DEDUP_REMOVED lines=11> */
[----:B------:R-:W-:Y:S02]  /*936e0*/  MOV R2, R6 ;  /* 0x0000000600027202 */ /* 0x000fe40000000f00 */
[----:B------:R-:W-:Y:S11]  /*936f0*/  MOV R0, R7 ;  /* 0x0000000700007202 */ /* 0x000ff60000000f00 */
[----:B------:R-:W-:Y:S09]  /*93700*/  @!UPT UIADD3 URZ, URZ, URZ, URZ ;  /* 0x0000003f3f3ff290 */ /* 0x000ff2000fffe03f */
[----:B------:R-:W-:Y:S01]  /*93710*/  STL.64 [R1+0x600], R16 ;  /* 0x0006001001007387 */ /* 0x000fe20000100a00 */
[----:B------:R0:W-:Y:S03]  /*93720*/  STL.64 [R1+0x608], R18 ;  /* 0x0006081201007387 */ /* 0x0001e60000100a00 */
[----:B0-----:R-:W5:Y:S01]  /*93730*/  LDL.LU.64 R18, [R1+0x58a0] ;  /* 0x0058a00001127983 */ /* 0x001f620000300a00 */
[----:B------:R-:W3:Y:S02]  /*93740*/  LDL.LU.64 R6, [R1+0x5898] ;  /* 0x0058980001067983 */ /* 0x000ee40000300a00 */
[----:B------:R-:W2:Y:S01]  /*93750*/  LDL.LU R5, [R1+0x5890] ;  /* 0x0058900001057983 */ /* 0x000ea20000300800 */
[C---:B---3--:R-:W-:Y:S01]  /*93760*/  HMMA.16816.F32.BF16 R20, R24.reuse, R6, R20 ;  /* 0x000000061814723c */ /* 0x048fe20000041814 */
[----:B------:R-:W-:Y:S01]  /*93770*/  STL.64 [R1+0x5830], R6 ;  /* 0x0058300601007387 */ /* 0x000fe20000100a00 */
[----:B--2---:R0:W-:Y:S11]  /*93780*/  STL [R1+0x5828], R5 ;  /* 0x0058280501007387 */ /* 0x0041f60000100800 */
[----:B------:R-:W-:Y:S10]  /*93790*/  @!UPT UIADD3 URZ, URZ, URZ, URZ ;  /* 0x0000003f3f3ff290 */ /* 0x000ff4000fffe03f */
[----:B------:R-:W-:Y:S01]  /*937a0*/  STL.64 [R1+0x610], R20 ;  /* 0x0006101401007387 */ /* 0x000fe20000100a00 */
[----:B------:R-:W-:Y:S02]  /*937b0*/  STL.64 [R1+0x618], R22 ;  /* 0x0006181601007387 */ /* 0x000fe40000100a00 */
[----:B------:R-:W1:Y:S04]  /*937c0*/  LDSM.16.M88.4 R20, [R28+0x66000] ;  /* 0x066000001c14783b */ /* 0x000e680000000200 */
[----:B------:R-:W2:Y:S01]  /*937d0*/  LDL.LU R4, [R1+0x970] ;  /* 0x0009700001047983 */ /* 0x000ea20000300800 */
[----:B0-----:R-:W2:Y:S01]  /*937e0*/  LDL.LU R5, [R1+0x974] ;  /* 0x0009740001057983 */ /* 0x001ea20000300800 */
[----:B------:R-:W2:Y:S02]  /*937f0*/  LDL.LU R6, [R1+0x978] ;  /* 0x0009780001067983 */ /* 0x000ea40000300800 */
[----:B------:R-:W2:Y:S01]  /*93800*/  LDL.LU R7, [R1+0x97c] ;  /* 0x00097c0001077983 */ /* 0x000ea20000300800 */
[C---:B-----5:R-:W-:Y:S01]  /*93810*/  HMMA.16816.F32.BF16 R16, R24.reuse, R18, R12 ;  /* 0x000000121810723c */ /* 0x060fe2000004180c */
[----:B-1----:R-:W-:Y:S01]  /*93820*/  STL.64 [R1+0x5878], R22 ;  /* 0x0058781601007387 */ /* 0x002fe20000100a00 */
[----:B------:R0:W-:Y:S03]  /*93830*/  STL.64 [R1+0x5870], R20 ;  /* 0x0058701401007387 */ /* 0x0001e60000100a00 */
[----:B0-----:R-:W3:Y:S01]  /*93840*/  LDL.LU R20, [R1+0x930] ;  /* 0x0009300001147983 */ /* 0x001ee20000300800 */
[----:B------:R-:W3:Y:S02]  /*93850*/  LDL.LU R21, [R1+0x934] ;  /* 0x0009340001157983 */ /* 0x000ee40000300800 */
[----:B------:R-:W3:Y:S02]  /*93860*/  LDL.LU R22, [R1+0x938] ;  /* 0x0009380001167983 */ /* 0x000ee40000300800 */
[----:B------:R-:W3:Y:S01]  /*93870*/  LDL.LU R23, [R1+0x93c] ;  /* 0x00093c0001177983 */ /* 0x000ee20000300800 */
[----:B------:R-:W3:Y:S11]  /*93880*/  LDL.LU.64 R14, [R1+0x5888] ;  /* 0x00588800010e7983 */ /* 0x000ef60000300a00 */
[----:B------:R-:W-:Y:S01]  /*93890*/  @!UPT UIADD3 URZ, URZ, URZ, URZ ;  /* 0x0000003f3f3ff290 */ /* 0x000fe2000fffe03f */
[----:B------:R-:W-:Y:S02]  /*938a0*/  STL.64 [R1+0x620], R16 ;  /* 0x0006201001007387 */ /* 0x000fe40000100a00 */
[----:B------:R-:W-:Y:S02]  /*938b0*/  STL.64 [R1+0x628], R18 ;  /* 0x0006281201007387 */ /* 0x000fe40000100a00 */
[----:B------:R-:W0:Y:S04]  /*938c0*/  LDSM.16.M88.4 R16, [R28+0x67000] ;  /* 0x067000001c10783b */ /* 0x000e280000000200 */
[----:B0-----:R-:W-:Y:S01]  /*938d0*/  STL [R1+0x57e4], R18 ;  /* 0x0057e41201007387 */ /* 0x001fe20000100800 */
[----:B------:R-:W-:Y:S02]  /*938e0*/  STL [R1+0x57e0], R19 ;  /* 0x0057e01301007387 */ /* 0x000fe40000100800 */
[----:B------:R3:W-:Y:S01]  /*938f0*/  STL.64 [R1+0x5850], R16 ;  /* 0x0058501001007387 */ /* 0x0007e20000100a00 */
[C---:B--2---:R-:W-:Y:S01]  /*93900*/  HMMA.16816.F32.BF16 R4, R24.reuse, R10, R4 ;  /* 0x0000000a1804723c */ /* 0x044fe20000041804 */
[----:B------:R-:W-:Y:S07]  /*93910*/  LDSM.16.M88.4 R8, [R28+0x69000] ;  /* 0x069000001c08783b */ /* 0x000fee0000000200 */
[----:B---3--:R-:W-:Y:S01]  /*93920*/  HMMA.16816.F32.BF16 R16, R24, R14, R20 ;  /* 0x0000000e1810723c */ /* 0x008fe20000041814 */
[----:B------:R-:W0:Y:S04]  /*93930*/  LDSM.16.M88.4 R12, [R28+0x68000] ;  /* 0x068000001c0c783b */ /* 0x000e280000000200 */
[----:B0-----:R-:W-:Y:S11]  /*93940*/  STL.64 [R1+0x5770], R14 ;  /* 0x0057700e01007387 */ /* 0x001ff60000100a00 */
[----:B------:R-:W-:Y:S07]  /*93950*/  @!UPT UIADD3 URZ, URZ, URZ, URZ ;  /* 0x0000003f3f3ff290 */ /* 0x000fee000fffe03f */
[----:B------:R-:W-:Y:S02]  /*93960*/  STL.64 [R1+0x640], R16 ;  /* 0x0006401001007387 */ /* 0x000fe40000100a00 */
[----:B------:R-:W-:Y:S02]  /*93970*/  STL.64 [R1+0x648], R18 ;  /* 0x0006481201007387 */ /* 0x000fe40000100a00 */
[----:B------:R0:W-:Y:S02]  /*93980*/  STL.64 [R1+0x5768], R12 ;  /* 0x0057680c01007387 */ /* 0x0001e40000100a00 */
[----:B0-----:R-:W2:Y:S01]  /*93990*/  LDL.LU R12, [R1+0x830] ;  /* 0x00083000010c7983 */ /* 0x001ea20000300800 */
[----:B------:R-:W-:Y:S02]  /*939a0*/  STL.64 [R1+0xaa0], R4 ;  /* 0x000aa00401007387 */ /* 0x000fe40000100a00 */
[----:B------:R-:W-:Y:S02]  /*939b0*/  STL.64 [R1+0xaa8], R6 ;  /* 0x000aa80601007387 */ /* 0x000fe40000100a00 */
[----:B------:R-:W2:Y:S01]  /*939c0*/  LDL.LU R13, [R1+0x834] ;  /* 0x00083400010d7983 */ /* 0x000ea20000300800 */
[----:B------:R-:W3:Y:S01]  /*939d0*/  LDL.LU R14, [R1+0x838] ;  /* 0x00083800010e7983 */ /* 0x000ee20000300800 */
[----:B------:R-:W3:Y:S03]  /*939e0*/  LDL.LU R15, [R1+0x83c] ;  /* 0x00083c00010f7983 */ /* 0x000ee60000300800 */
[----:B---3--:R0:W-:Y:S01]  /*939f0*/  STL.64 [R1+0x57f0], R14 ;  /* 0x0057f00e01007387 */ /* 0x0081e20000100a00 */
[----:B--2---:R1:W-:Y:S03]  /*93a00*/  STL.64 [R1+0x57e8], R12 ;  /* 0x0057e80c01007387 */ /* 0x0043e60000100a00 */
[----:B0-----:R-:W2:Y:S04]  /*93a10*/  LDL.64 R14, [R1+0x38] ;  /* 0x00003800010e7983 */ /* 0x001ea80000100a00 */
[----:B--2---:R0:W-:Y:S01]  /*93a20*/  STL.64 [R1+0x5808], R14 ;  /* 0x0058080e01007387 */ /* 0x0041e20000100a00 */
[----:B-1----:R-:W2:Y:S02]  /*93a30*/  LDL.LU R12, [R1+0x850] ;  /* 0x00085000010c7983 */ /* 0x002ea40000300800 */
[----:B------:R-:W2:Y:S01]  /*93a40*/  LDL.LU R13, [R1+0x854] ;  /* 0x00085400010d7983 */ /* 0x000ea20000300800 */
[----:B0-----:R-:W3:Y:S01]  /*93a50*/  LDL.LU R14, [R1+0x858] ;  /* 0x00085800010e7983 */ /* 0x001ee20000300800 */
[----:B------:R-:W3:Y:S02]  /*93a60*/  LDL.LU R15, [R1+0x85c] ;  /* 0x00085c00010f7983 */ /* 0x000ee40000300800 */
[----:B------:R-:W4:Y:S02]  /*93a70*/  LDL.64 R22, [R1+0x68] ;  /* 0x0000680001167983 */ /* 0x000f240000100a00 */
[----:B------:R-:W5:Y:S01]  /*93a80*/  LDL.LU R16, [R1+0x8e0] ;  /* 0x0008e00001107983 */ /* 0x000f620000300800 */
[----:B------:R-:W5:Y:S01]  /*93a90*/  LDL.LU R17, [R1+0x8e4] ;  /* 0x0008e40001117983 */ /* 0x000f620000300800 */
[----:B------:R-:W2:Y:S02]  /*93aa0*/  LDL.LU R18, [R1+0x8e8] ;  /* 0x0008e80001127983 */ /* 0x000ea40000300800 */
[----:B------:R-:W2:Y:S02]  /*93ab0*/  LDL.LU R19, [R1+0x8ec] ;  /* 0x0008ec0001137983 */ /* 0x000ea40000300800 */
[----:B--2---:R0:W-:Y:S01]  /*93ac0*/  STL.64 [R1+0x5860], R18 ;  /* 0x0058601201007387 */ /* 0x0041e20000100a00 */
[----:B-----5:R1:W-:Y:S03]  /*93ad0*/  STL.64 [R1+0x5858], R16 ;  /* 0x0058581001007387 */ /* 0x0203e60000100a00 */
[----:B0-----:R-:W2:Y:S01]  /*93ae0*/  LDL.64 R18, [R1+0x28] ;  /* 0x0000280001127983 */ /* 0x001ea20000100a00 */
[----:B------:R-:W-:Y:S01]  /*93af0*/  IMAD.MOV.U32 R6, RZ, RZ, R2 ;  /* 0x000000ffff067224 */ /* 0x000fe200078e0002 */
[----:B------:R-:W-:-:S02]  /*93b00*/  MOV R7, R0 ;  /* 0x0000000000077202 */ /* 0x000fc40000000f00 */
[----:B--2---:R0:W-:Y:S01]  /*93b10*/  STL.64 [R1+0x5880], R18 ;  /* 0x0058801201007387 */ /* 0x0041e20000100a00 */
[----:B-1----:R-:W4:Y:S02]  /*93b20*/  LDL.LU R16, [R1+0x920] ;  /* 0x0009200001107983 */ /* 0x002f240000300800 */
[----:B------:R-:W4:Y:S01]  /*93b30*/  LDL.LU R17, [R1+0x924] ;  /* 0x0009240001117983 */ /* 0x000f220000300800 */
[----:B0-----:R-:W4:Y:S01]  /*93b40*/  LDL.LU R18, [R1+0x928] ;  /* 0x0009280001127983 */ /* 0x001f220000300800 */
[----:B------:R-:W4:Y:S02]  /*93b50*/  LDL.LU R19, [R1+0x92c] ;  /* 0x00092c0001137983 */ /* 0x000f240000300800 */
[----:B------:R0:W-:Y:S02]  /*93b60*/  STL.64 [R1+0x5848], R6 ;  /* 0x0058480601007387 */ /* 0x0001e40000100a00 */
[----:B0-----:R-:W2:Y:S04]  /*93b70*/  LDL.64 R6, [R1+0x18] ;  /* 0x0000180001067983 */ /* 0x001ea80000100a00 */
[----:B--2---:R0:W-:Y:S01]  /*93b80*/  STL.64 [R1+0x5868], R6 ;  /* 0x0058680601007387 */ /* 0x0041e20000100a00 */
[----:B------:R-:W2:Y:S02]  /*93b90*/  LDL.LU R4, [R1+0x910] ;  /* 0x0009100001047983 */ /* 0x000ea40000300800 */
[----:B------:R-:W2:Y:S01]  /*93ba0*/  LDL.LU R5, [R1+0x914] ;  /* 0x0009140001057983 */ /* 0x000ea20000300800 */
[----:B0-----:R-:W2:Y:S01]  /*93bb0*/  LDL.LU R6, [R1+0x918] ;  /* 0x0009180001067983 */ /* 0x001ea20000300800 */
[----:B------:R-:W2:Y:S02]  /*93bc0*/  LDL.LU R7, [R1+0x91c] ;  /* 0x00091c0001077983 */ /* 0x000ea40000300800 */
[----:B---3--:R0:W-:Y:S02]  /*93bd0*/  STL.64 [R1+0x5818], R14 ;  /* 0x0058180e01007387 */ /* 0x0081e40000100a00 */
[----:B------:R1:W-:Y:S01]  /*93be0*/  STL.64 [R1+0x5810], R12 ;  /* 0x0058100c01007387 */ /* 0x0003e20000100a00 */
[----:B0-----:R-:W3:Y:S01]  /*93bf0*/  LDL.64 R14, [R1+0x58] ;  /* 0x00005800010e7983 */ /* 0x001ee20000100a00 */
[----:B----4-:R-:W-:Y:S03]  /*93c00*/  HMMA.16816.F32.BF16 R24, R24, R22, R16 ;  /* 0x000000161818723c */ /* 0x010fe60000041810 */
[----:B---3--:R0:W-:Y:S01]  /*93c10*/  STL.64 [R1+0x5820], R14 ;  /* 0x0058200e01007387 */ /* 0x0081e20000100a00 */
[----:B-1----:R-:W3:Y:S02]  /*93c20*/  LDL.LU R12, [R1+0x870] ;  /* 0x00087000010c7983 */ /* 0x002ee40000300800 */
[----:B------:R-:W3:Y:S01]  /*93c30*/  LDL.LU R13, [R1+0x874] ;  /* 0x00087400010d7983 */ /* 0x000ee20000300800 */
[----:B0-----:R-:W4:Y:S01]  /*93c40*/  LDL.LU R14, [R1+0x878] ;  /* 0x00087800010e7983 */ /* 0x001f220000300800 */
[----:B------:R-:W4:Y:S01]  /*93c50*/  LDL.LU R15, [R1+0x87c] ;  /* 0x00087c00010f7983 */ /* 0x000f220000300800 */
[----:B------:R-:W-:Y:S01]  /*93c60*/  MOV R2, R22 ;  /* 0x0000001600027202 */ /* 0x000fe20000000f00 */
[----:B------:R-:W-:Y:S01]  /*93c70*/  IMAD.MOV.U32 R0, RZ, RZ, R23 ;  /* 0x000000ffff007224 */ /* 0x000fe200078e0017 */
[----:B----4-:R-:W-:Y:S01]  /*93c80*/  STL.64 [R1+0x5840], R14 ;  /* 0x0058400e01007387 */ /* 0x010fe20000100a00 */
[----:B---3--:R0:W-:Y:S03]  /*93c90*/  STL.64 [R1+0x5838], R12 ;  /* 0x0058380c01007387 */ /* 0x0081e60000100a00 */
[----:B0-----:R-:W3:Y:S01]  /*93ca0*/  LDL.LU R12, [R1+0x880] ;  /* 0x00088000010c7983 */ /* 0x001ee20000300800 */
[----:B------:R-:W3:Y:S02]  /*93cb0*/  LDL.LU R13, [R1+0x884] ;  /* 0x00088400010d7983 */ /* 0x000ee40000300800 */
[----:B------:R-:W3:Y:S02]  /*93cc0*/  LDL.LU R14, [R1+0x888] ;  /* 0x00088800010e7983 */ /* 0x000ee40000300800 */
[----:B------:R-:W3:Y:S01]  /*93cd0*/  LDL.LU R15, [R1+0x88c] ;  /* 0x00088c00010f7983 */ /* 0x000ee20000300800 */
[----:B------:R0:W-:Y:S01]  /*93ce0*/  STL.64 [R1+0x56e8], R10 ;  /* 0x0056e80a01007387 */ /* 0x0001e20000100a00 */
[----:B------:R-:W-:Y:S03]  /*93cf0*/  STL.64 [R1+0x56e0], R8 ;  /* 0x0056e00801007387 */ /* 0x000fe60000100a00 */
[----:B0-----:R-:W4:Y:S01]  /*93d00*/  LDL.64 R10, [R1+0x48] ;  /* 0x00004800010a7983 */ /* 0x001f220000100a00 */
[----:B------:R-:W2:Y:S02]  /*93d10*/  LDL.LU.64 R18, [R1+0x5880] ;  /* 0x0058800001127983 */ /* 0x000ea40000300a00 */
[----:B------:R-:W-:Y:S02]  /*93d20*/  STL.64 [R1+0xa90], R24 ;  /* 0x000a901801007387 */ /* 0x000fe40000100a00 */
[----:B------:R-:W-:Y:S01]  /*93d30*/  STL.64 [R1+0xa98], R26 ;  /* 0x000a981a01007387 */ /* 0x000fe20000100a00 */
[----:B------:R-:W2:Y:S01]  /*93d40*/  LDL.LU.64 R22, [R1+0x5878] ;  /* 0x0058780001167983 */ /* 0x000ea20000300a00 */
[----:B------:R-:W2:Y:S03]  /*93d50*/  LDL.LU.64 R20, [R1+0x5870] ;  /* 0x0058700001147983 */ /* 0x000ea60000300a00 */
[----:B------:R-:W0:Y:S04]  /*93d60*/  LDSM.16.M88.4 R24, [R28+0x6a000] ;  /* 0x06a000001c18783b */ /* 0x000e280000000200 */
[----:B0-----:R-:W-:Y:S01]  /*93d70*/  STL.64 [R1+0x5690], R26 ;  /* 0x0056901a01007387 */ /* 0x001fe20000100a00 */
[----:B------:R0:W-:Y:S01]  /*93d80*/  STL.64 [R1+0x5688], R24 ;  /* 0x0056881801007387 */ /* 0x0001e20000100a00 */
[----:B--2---:R-:W-:Y:S01]  /*93d90*/  HMMA.16816.F32.BF16 R4, R20, R18, R4 ;  /* 0x000000121404723c */ /* 0x004fe20000041804 */
[----:B0-----:R-:W-:Y:S01]  /*93da0*/  IMAD.MOV.U32 R25, RZ, RZ, R18 ;  /* 0x000000ffff197224 */ /* 0x001fe200078e0012 */
[----:B------:R-:W-:Y:S11]  /*93db0*/  MOV R24, R19 ;  /* 0x0000001300187202 */ /* 0x000ff60000000f00 */
[----:B------:R-:W-:Y:S10]  /*93dc0*/  @!UPT UIADD3 URZ, URZ, URZ, URZ ;  /* 0x0000003f3f3ff290 */ /* 0x000ff4000fffe03f */
[----:B------:R-:W-:Y:S01]  /*93dd0*/  STL.64 [R1+0xc00], R4 ;  /* 0x000c000401007387 */ /* 0x000fe20000100a00 */
[----:B------:R0:W-:Y:S03]  /*93de0*/  STL.64 [R1+0xc08], R6 ;  /* 0x000c080601007387 */ /* 0x0001e60000100a00 */
[----:B0-----:R-:W2:Y:S01]  /*93df0*/  LDL.LU.64 R6, [R1+0x5868] ;  /* 0x0058680001067983 */ /* 0x001ea20000300a00 */
[----:B------:R-:W2:Y:S02]  /*93e00*/  LDL.LU.64 R18, [R1+0x5860] ;  /* 0x0058600001127983 */ /* 0x000ea40000300a00 */
[----:B------:R-:W2:Y:S01]  /*93e10*/  LDL.LU.64 R16, [R1+0x5858] ;  /* 0x0058580001107983 */ /* 0x000ea20000300a00 */
[----:B------:R-:W-:Y:S02]  /*93e20*/  MOV R26, R2 ;  /* 0x00000002001a7202 */ /* 0x000fe40000000f00 */
[----:B------:R-:W-:-:S05]  /*93e30*/  MOV R27, R0 ;  /* 0x00000000001b7202 */ /* 0x000fca0000000f00 */
[----:B------:R-:W-:Y:S01]  /*93e40*/  STL.64 [R1+0x5800], R26 ;  /* 0x0058001a01007387 */ /* 0x000fe20000100a00 */
[----:B------:R0:W-:Y:S03]  /*93e50*/  STL.64 [R1+0x57f8], R24 ;  /* 0x0057f81801007387 */ /* 0x0001e60000100a00 */
[----:B0-----:R-:W5:Y:S01]  /*93e60*/  LDL.LU R24, [R1+0x840] ;  /* 0x0008400001187983 */ /* 0x001f620000300800 */
[----:B------:R-:W5:Y:S02]  /*93e70*/  LDL.LU R25, [R1+0x844] ;  /* 0x0008440001197983 */ /* 0x000f640000300800 */
[----:B------:R-:W5:Y:S02]  /*93e80*/  LDL.LU R26, [R1+0x848] ;  /* 0x00084800011a7983 */ /* 0x000f640000300800 */
[----:B------:R-:W5:Y:S01]  /*93e90*/  LDL.LU R27, [R1+0x84c] ;  /* 0x00084c00011b7983 */ /* 0x000f620000300800 */
[C---:B--2---:R-:W-:Y:S11]  /*93ea0*/  HMMA.16816.F32.BF16 R16, R20.reuse, R6, R16 ;  /* 0x000000061410723c */ /* 0x044ff60000041810 */
[----:B------:R-:W-:Y:S11]  /*93eb0*/  @!UPT UIADD3 URZ, URZ, URZ, URZ ;  /* 0x0000003f3f3ff290 */ /* 0x000ff6000fffe03f */
[----:B------:R-:W-:Y:S01]  /*93ec0*/  @!UPT UIADD3 URZ, URZ, URZ, URZ ;  /* 0x0000003f3f3ff290 */ /* 0x000fe2000fffe03f */
[----:B------:R0:W-:Y:S01]  /*93ed0*/  STL.64 [R1+0xbf0], R16 ;  /* 0x000bf01001007387 */ /* 0x0001e20000100a00 */
[----:B------:R1:W-:Y:S03]  /*93ee0*/  STL.64 [R1+0xbf8], R18 ;  /* 0x000bf81201007387 */ /* 0x0003e60000100a00 */
[----:B0-----:R-:W2:Y:S01]  /*93ef0*/  LDL.LU.64 R16, [R1+0x5850] ;  /* 0x0058500001107983 */ /* 0x001ea20000300a00 */
[----:B-1----:R-:W-:Y:S01]  /*93f00*/  MOV R18, R6 ;  /* 0x0000000600127202 */ /* 0x002fe20000000f00 */
[----:B------:R-:W-:Y:S02]  /*93f10*/  IMAD.MOV.U32 R19, RZ, RZ, R7 ;  /* 0x000000ffff137224 */ /* 0x000fe400078e0007 */
[----:B------:R-:W3:Y:S02]  /*93f20*/  LDL.LU.64 R6, [R1+0x5848] ;  /* 0x0058480001067983 */ /* 0x000ee40000300a00 */
[C---:B---3--:R-:W-:Y:S02]  /*93f30*/  HMMA.16816.F32.BF16 R4, R20.reuse, R6, R12 ;  /* 0x000000061404723c */ /* 0x048fe4000004180c */
[----:B------:R-:W3:Y:S01]  /*93f40*/  LDL.LU.64 R14, [R1+0x5840] ;  /* 0x00584000010e7983 */ /* 0x000ee20000300a00 */
[----:B------:R-:W3:Y:S11]  /*93f50*/  LDL.LU.64 R12, [R1+0x5838] ;  /* 0x00583800010c7983 */ /* 0x000ef60000300a00 */
[----:B------:R-:W-:Y:S09]  /*93f60*/  @!UPT UIADD3 URZ, URZ, URZ, URZ ;  /* 0x0000003f3f3ff290 */ /* 0x000ff2000fffe03f */
[----:B------:R-:W-:Y:S01]  /*93f70*/  STL.64 [R1+0xbe0], R4 ;  /* 0x000be00401007387 */ /* 0x000fe20000100a00 */
[----:B------:R0:W-:Y:S03]  /*93f80*/  STL.64 [R1+0xbe8], R6 ;  /* 0x000be80601007387 */ /* 0x0001e60000100a00 */
[----:B0-----:R-:W3:Y:S01]  /*93f90*/  LDL.LU.64 R6, [R1+0x5830] ;  /* 0x0058300001067983 */ /* 0x001ee20000300a00 */
[----:B------:R-:W2:Y:S01]  /*93fa0*/  LDL.LU R5, [R1+0x5828] ;  /* 0x0058280001057983 */ /* 0x000ea20000300800 */
[C---:B---3--:R-:W-:Y:S11]  /*93fb0*/  HMMA.16816.F32.BF16 R12, R20.reuse, R6, R12 ;  /* 0x00000006140c723c */ /* 0x048ff6000004180c */
[----:B------:R-:W-:Y:S11]  /*93fc0*/  @!UPT UIADD3 URZ, URZ, URZ, URZ ;  /* 0x0000003f3f3ff290 */ /* 0x000ff6000fffe03f */
[----:B------:R-:W-:Y:S01]  /*93fd0*/  @!UPT UIADD3 URZ, URZ, URZ, URZ ;  /* 0x0000003f3f3ff290 */ /* 0x000fe2000fffe03f */
[----:B------:R-:W-:Y:S01]  /*93fe0*/  STL.64 [R1+0xbd0], R12 ;  /* 0x000bd00c01007387 */ /* 0x000fe20000100a00 */
[----:B------:R0:W-:Y:S03]  /*93ff0*/  STL.64 [R1+0xbd8], R14 ;  /* 0x000bd80e01007387 */ /* 0x0001e60000100a00 */
[----:B0-----:R-:W3:Y:S01]  /*94000*/  LDL.LU.64 R14, [R1+0x5820] ;  /* 0x00582000010e7983 */ /* 0x001ee20000300a00 */
[----:B------:R-:W-:Y:S02]  /*94010*/  STL.64 [R1+0x57a8], R6 ;  /* 0x0057a80601007387 */ /* 0x000fe40000100a00 */
[----:B--2---:R0:W-:Y:S02]  /*94020*/  STL [R1+0x57a0], R5 ;  /* 0x0057a00501007387 */ /* 0x0041e40000100800 */
[----:B------:R-:W3:Y:S01]  /*94030*/  LDL.LU R4, [R1+0x860] ;  /* 0x0008600001047983 */ /* 0x000ee20000300800 */
[----:B0-----:R-:W3:Y:S01]  /*94040*/  LDL.LU R5, [R1+0x864] ;  /* 0x0008640001057983 */ /* 0x001ee20000300800 */
[----:B------:R-:W3:Y:S02]  /*94050*/  LDL.LU R6, [R1+0x868] ;  /* 0x0008680001067983 */ /* 0x000ee40000300800 */
[----:B------:R-:W3:Y:S02]  /*94060*/  LDL.LU R7, [R1+0x86c] ;  /* 0x00086c0001077983 */ /* 0x000ee40000300800 */
[C---:B---3--:R-:W-:Y:S11]  /*94070*/  HMMA.16816.F32.BF16 R4, R20.reuse, R14, R4 ;  /* 0x0000000e1404723c */ /* 0x048ff60000041804 */
[----:B------:R-:W-:Y:S11]  /*94080*/  @!UPT UIADD3 URZ, URZ, URZ, URZ ;  /* 0x0000003f3f3ff290 */ /* 0x000ff6000fffe03f */
[----:B------:R-:W-:Y:S01]  /*94090*/  @!UPT UIADD3 URZ, URZ, URZ, URZ ;  /* 0x0000003f3f3ff290 */ /* 0x000fe2000fffe03f */
[----:B------:R0:W-:Y:S01]  /*940a0*/  STL.64 [R1+0xbc0], R4 ;  /* 0x000bc00401007387 */ /* 0x0001e20000100a00 */
[----:B------:R-:W-:Y:S01]  /*940b0*/  STL.64 [R1+0xbc8], R6 ;  /* 0x000bc80601007387 */ /* 0x000fe20000100a00 */
[----:B0-----:R-:W-:Y:S02]  /*940c0*/  MOV R5, R14 ;  /* 0x0000000e00057202 */ /* 0x001fe40000000f00 */
[----:B------:R-:W-:Y:S02]  /*940d0*/  MOV R4, R15 ;  /* 0x0000000f00047202 */ /* 0x000fe40000000f00 */
[----:B------:R-:W4:Y:S01]  /*940e0*/  LDL.LU.64 R14, [R1+0x5818] ;  /* 0x00581800010e7983 */ /* 0x000f220000300a00 */
[----:B------:R-:W4:Y:S02]  /*940f0*/  LDL.LU.64 R12, [R1+0x5810] ;  /* 0x00581000010c7983 */ /* 0x000f240000300a00 */
[C---:B----4-:R-:W-:Y:S11]  /*94100*/  HMMA.16816.F32.BF16 R12, R20.reuse, R10, R12 ;  /* 0x0000000a140c723c */ /* 0x050ff6000004180c */
[----:B------:R-:W-:Y:S11]  /*94110*/  @!UPT UIADD3 URZ, URZ, URZ, URZ ;  /* 0x0000003f3f3ff290 */ /* 0x000ff6000fffe03f */
[----:B------:R-:W-:Y:S01]  /*94120*/  @!UPT UIADD3 URZ, URZ, URZ, URZ ;  /* 0x0000003f3f3ff290 */ /* 0x000fe2000fffe03f */
[----:B------:R-:W-:Y:S01]  /*94130*/  STL.64 [R1+0xbb0], R12 ;  /* 0x000bb00c01007387 */ /* 0x000fe20000100a00 */
[----:B------:R0:W-:Y:S03]  /*94140*/  STL.64 [R1+0xbb8], R14 ;  /* 0x000bb80e01007387 */ /* 0x0001e60000100a00 */
[----:B0-----:R-:W5:Y:S01]  /*94150*/  LDL.LU.64 R14, [R1+0x5808] ;  /* 0x00580800010e7983 */ /* 0x001f620000300a00 */
[----:B------:R-:W2:Y:S02]  /*94160*/  LDL.LU R8, [R1+0x820] ;  /* 0x0008200001087983 */ /* 0x000ea40000300800 */
[----:B------:R-:W-:Y:S02]  /*94170*/  IMAD.MOV.U32 R29, RZ, RZ, R10 ;  /* 0x000000ffff1d7224 */ /* 0x000fe400078e000a */
[----:B------:R-:W2:Y:S01]  /*94180*/  LDL.LU R9, [R1+0x824] ;  /* 0x0008240001097983 */ /* 0x000ea20000300800 */
[----:B------:R-:W-:Y:S01]  /*94190*/  MOV R3, R11 ;  /* 0x0000000b00037202 */ /* 0x000fe20000000f00 */
[----:B------:R-:W2:Y:S01]  /*941a0*/  LDL.LU R10, [R1+0x828] ;  /* 0x00082800010a7983 */ /* 0x000ea20000300800 */
[----:B------:R-:W2:Y:S01]  /*941b0*/  LDL.LU R11, [R1+0x82c] ;  /* 0x00082c00010b7983 */ /* 0x000ea20000300800 */
[C---:B-----5:R-:W-:Y:S01]  /*941c0*/  HMMA.16816.F32.BF16 R24, R20.reuse, R14, R24 ;  /* 0x0000000e1418723c */ /* 0x060fe20000041818 */
[----:B------:R-:W-:Y:S01]  /*941d0*/  MOV R2, R14 ;  /* 0x0000000e00027202 */ /* 0x000fe20000000f00 */
[----:B------:R-:W-:Y:S11]  /*941e0*/  IMAD.MOV.U32 R0, RZ, RZ, R15 ;  /* 0x000000ffff007224 */ /* 0x000ff600078e000f */
[----:B------:R-:W-:Y:S10]  /*941f0*/  @!UPT UIADD3 URZ, URZ, URZ, URZ ;  /* 0x0000003f3f3ff290 */ /* 0x000ff4000fffe03f */
[----:B------:R-:W-:Y:S01]  /*94200*/  STL.64 [R1+0xba0], R24 ;  /* 0x000ba01801007387 */ /* 0x000fe20000100a00 */
[----:B------:R0:W-:Y:S03]  /*94210*/  STL.64 [R1+0xba8], R26 ;  /* 0x000ba81a01007387 */ /* 0x0001e60000100a00 */
[----:B0-----:R-:W3:Y:S01]  /*94220*/  LDL.LU.64 R26, [R1+0x5800] ;  /* 0x00580000011a7983 */ /* 0x001ee20000300a00 */
[----:B------:R-:W4:Y:S02]  /*94230*/  LDL.LU.64 R24, [R1+0x57f8] ;  /* 0x0057f80001187983 */ /* 0x000f240000300a00 */
[----:B------:R-:W3:Y:S02]  /*94240*/  LDL.LU.64 R14, [R1+0x57f0] ;  /* 0x0057f000010e7983 */ /* 0x000ee40000300a00 */
[----:B------:R-:W3:Y:S01]  /*94250*/  LDL.LU.64 R12, [R1+0x57e8] ;  /* 0x0057e800010c7983 */ /* 0x000ee20000300a00 */
[----:B------:R-:W5:Y:S01]  /*94260*/  LDL.64 R6, [R1+0x8] ;  /* 0x0000080001067983 */ /* 0x000f620000100a00 */
[----:B---3--:R-:W-:Y:S03]  /*94270*/  HMMA.16816.F32.BF16 R12, R20, R26, R12 ;  /* 0x0000001a140c723c */ /* 0x008fe6000004180c */
[----:B-----5:R-:W-:Y:S11]  /*94280*/  STL.64 [R1+0x57c0], R6 ;  /* 0x0057c00601007387 */ /* 0x020ff60000100a00 */
[----:B------:R-:W-:Y:S09]  /*94290*/  @!UPT UIADD3 URZ, URZ, URZ, URZ ;  /* 0x0000003f3f3ff290 */ /* 0x000ff2000fffe03f */
[----:B------:R0:W-:Y:S01]  /*942a0*/  STL.64 [R1+0xa80], R12 ;  /* 0x000a800c01007387 */ /* 0x0001e20000100a00 */
[----:B------:R1:W-:Y:S03]  /*942b0*/  STL.64 [R1+0xa88], R14 ;  /* 0x000a880e01007387 */ /* 0x0003e60000100a00 */
[----:B0-----:R-:W3:Y:S01]  /*942c0*/  LDL.LU R12, [R1+0x7f0] ;  /* 0x0007f000010c7983 */ /* 0x001ee20000300800 */
[----:B------:R-:W3:Y:S02]  /*942d0*/  LDL.LU R13, [R1+0x7f4] ;  /* 0x0007f400010d7983 */ /* 0x000ee40000300800 */
[----:B-1----:R-:W5:Y:S02]  /*942e0*/  LDL.LU R14, [R1+0x7f8] ;  /* 0x0007f800010e7983 */ /* 0x002f640000300800 */
[----:B------:R-:W5:Y:S01]  /*942f0*/  LDL.LU R15, [R1+0x7fc] ;  /* 0x0007fc00010f7983 */ /* 0x000f620000300800 */
[----:B------:R-:W-:-:S02]  /*94300*/  MOV R6, R18 ;  /* 0x0000001200067202 */ /* 0x000fc40000000f00 */
[----:B------:R-:W-:Y:S01]  /*94310*/  MOV R7, R19 ;  /* 0x0000001300077202 */ /* 0x000fe20000000f00 */
[----:B------:R-:W2:Y:S01]  /*94320*/  LDL.LU R18, [R1+0x57e4] ;  /* 0x0057e40001127983 */ /* 0x000ea20000300800 */
[----:B------:R-:W2:Y:S01]  /*94330*/  LDL.LU R19, [R1+0x57e0] ;  /* 0x0057e00001137983 */ /* 0x000ea20000300800 */
[----:B----4-:R-:W-:Y:S01]  /*94340*/  MOV R22, R25 ;  /* 0x0000001900167202 */ /* 0x010fe20000000f00 */
[----:B------:R-:W-:Y:S01]  /*94350*/  IMAD.MOV.U32 R23, RZ, RZ, R24 ;  /* 0x000000ffff177224 */ /* 0x000fe200078e0018 */
[----:B-----5:R-:W-:Y:S01]  /*94360*/  STL.64 [R1+0x57b8], R14 ;  /* 0x0057b80e01007387 */ /* 0x020fe20000100a00 */
[----:B---3--:R0:W-:Y:S03]  /*94370*/  STL.64 [R1+0x57b0], R12 ;  /* 0x0057b00c01007387 */ /* 0x0081e60000100a00 */
[----:B0-----:R-:W3:Y:S01]  /*94380*/  LDL.LU R12, [R1+0x800] ;  /* 0x00080000010c7983 */ /* 0x001ee20000300800 */
[----:B------:R-:W3:Y:S02]  /*94390*/  LDL.LU R13, [R1+0x804] ;  /* 0x00080400010d7983 */ /* 0x000ee40000300800 */
[----:B------:R-:W4:Y:S02]  /*943a0*/  LDL.LU R14, [R1+0x808] ;  /* 0x00080800010e7983 */ /* 0x000f240000300800 */
[----:B------:R-:W4:Y:S01]  /*943b0*/  LDL.LU R15, [R1+0x80c] ;  /* 0x00080c00010f7983 */ /* 0x000f220000300800 */
[----:B--2---:R-:W-:Y:S01]  /*943c0*/  HMMA.16816.F32.BF16 R8, R16, R22, R8 ;  /* 0x000000161008723c */ /* 0x004fe20000041808 */
[----:B----4-:R-:W-:Y:S01]  /*943d0*/  STL.64 [R1+0x57d0], R14 ;  /* 0x0057d00e01007387 */ /* 0x010fe20000100a00 */
[----:B---3--:R0:W-:Y:S03]  /*943e0*/  STL.64 [R1+0x57c8], R12 ;  /* 0x0057c80c01007387 */ /* 0x0081e60000100a00 */
[----:B0-----:R-:W2:Y:S01]  /*943f0*/  LDL.LU R12, [R1+0x810] ;  /* 0x00081000010c7983 */ /* 0x001ea20000300800 */
[----:B------:R-:W2:Y:S02]  /*94400*/  LDL.LU R13, [R1+0x814] ;  /* 0x00081400010d7983 */ /* 0x000ea40000300800 */
[----:B------:R-:W2:Y:S02]  /*94410*/  LDL.LU R14, [R1+0x818] ;  /* 0x00081800010e7983 */ /* 0x000ea40000300800 */
[----:B------:R-:W2:Y:S01]  /*94420*/  LDL.LU R15, [R1+0x81c] ;  /* 0x00081c00010f7983 */ /* 0x000ea20000300800 */
[----:B------:R0:W-:Y:S02]  /*94430*/  STL.64 [R1+0x5778], R26 ;  /* 0x0057781a01007387 */ /* 0x0001e40000100a00 */
[----:B0-----:R-:W-:Y:S01]  /*94440*/  IMAD.MOV.U32 R26, RZ, RZ, R29 ;  /* 0x000000ffff1a7224 */ /* 0x001fe200078e001d */
[----:B------:R-:W-:Y:S01]  /*94450*/  MOV R27, R3 ;  /* 0x00000003001b7202 */ /* 0x000fe20000000f00 */
[----:B------:R-:W3:Y:S01]  /*94460*/  LDL.LU R29, [R1+0x57dc] ;  /* 0x0057dc00011d7983 */ /* 0x000ee20000300800 */
[----:B------:R-:W4:Y:S03]  /*94470*/  LDL.LU R3, [R1+0x57d8] ;  /* 0x0057d80001037983 */ /* 0x000f260000300800 */
[----:B------:R-:W-:Y:S04]  /*94480*/  STL.64 [R1+0x5788], R26 ;  /* 0x0057881a01007387 */ /* 0x000fe80000100a00 */
[----:B------:R-:W-:Y:S02]  /*94490*/  STL.64 [R1+0xa70], R8 ;  /* 0x000a700801007387 */ /* 0x000fe40000100a00 */
[----:B------:R-:W-:Y:S02]  /*944a0*/  STL.64 [R1+0xa78], R10 ;  /* 0x000a780a01007387 */ /* 0x000fe40000100a00 */
[----:B------:R0:W-:Y:S01]  /*944b0*/  STL.64 [R1+0x5780], R22 ;  /* 0x0057801601007387 */ /* 0x0001e20000100a00 */
[----:B------:R-:W5:Y:S01]  /*944c0*/  LDL.LU R20, [R1+0x7d0] ;  /* 0x0007d00001147983 */ /* 0x000f620000300800 */
[----:B------:R-:W5:Y:S03]  /*944d0*/  LDL.LU R21, [R1+0x7d4] ;  /* 0x0007d40001157983 */ /* 0x000f660000300800 */
[----:B0-----:R-:W2:Y:S01]  /*944e0*/  LDL.LU R22, [R1+0x7d8] ;  /* 0x0007d80001167983 */ /* 0x001ea20000300800 */
[----:B------:R-:W2:Y:S01]  /*944f0*/  LDL.LU R23, [R1+0x7dc] ;  /* 0x0007dc0001177983 */ /* 0x000ea20000300800 */
[----:B------:R-:W-:-:S02]  /*94500*/  MOV R26, R5 ;  /* 0x00000005001a7202 */ /* 0x000fc40000000f00 */
[----:B------:R-:W-:Y:S01]  /*94510*/  MOV R27, R4 ;  /* 0x00000004001b7202 */ /* 0x000fe20000000f00 */
[----:B--2---:R-:W-:Y:S01]  /*94520*/  STL.64 [R1+0x5798], R22 ;  /* 0x0057981601007387 */ /* 0x004fe20000100a00 */
[----:B-----5:R0:W-:Y:S03]  /*94530*/  STL.64 [R1+0x5790], R20 ;  /* 0x0057901401007387 */ /* 0x0201e60000100a00 */
[----:B0-----:R-:W2:Y:S01]  /*94540*/  LDL.LU R20, [R1+0x7e0] ;  /* 0x0007e00001147983 */ /* 0x001ea20000300800 */
[----:B------:R-:W2:Y:S02]  /*94550*/  LDL.LU R21, [R1+0x7e4] ;  /* 0x0007e40001157983 */ /* 0x000ea40000300800 */
[----:B------:R-:W2:Y:S02]  /*94560*/  LDL.LU R22, [R1+0x7e8] ;  /* 0x0007e80001167983 */ /* 0x000ea40000300800 */
[----:B------:R-:W2:Y:S01]  /*94570*/  LDL.LU R23, [R1+0x7ec] ;  /* 0x0007ec0001177983 */ /* 0x000ea20000300800 */
[----:B------:R-:W5:Y:S01]  /*94580*/  LDL.LU R8, [R1+0x510] ;  /* 0x0005100001087983 */ /* 0x000f620000300800 */
[----:B------:R-:W5:Y:S02]  /*94590*/  LDL.LU R9, [R1+0x514] ;  /* 0x0005140001097983 */ /* 0x000f640000300800 */
[----:B------:R-:W2:Y:S02]  /*945a0*/  LDL.LU R10, [R1+0x518] ;  /* 0x00051800010a7983 */ /* 0x000ea40000300800 */
[----:B------:R-:W2:Y:S01]  /*945b0*/  LDL.LU R11, [R1+0x51c] ;  /* 0x00051c00010b7983 */ /* 0x000ea20000300800 */
[C---:B------:R-:W-:Y:S01]  /*945c0*/  HMMA.16816.F32.BF16 R4, R16.reuse, R6, R12 ;  /* 0x000000061004723c */ /* 0x040fe2000004180c */
[----:B--2---:R-:W-:Y:S01]  /*945d0*/  STL.64 [R1+0x56f8], R10 ;  /* 0x0056f80a01007387 */ /* 0x004fe20000100a00 */
[----:B-----5:R-:W-:Y:S02]  /*945e0*/  STL.64 [R1+0x56f0], R8 ;  /* 0x0056f00801007387 */ /* 0x020fe40000100a00 */
[----:B------:R-:W2:Y:S02]  /*945f0*/  LDL.LU.64 R14, [R1+0x57d0] ;  /* 0x0057d000010e7983 */ /* 0x000ea40000300a00 */
[----:B------:R-:W2:Y:S11]  /*94600*/  LDL.LU.64 R12, [R1+0x57c8] ;  /* 0x0057c800010c7983 */ /* 0x000eb60000300a00 */
[----:B------:R-:W-:Y:S06]  /*94610*/  @!UPT UIADD3 URZ, URZ, URZ, URZ ;  /* 0x0000003f3f3ff290 */ /* 0x000fec000fffe03f */
[----:B------:R-:W-:Y:S01]  /*94620*/  STL.64 [R1+0xa60], R4 ;  /* 0x000a600401007387 */ /* 0x000fe20000100a00 */
[----:B------:R0:W-:Y:S03]  /*94630*/  STL.64 [R1+0xa68], R6 ;  /* 0x000a680601007387 */ /* 0x0001e60000100a00 */
[----:B0-----:R-:W2:Y:S01]  /*94640*/  LDL.LU.64 R6, [R1+0x57c0] ;  /* 0x0057c00001067983 */ /* 0x001ea20000300a00 */
[----:B------:R-:W-:Y:S01]  /*94650*/  IMAD.MOV.U32 R10, RZ, RZ, R2 ;  /* 0x000000ffff0a7224 */ /* 0x000fe200078e0002 */
[----:B------:R-:W-:Y:S01]  /*94660*/  MOV R11, R0 ;  /* 0x00000000000b7202 */ /* 0x000fe20000000f00 */
[C---:B--2---:R-:W-:Y:S01]  /*94670*/  HMMA.16816.F32.BF16 R12, R16.reuse, R6, R12 ;  /* 0x00000006100c723c */ /* 0x044fe2000004180c */
[----:B------:R-:W-:Y:S01]  /*94680*/  MOV R2, R6 ;  /* 0x0000000600027202 */ /* 0x000fe20000000f00 */
[----:B------:R-:W-:Y:S11]  /*94690*/  IMAD.MOV.U32 R0, RZ, RZ, R7 ;  /* 0x000000ffff007224 */ /* 0x000ff600078e0007 */
[----:B------:R-:W-:Y:S10]  /*946a0*/  @!UPT UIADD3 URZ, URZ, URZ, URZ ;  /* 0x0000003f3f3ff290 */ /* 0x000ff4000fffe03f */
[----:B------:R-:W-:Y:S01]  /*946b0*/  STL.64 [R1+0xa50], R12 ;  /* 0x000a500c01007387 */ /* 0x000fe20000100a00 */
[----:B------:R0:W-:Y:S03]  /*946c0*/  STL.64 [R1+0xa58], R14 ;  /* 0x000a580e01007387 */ /* 0x0001e60000100a00 */
[----:B0-----:R-:W2:Y:S01]  /*946d0*/  LDL.LU.64 R14, [R1+0x57b8] ;  /* 0x0057b800010e7983 */ /* 0x001ea20000300a00 */
[----:B------:R-:W2:Y:S02]  /*946e0*/  LDL.LU.64 R12, [R1+0x57b0] ;  /* 0x0057b000010c7983 */ /* 0x000ea40000300a00 */
[----:B------:R-:W2:Y:S02]  /*946f0*/  LDL.LU.64 R6, [R1+0x57a8] ;  /* 0x0057a80001067983 */ /* 0x000ea40000300a00 */
[----:B------:R-:W5:Y:S01]  /*94700*/  LDL.LU R5, [R1+0x57a0] ;  /* 0x0057a00001057983 */ /* 0x000f620000300800 */
[----:B--2---:R-:W-:Y:S11]  /*94710*/  HMMA.16816.F32.BF16 R12, R16, R6, R12 ;  /* 0x00000006100c723c */ /* 0x004ff6000004180c */
        /* <DEDUP_REMOVED lines=8> */
[----:B------:R0:W-:Y:S01]  /*947a0*/  STL.64 [R1+0x5730], R6 ;  /* 0x0057300601007387 */ /* 0x0001e20000100a00 */
[----:B-----5:R-:W-:Y:S01]  /*947b0*/  STL [R1+0x5728], R5 ;  /* 0x0057280501007387 */ /* 0x020fe20000100800 */
[----:B0-----:R-:W-:-:S02]  /*947c0*/  MOV R6, R2 ;  /* 0x0000000200067202 */ /* 0x001fc40000000f00 */
[----:B------:R-:W-:-:S05]  /*947d0*/  MOV R7, R0 ;  /* 0x0000000000077202 */ /* 0x000fca0000000f00 */
[----:B------:R0:W-:Y:S04]  /*947e0*/  STL.64 [R1+0x5748], R6 ;  /* 0x0057480601007387 */ /* 0x0001e80000100a00 */
[----:B0-----:R-:W5:Y:S01]  /*947f0*/  LDL.64 R6, [R1+0x18] ;  /* 0x0000180001067983 */ /* 0x001f620000100a00 */
[C---:B------:R-:W-:Y:S03]  /*94800*/  HMMA.16816.F32.BF16 R24, R16.reuse, R26, R20 ;  /* 0x0000001a1018723c */ /* 0x040fe60000041814 */
[----:B-----5:R0:W-:Y:S01]  /*94810*/  STL.64 [R1+0x5760], R6 ;  /* 0x0057600601007387 */ /* 0x0201e20000100a00 */
[----:B------:R-:W5:Y:S02]  /*94820*/  LDL.LU R4, [R1+0x7c0] ;  /* 0x0007c00001047983 */ /* 0x000f640000300800 */
[----:B------:R-:W5:Y:S01]  /*94830*/  LDL.LU R5, [R1+0x7c4] ;  /* 0x0007c40001057983 */ /* 0x000f620000300800 */
[----:B0-----:R-:W5:Y:S01]  /*94840*/  LDL.LU R6, [R1+0x7c8] ;  /* 0x0007c80001067983 */ /* 0x001f620000300800 */
[----:B------:R-:W5:Y:S02]  /*94850*/  LDL.LU R7, [R1+0x7cc] ;  /* 0x0007cc0001077983 */ /* 0x000f640000300800 */
[----:B------:R-:W2:Y:S02]  /*94860*/  LDL.LU.64 R22, [R1+0x5798] ;  /* 0x0057980001167983 */ /* 0x000ea40000300a00 */
[----:B------:R-:W2:Y:S11]  /*94870*/  LDL.LU.64 R20, [R1+0x5790] ;  /* 0x0057900001147983 */ /* 0x000eb60000300a00 */
[----:B------:R-:W-:Y:S01]  /*94880*/  STL.64 [R1+0xa30], R24 ;  /* 0x000a301801007387 */ /* 0x000fe20000100a00 */
[----:B------:R0:W-:Y:S03]  /*94890*/  STL.64 [R1+0xa38], R26 ;  /* 0x000a381a01007387 */ /* 0x0001e60000100a00 */
[----:B0-----:R-:W2:Y:S01]  /*948a0*/  LDL.LU.64 R26, [R1+0x5788] ;  /* 0x00578800011a7983 */ /* 0x001ea20000300a00 */
[C---:B-----5:R-:W-:Y:S08]  /*948b0*/  HMMA.16816.F32.BF16 R4, R16.reuse, R10, R4 ;  /* 0x0000000a1004723c */ /* 0x060ff00000041804 */
[C---:B--2---:R-:W-:Y:S01]  /*948c0*/  HMMA.16816.F32.BF16 R24, R16.reuse, R26, R20 ;  /* 0x0000001a1018723c */ /* 0x044fe20000041814 */
[----:B------:R-:W2:Y:S11]  /*948d0*/  LDL.LU.64 R22, [R1+0x5780] ;  /* 0x0057800001167983 */ /* 0x000eb60000300a00 */
[----:B------:R-:W-:Y:S11]  /*948e0*/  @!UPT UIADD3 URZ, URZ, URZ, URZ ;  /* 0x0000003f3f3ff290 */ /* 0x000ff6000fffe03f */
[----:B------:R-:W-:Y:S01]  /*948f0*/  STL.64 [R1+0xa20], R24 ;  /* 0x000a201801007387 */ /* 0x000fe20000100a00 */
[----:B------:R0:W-:Y:S03]  /*94900*/  STL.64 [R1+0xa28], R26 ;  /* 0x000a281a01007387 */ /* 0x0001e60000100a00 */
[----:B0-----:R-:W5:Y:S01]  /*94910*/  LDL.LU.64 R26, [R1+0x5778] ;  /* 0x00577800011a7983 */ /* 0x001f620000300a00 */
[----:B------:R0:W-:Y:S02]  /*94920*/  STL.64 [R1+0xa10], R4 ;  /* 0x000a100401007387 */ /* 0x0001e40000100a00 */
[----:B------:R1:W-:Y:S01]  /*94930*/  STL.64 [R1+0xa18], R6 ;  /* 0x000a180601007387 */ /* 0x0003e20000100a00 */
[----:B0-----:R-:W2:Y:S01]  /*94940*/  LDL.LU R4, [R1+0x7a0] ;  /* 0x0007a00001047983 */ /* 0x001ea20000300800 */
[----:B------:R-:W2:Y:S02]  /*94950*/  LDL.LU R5, [R1+0x7a4] ;  /* 0x0007a40001057983 */ /* 0x000ea40000300800 */
[----:B-1----:R-:W2:Y:S02]  /*94960*/  LDL.LU R6, [R1+0x7a8] ;  /* 0x0007a80001067983 */ /* 0x002ea40000300800 */
[----:B------:R-:W2:Y:S01]  /*94970*/  LDL.LU R7, [R1+0x7ac] ;  /* 0x0007ac0001077983 */ /* 0x000ea20000300800 */
[----:B------:R0:W-:Y:S04]  /*94980*/  STL.64 [R1+0x5708], R10 ;  /* 0x0057080a01007387 */ /* 0x0001e80000100a00 */
[----:B0-----:R-:W2:Y:S04]  /*94990*/  LDL.64 R10, [R1+0x48] ;  /* 0x00004800010a7983 */ /* 0x001ea80000100a00 */
[----:B--2---:R0:W-:Y:S01]  /*949a0*/  STL.64 [R1+0x5720], R10 ;  /* 0x0057200a01007387 */ /* 0x0041e20000100a00 */
[----:B------:R-:W2:Y:S02]  /*949b0*/  LDL.LU R8, [R1+0x760] ;  /* 0x0007600001087983 */ /* 0x000ea40000300800 */
[----:B------:R-:W2:Y:S01]  /*949c0*/  LDL.LU R9, [R1+0x764] ;  /* 0x0007640001097983 */ /* 0x000ea20000300800 */
[----:B0-----:R-:W2:Y:S01]  /*949d0*/  LDL.LU R10, [R1+0x768] ;  /* 0x00076800010a7983 */ /* 0x001ea20000300800 */
[----:B------:R-:W2:Y:S03]  /*949e0*/  LDL.LU R11, [R1+0x76c] ;  /* 0x00076c00010b7983 */ /* 0x000ea60000300800 */
[----:B--2---:R-:W-:Y:S01]  /*949f0*/  STL.64 [R1+0x5740], R10 ;  /* 0x0057400a01007387 */ /* 0x004fe20000100a00 */
[----:B------:R0:W-:Y:S03]  /*94a00*/  STL.64 [R1+0x5738], R8 ;  /* 0x0057380801007387 */ /* 0x0001e60000100a00 */
[----:B0-----:R-:W2:Y:S01]  /*94a10*/  LDL.LU R8, [R1+0x770] ;  /* 0x0007700001087983 */ /* 0x001ea20000300800 */
[----:B------:R-:W2:Y:S02]  /*94a20*/  LDL.LU R9, [R1+0x774] ;  /* 0x0007740001097983 */ /* 0x000ea40000300800 */
[----:B------:R-:W2:Y:S02]  /*94a30*/  LDL.LU R10, [R1+0x778] ;  /* 0x00077800010a7983 */ /* 0x000ea40000300800 */
[----:B------:R-:W2:Y:S01]  /*94a40*/  LDL.LU R11, [R1+0x77c] ;  /* 0x00077c00010b7983 */ /* 0x000ea20000300800 */
[----:B-----5:R-:W-:Y:S01]  /*94a50*/  HMMA.16816.F32.BF16 R16, R16, R26, R12 ;  /* 0x0000001a1010723c */ /* 0x020fe2000004180c */
[----:B--2---:R-:W-:Y:S01]  /*94a60*/  STL.64 [R1+0x5758], R10 ;  /* 0x0057580a01007387 */ /* 0x004fe20000100a00 */
[----:B------:R0:W-:Y:S03]  /*94a70*/  STL.64 [R1+0x5750], R8 ;  /* 0x0057500801007387 */ /* 0x0001e60000100a00 */
[----:B0-----:R-:W2:Y:S01]  /*94a80*/  LDL.LU R8, [R1+0x780] ;  /* 0x0007800001087983 */ /* 0x001ea20000300800 */
[----:B------:R-:W2:Y:S02]  /*94a90*/  LDL.LU R9, [R1+0x784] ;  /* 0x0007840001097983 */ /* 0x000ea40000300800 */
[----:B------:R-:W2:Y:S02]  /*94aa0*/  LDL.LU R10, [R1+0x788] ;  /* 0x00078800010a7983 */ /* 0x000ea40000300800 */
[----:B------:R-:W2:Y:S01]  /*94ab0*/  LDL.LU R11, [R1+0x78c] ;  /* 0x00078c00010b7983 */ /* 0x000ea20000300800 */
[----:B------:R-:W5:Y:S01]  /*94ac0*/  LDL.LU.64 R14, [R1+0x5770] ;  /* 0x00577000010e7983 */ /* 0x000f620000300a00 */
[----:B------:R-:W5:Y:S02]  /*94ad0*/  LDL.LU.64 R12, [R1+0x5768] ;  /* 0x00576800010c7983 */ /* 0x000f640000300a00 */
[----:B------:R0:W-:Y:S02]  /*94ae0*/  STL.64 [R1+0x5700], R26 ;  /* 0x0057001a01007387 */ /* 0x0001e40000100a00 */
[----:B------:R-:W2:Y:S07]  /*94af0*/  LDL.LU R24, [R1+0x530] ;  /* 0x0005300001187983 */ /* 0x000eae0000300800 */
[----:B------:R-:W-:Y:S01]  /*94b00*/  STL.64 [R1+0x960], R16 ;  /* 0x0009601001007387 */ /* 0x000fe20000100a00 */
[----:B------:R-:W-:Y:S02]  /*94b10*/  STL.64 [R1+0x968], R18 ;  /* 0x0009681201007387 */ /* 0x000fe40000100a00 */
[----:B------:R-:W2:Y:S01]  /*94b20*/  LDL.LU R25, [R1+0x534] ;  /* 0x0005340001197983 */ /* 0x000ea20000300800 */
[----:B0-----:R-:W2:Y:S01]  /*94b30*/  LDL.LU R26, [R1+0x538] ;  /* 0x00053800011a7983 */ /* 0x001ea20000300800 */
[----:B------:R-:W2:Y:S01]  /*94b40*/  LDL.LU R27, [R1+0x53c] ;  /* 0x00053c00011b7983 */ /* 0x000ea20000300800 */
[C---:B-----5:R-:W-:Y:S02]  /*94b50*/  HMMA.16816.F32.BF16 R4, R12.reuse, R22, R4 ;  /* 0x000000160c04723c */ /* 0x060fe40000041804 */
[----:B--2---:R-:W-:Y:S01]  /*94b60*/  STL.64 [R1+0x5718], R26 ;  /* 0x0057181a01007387 */ /* 0x004fe20000100a00 */
[----:B------:R0:W-:Y:S03]  /*94b70*/  STL.64 [R1+0x5710], R24 ;  /* 0x0057101801007387 */ /* 0x0001e60000100a00 */
[----:B0-----:R-:W2:Y:S01]  /*94b80*/  LDL.LU R24, [R1+0x540] ;  /* 0x0005400001187983 */ /* 0x001ea20000300800 */
[----:B------:R-:W2:Y:S02]  /*94b90*/  LDL.LU R25, [R1+0x544] ;  /* 0x0005440001197983 */ /* 0x000ea40000300800 */
[----:B------:R-:W2:Y:S02]  /*94ba0*/  LDL.LU R26, [R1+0x548] ;  /* 0x00054800011a7983 */ /* 0x000ea40000300800 */
[----:B------:R-:W2:Y:S01]  /*94bb0*/  LDL.LU R27, [R1+0x54c] ;  /* 0x00054c00011b7983 */ /* 0x000ea20000300800 */
[----:B------:R-:W5:Y:S11]  /*94bc0*/  LDL.64 R18, [R1+0x58] ;  /* 0x0000580001127983 */ /* 0x000f760000100a00 */
[----:B------:R-:W-:Y:S02]  /*94bd0*/  STL.64 [R1+0x950], R4 ;  /* 0x0009500401007387 */ /* 0x000fe40000100a00 */
[----:B------:R0:W-:Y:S02]  /*94be0*/  STL.64 [R1+0x958], R6 ;  /* 0x0009580601007387 */ /* 0x0001e40000100a00 */
        /* <DEDUP_REMOVED lines=16> */
[----:B0-----:R-:W2:Y:S01]  /*94cf0*/  LDL.LU.64 R6, [R1+0x5730] ;  /* 0x0057300001067983 */ /* 0x001ea20000300a00 */
[----:B------:R-:W3:Y:S01]  /*94d00*/  LDL.LU R5, [R1+0x5728] ;  /* 0x0057280001057983 */ /* 0x000ee20000300800 */
[C---:B--2---:R-:W-:Y:S11]  /*94d10*/  HMMA.16816.F32.BF16 R8, R12.reuse, R6, R8 ;  /* 0x000000060c08723c */ /* 0x044ff60000041808 */
[----:B------:R-:W-:Y:S11]  /*94d20*/  @!UPT UIADD3 URZ, URZ, URZ, URZ ;  /* 0x0000003f3f3ff290 */ /* 0x000ff6000fffe03f */
[----:B------:R-:W-:Y:S01]  /*94d30*/  @!UPT UIADD3 URZ, URZ, URZ, URZ ;  /* 0x0000003f3f3ff290 */ /* 0x000fe2000fffe03f */
[----:B------:R-:W-:Y:S01]  /*94d40*/  STL.64 [R1+0x920], R8 ;  /* 0x0009200801007387 */ /* 0x000fe20000100a00 */
[----:B------:R0:W-:Y:S03]  /*94d50*/  STL.64 [R1+0x928], R10 ;  /* 0x0009280a01007387 */ /* 0x0001e60000100a00 */
[----:B0-----:R-:W2:Y:S01]  /*94d60*/  LDL.LU.64 R10, [R1+0x5720] ;  /* 0x00572000010a7983 */ /* 0x001ea20000300a00 */
[----:B------:R-:W-:Y:S02]  /*94d70*/  STL.64 [R1+0x56d8], R6 ;  /* 0x0056d80601007387 */ /* 0x000fe40000100a00 */
[----:B---3--:R0:W-:Y:S02]  /*94d80*/  STL [R1+0x56d0], R5 ;  /* 0x0056d00501007387 */ /* 0x0081e40000100800 */
[----:B------:R-:W5:Y:S01]  /*94d90*/  LDL.LU R4, [R1+0x550] ;  /* 0x0005500001047983 */ /* 0x000f620000300800 */
[----:B0-----:R-:W5:Y:S01]  /*94da0*/  LDL.LU R5, [R1+0x554] ;  /* 0x0005540001057983 */ /* 0x001f620000300800 */
[----:B------:R-:W5:Y:S02]  /*94db0*/  LDL.LU R6, [R1+0x558] ;  /* 0x0005580001067983 */ /* 0x000f640000300800 */
[----:B------:R-:W5:Y:S01]  /*94dc0*/  LDL.LU R7, [R1+0x55c] ;  /* 0x00055c0001077983 */ /* 0x000f620000300800 */
[C---:B--2---:R-:W-:Y:S08]  /*94dd0*/  HMMA.16816.F32.BF16 R24, R12.reuse, R10, R24 ;  /* 0x0000000a0c18723c */ /* 0x044ff00000041818 */
[C---:B-----5:R-:W-:Y:S01]  /*94de0*/  HMMA.16816.F32.BF16 R4, R12.reuse, R18, R4 ;  /* 0x000000120c04723c */ /* 0x060fe20000041804 */
[----:B------:R-:W-:Y:S01]  /*94df0*/  MOV R21, R10 ;  /* 0x0000000a00157202 */ /* 0x000fe20000000f00 */
[----:B------:R-:W-:Y:S11]  /*94e00*/  IMAD.MOV.U32 R20, RZ, RZ, R11 ;  /* 0x000000ffff147224 */ /* 0x000ff600078e000b */
[----:B------:R-:W-:Y:S10]  /*94e10*/  @!UPT UIADD3 URZ, URZ, URZ, URZ ;  /* 0x0000003f3f3ff290 */ /* 0x000ff4000fffe03f */
[----:B------:R0:W-:Y:S01]  /*94e20*/  STL.64 [R1+0x910], R4 ;  /* 0x0009100401007387 */ /* 0x0001e20000100a00 */
[----:B------:R1:W-:Y:S03]  /*94e30*/  STL.64 [R1+0x918], R6 ;  /* 0x0009180601007387 */ /* 0x0003e60000100a00 */
[----:B0-----:R-:W2:Y:S01]  /*94e40*/  LDL.LU R4, [R1+0x480] ;  /* 0x0004800001047983 */ /* 0x001ea20000300800 */
[----:B------:R-:W2:Y:S02]  /*94e50*/  LDL.LU R5, [R1+0x484] ;  /* 0x0004840001057983 */ /* 0x000ea40000300800 */
[----:B-1----:R-:W2:Y:S02]  /*94e60*/  LDL.LU R6, [R1+0x488] ;  /* 0x0004880001067983 */ /* 0x002ea40000300800 */
[----:B------:R-:W2:Y:S01]  /*94e70*/  LDL.LU R7, [R1+0x48c] ;  /* 0x00048c0001077983 */ /* 0x000ea20000300800 */
[----:B------:R0:W-:Y:S01]  /*94e80*/  STL.64 [R1+0x56c8], R18 ;  /* 0x0056c81201007387 */ /* 0x0001e20000100a00 */
[----:B------:R-:W3:Y:S02]  /*94e90*/  LDL.LU R16, [R1+0x4a0] ;  /* 0x0004a00001107983 */ /* 0x000ee40000300800 */
[----:B------:R-:W3:Y:S01]  /*94ea0*/  LDL.LU R17, [R1+0x4a4] ;  /* 0x0004a40001117983 */ /* 0x000ee20000300800 */
[----:B0-----:R-:W3:Y:S01]  /*94eb0*/  LDL.LU R18, [R1+0x4a8] ;  /* 0x0004a80001127983 */ /* 0x001ee20000300800 */
[----:B------:R-:W3:Y:S02]  /*94ec0*/  LDL.LU R19, [R1+0x4ac] ;  /* 0x0004ac0001137983 */ /* 0x000ee40000300800 */
[----:B------:R-:W-:Y:S02]  /*94ed0*/  STL.64 [R1+0x900], R24 ;  /* 0x0009001801007387 */ /* 0x000fe40000100a00 */
[----:B------:R0:W-:Y:S02]  /*94ee0*/  STL.64 [R1+0x908], R26 ;  /* 0x0009081a01007387 */ /* 0x0001e40000100a00 */
[----:B0-----:R-:W5:Y:S01]  /*94ef0*/  LDL.LU.64 R26, [R1+0x5718] ;  /* 0x00571800011a7983 */ /* 0x001f620000300a00 */
[----:B------:R-:W5:Y:S02]  /*94f00*/  LDL.LU.64 R24, [R1+0x5710] ;  /* 0x0057100001187983 */ /* 0x000f640000300a00 */
[----:B------:R-:W5:Y:S02]  /*94f10*/  LDL.LU.64 R10, [R1+0x5708] ;  /* 0x00570800010a7983 */ /* 0x000f640000300a00 */
[C---:B-----5:R-:W-:Y:S01]  /*94f20*/  HMMA.16816.F32.BF16 R8, R12.reuse, R10, R24 ;  /* 0x0000000a0c08723c */ /* 0x060fe20000041818 */
[----:B------:R-:W5:Y:S11]  /*94f30*/  LDL.LU.64 R26, [R1+0x5700] ;  /* 0x00570000011a7983 */ /* 0x000f760000300a00 */
[----:B------:R-:W-:Y:S11]  /*94f40*/  @!UPT UIADD3 URZ, URZ, URZ, URZ ;  /* 0x0000003f3f3ff290 */ /* 0x000ff6000fffe03f */
[----:B------:R-:W-:Y:S01]  /*94f50*/  STL.64 [R1+0x8f0], R8 ;  /* 0x0008f00801007387 */ /* 0x000fe20000100a00 */
[----:B------:R0:W-:Y:S03]  /*94f60*/  STL.64 [R1+0x8f8], R10 ;  /* 0x0008f80a01007387 */ /* 0x0001e60000100a00 */
[----:B0-----:R-:W5:Y:S01]  /*94f70*/  LDL.LU.64 R10, [R1+0x56f8] ;  /* 0x0056f800010a7983 */ /* 0x001f620000300a00 */
[----:B------:R-:W5:Y:S02]  /*94f80*/  LDL.LU.64 R8, [R1+0x56f0] ;  /* 0x0056f00001087983 */ /* 0x000f640000300a00 */
[----:B-----5:R-:W-:Y:S01]  /*94f90*/  HMMA.16816.F32.BF16 R12, R12, R26, R8 ;  /* 0x0000001a0c0c723c */ /* 0x020fe20000041808 */
[----:B------:R-:W3:Y:S01]  /*94fa0*/  LDL.LU.64 R10, [R1+0x56e8] ;  /* 0x0056e800010a7983 */ /* 0x000ee20000300a00 */
[----:B------:R-:W3:Y:S02]  /*94fb0*/  LDL.LU.64 R8, [R1+0x56e0] ;  /* 0x0056e00001087983 */ /* 0x000ee40000300a00 */
[----:B------:R-:W-:Y:S11]  /*94fc0*/  STL.64 [R1+0x56a0], R26 ;  /* 0x0056a01a01007387 */ /* 0x000ff60000100a00 */
[----:B------:R-:W-:Y:S08]  /*94fd0*/  @!UPT UIADD3 URZ, URZ, URZ, URZ ;  /* 0x0000003f3f3ff290 */ /* 0x000ff0000fffe03f */
[----:B------:R-:W-:Y:S01]  /*94fe0*/  STL.64 [R1+0x750], R12 ;  /* 0x0007500c01007387 */ /* 0x000fe20000100a00 */
[----:B------:R0:W-:Y:S02]  /*94ff0*/  STL.64 [R1+0x758], R14 ;  /* 0x0007580e01007387 */ /* 0x0001e40000100a00 */
[----:B0-----:R-:W-:Y:S02]  /*95000*/  MOV R14, R21 ;  /* 0x00000015000e7202 */ /* 0x001fe40000000f00 */
[----:B------:R-:W-:-:S05]  /*95010*/  MOV R15, R20 ;  /* 0x00000014000f7202 */ /* 0x000fca0000000f00 */
[----:B------:R-:W-:Y:S01]  /*95020*/  STL.64 [R1+0x56c0], R14 ;  /* 0x0056c00e01007387 */ /* 0x000fe20000100a00 */
[C---:B---3--:R-:W-:Y:S03]  /*95030*/  HMMA.16816.F32.BF16 R20, R8.reuse, R22, R16 ;  /* 0x000000160814723c */ /* 0x048fe60000041810 */
[----:B------:R-:W3:Y:S11]  /*95040*/  LDL.LU R16, [R1+0x470] ;  /* 0x0004700001107983 */ /* 0x000ef60000300800 */
[----:B------:R-:W-:Y:S09]  /*95050*/  @!UPT UIADD3 URZ, URZ, URZ, URZ ;  /* 0x0000003f3f3ff290 */ /* 0x000ff2000fffe03f */
[----:B------:R-:W-:Y:S01]  /*95060*/  STL.64 [R1+0x740], R20 ;  /* 0x0007401401007387 */ /* 0x000fe20000100a00 */
[----:B------:R-:W-:Y:S02]  /*95070*/  STL.64 [R1+0x748], R22 ;  /* 0x0007481601007387 */ /* 0x000fe40000100a00 */
[----:B------:R-:W3:Y:S02]  /*95080*/  LDL.LU R17, [R1+0x474] ;  /* 0x0004740001117983 */ /* 0x000ee40000300800 */
[----:B------:R-:W3:Y:S01]  /*95090*/  LDL.LU R18, [R1+0x478] ;  /* 0x0004780001127983 */ /* 0x000ee20000300800 */
[----:B------:R-:W3:Y:S01]  /*950a0*/  LDL.LU R19, [R1+0x47c] ;  /* 0x00047c0001137983 */ /* 0x000ee20000300800 */
[----:B------:R-:W5:Y:S03]  /*950b0*/  LDL.64 R26, [R1+0x38] ;  /* 0x00003800011a7983 */ /* 0x000f660000100a00 */
[----:B-----5:R0:W-:Y:S01]  /*950c0*/  STL.64 [R1+0x56b8], R26 ;  /* 0x0056b81a01007387 */ /* 0x0201e20000100a00 */
[----:B------:R-:W5:Y:S02]  /*950d0*/  LDL.LU R24, [R1+0x490] ;  /* 0x0004900001187983 */ /* 0x000f640000300800 */
[----:B------:R-:W5:Y:S01]  /*950e0*/  LDL.LU R25, [R1+0x494] ;  /* 0x0004940001197983 */ /* 0x000f620000300800 */
[----:B0-----:R-:W5:Y:S01]  /*950f0*/  LDL.LU R26, [R1+0x498] ;  /* 0x00049800011a7983 */ /* 0x001f620000300800 */
[----:B------:R-:W5:Y:S02]  /*95100*/  LDL.LU R27, [R1+0x49c] ;  /* 0x00049c00011b7983 */ /* 0x000f640000300800 */
[----:B------:R-:W2:Y:S02]  /*95110*/  LDL.LU R20, [R1+0x1f0] ;  /* 0x0001f00001147983 */ /* 0x000ea40000300800 */
[----:B------:R-:W2:Y:S01]  /*95120*/  LDL.LU R21, [R1+0x1f4] ;  /* 0x0001f40001157983 */ /* 0x000ea20000300800 */
[----:B------:R-:W2:Y:S01]  /*95130*/  LDL.LU R22, [R1+0x1f8] ;  /* 0x0001f80001167983 */ /* 0x000ea20000300800 */
[----:B------:R-:W2:Y:S02]  /*95140*/  LDL.LU R23, [R1+0x1fc] ;  /* 0x0001fc0001177983 */ /* 0x000ea40000300800 */
[----:B------:R-:W-:Y:S01]  /*95150*/  IMAD.MOV.U32 R14, RZ, RZ, R2 ;  /* 0x000000ffff0e7224 */ /* 0x000fe200078e0002 */
[----:B------:R-:W-:Y:S01]  /*95160*/  MOV R15, R0 ;  /* 0x00000000000f7202 */ /* 0x000fe20000000f00 */
[----:B--2---:R0:W-:Y:S01]  /*95170*/  STL.64 [R1+0x5650], R22 ;  /* 0x0056501601007387 */ /* 0x0041e20000100a00 */
[----:B------:R-:W-:Y:S03]  /*95180*/  STL.64 [R1+0x5648], R20 ;  /* 0x0056481401007387 */ /* 0x000fe60000100a00 */
[----:B0-----:R-:W2:Y:S02]  /*95190*/  LDL.64 R22, [R1+0x8] ;  /* 0x0000080001167983 */ /* 0x001ea40000100a00 */
[C---:B-----5:R-:W-:Y:S01]  /*951a0*/  HMMA.16816.F32.BF16 R24, R8.reuse, R14, R24 ;  /* 0x0000000e0818723c */ /* 0x060fe20000041818 */
[----:B------:R-:W5:Y:S11]  /*951b0*/  LDL.LU R12, [R1+0x460] ;  /* 0x00046000010c7983 */ /* 0x000f760000300800 */
[----:B------:R-:W-:Y:S11]  /*951c0*/  @!UPT UIADD3 URZ, URZ, URZ, URZ ;  /* 0x0000003f3f3ff290 */ /* 0x000ff6000fffe03f */
[----:B------:R0:W-:Y:S01]  /*951d0*/  STL.64 [R1+0x730], R24 ;  /* 0x0007301801007387 */ /* 0x0001e20000100a00 */
[----:B------:R1:W-:Y:S02]  /*951e0*/  STL.64 [R1+0x738], R26 ;  /* 0x0007381a01007387 */ /* 0x0003e40000100a00 */
[----:B------:R-:W5:Y:S02]  /*951f0*/  LDL.LU R13, [R1+0x464] ;  /* 0x00046400010d7983 */ /* 0x000f640000300800 */
[----:B------:R-:W5:Y:S01]  /*95200*/  LDL.LU R14, [R1+0x468] ;  /* 0x00046800010e7983 */ /* 0x000f620000300800 */
[----:B------:R-:W5:Y:S04]  /*95210*/  LDL.LU R15, [R1+0x46c] ;  /* 0x00046c00010f7983 */ /* 0x000f680000300800 */
        /* <DEDUP_REMOVED lines=9> */
[----:B0-----:R-:W3:Y:S01]  /*952b0*/  LDL.LU.64 R6, [R1+0x56d8] ;  /* 0x0056d80001067983 */ /* 0x001ee20000300a00 */
[----:B------:R-:W2:Y:S02]  /*952c0*/  LDL.LU R5, [R1+0x56d0] ;  /* 0x0056d00001057983 */ /* 0x000ea40000300800 */
[----:B------:R0:W-:Y:S02]  /*952d0*/  STL.64 [R1+0x5668], R22 ;  /* 0x0056681601007387 */ /* 0x0001e40000100a00 */
[----:B0-----:R-:W2:Y:S04]  /*952e0*/  LDL.64 R22, [R1+0x18] ;  /* 0x0000180001167983 */ /* 0x001ea80000100a00 */
[----:B--2---:R0:W-:Y:S04]  /*952f0*/  STL.64 [R1+0x5670], R22 ;  /* 0x0056701601007387 */ /* 0x0041e80000100a00 */
[----:B0-----:R-:W2:Y:S01]  /*95300*/  LDL.64 R22, [R1+0x28] ;  /* 0x0000280001167983 */ /* 0x001ea20000100a00 */
[C---:B---3--:R-:W-:Y:S03]  /*95310*/  HMMA.16816.F32.BF16 R16, R8.reuse, R6, R16 ;  /* 0x000000060810723c */ /* 0x048fe60000041810 */
[----:B--2---:R0:W-:Y:S01]  /*95320*/  STL.64 [R1+0x5698], R22 ;  /* 0x0056981601007387 */ /* 0x0041e20000100a00 */
[----:B------:R-:W2:Y:S02]  /*95330*/  LDL.LU R20, [R1+0x410] ;  /* 0x0004100001147983 */ /* 0x000ea40000300800 */
[----:B------:R-:W2:Y:S01]  /*95340*/  LDL.LU R21, [R1+0x414] ;  /* 0x0004140001157983 */ /* 0x000ea20000300800 */
[----:B0-----:R-:W3:Y:S01]  /*95350*/  LDL.LU R22, [R1+0x418] ;  /* 0x0004180001167983 */ /* 0x001ee20000300800 */
[----:B------:R-:W3:Y:S03]  /*95360*/  LDL.LU R23, [R1+0x41c] ;  /* 0x00041c0001177983 */ /* 0x000ee60000300800 */
[----:B---3--:R-:W-:Y:S01]  /*95370*/  STL.64 [R1+0x56b0], R22 ;  /* 0x0056b01601007387 */ /* 0x008fe20000100a00 */
[----:B--2---:R0:W-:Y:S03]  /*95380*/  STL.64 [R1+0x56a8], R20 ;  /* 0x0056a81401007387 */ /* 0x0041e60000100a00 */
[----:B0-----:R-:W2:Y:S01]  /*95390*/  LDL.LU R20, [R1+0x420] ;  /* 0x0004200001147983 */ /* 0x001ea20000300800 */
[----:B------:R-:W2:Y:S02]  /*953a0*/  LDL.LU R21, [R1+0x424] ;  /* 0x0004240001157983 */ /* 0x000ea40000300800 */
[----:B------:R-:W2:Y:S02]  /*953b0*/  LDL.LU R22, [R1+0x428] ;  /* 0x0004280001167983 */ /* 0x000ea40000300800 */
[----:B------:R-:W2:Y:S03]  /*953c0*/  LDL.LU R23, [R1+0x42c] ;  /* 0x00042c0001177983 */ /* 0x000ea60000300800 */
[----:B------:R-:W-:Y:S01]  /*953d0*/  STL.64 [R1+0x6d0], R16 ;  /* 0x0006d01001007387 */ /* 0x000fe20000100a00 */
[----:B------:R0:W-:Y:S03]  /*953e0*/  STL.64 [R1+0x6d8], R18 ;  /* 0x0006d81201007387 */ /* 0x0001e60000100a00 */
[----:B0-----:R-:W5:Y:S01]  /*953f0*/  LDL.LU.64 R18, [R1+0x56c8] ;  /* 0x0056c80001127983 */ /* 0x001f620000300a00 */
[----:B------:R-:W-:Y:S02]  /*95400*/  STL.64 [R1+0x5660], R6 ;  /* 0x0056600601007387 */ /* 0x000fe40000100a00 */
[----:B------:R0:W-:Y:S02]  /*95410*/  STL [R1+0x5658], R5 ;  /* 0x0056580501007387 */ /* 0x0001e40000100800 */
[----:B------:R-:W3:Y:S01]  /*95420*/  LDL.LU R4, [R1+0x200] ;  /* 0x0002000001047983 */ /* 0x000ee20000300800 */
[----:B0-----:R-:W3:Y:S01]  /*95430*/  LDL.LU R5, [R1+0x204] ;  /* 0x0002040001057983 */ /* 0x001ee20000300800 */
[----:B------:R-:W2:Y:S02]  /*95440*/  LDL.LU R6, [R1+0x208] ;  /* 0x0002080001067983 */ /* 0x000ea40000300800 */
[----:B------:R-:W2:Y:S01]  /*95450*/  LDL.LU R7, [R1+0x20c] ;  /* 0x00020c0001077983 */ /* 0x000ea20000300800 */
[C---:B-----5:R-:W-:Y:S01]  /*95460*/  HMMA.16816.F32.BF16 R12, R8.reuse, R18, R12 ;  /* 0x00000012080c723c */ /* 0x060fe2000004180c */
        /* <DEDUP_REMOVED lines=10> */
[C---:B---3--:R-:W-:Y:S11]  /*95510*/  HMMA.16816.F32.BF16 R24, R8.reuse, R14, R24 ;  /* 0x0000000e0818723c */ /* 0x048ff60000041818 */
[----:B------:R-:W-:Y:S11]  /*95520*/  @!UPT UIADD3 URZ, URZ, URZ, URZ ;  /* 0x0000003f3f3ff290 */ /* 0x000ff6000fffe03f */
[----:B------:R-:W-:Y:S01]  /*95530*/  @!UPT UIADD3 URZ, URZ, URZ, URZ ;  /* 0x0000003f3f3ff290 */ /* 0x000fe2000fffe03f */
[----:B------:R-:W-:Y:S01]  /*95540*/  STL.64 [R1+0x6b0], R24 ;  /* 0x0006b01801007387 */ /* 0x000fe20000100a00 */
[----:B------:R0:W-:Y:S03]  /*95550*/  STL.64 [R1+0x6b8], R26 ;  /* 0x0006b81a01007387 */ /* 0x0001e60000100a00 */
[----:B0-----:R-:W3:Y:S02]  /*95560*/  LDL.LU.64 R26, [R1+0x56b8] ;  /* 0x0056b800011a7983 */ /* 0x001ee40000300a00 */
[C---:B---3--:R-:W-:Y:S01]  /*95570*/  HMMA.16816.F32.BF16 R20, R8.reuse, R26, R20 ;  /* 0x0000001a0814723c */ /* 0x048fe20000041814 */
[----:B------:R-:W-:Y:S01]  /*95580*/  MOV R13, R26 ;  /* 0x0000001a000d7202 */ /* 0x000fe20000000f00 */
[----:B------:R-:W-:Y:S11]  /*95590*/  IMAD.MOV.U32 R12, RZ, RZ, R27 ;  /* 0x000000ffff0c7224 */ /* 0x000ff600078e001b */
        /* <DEDUP_REMOVED lines=9> */
[----:B------:R-:W2:Y:S11]  /*95630*/  LDL.LU.64 R24, [R1+0x5688] ;  /* 0x0056880001187983 */ /* 0x000eb60000300a00 */
[----:B------:R-:W-:Y:S08]  /*95640*/  @!UPT UIADD3 URZ, URZ, URZ, URZ ;  /* 0x0000003f3f3ff290 */ /* 0x000ff0000fffe03f */
[----:B------:R0:W-:Y:S01]  /*95650*/  STL.64 [R1+0x680], R8 ;  /* 0x0006800801007387 */ /* 0x0001e20000100a00 */
[----:B------:R1:W-:Y:S03]  /*95660*/  STL.64 [R1+0x688], R10 ;  /* 0x0006880a01007387 */ /* 0x0003e60000100a00 */
[----:B0-----:R-:W3:Y:S01]  /*95670*/  LDL.LU R8, [R1+0x3d0] ;  /* 0x0003d00001087983 */ /* 0x001ee20000300800 */
[----:B------:R-:W3:Y:S02]  /*95680*/  LDL.LU R9, [R1+0x3d4] ;  /* 0x0003d40001097983 */ /* 0x000ee40000300800 */
[----:B-1----:R-:W3:Y:S02]  /*95690*/  LDL.LU R10, [R1+0x3d8] ;  /* 0x0003d800010a7983 */ /* 0x002ee40000300800 */
[----:B------:R-:W3:Y:S01]  /*956a0*/  LDL.LU R11, [R1+0x3dc] ;  /* 0x0003dc00010b7983 */ /* 0x000ee20000300800 */
[----:B--2---:R-:W-:Y:S01]  /*956b0*/  HMMA.16816.F32.BF16 R4, R24, R22, R4 ;  /* 0x000000161804723c */ /* 0x004fe20000041804 */
[----:B------:R-:W-:-:S02]  /*956c0*/  MOV R2, R22 ;  /* 0x0000001600027202 */ /* 0x000fc40000000f00 */
[----:B------:R-:W-:Y:S11]  /*956d0*/  MOV R0, R23 ;  /* 0x0000001700007202 */ /* 0x000ff60000000f00 */
[----:B------:R-:W-:Y:S09]  /*956e0*/  @!UPT UIADD3 URZ, URZ, URZ, URZ ;  /* 0x0000003f3f3ff290 */ /* 0x000ff2000fffe03f */
[----:B------:R-:W-:Y:S01]  /*956f0*/  STL.64 [R1+0x490], R4 ;  /* 0x0004900401007387 */ /* 0x000fe20000100a00 */
[----:B------:R0:W-:Y:S03]  /*95700*/  STL.64 [R1+0x498], R6 ;  /* 0x0004980601007387 */ /* 0x0001e60000100a00 */
[----:B0-----:R-:W2:Y:S01]  /*95710*/  LDL.LU.64 R6, [R1+0x5680] ;  /* 0x0056800001067983 */ /* 0x001ea20000300a00 */
[----:B------:R-:W2:Y:S02]  /*95720*/  LDL.LU.64 R4, [R1+0x5678] ;  /* 0x0056780001047983 */ /* 0x000ea40000300a00 */
[----:B------:R-:W3:Y:S02]  /*95730*/  LDL.LU.64 R22, [R1+0x5670] ;  /* 0x0056700001167983 */ /* 0x000ee40000300a00 */
[C---:B---3--:R-:W-:Y:S11]  /*95740*/  HMMA.16816.F32.BF16 R8, R24.reuse, R22, R8 ;  /* 0x000000161808723c */ /* 0x048ff60000041808 */
[----:B------:R-:W-:Y:S11]  /*95750*/  @!UPT UIADD3 URZ, URZ, URZ, URZ ;  /* 0x0000003f3f3ff290 */ /* 0x000ff6000fffe03f */
[----:B------:R-:W-:Y:S01]  /*95760*/  @!UPT UIADD3 URZ, URZ, URZ, URZ ;  /* 0x0000003f3f3ff290 */ /* 0x000fe2000fffe03f */
[----:B------:R0:W-:Y:S01]  /*95770*/  STL.64 [R1+0x670], R8 ;  /* 0x0006700801007387 */ /* 0x0001e20000100a00 */
[----:B------:R1:W-:Y:S02]  /*95780*/  STL.64 [R1+0x678], R10 ;  /* 0x0006780a01007387 */ /* 0x0003e40000100a00 */
[----:B0-----:R-:W-:Y:S01]  /*95790*/  IMAD.MOV.U32 R9, RZ, RZ, R22 ;  /* 0x000000ffff097224 */ /* 0x001fe200078e0016 */
[----:B------:R-:W-:Y:S02]  /*957a0*/  MOV R8, R23 ;  /* 0x0000001700087202 */ /* 0x000fe40000000f00 */
[----:B------:R-:W2:Y:S02]  /*957b0*/  LDL.LU.64 R22, [R1+0x5668] ;  /* 0x0056680001167983 */ /* 0x000ea40000300a00 */
[C---:B--2---:R-:W-:Y:S01]  /*957c0*/  HMMA.16816.F32.BF16 R4, R24.reuse, R22, R4 ;  /* 0x000000161804723c */ /* 0x044fe20000041804 */
[----:B-1----:R-:W-:Y:S01]  /*957d0*/  MOV R11, R22 ;  /* 0x00000016000b7202 */ /* 0x002fe20000000f00 */
[----:B------:R-:W-:Y:S11]  /*957e0*/  IMAD.MOV.U32 R10, RZ, RZ, R23 ;  /* 0x000000ffff0a7224 */ /* 0x000ff600078e0017 */
[----:B------:R-:W-:Y:S10]  /*957f0*/  @!UPT UIADD3 URZ, URZ, URZ, URZ ;  /* 0x0000003f3f3ff290 */ /* 0x000ff4000fffe03f */
[----:B------:R-:W-:Y:S01]  /*95800*/  STL.64 [R1+0x660], R4 ;  /* 0x0006600401007387 */ /* 0x000fe20000100a00 */
[----:B------:R0:W-:Y:S03]  /*95810*/  STL.64 [R1+0x668], R6 ;  /* 0x0006680601007387 */ /* 0x0001e60000100a00 */
[----:B0-----:R-:W2:Y:S01]  /*95820*/  LDL.LU.64 R6, [R1+0x5660] ;  /* 0x0056600001067983 */ /* 0x001ea20000300a00 */
[----:B------:R-:W3:Y:S02]  /*95830*/  LDL.LU R5, [R1+0x5658] ;  /* 0x0056580001057983 */ /* 0x000ee40000300800 */
[----:B------:R-:W2:Y:S02]  /*95840*/  LDL.LU.64 R22, [R1+0x5650] ;  /* 0x0056500001167983 */ /* 0x000ea40000300a00 */
[----:B------:R-:W2:Y:S01]  /*95850*/  LDL.LU.64 R20, [R1+0x5648] ;  /* 0x0056480001147983 */ /* 0x000ea20000300a00 */
[----:B------:R-:W-:Y:S01]  /*95860*/  STL.64 [R1+0x5630], R10 ;  /* 0x0056300a01007387 */ /* 0x000fe20000100a00 */
[----:B------:R0:W-:Y:S03]  /*95870*/  STL.64 [R1+0x5628], R8 ;  /* 0x0056280801007387 */ /* 0x0001e60000100a00 */
[----:B0-----:R-:W5:Y:S01]  /*95880*/  LDL.LU R8, [R1+0x350] ;  /* 0x0003500001087983 */ /* 0x001f620000300800 */
[----:B------:R-:W5:Y:S02]  /*95890*/  LDL.LU R9, [R1+0x354] ;  /* 0x0003540001097983 */ /* 0x000f640000300800 */
[----:B------:R-:W3:Y:S02]  /*958a0*/  LDL.LU R10, [R1+0x358] ;  /* 0x00035800010a7983 */ /* 0x000ee40000300800 */
[----:B------:R-:W3:Y:S01]  /*958b0*/  LDL.LU R11, [R1+0x35c] ;  /* 0x00035c00010b7983 */ /* 0x000ee20000300800 */
[C---:B--2---:R-:W-:Y:S01]  /*958c0*/  HMMA.16816.F32.BF16 R20, R24.reuse, R6, R20 ;  /* 0x000000061814723c */ /* 0x044fe20000041814 */
[----:B---3--:R-:W-:Y:S01]  /*958d0*/  STL.64 [R1+0x5640], R10 ;  /* 0x0056400a01007387 */ /* 0x008fe20000100a00 */
[----:B-----5:R0:W-:Y:S03]  /*958e0*/  STL.64 [R1+0x5638], R8 ;  /* 0x0056380801007387 */ /* 0x0201e60000100a00 */
[----:B0-----:R-:W2:Y:S01]  /*958f0*/  LDL.LU R8, [R1+0x2b0] ;  /* 0x0002b00001087983 */ /* 0x001ea20000300800 */
[----:B------:R-:W2:Y:S02]  /*95900*/  LDL.LU R9, [R1+0x2b4] ;  /* 0x0002b40001097983 */ /* 0x000ea40000300800 */
[----:B------:R-:W2:Y:S02]  /*95910*/  LDL.LU R10, [R1+0x2b8] ;  /* 0x0002b800010a7983 */ /* 0x000ea40000300800 */
[----:B------:R-:W2:Y:S01]  /*95920*/  LDL.LU R11, [R1+0x2bc] ;  /* 0x0002bc00010b7983 */ /* 0x000ea20000300800 */
[----:B------:R-:W-:Y:S01]  /*95930*/  STL.64 [R1+0x55d8], R6 ;  /* 0x0055d80601007387 */ /* 0x000fe20000100a00 */
[----:B------:R0:W-:Y:S11]  /*95940*/  STL [R1+0x55d0], R5 ;  /* 0x0055d00501007387 */ /* 0x0001f60000100800 */
[----:B------:R-:W-:Y:S02]  /*95950*/  STL.64 [R1+0x650], R20 ;  /* 0x0006501401007387 */ /* 0x000fe40000100a00 */
[----:B------:R-:W-:Y:S01]  /*95960*/  STL.64 [R1+0x658], R22 ;  /* 0x0006581601007387 */ /* 0x000fe20000100a00 */
[----:B------:R-:W3:Y:S04]  /*95970*/  LDL.LU R4, [R1+0x220] ;  /* 0x0002200001047983 */ /* 0x000ee80000300800 */
[----:B------:R-:W-:Y:S04]  /*95980*/  LDSM.16.M88.4 R20, [R28+0x6b000] ;  /* 0x06b000001c14783b */ /* 0x000fe80000000200 */
[----:B0-----:R-:W3:Y:S01]  /*95990*/  LDL.LU R5, [R1+0x224] ;  /* 0x0002240001057983 */ /* 0x001ee20000300800 */
[----:B------:R-:W3:Y:S02]  /*959a0*/  LDL.LU R6, [R1+0x228] ;  /* 0x0002280001067983 */ /* 0x000ee40000300800 */
[----:B------:R-:W3:Y:S02]  /*959b0*/  LDL.LU R7, [R1+0x22c] ;  /* 0x00022c0001077983 */ /* 0x000ee40000300800 */
[----:B---3--:R-:W-:Y:S11]  /*959c0*/  HMMA.16816.F32.BF16 R4, R24, R18, R4 ;  /* 0x000000121804723c */ /* 0x008ff60000041804 */
[----:B------:R-:W-:Y:S11]  /*959d0*/  @!UPT UIADD3 URZ, URZ, URZ, URZ ;  /* 0x0000003f3f3ff290 */ /* 0x000ff6000fffe03f */
[----:B------:R-:W-:Y:S01]  /*959e0*/  @!UPT UIADD3 URZ, URZ, URZ, URZ ;  /* 0x0000003f3f3ff290 */ /* 0x000fe2000fffe03f */
[----:B------:R0:W-:Y:S02]  /*959f0*/  STL.64 [R1+0x690], R4 ;  /* 0x0006900401007387 */ /* 0x0001e40000100a00 */
[----:B0-----:R-:W-:Y:S02]  /*95a00*/  MOV R5, R18 ;  /* 0x0000001200057202 */ /* 0x001fe40000000f00 */
[----:B------:R-:W-:Y:S02]  /*95a10*/  MOV R4, R19 ;  /* 0x0000001300047202 */ /* 0x000fe40000000f00 */
[----:B------:R-:W0:Y:S04]  /*95a20*/  LDSM.16.M88.4 R16, [R28+0x6c000] ;  /* 0x06c000001c10783b */ /* 0x000e280000000200 */
[----:B------:R-:W-:Y:S04]  /*95a30*/  STL.64 [R1+0x698], R6 ;  /* 0x0006980601007387 */ /* 0x000fe80000100a00 */
[----:B0-----:R0:W-:Y:S01]  /*95a40*/  STL.64 [R1+0x5590], R18 ;  /* 0x0055901201007387 */ /* 0x0011e20000100a00 */
[----:B------:R-:W-:Y:S02]  /*95a50*/  STL.64 [R1+0x5588], R16 ;  /* 0x0055881001007387 */ /* 0x000fe40000100a00 */
[----:B0-----:R-:W-:Y:S01]  /*95a60*/  IMAD.MOV.U32 R18, RZ, RZ, R13 ;  /* 0x000000ffff127224 */ /* 0x001fe200078e000d */
[----:B------:R-:W-:-:S02]  /*95a70*/  MOV R19, R12 ;  /* 0x0000000c00137202 */ /* 0x000fc40000000f00 */
[C---:B--2---:R-:W-:Y:S01]  /*95a80*/  HMMA.16816.F32.BF16 R12, R24.reuse, R14, R8 ;  /* 0x0000000e180c723c */ /* 0x044fe20000041808 */
[----:B------:R-:W2:Y:S01]  /*95a90*/  LDL.LU.64 R10, [R1+0x5640] ;  /* 0x00564000010a7983 */ /* 0x000ea20000300a00 */
[----:B------:R-:W2:Y:S11]  /*95aa0*/  LDL.LU.64 R8, [R1+0x5638] ;  /* 0x0056380001087983 */ /* 0x000eb60000300a00 */
[----:B------:R-:W-:Y:S10]  /*95ab0*/  @!UPT UIADD3 URZ, URZ, URZ, URZ ;  /* 0x0000003f3f3ff290 */ /* 0x000ff4000fffe03f */
[----:B------:R-:W-:Y:S01]  /*95ac0*/  STL.64 [R1+0x8e0], R12 ;  /* 0x0008e00c01007387 */ /* 0x000fe20000100a00 */
[----:B------:R-:W-:Y:S02]  /*95ad0*/  STL.64 [R1+0x8e8], R14 ;  /* 0x0008e80e01007387 */ /* 0x000fe40000100a00 */
[----:B------:R-:W0:Y:S02]  /*95ae0*/  LDSM.16.M88.4 R12, [R28+0x6d000] ;  /* 0x06d000001c0c783b */ /* 0x000e240000000200 */
[----:B0-----:R0:W-:Y:S02]  /*95af0*/  STL.64 [R1+0x5508], R14 ;  /* 0x0055080e01007387 */ /* 0x0011e40000100a00 */
[----:B------:R-:W-:Y:S02]  /*95b00*/  STL.64 [R1+0x5500], R12 ;  /* 0x0055000c01007387 */ /* 0x000fe40000100a00 */
[----:B0-----:R-:W3:Y:S01]  /*95b10*/  LDL.LU.64 R14, [R1+0x68] ;  /* 0x00006800010e7983 */ /* 0x001ee20000300a00 */
[----:B--2---:R-:W-:Y:S03]  /*95b20*/  HMMA.16816.F32.BF16 R16, R24, R18, R8 ;  /* 0x000000121810723c */ /* 0x004fe60000041808 */
[----:B------:R-:W2:Y:S01]  /*95b30*/  LDL.LU.64 R10, [R1+0x5630] ;  /* 0x00563000010a7983 */ /* 0x000ea20000300a00 */
[----:B------:R-:W5:Y:S11]  /*95b40*/  LDL.LU.64 R8, [R1+0x5628] ;  /* 0x0056280001087983 */ /* 0x000f760000300a00 */
[----:B------:R-:W-:Y:S08]  /*95b50*/  @!UPT UIADD3 URZ, URZ, URZ, URZ ;  /* 0x0000003f3f3ff290 */ /* 0x000ff0000fffe03f */
[----:B------:R0:W-:Y:S01]  /*95b60*/  STL.64 [R1+0xa00], R16 ;  /* 0x000a001001007387 */ /* 0x0001e20000100a00 */
[----:B------:R1:W-:Y:S01]  /*95b70*/  STL.64 [R1+0xa08], R18 ;  /* 0x000a081201007387 */ /* 0x0003e20000100a00 */
[----:B--2---:R-:W-:Y:S01]  /*95b80*/  MOV R6, R11 ;  /* 0x0000000b00067202 */ /* 0x004fe20000000f00 */
[----:B------:R-:W-:-:S05]  /*95b90*/  IMAD.MOV.U32 R7, RZ, RZ, R10 ;  /* 0x000000ffff077224 */ /* 0x000fca00078e000a */
[----:B------:R5:W-:Y:S01]  /*95ba0*/  STL.64 [R1+0x55f0], R6 ;  /* 0x0055f00601007387 */ /* 0x000be20000100a00 */
[----:B0-----:R-:W3:Y:S02]  /*95bb0*/  LDL.LU R16, [R1+0x340] ;  /* 0x0003400001107983 */ /* 0x001ee40000300800 */
[----:B------:R-:W3:Y:S02]  /*95bc0*/  LDL.LU R17, [R1+0x344] ;  /* 0x0003440001117983 */ /* 0x000ee40000300800 */
[----:B-1----:R-:W3:Y:S01]  /*95bd0*/  LDL.LU R18, [R1+0x348] ;  /* 0x0003480001127983 */ /* 0x002ee20000300800 */
[----:B------:R-:W3:Y:S01]  /*95be0*/  LDL.LU R19, [R1+0x34c] ;  /* 0x00034c0001137983 */ /* 0x000ee20000300800 */
[----:B-----5:R-:W-:Y:S02]  /*95bf0*/  MOV R6, R9 ;  /* 0x0000000900067202 */ /* 0x020fe40000000f00 */
[----:B------:R-:W-:Y:S02]  /*95c00*/  MOV R7, R8 ;  /* 0x0000000800077202 */ /* 0x000fe40000000f00 */
[----:B------:R-:W0:Y:S04]  /*95c10*/  LDSM.16.M88.4 R8, [R28+0x6e000] ;  /* 0x06e000001c08783b */ /* 0x000e280000000200 */
[----:B------:R-:W-:Y:S04]  /*95c20*/  STL.64 [R1+0x5608], R6 ;  /* 0x0056080601007387 */ /* 0x000fe80000100a00 */
[----:B0-----:R0:W-:Y:S01]  /*95c30*/  STL.64 [R1+0x5470], R10 ;  /* 0x0054700a01007387 */ /* 0x0011e20000100a00 */
[----:B------:R1:W-:Y:S03]  /*95c40*/  STL.64 [R1+0x5468], R8 ;  /* 0x0054680801007387 */ /* 0x0003e60000100a00 */
[----:B0-----:R-:W2:Y:S04]  /*95c50*/  LDL.64 R10, [R1+0x48] ;  /* 0x00004800010a7983 */ /* 0x001ea80000100a00 */
[----:B--2---:R0:W-:Y:S01]  /*95c60*/  STL.64 [R1+0x55b8], R10 ;  /* 0x0055b80a01007387 */ /* 0x0041e20000100a00 */
[----:B-1----:R-:W2:Y:S02]  /*95c70*/  LDL.LU R8, [R1+0x380] ;  /* 0x0003800001087983 */ /* 0x002ea40000300800 */
[----:B------:R-:W2:Y:S01]  /*95c80*/  LDL.LU R9, [R1+0x384] ;  /* 0x0003840001097983 */ /* 0x000ea20000300800 */
[----:B0-----:R-:W5:Y:S01]  /*95c90*/  LDL.LU R10, [R1+0x388] ;  /* 0x00038800010a7983 */ /* 0x001f620000300800 */
[----:B------:R-:W5:Y:S02]  /*95ca0*/  LDL.LU R11, [R1+0x38c] ;  /* 0x00038c00010b7983 */ /* 0x000f640000300800 */
[----:B------:R-:W-:Y:S01]  /*95cb0*/  IMAD.MOV.U32 R6, RZ, RZ, R2 ;  /* 0x000000ffff067224 */ /* 0x000fe200078e0002 */
[----:B------:R-:W-:Y:S01]  /*95cc0*/  MOV R7, R0 ;  /* 0x0000000000077202 */ /* 0x000fe20000000f00 */
[----:B------:R-:W3:Y:S01]  /*95cd0*/  LDL.LU R2, [R1+0x5624] ;  /* 0x0056240001027983 */ /* 0x000ee20000300800 */
[----:B------:R-:W3:Y:S03]  /*95ce0*/  LDL.LU R0, [R1+0x5620] ;  /* 0x0056200001007983 */ /* 0x000ee60000300800 */
[----:B-----5:R-:W-:Y:S01]  /*95cf0*/  STL.64 [R1+0x55c8], R10 ;  /* 0x0055c80a01007387 */ /* 0x020fe20000100a00 */
[----:B--2---:R0:W-:Y:S03]  /*95d00*/  STL.64 [R1+0x55c0], R8 ;  /* 0x0055c00801007387 */ /* 0x0041e60000100a00 */
[----:B0-----:R-:W2:Y:S01]  /*95d10*/  LDL.LU R8, [R1+0x390] ;  /* 0x0003900001087983 */ /* 0x001ea20000300800 */
[----:B------:R-:W2:Y:S02]  /*95d20*/  LDL.LU R9, [R1+0x394] ;  /* 0x0003940001097983 */ /* 0x000ea40000300800 */
[----:B------:R-:W5:Y:S02]  /*95d30*/  LDL.LU R10, [R1+0x398] ;  /* 0x00039800010a7983 */ /* 0x000f640000300800 */
[----:B------:R-:W5:Y:S02]  /*95d40*/  LDL.LU R11, [R1+0x39c] ;  /* 0x00039c00010b7983 */ /* 0x000f640000300800 */
[----:B-----5:R-:W-:Y:S01]  /*95d50*/  STL.64 [R1+0x55e8], R10 ;  /* 0x0055e80a01007387 */ /* 0x020fe20000100a00 */
[----:B--2---:R0:W-:Y:S03]  /*95d60*/  STL.64 [R1+0x55e0], R8 ;  /* 0x0055e00801007387 */ /* 0x0041e60000100a00 */
[----:B0-----:R-:W2:Y:S01]  /*95d70*/  LDL.LU R8, [R1+0x3a0] ;  /* 0x0003a00001087983 */ /* 0x001ea20000300800 */
[----:B------:R-:W2:Y:S02]  /*95d80*/  LDL.LU R9, [R1+0x3a4] ;  /* 0x0003a40001097983 */ /* 0x000ea40000300800 */
[----:B------:R-:W5:Y:S02]  /*95d90*/  LDL.LU R10, [R1+0x3a8] ;  /* 0x0003a800010a7983 */ /* 0x000f640000300800 */
[----:B------:R-:W5:Y:S01]  /*95da0*/  LDL.LU R11, [R1+0x3ac] ;  /* 0x0003ac00010b7983 */ /* 0x000f620000300800 */
[----:B---3--:R-:W-:Y:S01]  /*95db0*/  HMMA.16816.F32.BF16 R16, R24, R14, R16 ;  /* 0x0000000e1810723c */ /* 0x008fe20000041810 */
[----:B------:R-:W0:Y:S04]  /*95dc0*/  LDSM.16.M88.4 R24, [R28+0x6f000] ;  /* 0x06f000001c18783b */ /* 0x000e280000000200 */
[----:B-----5:R-:W-:Y:S01]  /*95dd0*/  STL.64 [R1+0x5600], R10 ;  /* 0x0056000a01007387 */ /* 0x020fe20000100a00 */
        /* <DEDUP_REMOVED lines=11> */
[----:B------:R1:W-:Y:S01]  /*95e90*/  STL.64 [R1+0x9f0], R16 ;  /* 0x0009f01001007387 */ /* 0x0003e20000100a00 */
[----:B------:R3:W-:Y:S03]  /*95ea0*/  STL.64 [R1+0x9f8], R18 ;  /* 0x0009f81201007387 */ /* 0x0007e60000100a00 */
[----:B-1----:R-:W5:Y:S01]  /*95eb0*/  LDL.LU R16, [R1+0x330] ;  /* 0x0003300001107983 */ /* 0x002f620000300800 */
[----:B------:R-:W5:Y:S02]  /*95ec0*/  LDL.LU R17, [R1+0x334] ;  /* 0x0003340001117983 */ /* 0x000f640000300800 */
[----:B---3--:R-:W3:Y:S02]  /*95ed0*/  LDL.LU R18, [R1+0x338] ;  /* 0x0003380001127983 */ /* 0x008ee40000300800 */
[----:B------:R-:W3:Y:S02]  /*95ee0*/  LDL.LU R19, [R1+0x33c] ;  /* 0x00033c0001137983 */ /* 0x000ee40000300800 */
[----:B---3--:R1:W-:Y:S01]  /*95ef0*/  STL.64 [R1+0x55a0], R18 ;  /* 0x0055a01201007387 */ /* 0x0083e20000100a00 */
[----:B-----5:R-:W-:Y:S03]  /*95f00*/  STL.64 [R1+0x5598], R16 ;  /* 0x0055981001007387 */ /* 0x020fe60000100a00 */
[----:B-1----:R-:W3:Y:S01]  /*95f10*/  LDL.LU.64 R18, [R1+0x38] ;  /* 0x0000380001127983 */ /* 0x002ee20000300a00 */
[----:B0-----:R0:W-:Y:S02]  /*95f20*/  STL.64 [R1+0x53d0], R26 ;  /* 0x0053d01a01007387 */ /* 0x0011e40000100a00 */
[----:B0-----:R-:W-:Y:S01]  /*95f30*/  MOV R26, R5 ;  /* 0x00000005001a7202 */ /* 0x001fe20000000f00 */
[----:B------:R-:W-:-:S02]  /*95f40*/  IMAD.MOV.U32 R27, RZ, RZ, R4 ;  /* 0x000000ffff1b7224 */ /* 0x000fc400078e0004 */
[C---:B--2---:R-:W-:Y:S01]  /*95f50*/  HMMA.16816.F32.BF16 R4, R20.reuse, R6, R8 ;  /* 0x000000061404723c */ /* 0x044fe20000041808 */
[----:B------:R-:W-:Y:S01]  /*95f60*/  STL.64 [R1+0x53c8], R24 ;  /* 0x0053c81801007387 */ /* 0x000fe20000100a00 */
[----:B------:R-:W2:Y:S02]  /*95f70*/  LDL.LU.64 R10, [R1+0x5618] ;  /* 0x00561800010a7983 */ /* 0x000ea40000300a00 */
[----:B------:R-:W2:Y:S11]  /*95f80*/  LDL.LU.64 R8, [R1+0x5610] ;  /* 0x0056100001087983 */ /* 0x000eb60000300a00 */
[----:B------:R-:W-:Y:S08]  /*95f90*/  @!UPT UIADD3 URZ, URZ, URZ, URZ ;  /* 0x0000003f3f3ff290 */ /* 0x000ff0000fffe03f */
        /* <DEDUP_REMOVED lines=17> */
[----:B------:R-:W5:Y:S01]  /*960b0*/  LDL.LU R5, [R1+0x55d0] ;  /* 0x0055d00001057983 */ /* 0x000f620000300800 */
[C---:B--2---:R-:W-:Y:S11]  /*960c0*/  HMMA.16816.F32.BF16 R8, R20.reuse, R6, R8 ;  /* 0x000000061408723c */ /* 0x044ff60000041808 */
[----:B------:R-:W-:Y:S11]  /*960d0*/  @!UPT UIADD3 URZ, URZ, URZ, URZ ;  /* 0x0000003f3f3ff290 */ /* 0x000ff6000fffe03f */
[----:B------:R-:W-:Y:S01]  /*960e0*/  @!UPT UIADD3 URZ, URZ, URZ, URZ ;  /* 0x0000003f3f3ff290 */ /* 0x000fe2000fffe03f */
[----:B------:R-:W-:Y:S01]  /*960f0*/  STL.64 [R1+0xb60], R8 ;  /* 0x000b600801007387 */ /* 0x000fe20000100a00 */
[----:B------:R0:W-:Y:S03]  /*96100*/  STL.64 [R1+0xb68], R10 ;  /* 0x000b680a01007387 */ /* 0x0001e60000100a00 */
[----:B0-----:R-:W2:Y:S01]  /*96110*/  LDL.LU.64 R10, [R1+0x55c8] ;  /* 0x0055c800010a7983 */ /* 0x001ea20000300a00 */
[----:B------:R-:W2:Y:S02]  /*96120*/  LDL.LU.64 R8, [R1+0x55c0] ;  /* 0x0055c00001087983 */ /* 0x000ea40000300a00 */
[----:B------:R-:W-:Y:S02]  /*96130*/  STL.64 [R1+0x5580], R6 ;  /* 0x0055800601007387 */ /* 0x000fe40000100a00 */
[----:B-----5:R0:W-:Y:S01]  /*96140*/  STL [R1+0x5578], R5 ;  /* 0x0055780501007387 */ /* 0x0201e20000100800 */
[----:B------:R-:W5:Y:S04]  /*96150*/  LDL.LU R4, [R1+0x370] ;  /* 0x0003700001047983 */ /* 0x000f680000300800 */
[----:B0-----:R-:W5:Y:S01]  /*96160*/  LDL.LU R5, [R1+0x374] ;  /* 0x0003740001057983 */ /* 0x001f620000300800 */
[----:B------:R-:W5:Y:S02]  /*96170*/  LDL.LU R6, [R1+0x378] ;  /* 0x0003780001067983 */ /* 0x000f640000300800 */
[----:B------:R-:W5:Y:S01]  /*96180*/  LDL.LU R7, [R1+0x37c] ;  /* 0x00037c0001077983 */ /* 0x000f620000300800 */
[C---:B--2---:R-:W-:Y:S11]  /*96190*/  HMMA.16816.F32.BF16 R8, R20.reuse, R26, R8 ;  /* 0x0000001a1408723c */ /* 0x044ff60000041808 */
[----:B------:R-:W-:Y:S11]  /*961a0*/  @!UPT UIADD3 URZ, URZ, URZ, URZ ;  /* 0x0000003f3f3ff290 */ /* 0x000ff6000fffe03f */
[----:B------:R-:W-:Y:S01]  /*961b0*/  @!UPT UIADD3 URZ, URZ, URZ, URZ ;  /* 0x0000003f3f3ff290 */ /* 0x000fe2000fffe03f */
[----:B------:R-:W-:Y:S01]  /*961c0*/  STL.64 [R1+0xb50], R8 ;  /* 0x000b500801007387 */ /* 0x000fe20000100a00 */
[----:B------:R0:W-:Y:S03]  /*961d0*/  STL.64 [R1+0xb58], R10 ;  /* 0x000b580a01007387 */ /* 0x0001e60000100a00 */
[----:B0-----:R-:W5:Y:S02]  /*961e0*/  LDL.LU.64 R10, [R1+0x55b8] ;  /* 0x0055b800010a7983 */ /* 0x001f640000300a00 */
[C---:B-----5:R-:W-:Y:S01]  /*961f0*/  HMMA.16816.F32.BF16 R4, R20.reuse, R10, R4 ;  /* 0x0000000a1404723c */ /* 0x060fe20000041804 */
[----:B------:R-:W-:Y:S02]  /*96200*/  MOV R13, R11 ;  /* 0x0000000b000d7202 */ /* 0x000fe40000000f00 */
[----:B------:R-:W-:Y:S11]  /*96210*/  MOV R24, R10 ;  /* 0x0000000a00187202 */ /* 0x000ff60000000f00 */
[----:B------:R-:W-:Y:S09]  /*96220*/  @!UPT UIADD3 URZ, URZ, URZ, URZ ;  /* 0x0000003f3f3ff290 */ /* 0x000ff2000fffe03f */
[----:B------:R-:W-:Y:S01]  /*96230*/  STL.64 [R1+0xb40], R4 ;  /* 0x000b400401007387 */ /* 0x000fe20000100a00 */
[----:B------:R-:W-:Y:S02]  /*96240*/  STL.64 [R1+0xb48], R6 ;  /* 0x000b480601007387 */ /* 0x000fe40000100a00 */
[----:B------:R-:W-:Y:S02]  /*96250*/  STL.64 [R1+0x55b0], R14 ;  /* 0x0055b00e01007387 */ /* 0x000fe40000100a00 */
[----:B------:R0:W-:Y:S01]  /*96260*/  STL [R1+0x55a8], R13 ;  /* 0x0055a80d01007387 */ /* 0x0001e20000100800 */
[----:B------:R-:W3:Y:S04]  /*96270*/  LDL.LU R12, [R1+0x360] ;  /* 0x00036000010c7983 */ /* 0x000ee80000300800 */
[----:B0-----:R-:W3:Y:S01]  /*96280*/  LDL.LU R13, [R1+0x364] ;  /* 0x00036400010d7983 */ /* 0x001ee20000300800 */
[----:B------:R-:W3:Y:S02]  /*96290*/  LDL.LU R14, [R1+0x368] ;  /* 0x00036800010e7983 */ /* 0x000ee40000300800 */
[----:B------:R-:W3:Y:S02]  /*962a0*/  LDL.LU R15, [R1+0x36c] ;  /* 0x00036c00010f7983 */ /* 0x000ee40000300800 */
[----:B------:R-:W-:Y:S01]  /*962b0*/  STL.64 [R1+0x5540], R26 ;  /* 0x0055401a01007387 */ /* 0x000fe20000100a00 */
[----:B------:R0:W-:Y:S04]  /*962c0*/  STL [R1+0x5538], R24 ;  /* 0x0055381801007387 */ /* 0x0001e80000100800 */
[----:B0-----:R-:W2:Y:S01]  /*962d0*/  LDL.LU R24, [R1+0x2f0] ;  /* 0x0002f00001187983 */ /* 0x001ea20000300800 */
[----:B------:R-:W2:Y:S02]  /*962e0*/  LDL.LU R25, [R1+0x2f4] ;  /* 0x0002f40001197983 */ /* 0x000ea40000300800 */
[----:B------:R-:W5:Y:S02]  /*962f0*/  LDL.LU R26, [R1+0x2f8] ;  /* 0x0002f800011a7983 */ /* 0x000f640000300800 */
[----:B------:R-:W5:Y:S01]  /*96300*/  LDL.LU R27, [R1+0x2fc] ;  /* 0x0002fc00011b7983 */ /* 0x000f620000300800 */
[----:B------:R-:W2:Y:S01]  /*96310*/  LDL.LU R8, [R1+0x320] ;  /* 0x0003200001087983 */ /* 0x000ea20000300800 */
[----:B------:R-:W3:Y:S02]  /*96320*/  LDL.LU R9, [R1+0x324] ;  /* 0x0003240001097983 */ /* 0x000ee40000300800 */
[----:B------:R-:W3:Y:S02]  /*96330*/  LDL.LU R10, [R1+0x328] ;  /* 0x00032800010a7983 */ /* 0x000ee40000300800 */
[----:B------:R-:W3:Y:S01]  /*96340*/  LDL.LU R11, [R1+0x32c] ;  /* 0x00032c00010b7983 */ /* 0x000ee20000300800 */
[----:B------:R-:W3:Y:S04]  /*96350*/  LDL.64 R6, [R1+0x28] ;  /* 0x0000280001067983 */ /* 0x000ee80000100a00 */
[----:B-----5:R0:W-:Y:S01]  /*96360*/  STL.64 [R1+0x5550], R26 ;  /* 0x0055501a01007387 */ /* 0x0201e20000100a00 */
[----:B--2---:R-:W-:Y:S03]  /*96370*/  STL.64 [R1+0x5548], R24 ;  /* 0x0055481801007387 */ /* 0x004fe60000100a00 */
[----:B0-----:R-:W2:Y:S01]  /*96380*/  LDL.64 R26, [R1+0x8] ;  /* 0x00000800011a7983 */ /* 0x001ea20000100a00 */
[C---:B---3--:R-:W-:Y:S01]  /*96390*/  HMMA.16816.F32.BF16 R12, R20.reuse, R18, R12 ;  /* 0x00000012140c723c */ /* 0x048fe2000004180c */
[----:B------:R-:W-:Y:S01]  /*963a0*/  IMAD.MOV.U32 R5, RZ, RZ, R18 ;  /* 0x000000ffff057224 */ /* 0x000fe200078e0012 */
[----:B------:R-:W-:Y:S01]  /*963b0*/  MOV R4, R19 ;  /* 0x0000001300047202 */ /* 0x000fe20000000f00 */
[----:B--2---:R0:W-:Y:S04]  /*963c0*/  STL.64 [R1+0x5560], R26 ;  /* 0x0055601a01007387 */ /* 0x0041e80000100a00 */
[----:B0-----:R-:W2:Y:S11]  /*963d0*/  LDL.64 R26, [R1+0x18] ;  /* 0x00001800011a7983 */ /* 0x001eb60000100a00 */
[----:B------:R-:W-:Y:S05]  /*963e0*/  @!UPT UIADD3 URZ, URZ, URZ, URZ ;  /* 0x0000003f3f3ff290 */ /* 0x000fea000fffe03f */
[----:B------:R-:W-:Y:S02]  /*963f0*/  STL.64 [R1+0xb30], R12 ;  /* 0x000b300c01007387 */ /* 0x000fe40000100a00 */
[----:B------:R0:W-:Y:S02]  /*96400*/  STL.64 [R1+0xb38], R14 ;  /* 0x000b380e01007387 */ /* 0x0001e40000100a00 */
[----:B0-----:R-:W3:Y:S01]  /*96410*/  LDL.LU.64 R14, [R1+0x55b0] ;  /* 0x0055b000010e7983 */ /* 0x001ee20000300a00 */
[----:B------:R-:W5:Y:S02]  /*96420*/  LDL.LU R13, [R1+0x55a8] ;  /* 0x0055a800010d7983 */ /* 0x000f640000300800 */
[----:B------:R-:W3:Y:S02]  /*96430*/  LDL.LU.64 R18, [R1+0x55a0] ;  /* 0x0055a00001127983 */ /* 0x000ee40000300a00 */
[----:B------:R-:W3:Y:S02]  /*96440*/  LDL.LU.64 R16, [R1+0x5598] ;  /* 0x0055980001107983 */ /* 0x000ee40000300a00 */
[----:B---3--:R-:W-:Y:S01]  /*96450*/  HMMA.16816.F32.BF16 R20, R20, R14, R16 ;  /* 0x0000000e1414723c */ /* 0x008fe20000041810 */
[----:B------:R-:W3:Y:S01]  /*96460*/  LDL.LU.64 R18, [R1+0x5590] ;  /* 0x0055900001127983 */ /* 0x000ee20000300a00 */
[----:B------:R-:W3:Y:S02]  /*96470*/  LDL.LU.64 R16, [R1+0x5588] ;  /* 0x0055880001107983 */ /* 0x000ee40000300a00 */
[----:B------:R-:W-:Y:S02]  /*96480*/  STL.64 [R1+0x5518], R14 ;  /* 0x0055180e01007387 */ /* 0x000fe40000100a00 */
[----:B-----5:R0:W-:Y:S11]  /*96490*/  STL [R1+0x5558], R13 ;  /* 0x0055580d01007387 */ /* 0x0201f60000100800 */
[----:B------:R-:W-:Y:S06]  /*964a0*/  @!UPT UIADD3 URZ, URZ, URZ, URZ ;  /* 0x0000003f3f3ff290 */ /* 0x000fec000fffe03f */
[----:B------:R-:W-:Y:S01]  /*964b0*/  STL.64 [R1+0x9e0], R20 ;  /* 0x0009e01401007387 */ /* 0x000fe20000100a00 */
[----:B------:R1:W-:Y:S02]  /*964c0*/  STL.64 [R1+0x9e8], R22 ;  /* 0x0009e81601007387 */ /* 0x0003e40000100a00 */
[----:B------:R-:W5:Y:S02]  /*964d0*/  LDL.LU R12, [R1+0x300] ;  /* 0x00030000010c7983 */ /* 0x000f640000300800 */
[----:B0-----:R-:W5:Y:S01]  /*964e0*/  LDL.LU R13, [R1+0x304] ;  /* 0x00030400010d7983 */ /* 0x001f620000300800 */
[----:B------:R-:W2:Y:S01]  /*964f0*/  LDL.LU R14, [R1+0x308] ;  /* 0x00030800010e7983 */ /* 0x000ea20000300800 */
[----:B------:R-:W2:Y:S01]  /*96500*/  LDL.LU R15, [R1+0x30c] ;  /* 0x00030c00010f7983 */ /* 0x000ea20000300800 */
[----:B-1----:R-:W-:Y:S01]  /*96510*/  MOV R22, R5 ;  /* 0x0000000500167202 */ /* 0x002fe20000000f00 */
[----:B------:R-:W-:Y:S01]  /*96520*/  IMAD.MOV.U32 R23, RZ, RZ, R4 ;  /* 0x000000ffff177224 */ /* 0x000fe200078e0004 */
[----:B--2---:R-:W-:Y:S01]  /*96530*/  STL.64 [R1+0x5570], R14 ;  /* 0x0055700e01007387 */ /* 0x004fe20000100a00 */
[----:B-----5:R0:W-:Y:S03]  /*96540*/  STL.64 [R1+0x5568], R12 ;  /* 0x0055680c01007387 */ /* 0x0201e60000100a00 */
[----:B0-----:R-:W2:Y:S01]  /*96550*/  LDL.LU R12, [R1+0x310] ;  /* 0x00031000010c7983 */ /* 0x001ea20000300800 */
[----:B------:R-:W2:Y:S02]  /*96560*/  LDL.LU R13, [R1+0x314] ;  /* 0x00031400010d7983 */ /* 0x000ea40000300800 */
[----:B------:R-:W2:Y:S02]  /*96570*/  LDL.LU R14, [R1+0x318] ;  /* 0x00031800010e7983 */ /* 0x000ea40000300800 */
[----:B------:R-:W2:Y:S01]  /*96580*/  LDL.LU R15, [R1+0x31c] ;  /* 0x00031c00010f7983 */ /* 0x000ea20000300800 */
[----:B------:R0:W-:Y:S01]  /*96590*/  STL.64 [R1+0x5520], R22 ;  /* 0x0055201601007387 */ /* 0x0001e20000100a00 */
[----:B------:R-:W5:Y:S02]  /*965a0*/  LDL.LU R20, [R1+0x2d0] ;  /* 0x0002d00001147983 */ /* 0x000f640000300800 */
[----:B------:R-:W5:Y:S01]  /*965b0*/  LDL.LU R21, [R1+0x2d4] ;  /* 0x0002d40001157983 */ /* 0x000f620000300800 */
[----:B0-----:R-:W4:Y:S01]  /*965c0*/  LDL.LU R22, [R1+0x2d8] ;  /* 0x0002d80001167983 */ /* 0x001f220000300800 */
[----:B------:R-:W4:Y:S01]  /*965d0*/  LDL.LU R23, [R1+0x2dc] ;  /* 0x0002dc0001177983 */ /* 0x000f220000300800 */
[----:B---3--:R-:W-:Y:S01]  /*965e0*/  HMMA.16816.F32.BF16 R8, R16, R6, R8 ;  /* 0x000000061008723c */ /* 0x008fe20000041808 */
[----:B------:R-:W-:-:S07]  /*965f0*/  MOV R4, R7 ;  /* 0x0000000700047202 */ /* 0x000fce0000000f00 */
[----:B--2---:R-:W-:Y:S01]  /*96600*/  HMMA.16816.F32.BF16 R12, R16, R26, R12 ;  /* 0x0000001a100c723c */ /* 0x004fe2000004180c */
[----:B----4-:R-:W-:Y:S01]  /*96610*/  STL.64 [R1+0x5530], R22 ;  /* 0x0055301601007387 */ /* 0x010fe20000100a00 */
[----:B-----5:R0:W-:Y:S03]  /*96620*/  STL.64 [R1+0x5528], R20 ;  /* 0x0055281401007387 */ /* 0x0201e60000100a00 */
[----:B0-----:R-:W2:Y:S01]  /*96630*/  LDL.LU R20, [R1+0x2e0] ;  /* 0x0002e00001147983 */ /* 0x001ea20000300800 */
[----:B------:R-:W2:Y:S02]  /*96640*/  LDL.LU R21, [R1+0x2e4] ;  /* 0x0002e40001157983 */ /* 0x000ea40000300800 */
[----:B------:R-:W2:Y:S02]  /*96650*/  LDL.LU R22, [R1+0x2e8] ;  /* 0x0002e80001167983 */ /* 0x000ea40000300800 */
[----:B------:R-:W2:Y:S05]  /*96660*/  LDL.LU R23, [R1+0x2ec] ;  /* 0x0002ec0001177983 */ /* 0x000eaa0000300800 */
[----:B------:R0:W-:Y:S01]  /*96670*/  STL.64 [R1+0x9d0], R8 ;  /* 0x0009d00801007387 */ /* 0x0001e20000100a00 */
[----:B------:R1:W-:Y:S01]  /*96680*/  STL.64 [R1+0x9d8], R10 ;  /* 0x0009d80a01007387 */ /* 0x0003e20000100a00 */
[----:B0-----:R-:W-:-:S02]  /*96690*/  MOV R8, R6 ;  /* 0x0000000600087202 */ /* 0x001fc40000000f00 */
[----:B------:R-:W3:Y:S01]  /*966a0*/  LDL.LU.64 R6, [R1+0x5580] ;  /* 0x0055800001067983 */ /* 0x000ee20000300a00 */
[----:B------:R-:W4:Y:S03]  /*966b0*/  LDL.LU R5, [R1+0x5578] ;  /* 0x0055780001057983 */ /* 0x000f260000300800 */
[----:B------:R-:W-:Y:S02]  /*966c0*/  STL.64 [R1+0x9c0], R12 ;  /* 0x0009c00c01007387 */ /* 0x000fe40000100a00 */
[----:B------:R0:W-:Y:S02]  /*966d0*/  STL.64 [R1+0x9c8], R14 ;  /* 0x0009c80e01007387 */ /* 0x0001e40000100a00 */
[----:B-1----:R-:W-:Y:S01]  /*966e0*/  IMAD.MOV.U32 R10, RZ, RZ, R26 ;  /* 0x000000ffff0a7224 */ /* 0x002fe200078e001a */
[----:B------:R-:W-:Y:S01]  /*966f0*/  MOV R9, R27 ;  /* 0x0000001b00097202 */ /* 0x000fe20000000f00 */
[----:B0-----:R-:W5:Y:S01]  /*96700*/  LDL.LU.64 R14, [R1+0x5570] ;  /* 0x00557000010e7983 */ /* 0x001f620000300a00 */
[----:B------:R-:W5:Y:S02]  /*96710*/  LDL.LU.64 R12, [R1+0x5568] ;  /* 0x00556800010c7983 */ /* 0x000f640000300a00 */
[----:B------:R-:W5:Y:S02]  /*96720*/  LDL.LU.64 R26, [R1+0x5560] ;  /* 0x00556000011a7983 */ /* 0x000f640000300a00 */
[C---:B-----5:R-:W-:Y:S01]  /*96730*/  HMMA.16816.F32.BF16 R12, R16.reuse, R26, R12 ;  /* 0x0000001a100c723c */ /* 0x060fe2000004180c */
[----:B------:R-:W-:Y:S11]  /*96740*/  IMAD.MOV.U32 R11, RZ, RZ, R27 ;  /* 0x000000ffff0b7224 */ /* 0x000ff600078e001b */
[----:B------:R-:W-:Y:S11]  /*96750*/  @!UPT UIADD3 URZ, URZ, URZ, URZ ;  /* 0x0000003f3f3ff290 */ /* 0x000ff6000fffe03f */
[----:B------:R0:W-:Y:S01]  /*96760*/  STL.64 [R1+0x9b0], R12 ;  /* 0x0009b00c01007387 */ /* 0x0001e20000100a00 */
[----:B------:R-:W-:Y:S03]  /*96770*/  STL.64 [R1+0x9b8], R14 ;  /* 0x0009b80e01007387 */ /* 0x000fe60000100a00 */
[----:B0-----:R-:W5:Y:S01]  /*96780*/  LDL.LU R13, [R1+0x5558] ;  /* 0x00555800010d7983 */ /* 0x001f620000300800 */
[----:B------:R-:W-:Y:S02]  /*96790*/  MOV R12, R26 ;  /* 0x0000001a000c7202 */ /* 0x000fe40000000f00 */
[----:B------:R-:W3:Y:S02]  /*967a0*/  LDL.LU.64 R26, [R1+0x5550] ;  /* 0x00555000011a7983 */ /* 0x000ee40000300a00 */
[----:B------:R-:W3:Y:S02]  /*967b0*/  LDL.LU.64 R24, [R1+0x5548] ;  /* 0x0055480001187983 */ /* 0x000ee40000300a00 */
[C---:B---3--:R-:W-:Y:S11]  /*967c0*/  HMMA.16816.F32.BF16 R24, R16.reuse, R6, R24 ;  /* 0x000000061018723c */ /* 0x048ff60000041818 */
[----:B------:R-:W-:Y:S11]  /*967d0*/  @!UPT UIADD3 URZ, URZ, URZ, URZ ;  /* 0x0000003f3f3ff290 */ /* 0x000ff6000fffe03f */
[----:B------:R-:W-:Y:S01]  /*967e0*/  @!UPT UIADD3 URZ, URZ, URZ, URZ ;  /* 0x0000003f3f3ff290 */ /* 0x000fe2000fffe03f */
[----:B------:R-:W-:Y:S01]  /*967f0*/  STL.64 [R1+0x9a0], R24 ;  /* 0x0009a01801007387 */ /* 0x000fe20000100a00 */
[----:B------:R0:W-:Y:S03]  /*96800*/  STL.64 [R1+0x9a8], R26 ;  /* 0x0009a81a01007387 */ /* 0x0001e60000100a00 */
[----:B0-----:R-:W2:Y:S01]  /*96810*/  LDL.LU.64 R26, [R1+0x5540] ;  /* 0x00554000011a7983 */ /* 0x001ea20000300a00 */
[----:B------:R-:W3:Y:S02]  /*96820*/  LDL.LU R24, [R1+0x5538] ;  /* 0x0055380001187983 */ /* 0x000ee40000300800 */
[----:B------:R-:W-:Y:S02]  /*96830*/  STL.64 [R1+0x54b8], R6 ;  /* 0x0054b80601007387 */ /* 0x000fe40000100a00 */
[----:B----4-:R-:W-:Y:S01]  /*96840*/  STL [R1+0x54b0], R5 ;  /* 0x0054b00501007387 */ /* 0x010fe20000100800 */
        /* <DEDUP_REMOVED lines=8> */
[----:B---3--:R-:W-:Y:S02]  /*968d0*/  MOV R26, R24 ;  /* 0x00000018001a7202 */ /* 0x008fe40000000f00 */
[----:B-----5:R-:W-:Y:S01]  /*968e0*/  MOV R27, R13 ;  /* 0x0000000d001b7202 */ /* 0x020fe20000000f00 */
[----:B------:R-:W-:Y:S01]  /*968f0*/  IMAD.MOV.U32 R6, RZ, RZ, R12 ;  /* 0x000000ffff067224 */ /* 0x000fe200078e000c */
[----:B------:R-:W-:-:S05]  /*96900*/  MOV R7, R11 ;  /* 0x0000000b00077202 */ /* 0x000fca0000000f00 */
[----:B--2---:R-:W-:Y:S01]  /*96910*/  HMMA.16816.F32.BF16 R24, R16, R26, R20 ;  /* 0x0000001a1018723c */ /* 0x004fe20000041814 */
[----:B------:R-:W2:Y:S11]  /*96920*/  LDL.LU.64 R22, [R1+0x5520] ;  /* 0x0055200001167983 */ /* 0x000eb60000300a00 */
[----:B------:R-:W-:Y:S11]  /*96930*/  @!UPT UIADD3 URZ, URZ, URZ, URZ ;  /* 0x0000003f3f3ff290 */ /* 0x000ff6000fffe03f */
[----:B------:R0:W-:Y:S01]  /*96940*/  STL.64 [R1+0x980], R24 ;  /* 0x0009801801007387 */ /* 0x0001e20000100a00 */
[----:B------:R1:W-:Y:S02]  /*96950*/  STL.64 [R1+0x988], R26 ;  /* 0x0009881a01007387 */ /* 0x0003e40000100a00 */
[----:B------:R3:W-:Y:S01]  /*96960*/  STL.64 [R1+0x54d0], R6 ;  /* 0x0054d00601007387 */ /* 0x0007e20000100a00 */
[----:B0-----:R-:W4:Y:S01]  /*96970*/  LDL.LU R24, [R1+0x260] ;  /* 0x0002600001187983 */ /* 0x001f220000300800 */
[----:B------:R-:W4:Y:S02]  /*96980*/  LDL.LU R25, [R1+0x264] ;  /* 0x0002640001197983 */ /* 0x000f240000300800 */
[----:B-1----:R-:W5:Y:S02]  /*96990*/  LDL.LU R26, [R1+0x268] ;  /* 0x00026800011a7983 */ /* 0x002f640000300800 */
[----:B------:R-:W5:Y:S01]  /*969a0*/  LDL.LU R27, [R1+0x26c] ;  /* 0x00026c00011b7983 */ /* 0x000f620000300800 */
[----:B---3--:R-:W-:Y:S01]  /*969b0*/  MOV R6, R10 ;  /* 0x0000000a00067202 */ /* 0x008fe20000000f00 */
[----:B------:R-:W-:-:S05]  /*969c0*/  IMAD.MOV.U32 R7, RZ, RZ, R9 ;  /* 0x000000ffff077224 */ /* 0x000fca00078e0009 */
[----:B------:R-:W-:Y:S04]  /*969d0*/  STL.64 [R1+0x54e8], R6 ;  /* 0x0054e80601007387 */ /* 0x000fe80000100a00 */
[----:B-----5:R-:W-:Y:S01]  /*969e0*/  STL.64 [R1+0x54c8], R26 ;  /* 0x0054c81a01007387 */ /* 0x020fe20000100a00 */
[----:B----4-:R0:W-:Y:S03]  /*969f0*/  STL.64 [R1+0x54c0], R24 ;  /* 0x0054c01801007387 */ /* 0x0101e60000100a00 */
[----:B0-----:R-:W3:Y:S01]  /*96a00*/  LDL.LU R24, [R1+0x270] ;  /* 0x0002700001187983 */ /* 0x001ee20000300800 */
[----:B------:R-:W3:Y:S02]  /*96a10*/  LDL.LU R25, [R1+0x274] ;  /* 0x0002740001197983 */ /* 0x000ee40000300800 */
[----:B------:R-:W4:Y:S02]  /*96a20*/  LDL.LU R26, [R1+0x278] ;  /* 0x00027800011a7983 */ /* 0x000f240000300800 */
[----:B------:R-:W4:Y:S01]  /*96a30*/  LDL.LU R27, [R1+0x27c] ;  /* 0x00027c00011b7983 */ /* 0x000f220000300800 */
[----:B------:R-:W-:-:S02]  /*96a40*/  MOV R6, R8 ;  /* 0x0000000800067202 */ /* 0x000fc40000000f00 */
[----:B------:R-:W-:Y:S01]  /*96a50*/  MOV R7, R4 ;  /* 0x0000000400077202 */ /* 0x000fe20000000f00 */
[----:B------:R-:W2:Y:S01]  /*96a60*/  LDL.LU R12, [R1+0x2c0] ;  /* 0x0002c000010c7983 */ /* 0x000ea20000300800 */
[----:B------:R-:W2:Y:S02]  /*96a70*/  LDL.LU R13, [R1+0x2c4] ;  /* 0x0002c400010d7983 */ /* 0x000ea40000300800 */
[----:B------:R-:W2:Y:S02]  /*96a80*/  LDL.LU R14, [R1+0x2c8] ;  /* 0x0002c800010e7983 */ /* 0x000ea40000300800 */
[----:B------:R-:W2:Y:S01]  /*96a90*/  LDL.LU R15, [R1+0x2cc] ;  /* 0x0002cc00010f7983 */ /* 0x000ea20000300800 */
[----:B------:R-:W-:Y:S04]  /*96aa0*/  STL.64 [R1+0x5510], R6 ;  /* 0x0055100601007387 */ /* 0x000fe80000100a00 */
[----:B----4-:R-:W-:Y:S01]  /*96ab0*/  STL.64 [R1+0x54e0], R26 ;  /* 0x0054e01a01007387 */ /* 0x010fe20000100a00 */
[----:B---3--:R0:W-:Y:S03]  /*96ac0*/  STL.64 [R1+0x54d8], R24 ;  /* 0x0054d81801007387 */ /* 0x0081e60000100a00 */
[----:B0-----:R-:W3:Y:S01]  /*96ad0*/  LDL.LU R24, [R1+0x280] ;  /* 0x0002800001187983 */ /* 0x001ee20000300800 */
[----:B------:R-:W3:Y:S02]  /*96ae0*/  LDL.LU R25, [R1+0x284] ;  /* 0x0002840001197983 */ /* 0x000ee40000300800 */
[----:B------:R-:W4:Y:S02]  /*96af0*/  LDL.LU R26, [R1+0x288] ;  /* 0x00028800011a7983 */ /* 0x000f240000300800 */
[----:B------:R-:W4:Y:S01]  /*96b00*/  LDL.LU R27, [R1+0x28c] ;  /* 0x00028c00011b7983 */ /* 0x000f220000300800 */
[----:B------:R-:W5:Y:S01]  /*96b10*/  LDL.LU R4, [R1+0x2a0] ;  /* 0x0002a00001047983 */ /* 0x000f620000300800 */
[----:B------:R-:W5:Y:S02]  /*96b20*/  LDL.LU R5, [R1+0x2a4] ;  /* 0x0002a40001057983 */ /* 0x000f640000300800 */
[----:B------:R-:W5:Y:S02]  /*96b30*/  LDL.LU R6, [R1+0x2a8] ;  /* 0x0002a80001067983 */ /* 0x000f640000300800 */
[----:B------:R-:W5:Y:S01]  /*96b40*/  LDL.LU R7, [R1+0x2ac] ;  /* 0x0002ac0001077983 */ /* 0x000f620000300800 */
[----:B----4-:R-:W-:Y:S01]  /*96b50*/  STL.64 [R1+0x54f8], R26 ;  /* 0x0054f81a01007387 */ /* 0x010fe20000100a00 */
[----:B---3--:R0:W-:Y:S03]  /*96b60*/  STL.64 [R1+0x54f0], R24 ;  /* 0x0054f01801007387 */ /* 0x0081e60000100a00 */
[----:B0-----:R-:W3:Y:S01]  /*96b70*/  LDL.LU R24, [R1+0x290] ;  /* 0x0002900001187983 */ /* 0x001ee20000300800 */
[----:B------:R-:W3:Y:S02]  /*96b80*/  LDL.LU R25, [R1+0x294] ;  /* 0x0002940001197983 */ /* 0x000ee40000300800 */
[----:B------:R-:W3:Y:S02]  /*96b90*/  LDL.LU R26, [R1+0x298] ;  /* 0x00029800011a7983 */ /* 0x000ee40000300800 */
[----:B------:R-:W3:Y:S01]  /*96ba0*/  LDL.LU R27, [R1+0x29c] ;  /* 0x00029c00011b7983 */ /* 0x000ee20000300800 */
[----:B------:R-:W4:Y:S01]  /*96bb0*/  LDL.LU R8, [R1+0x210] ;  /* 0x0002100001087983 */ /* 0x000f220000300800 */
        /* <DEDUP_REMOVED lines=9> */
[C---:B------:R-:W-:Y:S01]  /*96c50*/  HMMA.16816.F32.BF16 R12, R16.reuse, R22, R12 ;  /* 0x00000016100c723c */ /* 0x040fe2000004180c */
[----:B----4-:R0:W-:Y:S01]  /*96c60*/  STL.64 [R1+0x5490], R10 ;  /* 0x0054900a01007387 */ /* 0x0101e20000100a00 */
[----:B--2---:R1:W-:Y:S03]  /*96c70*/  STL.64 [R1+0x5488], R8 ;  /* 0x0054880801007387 */ /* 0x0043e60000100a00 */
[----:B0-----:R-:W2:Y:S04]  /*96c80*/  LDL.LU.64 R10, [R1+0x48] ;  /* 0x00004800010a7983 */ /* 0x001ea80000300a00 */
[----:B--2---:R0:W-:Y:S01]  /*96c90*/  STL.64 [R1+0x54a0], R10 ;  /* 0x0054a00a01007387 */ /* 0x0041e20000100a00 */
[----:B-1----:R-:W2:Y:S02]  /*96ca0*/  LDL.LU R8, [R1+0x250] ;  /* 0x0002500001087983 */ /* 0x002ea40000300800 */
[----:B------:R-:W2:Y:S01]  /*96cb0*/  LDL.LU R9, [R1+0x254] ;  /* 0x0002540001097983 */ /* 0x000ea20000300800 */
[----:B0-----:R-:W2:Y:S01]  /*96cc0*/  LDL.LU R10, [R1+0x258] ;  /* 0x00025800010a7983 */ /* 0x001ea20000300800 */
[----:B------:R-:W2:Y:S09]  /*96cd0*/  LDL.LU R11, [R1+0x25c] ;  /* 0x00025c00010b7983 */ /* 0x000eb20000300800 */
[----:B------:R-:W-:Y:S02]  /*96ce0*/  STL.64 [R1+0x970], R12 ;  /* 0x0009700c01007387 */ /* 0x000fe40000100a00 */
[----:B------:R0:W-:Y:S02]  /*96cf0*/  STL.64 [R1+0x978], R14 ;  /* 0x0009780e01007387 */ /* 0x0001e40000100a00 */
[----:B0-----:R-:W5:Y:S01]  /*96d00*/  LDL.LU.64 R14, [R1+0x5518] ;  /* 0x00551800010e7983 */ /* 0x001f620000300a00 */
[----:B------:R0:W-:Y:S02]  /*96d10*/  STL.64 [R1+0x5498], R22 ;  /* 0x0054981601007387 */ /* 0x0001e40000100a00 */
[----:B------:R-:W4:Y:S02]  /*96d20*/  LDL.LU R20, [R1+0x240] ;  /* 0x0002400001147983 */ /* 0x000f240000300800 */
[----:B------:R-:W4:Y:S01]  /*96d30*/  LDL.LU R21, [R1+0x244] ;  /* 0x0002440001157983 */ /* 0x000f220000300800 */
[----:B0-----:R-:W4:Y:S01]  /*96d40*/  LDL.LU R22, [R1+0x248] ;  /* 0x0002480001167983 */ /* 0x001f220000300800 */
[----:B------:R-:W4:Y:S01]  /*96d50*/  LDL.LU R23, [R1+0x24c] ;  /* 0x00024c0001177983 */ /* 0x000f220000300800 */
[----:B-----5:R-:W-:Y:S02]  /*96d60*/  HMMA.16816.F32.BF16 R16, R16, R14, R4 ;  /* 0x0000000e1010723c */ /* 0x020fe40000041804 */
[----:B------:R-:W3:Y:S05]  /*96d70*/  LDL.LU.64 R6, [R1+0x5510] ;  /* 0x0055100001067983 */ /* 0x000eea0000300a00 */
[----:B------:R-:W-:Y:S01]  /*96d80*/  IMAD.MOV.U32 R5, RZ, RZ, R14 ;  /* 0x000000ffff057224 */ /* 0x000fe200078e000e */
[----:B------:R-:W-:Y:S11]  /*96d90*/  MOV R4, R15 ;  /* 0x0000000f00047202 */ /* 0x000ff60000000f00 */
[----:B------:R-:W-:Y:S04]  /*96da0*/  @!UPT UIADD3 URZ, URZ, URZ, URZ ;  /* 0x0000003f3f3ff290 */ /* 0x000fe8000fffe03f */
[----:B------:R-:W-:Y:S01]  /*96db0*/  STL.64 [R1+0x8d0], R16 ;  /* 0x0008d01001007387 */ /* 0x000fe20000100a00 */
[----:B------:R0:W-:Y:S02]  /*96dc0*/  STL.64 [R1+0x8d8], R18 ;  /* 0x0008d81201007387 */ /* 0x0001e40000100a00 */
[----:B------:R-:W3:Y:S02]  /*96dd0*/  LDL.LU.64 R14, [R1+0x5508] ;  /* 0x00550800010e7983 */ /* 0x000ee40000300a00 */
[----:B------:R-:W3:Y:S01]  /*96de0*/  LDL.LU.64 R12, [R1+0x5500] ;  /* 0x00550000010c7983 */ /* 0x000ee20000300a00 */
[----:B0-----:R-:W-:Y:S01]  /*96df0*/  MOV R18, R5 ;  /* 0x0000000500127202 */ /* 0x001fe20000000f00 */
[----:B------:R-:W-:Y:S02]  /*96e00*/  IMAD.MOV.U32 R19, RZ, RZ, R4 ;  /* 0x000000ffff137224 */ /* 0x000fe400078e0004 */
[C---:B---3--:R-:W-:Y:S01]  /*96e10*/  HMMA.16816.F32.BF16 R4, R12.reuse, R6, R24 ;  /* 0x000000060c04723c */ /* 0x048fe20000041818 */
[----:B------:R-:W3:Y:S01]  /*96e20*/  LDL.LU.64 R26, [R1+0x54f8] ;  /* 0x0054f800011a7983 */ /* 0x000ee20000300a00 */
[----:B------:R-:W3:Y:S11]  /*96e30*/  LDL.LU.64 R24, [R1+0x54f0] ;  /* 0x0054f00001187983 */ /* 0x000ef60000300a00 */
[----:B------:R-:W-:Y:S10]  /*96e40*/  @!UPT UIADD3 URZ, URZ, URZ, URZ ;  /* 0x0000003f3f3ff290 */ /* 0x000ff4000fffe03f */
        /* <DEDUP_REMOVED lines=16> */
[----:B0-----:R-:W3:Y:S01]  /*96f50*/  LDL.LU.64 R6, [R1+0x54b8] ;  /* 0x0054b80001067983 */ /* 0x001ee20000300a00 */
[----:B------:R-:W5:Y:S01]  /*96f60*/  LDL.LU R5, [R1+0x54b0] ;  /* 0x0054b00001057983 */ /* 0x000f620000300800 */
[C---:B---3--:R-:W-:Y:S11]  /*96f70*/  HMMA.16816.F32.BF16 R24, R12.reuse, R6, R24 ;  /* 0x000000060c18723c */ /* 0x048ff60000041818 */
[----:B------:R-:W-:Y:S11]  /*96f80*/  @!UPT UIADD3 URZ, URZ, URZ, URZ ;  /* 0x0000003f3f3ff290 */ /* 0x000ff6000fffe03f */
[----:B------:R-:W-:Y:S01]  /*96f90*/  @!UPT UIADD3 URZ, URZ, URZ, URZ ;  /* 0x0000003f3f3ff290 */ /* 0x000fe2000fffe03f */
[----:B------:R-:W-:Y:S01]  /*96fa0*/  STL.64 [R1+0x890], R24 ;  /* 0x0008901801007387 */ /* 0x000fe20000100a00 */
[----:B------:R0:W-:Y:S03]  /*96fb0*/  STL.64 [R1+0x898], R26 ;  /* 0x0008981a01007387 */ /* 0x0001e60000100a00 */
[----:B0-----:R-:W2:Y:S02]  /*96fc0*/  LDL.LU.64 R26, [R1+0x54a8] ;  /* 0x0054a800011a7983 */ /* 0x001ea40000300a00 */
[C---:B--2---:R-:W-:Y:S02]  /*96fd0*/  HMMA.16816.F32.BF16 R24, R12.reuse, R26, R8 ;  /* 0x0000001a0c18723c */ /* 0x044fe40000041808 */
[----:B------:R-:W4:Y:S11]  /*96fe0*/  LDL.LU.64 R10, [R1+0x54a0] ;  /* 0x0054a000010a7983 */ /* 0x000f360000300a00 */
[----:B------:R-:W-:Y:S10]  /*96ff0*/  @!UPT UIADD3 URZ, URZ, URZ, URZ ;  /* 0x0000003f3f3ff290 */ /* 0x000ff4000fffe03f */
[----:B------:R0:W-:Y:S01]  /*97000*/  STL.64 [R1+0x880], R24 ;  /* 0x0008801801007387 */ /* 0x0001e20000100a00 */
[----:B------:R1:W-:Y:S03]  /*97010*/  STL.64 [R1+0x888], R26 ;  /* 0x0008881a01007387 */ /* 0x0003e60000100a00 */
[----:B0-----:R-:W2:Y:S01]  /*97020*/  LDL.LU R24, [R1+0x1d0] ;  /* 0x0001d00001187983 */ /* 0x001ea20000300800 */
[----:B------:R-:W2:Y:S02]  /*97030*/  LDL.LU R25, [R1+0x1d4] ;  /* 0x0001d40001197983 */ /* 0x000ea40000300800 */
[----:B-1----:R-:W3:Y:S02]  /*97040*/  LDL.LU R26, [R1+0x1d8] ;  /* 0x0001d800011a7983 */ /* 0x002ee40000300800 */
[----:B------:R-:W3:Y:S01]  /*97050*/  LDL.LU R27, [R1+0x1dc] ;  /* 0x0001dc00011b7983 */ /* 0x000ee20000300800 */
[----:B----4-:R-:W-:Y:S01]  /*97060*/  HMMA.16816.F32.BF16 R20, R12, R10, R20 ;  /* 0x0000000a0c14723c */ /* 0x010fe20000041814 */
[----:B------:R-:W-:-:S02]  /*97070*/  MOV R4, R10 ;  /* 0x0000000a00047202 */ /* 0x000fc40000000f00 */
[----:B------:R-:W-:Y:S01]  /*97080*/  MOV R28, R11 ;  /* 0x0000000b001c7202 */ /* 0x000fe20000000f00 */
[----:B---3--:R0:W-:Y:S01]  /*97090*/  STL.64 [R1+0x5458], R26 ;  /* 0x0054581a01007387 */ /* 0x0081e20000100a00 */
[----:B--2---:R-:W-:Y:S03]  /*970a0*/  STL.64 [R1+0x5450], R24 ;  /* 0x0054501801007387 */ /* 0x004fe60000100a00 */
[----:B0-----:R-:W2:Y:S11]  /*970b0*/  LDL.LU.64 R26, [R1+0x28] ;  /* 0x00002800011a7983 */ /* 0x001eb60000300a00 */
[----:B------:R-:W-:Y:S04]  /*970c0*/  @!UPT UIADD3 URZ, URZ, URZ, URZ ;  /* 0x0000003f3f3ff290 */ /* 0x000fe8000fffe03f */
[----:B------:R-:W-:Y:S02]  /*970d0*/  STL.64 [R1+0x790], R20 ;  /* 0x0007901401007387 */ /* 0x000fe40000100a00 */
[----:B------:R0:W-:Y:S02]  /*970e0*/  STL.64 [R1+0x798], R22 ;  /* 0x0007981601007387 */ /* 0x0001e40000100a00 */
[----:B0-----:R-:W3:Y:S01]  /*970f0*/  LDL.LU.64 R22, [R1+0x5498] ;  /* 0x0054980001167983 */ /* 0x001ee20000300a00 */
[----:B------:R-:W3:Y:S02]  /*97100*/  LDL.LU.64 R10, [R1+0x5490] ;  /* 0x00549000010a7983 */ /* 0x000ee40000300a00 */
[----:B------:R-:W3:Y:S02]  /*97110*/  LDL.LU.64 R8, [R1+0x5488] ;  /* 0x0054880001087983 */ /* 0x000ee40000300a00 */
[----:B------:R0:W-:Y:S01]  /*97120*/  STL.64 [R1+0x5438], R6 ;  /* 0x0054380601007387 */ /* 0x0001e20000100a00 */
[----:B-----5:R-:W-:Y:S04]  /*97130*/  STL.64 [R1+0x5430], R4 ;  /* 0x0054300401007387 */ /* 0x020fe80000100a00 */
[----:B0-----:R-:W4:Y:S04]  /*97140*/  LDL.LU.64 R6, [R1+0x8] ;  /* 0x0000080001067983 */ /* 0x001f280000300a00 */
[----:B----4-:R0:W-:Y:S04]  /*97150*/  STL.64 [R1+0x5440], R6 ;  /* 0x0054400601007387 */ /* 0x0101e80000100a00 */
[----:B0-----:R-:W4:Y:S01]  /*97160*/  LDL.LU.64 R6, [R1+0x18] ;  /* 0x0000180001067983 */ /* 0x001f220000300a00 */
[C---:B---3--:R-:W-:Y:S03]  /*97170*/  HMMA.16816.F32.BF16 R8, R12.reuse, R22, R8 ;  /* 0x000000160c08723c */ /* 0x048fe60000041808 */
[----:B----4-:R0:W-:Y:S01]  /*97180*/  STL.64 [R1+0x5460], R6 ;  /* 0x0054600601007387 */ /* 0x0101e20000100a00 */
[----:B------:R-:W3:Y:S02]  /*97190*/  LDL.LU R4, [R1+0x1e0] ;  /* 0x0001e00001047983 */ /* 0x000ee40000300800 */
[----:B------:R-:W3:Y:S01]  /*971a0*/  LDL.LU R5, [R1+0x1e4] ;  /* 0x0001e40001057983 */ /* 0x000ee20000300800 */
[----:B0-----:R-:W3:Y:S01]  /*971b0*/  LDL.LU R6, [R1+0x1e8] ;  /* 0x0001e80001067983 */ /* 0x001ee20000300800 */
[----:B------:R-:W3:Y:S11]  /*971c0*/  LDL.LU R7, [R1+0x1ec] ;  /* 0x0001ec0001077983 */ /* 0x000ef60000300800 */
[----:B------:R-:W-:Y:S04]  /*971d0*/  @!UPT UIADD3 URZ, URZ, URZ, URZ ;  /* 0x0000003f3f3ff290 */ /* 0x000fe8000fffe03f */
[----:B------:R-:W-:Y:S02]  /*971e0*/  STL.64 [R1+0x7c0], R8 ;  /* 0x0007c00801007387 */ /* 0x000fe40000100a00 */
[----:B------:R0:W-:Y:S02]  /*971f0*/  STL.64 [R1+0x7c8], R10 ;  /* 0x0007c80a01007387 */ /* 0x0001e40000100a00 */
[----:B0-----:R-:W4:Y:S01]  /*97200*/  LDL.LU.64 R10, [R1+0x5480] ;  /* 0x00548000010a7983 */ /* 0x001f220000300a00 */
[----:B------:R-:W4:Y:S02]  /*97210*/  LDL.LU.64 R8, [R1+0x5478] ;  /* 0x0054780001087983 */ /* 0x000f240000300a00 */
[----:B----4-:R-:W-:Y:S01]  /*97220*/  HMMA.16816.F32.BF16 R12, R12, R18, R8 ;  /* 0x000000120c0c723c */ /* 0x010fe20000041808 */
[----:B------:R-:W3:Y:S01]  /*97230*/  LDL.LU.64 R10, [R1+0x5470] ;  /* 0x00547000010a7983 */ /* 0x000ee20000300a00 */
[----:B------:R-:W3:Y:S02]  /*97240*/  LDL.LU.64 R8, [R1+0x5468] ;  /* 0x0054680001087983 */ /* 0x000ee40000300a00 */
[----:B--2---:R-:W-:Y:S01]  /*97250*/  IMAD.MOV.U32 R21, RZ, RZ, R26 ;  /* 0x000000ffff157224 */ /* 0x004fe200078e001a */
[----:B------:R-:W-:Y:S11]  /*97260*/  MOV R20, R27 ;  /* 0x0000001b00147202 */ /* 0x000ff60000000f00 */
[----:B------:R-:W-:Y:S07]  /*97270*/  @!UPT UIADD3 URZ, URZ, URZ, URZ ;  /* 0x0000003f3f3ff290 */ /* 0x000fee000fffe03f */
[----:B------:R0:W-:Y:S01]  /*97280*/  STL.64 [R1+0x7b0], R12 ;  /* 0x0007b00c01007387 */ /* 0x0001e20000100a00 */
[----:B------:R1:W-:Y:S03]  /*97290*/  STL.64 [R1+0x7b8], R14 ;  /* 0x0007b80e01007387 */ /* 0x0003e60000100a00 */
[----:B0-----:R-:W2:Y:S01]  /*972a0*/  LDL.LU R12, [R1+0x1b0] ;  /* 0x0001b000010c7983 */ /* 0x001ea20000300800 */
[----:B------:R-:W2:Y:S02]  /*972b0*/  LDL.LU R13, [R1+0x1b4] ;  /* 0x0001b400010d7983 */ /* 0x000ea40000300800 */
[----:B-1----:R-:W2:Y:S02]  /*972c0*/  LDL.LU R14, [R1+0x1b8] ;  /* 0x0001b800010e7983 */ /* 0x002ea40000300800 */
[----:B------:R-:W2:Y:S01]  /*972d0*/  LDL.LU R15, [R1+0x1bc] ;  /* 0x0001bc00010f7983 */ /* 0x000ea20000300800 */
[----:B------:R0:W-:Y:S01]  /*972e0*/  STL.64 [R1+0x53e8], R18 ;  /* 0x0053e81201007387 */ /* 0x0001e20000100a00 */
[----:B------:R-:W4:Y:S02]  /*972f0*/  LDL.LU R16, [R1+0x1c0] ;  /* 0x0001c00001107983 */ /* 0x000f240000300800 */
[----:B------:R-:W4:Y:S01]  /*97300*/  LDL.LU R17, [R1+0x1c4] ;  /* 0x0001c40001117983 */ /* 0x000f220000300800 */
[----:B0-----:R-:W4:Y:S01]  /*97310*/  LDL.LU R18, [R1+0x1c8] ;  /* 0x0001c80001127983 */ /* 0x001f220000300800 */
        /* <DEDUP_REMOVED lines=8> */
[----:B------:R-:W3:Y:S02]  /*973a0*/  LDL.LU.64 R24, [R1+0x5450] ;  /* 0x0054500001187983 */ /* 0x000ee40000300a00 */
[----:B------:R-:W-:Y:S01]  /*973b0*/  STL.64 [R1+0x53f8], R22 ;  /* 0x0053f81601007387 */ /* 0x000fe20000100a00 */
[----:B------:R0:W-:Y:S04]  /*973c0*/  STL.64 [R1+0x53f0], R20 ;  /* 0x0053f01401007387 */ /* 0x0001e80000100a00 */
[----:B0-----:R-:W5:Y:S01]  /*973d0*/  LDL.LU R20, [R1+0x190] ;  /* 0x0001900001147983 */ /* 0x001f620000300800 */
[----:B------:R-:W5:Y:S01]  /*973e0*/  LDL.LU R21, [R1+0x194] ;  /* 0x0001940001157983 */ /* 0x000f620000300800 */
[----:B------:R-:W-:Y:S01]  /*973f0*/  MOV R22, R0 ;  /* 0x0000000000167202 */ /* 0x000fe20000000f00 */
[----:B------:R-:W-:Y:S01]  /*97400*/  IMAD.MOV.U32 R23, RZ, RZ, R2 ;  /* 0x000000ffff177224 */ /* 0x000fe200078e0002 */
[----:B------:R-:W2:Y:S01]  /*97410*/  LDL.LU R0, [R1+0x544c] ;  /* 0x00544c0001007983 */ /* 0x000ea20000300800 */
[----:B------:R-:W2:Y:S03]  /*97420*/  LDL.LU R2, [R1+0x5448] ;  /* 0x0054480001027983 */ /* 0x000ea60000300800 */
[----:B------:R0:W-:Y:S01]  /*97430*/  STL.64 [R1+0x5408], R22 ;  /* 0x0054081601007387 */ /* 0x0001e20000100a00 */
[C---:B---3--:R-:W-:Y:S03]  /*97440*/  HMMA.16816.F32.BF16 R24, R8.reuse, R6, R24 ;  /* 0x000000060818723c */ /* 0x048fe60000041818 */
[----:B-----5:R-:W-:Y:S01]  /*97450*/  STL.64 [R1+0x5400], R20 ;  /* 0x0054001401007387 */ /* 0x020fe20000100a00 */
[----:B0-----:R-:W3:Y:S11]  /*97460*/  LDL.LU.64 R22, [R1+0x58] ;  /* 0x0000580001167983 */ /* 0x001ef60000300a00 */
[----:B------:R-:W-:Y:S08]  /*97470*/  @!UPT UIADD3 URZ, URZ, URZ, URZ ;  /* 0x0000003f3f3ff290 */ /* 0x000ff0000fffe03f */
[----:B------:R0:W-:Y:S01]  /*97480*/  STL.64 [R1+0x7f0], R24 ;  /* 0x0007f01801007387 */ /* 0x0001e20000100a00 */
[----:B------:R-:W-:Y:S01]  /*97490*/  STL.64 [R1+0x7f8], R26 ;  /* 0x0007f81a01007387 */ /* 0x000fe20000100a00 */
[----:B0-----:R-:W-:Y:S02]  /*974a0*/  MOV R25, R6 ;  /* 0x0000000600197202 */ /* 0x001fe40000000f00 */
[----:B------:R-:W-:Y:S02]  /*974b0*/  MOV R24, R7 ;  /* 0x0000000700187202 */ /* 0x000fe40000000f00 */
[----:B------:R-:W4:Y:S03]  /*974c0*/  LDL.LU.64 R6, [R1+0x5440] ;  /* 0x0054400001067983 */ /* 0x000f260000300a00 */
[----:B------:R0:W-:Y:S02]  /*974d0*/  STL.64 [R1+0x5410], R24 ;  /* 0x0054101801007387 */ /* 0x0001e40000100a00 */
[----:B0-----:R-:W3:Y:S01]  /*974e0*/  LDL.LU R24, [R1+0x1a0] ;  /* 0x0001a00001187983 */ /* 0x001ee20000300800 */
[----:B------:R-:W3:Y:S01]  /*974f0*/  LDL.LU R25, [R1+0x1a4] ;  /* 0x0001a40001197983 */ /* 0x000ee20000300800 */
[C---:B----4-:R-:W-:Y:S11]  /*97500*/  HMMA.16816.F32.BF16 R16, R8.reuse, R6, R16 ;  /* 0x000000060810723c */ /* 0x050ff60000041810 */
[----:B------:R-:W-:Y:S11]  /*97510*/  @!UPT UIADD3 URZ, URZ, URZ, URZ ;  /* 0x0000003f3f3ff290 */ /* 0x000ff6000fffe03f */
[----:B------:R-:W-:Y:S01]  /*97520*/  @!UPT UIADD3 URZ, URZ, URZ, URZ ;  /* 0x0000003f3f3ff290 */ /* 0x000fe2000fffe03f */
[----:B------:R0:W-:Y:S01]  /*97530*/  STL.64 [R1+0x810], R16 ;  /* 0x0008101001007387 */ /* 0x0001e20000100a00 */
[----:B------:R-:W-:Y:S01]  /*97540*/  STL.64 [R1+0x818], R18 ;  /* 0x0008181201007387 */ /* 0x000fe20000100a00 */
[----:B0-----:R-:W-:Y:S01]  /*97550*/  MOV R17, R6 ;  /* 0x0000000600117202 */ /* 0x001fe20000000f00 */
[----:B------:R-:W-:Y:S02]  /*97560*/  IMAD.MOV.U32 R16, RZ, RZ, R7 ;  /* 0x000000ffff107224 */ /* 0x000fe400078e0007 */
[----:B------:R-:W4:Y:S01]  /*97570*/  LDL.LU.64 R6, [R1+0x5438] ;  /* 0x0054380001067983 */ /* 0x000f220000300a00 */
[----:B------:R-:W5:Y:S02]  /*97580*/  LDL.LU.64 R4, [R1+0x5430] ;  /* 0x0054300001047983 */ /* 0x000f640000300a00 */
[----:B--2---:R-:W-:Y:S01]  /*97590*/  IMAD.MOV.U32 R26, RZ, RZ, R2 ;  /* 0x000000ffff1a7224 */ /* 0x004fe200078e0002 */
[----:B------:R-:W-:Y:S01]  /*975a0*/  MOV R27, R0 ;  /* 0x00000000001b7202 */ /* 0x000fe20000000f00 */
[C---:B----4-:R-:W-:Y:S11]  /*975b0*/  HMMA.16816.F32.BF16 R12, R8.reuse, R6, R12 ;  /* 0x00000006080c723c */ /* 0x050ff6000004180c */
[----:B------:R-:W-:Y:S11]  /*975c0*/  @!UPT UIADD3 URZ, URZ, URZ, URZ ;  /* 0x0000003f3f3ff290 */ /* 0x000ff6000fffe03f */
[----:B------:R-:W-:Y:S01]  /*975d0*/  @!UPT UIADD3 URZ, URZ, URZ, URZ ;  /* 0x0000003f3f3ff290 */ /* 0x000fe2000fffe03f */
[----:B------:R0:W-:Y:S01]  /*975e0*/  STL.64 [R1+0x830], R12 ;  /* 0x0008300c01007387 */ /* 0x0001e20000100a00 */
[----:B------:R-:W-:Y:S01]  /*975f0*/  STL.64 [R1+0x5378], R6 ;  /* 0x0053780601007387 */ /* 0x000fe20000100a00 */
[----:B------:R-:W-:Y:S01]  /*97600*/  MOV R2, R14 ;  /* 0x0000000e00027202 */ /* 0x000fe20000000f00 */
[----:B-----5:R-:W-:Y:S01]  /*97610*/  MOV R14, R5 ;  /* 0x00000005000e7202 */ /* 0x020fe20000000f00 */
[----:B------:R-:W-:Y:S01]  /*97620*/  MOV R0, R15 ;  /* 0x0000000f00007202 */ /* 0x000fe20000000f00 */
[----:B0-----:R-:W2:Y:S01]  /*97630*/  LDL.LU R12, [R1+0x90] ;  /* 0x00009000010c7983 */ /* 0x001ea20000300800 */
[----:B------:R-:W-:Y:S02]  /*97640*/  IMAD.MOV.U32 R13, RZ, RZ, R3 ;  /* 0x000000ffff0d7224 */ /* 0x000fe400078e0003 */
[----:B------:R-:W4:Y:S02]  /*97650*/  LDL.LU R3, [R1+0x542c] ;  /* 0x00542c0001037983 */ /* 0x000f240000300800 */
[----:B------:R-:W5:Y:S01]  /*97660*/  LDL.LU R5, [R1+0x5428] ;  /* 0x0054280001057983 */ /* 0x000f620000300800 */
[----:B------:R-:W2:Y:S01]  /*97670*/  LDL.LU R15, [R1+0x9c] ;  /* 0x00009c00010f7983 */ /* 0x000ea20000300800 */
[----:B---3--:R-:W-:Y:S03]  /*97680*/  HMMA.16816.F32.BF16 R24, R8, R22, R24 ;  /* 0x000000160818723c */ /* 0x008fe60000041818 */
[----:B--2---:R-:W-:Y:S01]  /*97690*/  STL.64 [R1+0x5338], R14 ;  /* 0x0053380e01007387 */ /* 0x004fe20000100a00 */
[----:B------:R0:W-:Y:S03]  /*976a0*/  STL.64 [R1+0x5330], R12 ;  /* 0x0053300c01007387 */ /* 0x0001e60000100a00 */
[----:B0-----:R-:W2:Y:S01]  /*976b0*/  LDL.LU R12, [R1+0xd0] ;  /* 0x0000d000010c7983 */ /* 0x001ea20000300800 */
[----:B------:R-:W2:Y:S01]  /*976c0*/  LDL.LU R13, [R1+0xd4] ;  /* 0x0000d400010d7983 */ /* 0x000ea20000300800 */
[----:B----4-:R-:W-:Y:S01]  /*976d0*/  MOV R14, R3 ;  /* 0x00000003000e7202 */ /* 0x010fe20000000f00 */
[----:B-----5:R-:W-:Y:S01]  /*976e0*/  IMAD.MOV.U32 R15, RZ, RZ, R5 ;  /* 0x000000ffff0f7224 */ /* 0x020fe200078e0005 */
[----:B------:R-:W3:Y:S01]  /*976f0*/  LDL.LU R3, [R1+0x5424] ;  /* 0x0054240001037983 */ /* 0x000ee20000300800 */
[----:B------:R-:W4:Y:S03]  /*97700*/  LDL.LU R5, [R1+0x5420] ;  /* 0x0054200001057983 */ /* 0x000f260000300800 */
[----:B------:R0:W-:Y:S02]  /*97710*/  STL.64 [R1+0x5348], R14 ;  /* 0x0053480e01007387 */ /* 0x0001e40000100a00 */
[----:B0-----:R-:W-:-:S02]  /*97720*/  MOV R14, R4 ;  /* 0x00000004000e7202 */ /* 0x001fc40000000f00 */
[----:B------:R-:W-:Y:S01]  /*97730*/  MOV R15, R28 ;  /* 0x0000001c000f7202 */ /* 0x000fe20000000f00 */
[----:B--2---:R-:W-:Y:S01]  /*97740*/  STL.64 [R1+0x5340], R12 ;  /* 0x0053400c01007387 */ /* 0x004fe20000100a00 */
[----:B------:R-:W2:Y:S02]  /*97750*/  LDL.LU R4, [R1+0x541c] ;  /* 0x00541c0001047983 */ /* 0x000ea40000300800 */
[----:B------:R-:W5:Y:S02]  /*97760*/  LDL.LU R28, [R1+0x5418] ;  /* 0x00541800011c7983 */ /* 0x000f640000300800 */
[----:B------:R0:W-:Y:S01]  /*97770*/  STL [R1+0x4e24], R0 ;  /* 0x004e240001007387 */ /* 0x0001e20000100800 */
[----:B------:R1:W-:Y:S01]  /*97780*/  STL [R1+0x4e20], R2 ;  /* 0x004e200201007387 */ /* 0x0003e20000100800 */
[----:B------:R3:W-:Y:S02]  /*97790*/  STL.64 [R1+0x870], R24 ;  /* 0x0008701801007387 */ /* 0x0007e40000100a00 */
[----:B------:R-:W-:Y:S01]  /*977a0*/  STL.64 [R1+0x878], R26 ;  /* 0x0008781a01007387 */ /* 0x000fe20000100a00 */
[----:B0-----:R-:W-:Y:S01]  /*977b0*/  MOV R0, R23 ;  /* 0x0000001700007202 */ /* 0x001fe20000000f00 */
[----:B-1----:R-:W-:Y:S01]  /*977c0*/  IMAD.MOV.U32 R2, RZ, RZ, R22 ;  /* 0x000000ffff027224 */ /* 0x002fe200078e0016 */
[----:B---3--:R-:W3:Y:S01]  /*977d0*/  LDL.LU.64 R24, [R1+0x5410] ;  /* 0x0054100001187983 */ /* 0x008ee20000300a00 */
[----:B------:R-:W2:Y:S02]  /*977e0*/  LDL.LU.64 R22, [R1+0x5408] ;  /* 0x0054080001167983 */ /* 0x000ea40000300a00 */
[----:B------:R-:W2:Y:S01]  /*977f0*/  LDL.LU.64 R20, [R1+0x5400] ;  /* 0x0054000001147983 */ /* 0x000ea20000300a00 */
[----:B------:R-:W-:Y:S01]  /*97800*/  MOV R6, R17 ;  /* 0x0000001100067202 */ /* 0x000fe20000000f00 */
[----:B------:R-:W-:Y:S01]  /*97810*/  IMAD.MOV.U32 R7, RZ, RZ, R16 ;  /* 0x000000ffff077224 */ /* 0x000fe200078e0010 */
[----:B--2---:R-:W-:Y:S11]  /*97820*/  HMMA.16816.F32.BF16 R20, R8, R14, R20 ;  /* 0x0000000e0814723c */ /* 0x004ff60000041814 */
[----:B------:R-:W-:Y:S11]  /*97830*/  @!UPT UIADD3 URZ, URZ, URZ, URZ ;  /* 0x0000003f3f3ff290 */ /* 0x000ff6000fffe03f */
[----:B------:R-:W-:Y:S01]  /*97840*/  @!UPT UIADD3 URZ, URZ, URZ, URZ ;  /* 0x0000003f3f3ff290 */ /* 0x000fe2000fffe03f */
[----:B------:R-:W-:Y:S01]  /*97850*/  STL.64 [R1+0x860], R20 ;  /* 0x0008601401007387 */ /* 0x000fe20000100a00 */
[----:B------:R0:W-:Y:S03]  /*97860*/  STL.64 [R1+0x868], R22 ;  /* 0x0008681601007387 */ /* 0x0001e60000100a00 */
[----:B0-----:R-:W2:Y:S01]  /*97870*/  LDL.LU.64 R22, [R1+0x53f8] ;  /* 0x0053f80001167983 */ /* 0x001ea20000300a00 */
[----:B------:R-:W2:Y:S02]  /*97880*/  LDL.LU.64 R20, [R1+0x53f0] ;  /* 0x0053f00001147983 */ /* 0x000ea40000300a00 */
[----:B------:R-:W2:Y:S02]  /*97890*/  LDL.LU R16, [R1+0x160] ;  /* 0x0001600001107983 */ /* 0x000ea40000300800 */
[----:B------:R-:W2:Y:S01]  /*978a0*/  LDL.LU R17, [R1+0x164] ;  /* 0x0001640001117983 */ /* 0x000ea20000300800 */
[----:B------:R-:W2:Y:S01]  /*978b0*/  LDL.LU R18, [R1+0x168] ;  /* 0x0001680001127983 */ /* 0x000ea20000300800 */
[----:B------:R-:W2:Y:S02]  /*978c0*/  LDL.LU R19, [R1+0x16c] ;  /* 0x00016c0001137983 */ /* 0x000ea40000300800 */
[----:B------:R-:W-:Y:S02]  /*978d0*/  STL.64 [R1+0x5390], R6 ;  /* 0x0053900601007387 */ /* 0x000fe40000100a00 */
[----:B------:R0:W-:Y:S02]  /*978e0*/  STL.64 [R1+0x5358], R14 ;  /* 0x0053580e01007387 */ /* 0x0001e40000100a00 */
[----:B0-----:R-:W-:-:S02]  /*978f0*/  MOV R14, R2 ;  /* 0x00000002000e7202 */ /* 0x001fc40000000f00 */
[----:B------:R-:W-:-:S05]  /*97900*/  MOV R15, R0 ;  /* 0x00000000000f7202 */ /* 0x000fca0000000f00 */
[----:B------:R0:W-:Y:S01]  /*97910*/  STL.64 [R1+0x5370], R14 ;  /* 0x0053700e01007387 */ /* 0x0001e20000100a00 */
[----:B------:R-:W2:Y:S02]  /*97920*/  LDL.LU R12, [R1+0x70] ;  /* 0x00007000010c7983 */ /* 0x000ea40000300800 */
[----:B------:R-:W2:Y:S01]  /*97930*/  LDL.LU R13, [R1+0x74] ;  /* 0x00007400010d7983 */ /* 0x000ea20000300800 */
[----:B0-----:R-:W2:Y:S01]  /*97940*/  LDL.LU R14, [R1+0x78] ;  /* 0x00007800010e7983 */ /* 0x001ea20000300800 */
[----:B------:R-:W2:Y:S01]  /*97950*/  LDL.LU R15, [R1+0x7c] ;  /* 0x00007c00010f7983 */ /* 0x000ea20000300800 */
[----:B---3--:R-:W-:Y:S01]  /*97960*/  MOV R7, R24 ;  /* 0x0000001800077202 */ /* 0x008fe20000000f00 */
[----:B------:R-:W-:Y:S01]  /*97970*/  IMAD.MOV.U32 R6, RZ, RZ, R25 ;  /* 0x000000ffff067224 */ /* 0x000fe200078e0019 */
        /* <DEDUP_REMOVED lines=9> */
[----:B------:R-:W2:Y:S01]  /*97a10*/  LDL.LU R15, [R1+0x8c] ;  /* 0x00008c00010f7983 */ /* 0x000ea20000300800 */
[----:B------:R-:W-:Y:S01]  /*97a20*/  HMMA.16816.F32.BF16 R16, R8, R22, R16 ;  /* 0x000000160810723c */ /* 0x000fe20000041810 */
[----:B--2---:R-:W-:Y:S01]  /*97a30*/  STL.64 [R1+0x53a0], R14 ;  /* 0x0053a00e01007387 */ /* 0x004fe20000100a00 */
[----:B------:R0:W-:Y:S03]  /*97a40*/  STL.64 [R1+0x5398], R12 ;  /* 0x0053980c01007387 */ /* 0x0001e60000100a00 */
[----:B0-----:R-:W2:Y:S01]  /*97a50*/  LDL.LU R12, [R1+0xe0] ;  /* 0x0000e000010c7983 */ /* 0x001ea20000300800 */
[----:B------:R-:W2:Y:S02]  /*97a60*/  LDL.LU R13, [R1+0xe4] ;  /* 0x0000e400010d7983 */ /* 0x000ea40000300800 */
[----:B------:R-:W2:Y:S02]  /*97a70*/  LDL.LU R14, [R1+0xe8] ;  /* 0x0000e800010e7983 */ /* 0x000ea40000300800 */
[----:B------:R-:W2:Y:S02]  /*97a80*/  LDL.LU R15, [R1+0xec] ;  /* 0x0000ec00010f7983 */ /* 0x000ea40000300800 */
[----:B--2---:R0:W-:Y:S01]  /*97a90*/  STL.64 [R1+0x53b0], R14 ;  /* 0x0053b00e01007387 */ /* 0x0041e20000100a00 */
[----:B------:R-:W-:Y:S10]  /*97aa0*/  STL.64 [R1+0x53a8], R12 ;  /* 0x0053a80c01007387 */ /* 0x000ff40000100a00 */
[----:B------:R-:W-:Y:S02]  /*97ab0*/  STL.64 [R1+0x850], R16 ;  /* 0x0008501001007387 */ /* 0x000fe40000100a00 */
[----:B------:R1:W-:Y:S02]  /*97ac0*/  STL.64 [R1+0x858], R18 ;  /* 0x0008581201007387 */ /* 0x0003e40000100a00 */
[----:B0-----:R-:W-:Y:S01]  /*97ad0*/  IMAD.MOV.U32 R15, RZ, RZ, R20 ;  /* 0x000000ffff0f7224 */ /* 0x001fe200078e0014 */
[----:B------:R-:W-:-:S02]  /*97ae0*/  MOV R14, R21 ;  /* 0x00000015000e7202 */ /* 0x000fc40000000f00 */
[----:B------:R-:W-:Y:S01]  /*97af0*/  MOV R20, R4 ;  /* 0x0000000400147202 */ /* 0x000fe20000000f00 */
[----:B-1----:R-:W3:Y:S01]  /*97b00*/  LDL.LU.64 R18, [R1+0x53e8] ;  /* 0x0053e80001127983 */ /* 0x002ee20000300a00 */
[----:B------:R0:W-:Y:S02]  /*97b10*/  STL.64 [R1+0x5350], R22 ;  /* 0x0053501601007387 */ /* 0x0001e40000100a00 */
[----:B------:R-:W2:Y:S01]  /*97b20*/  LDL.LU R4, [R1+0x53e4] ;  /* 0x0053e40001047983 */ /* 0x000ea20000300800 */
[----:B----4-:R-:W-:Y:S02]  /*97b30*/  MOV R21, R5 ;  /* 0x0000000500157202 */ /* 0x010fe40000000f00 */
[----:B------:R-:W4:Y:S04]  /*97b40*/  LDL.LU R5, [R1+0x53e0] ;  /* 0x0053e00001057983 */ /* 0x000f280000300800 */
[----:B0-----:R-:W2:Y:S01]  /*97b50*/  LDL.LU R22, [R1+0xa8] ;  /* 0x0000a80001167983 */ /* 0x001ea20000300800 */
[----:B------:R-:W-:-:S02]  /*97b60*/  IMAD.MOV.U32 R23, RZ, RZ, R3 ;  /* 0x000000ffff177224 */ /* 0x000fc400078e0003 */
[----:B------:R-:W3:Y:S03]  /*97b70*/  LDL.LU R3, [R1+0x53dc] ;  /* 0x0053dc0001037983 */ /* 0x000ee60000300800 */
[----:B--2---:R-:W-:Y:S01]  /*97b80*/  STL.64 [R1+0x5368], R22 ;  /* 0x0053681601007387 */ /* 0x004fe20000100a00 */
[----:B------:R5:W-:Y:S02]  /*97b90*/  STL.64 [R1+0x5360], R20 ;  /* 0x0053601401007387 */ /* 0x000be40000100a00 */
[----:B-----5:R-:W-:Y:S02]  /*97ba0*/  MOV R20, R28 ;  /* 0x0000001c00147202 */ /* 0x020fe40000000f00 */
[----:B------:R-:W2:Y:S01]  /*97bb0*/  LDL.LU R28, [R1+0x53d8] ;  /* 0x0053d800011c7983 */ /* 0x000ea20000300800 */
[----:B------:R-:W5:Y:S01]  /*97bc0*/  LDL.LU R21, [R1+0xb4] ;  /* 0x0000b40001157983 */ /* 0x000f620000300800 */
[----:B----4-:R-:W-:Y:S01]  /*97bd0*/  MOV R22, R5 ;  /* 0x0000000500167202 */ /* 0x010fe20000000f00 */
[----:B------:R-:W-:Y:S01]  /*97be0*/  IMAD.MOV.U32 R23, RZ, RZ, R4 ;  /* 0x000000ffff177224 */ /* 0x000fe200078e0004 */
[----:B---3--:R-:W-:Y:S04]  /*97bf0*/  HMMA.16816.F32.BF16 R8, R8, R18, R24 ;  /* 0x000000120808723c */ /* 0x008fe80000041818 */
[----:B------:R-:W-:Y:S04]  /*97c00*/  STL.64 [R1+0x53c0], R22 ;  /* 0x0053c01601007387 */ /* 0x000fe80000100a00 */
[----:B-----5:R0:W-:Y:S04]  /*97c10*/  STL.64 [R1+0x53b8], R20 ;  /* 0x0053b81401007387 */ /* 0x0201e80000100a00 */
[----:B0-----:R-:W3:Y:S01]  /*97c20*/  LDL.LU R20, [R1+0x100] ;  /* 0x0001000001147983 */ /* 0x001ee20000300800 */
[----:B------:R-:W3:Y:S02]  /*97c30*/  LDL.LU R21, [R1+0x104] ;  /* 0x0001040001157983 */ /* 0x000ee40000300800 */
[----:B------:R-:W3:Y:S02]  /*97c40*/  LDL.LU.64 R26, [R1+0x53d0] ;  /* 0x0053d000011a7983 */ /* 0x000ee40000300a00 */
[----:B------:R-:W3:Y:S01]  /*97c50*/  LDL.LU.64 R24, [R1+0x53c8] ;  /* 0x0053c80001187983 */ /* 0x000ee20000300a00 */
[----:B--2---:R-:W-:-:S02]  /*97c60*/  MOV R22, R28 ;  /* 0x0000001c00167202 */ /* 0x004fc40000000f00 */
[----:B------:R-:W-:-:S03]  /*97c70*/  MOV R23, R3 ;  /* 0x0000000300177202 */ /* 0x000fc60000000f00 */
[----:B------:R-:W-:Y:S01]  /*97c80*/  STL.64 [R1+0x840], R8 ;  /* 0x0008400801007387 */ /* 0x000fe20000100a00 */
[----:B------:R0:W-:Y:S03]  /*97c90*/  STL.64 [R1+0x848], R10 ;  /* 0x0008480a01007387 */ /* 0x0001e60000100a00 */
[----:B0-----:R-:W2:Y:S01]  /*97ca0*/  LDL R11, [R1+0x1c20] ;  /* 0x001c2000010b7983 */ /* 0x001ea20000100800 */
[----:B---3--:R-:W-:Y:S03]  /*97cb0*/  HMMA.16816.F32.BF16 R12, R24, R14, R20 ;  /* 0x0000000e180c723c */ /* 0x008fe60000041814 */
[----:B------:R-:W3:Y:S01]  /*97cc0*/  LDL.LU.64 R22, [R1+0x53c0] ;  /* 0x0053c00001167983 */ /* 0x000ee20000300a00 */
[----:B------:R-:W3:Y:S11]  /*97cd0*/  LDL.LU.64 R20, [R1+0x53b8] ;  /* 0x0053b80001147983 */ /* 0x000ef60000300a00 */
[----:B------:R-:W-:Y:S08]  /*97ce0*/  @!UPT UIADD3 URZ, URZ, URZ, URZ ;  /* 0x0000003f3f3ff290 */ /* 0x000ff0000fffe03f */
[----:B------:R0:W-:Y:S01]  /*97cf0*/  STL.64 [R1+0x820], R12 ;  /* 0x0008200c01007387 */ /* 0x0001e20000100a00 */
[----:B------:R-:W-:Y:S01]  /*97d00*/  IMAD.MOV.U32 R28, RZ, RZ, R14 ;  /* 0x000000ffff1c7224 */ /* 0x000fe200078e000e */
[----:B------:R-:W-:Y:S02]  /*97d10*/  MOV R3, R15 ;  /* 0x0000000f00037202 */ /* 0x000fe40000000f00 */
[----:B------:R-:W4:Y:S04]  /*97d20*/  LDL.LU.64 R14, [R1+0x53b0] ;  /* 0x0053b000010e7983 */ /* 0x000f280000300a00 */
[----:B0-----:R-:W4:Y:S04]  /*97d30*/  LDL.LU.64 R12, [R1+0x53a8] ;  /* 0x0053a800010c7983 */ /* 0x001f280000300a00 */
[----:B------:R-:W0:Y:S02]  /*97d40*/  S2R R5, SR_TID.X ;  /* 0x0000000000057919 */ /* 0x000e240000002100 */
[----:B0-----:R-:W-:-:S02]  /*97d50*/  LOP3.LUT R17, R5, 0x7, RZ, 0xc0, !PT ;  /* 0x0000000705117812 */ /* 0x001fc400078ec0ff */
[----:B------:R-:W-:-:S03]  /*97d60*/  SHF.L.U32 R4, R5, 0x8, RZ ;  /* 0x0000000805047819 */ /* 0x000fc600000006ff */
[----:B------:R-:W-:-:S05]  /*97d70*/  IMAD.SHL.U32 R0, R17, 0x10, RZ ;  /* 0x0000001011007824 */ /* 0x000fca00078e00ff */
[----:B------:R-:W-:-:S04]  /*97d80*/  LOP3.LUT R0, R0, 0xf00, R4, 0xf8, !PT ;  /* 0x00000f0000007812 */ /* 0x000fc800078ef804 */
[----:B------:R-:W-:Y:S01]  /*97d90*/  LOP3.LUT R0, R0, 0x10, R5, 0x78, !PT ;  /* 0x0000001000007812 */ /* 0x000fe200078e7805 */
[----:B------:R-:W-:Y:S01]  /*97da0*/  STL [R1+0x4c24], R3 ;  /* 0x004c240301007387 */ /* 0x000fe20000100800 */
[----:B------:R-:W-:Y:S01]  /*97db0*/  STL [R1+0x4c20], R28 ;  /* 0x004c201c01007387 */ /* 0x000fe20000100800 */
[C---:B----4-:R-:W-:Y:S02]  /*97dc0*/  HMMA.16816.F32.BF16 R4, R24.reuse, R6, R12 ;  /* 0x000000061804723c */ /* 0x050fe4000004180c */
[----:B------:R-:W4:Y:S01]  /*97dd0*/  LDL.LU.64 R14, [R1+0x53a0] ;  /* 0x0053a000010e7983 */ /* 0x000f220000300a00 */
[----:B------:R-:W4:Y:S11]  /*97de0*/  LDL.LU.64 R12, [R1+0x5398] ;  /* 0x00539800010c7983 */ /* 0x000f360000300a00 */
[----:B------:R-:W-:Y:S09]  /*97df0*/  @!UPT UIADD3 URZ, URZ, URZ, URZ ;  /* 0x0000003f3f3ff290 */ /* 0x000ff2000fffe03f */
[----:B------:R-:W-:Y:S01]  /*97e00*/  STL.64 [R1+0x800], R4 ;  /* 0x0008000401007387 */ /* 0x000fe20000100a00 */
[----:B------:R0:W-:Y:S03]  /*97e10*/  STL.64 [R1+0x808], R6 ;  /* 0x0008080601007387 */ /* 0x0001e60000100a00 */
[----:B0-----:R-:W4:Y:S02]  /*97e20*/  LDL.LU.64 R6, [R1+0x5390] ;  /* 0x0053900001067983 */ /* 0x001f240000300a00 */
[C---:B----4-:R-:W-:Y:S02]  /*97e30*/  HMMA.16816.F32.BF16 R4, R24.reuse, R6, R12 ;  /* 0x000000061804723c */ /* 0x050fe4000004180c */
[----:B------:R-:W4:Y:S01]  /*97e40*/  LDL.LU.64 R14, [R1+0x5388] ;  /* 0x00538800010e7983 */ /* 0x000f220000300a00 */
[----:B------:R-:W4:Y:S11]  /*97e50*/  LDL.LU.64 R12, [R1+0x5380] ;  /* 0x00538000010c7983 */ /* 0x000f360000300a00 */
[----:B------:R-:W-:Y:S09]  /*97e60*/  @!UPT UIADD3 URZ, URZ, URZ, URZ ;  /* 0x0000003f3f3ff290 */ /* 0x000ff2000fffe03f */
[----:B------:R-:W-:Y:S01]  /*97e70*/  STL.64 [R1+0x7d0], R4 ;  /* 0x0007d00401007387 */ /* 0x000fe20000100a00 */
[----:B------:R0:W-:Y:S03]  /*97e80*/  STL.64 [R1+0x7d8], R6 ;  /* 0x0007d80601007387 */ /* 0x0001e60000100a00 */
[----:B0-----:R-:W4:Y:S02]  /*97e90*/  LDL.LU.64 R6, [R1+0x5378] ;  /* 0x0053780001067983 */ /* 0x001f240000300a00 */
[C---:B----4-:R-:W-:Y:S11]  /*97ea0*/  HMMA.16816.F32.BF16 R12, R24.reuse, R6, R12 ;  /* 0x00000006180c723c */ /* 0x050ff6000004180c */
[----:B------:R-:W-:Y:S11]  /*97eb0*/  @!UPT UIADD3 URZ, URZ, URZ, URZ ;  /* 0x0000003f3f3ff290 */ /* 0x000ff6000fffe03f */
[----:B------:R-:W-:Y:S01]  /*97ec0*/  @!UPT UIADD3 URZ, URZ, URZ, URZ ;  /* 0x0000003f3f3ff290 */ /* 0x000fe2000fffe03f */
[----:B------:R-:W-:Y:S01]  /*97ed0*/  STL.64 [R1+0x7a0], R12 ;  /* 0x0007a00c01007387 */ /* 0x000fe20000100a00 */
[----:B------:R-:W-:Y:S02]  /*97ee0*/  STL.64 [R1+0x7a8], R14 ;  /* 0x0007a80e01007387 */ /* 0x000fe40000100a00 */
[----:B--2---:R-:W0:Y:S02]  /*97ef0*/  LDSM.16.M88.4 R12, [R11+0x40000] ;  /* 0x040000000b0c783b */ /* 0x004e240000000200 */
[----:B0-----:R-:W-:Y:S02]  /*97f00*/  STL.64 [R1+0x80], R12 ;  /* 0x0000800c01007387 */ /* 0x001fe40000100a00 */
[----:B------:R0:W-:Y:S02]  /*97f10*/  STL.64 [R1+0x88], R14 ;  /* 0x0000880e01007387 */ /* 0x0001e40000100a00 */
[----:B0-----:R-:W3:Y:S02]  /*97f20*/  LDL.LU.64 R14, [R1+0x5370] ;  /* 0x00537000010e7983 */ /* 0x001ee40000300a00 */
[----:B---3--:R-:W-:Y:S02]  /*97f30*/  HMMA.16816.F32.BF16 R12, R24, R14, R20 ;  /* 0x0000000e180c723c */ /* 0x008fe40000041814 */
[----:B------:R-:W2:Y:S01]  /*97f40*/  LDL.LU.64 R22, [R1+0x5368] ;  /* 0x0053680001167983 */ /* 0x000ea20000300a00 */
[----:B------:R-:W2:Y:S11]  /*97f50*/  LDL.LU.64 R20, [R1+0x5360] ;  /* 0x0053600001147983 */ /* 0x000eb60000300a00 */
[----:B------:R-:W-:Y:S09]  /*97f60*/  @!UPT UIADD3 URZ, URZ, URZ, URZ ;  /* 0x0000003f3f3ff290 */ /* 0x000ff2000fffe03f */
[----:B------:R-:W-:Y:S01]  /*97f70*/  STL.64 [R1+0x788], R14 ;  /* 0x0007880e01007387 */ /* 0x000fe20000100a00 */
[----:B------:R-:W-:Y:S02]  /*97f80*/  MOV R3, R12 ;  /* 0x0000000c00037202 */ /* 0x000fe40000000f00 */
[----:B------:R-:W-:Y:S02]  /*97f90*/  MOV R28, R13 ;  /* 0x0000000d001c7202 */ /* 0x000fe40000000f00 */
[----:B------:R-:W0:Y:S04]  /*97fa0*/  LDSM.16.M88.4 R12, [R11+0x44000] ;  /* 0x044000000b0c783b */ /* 0x000e280000000200 */
[----:B------:R-:W-:Y:S01]  /*97fb0*/  STL [R1+0x4e2c], R28 ;  /* 0x004e2c1c01007387 */ /* 0x000fe20000100800 */
[----:B------:R-:W-:Y:S03]  /*97fc0*/  STL [R1+0x4e28], R3 ;  /* 0x004e280301007387 */ /* 0x000fe60000100800 */
[----:B0-----:R-:W-:Y:S01]  /*97fd0*/  STL.64 [R1+0x70], R12 ;  /* 0x0000700c01007387 */ /* 0x001fe20000100a00 */
[----:B------:R0:W-:Y:S03]  /*97fe0*/  STL.64 [R1+0x78], R14 ;  /* 0x0000780e01007387 */ /* 0x0001e60000100a00 */
[----:B0-----:R-:W2:Y:S01]  /*97ff0*/  LDL.LU.64 R14, [R1+0x5358] ;  /* 0x00535800010e7983 */ /* 0x001ea20000300a00 */
[----:B------:R-:W-:-:S05]  /*98000*/  LOP3.LUT R0, R0, 0x40, RZ, 0x3c, !PT ;  /* 0x0000004000007812 */ /* 0x000fca00078e3cff */
[----:B------:R-:W-:Y:S01]  /*98010*/  LDSM.16.M88.4 R4, [R0+0x60000] ;  /* 0x060000000004783b */ /* 0x000fe20000000200 */
[----:B--2---:R-:W-:Y:S03]  /*98020*/  HMMA.16816.F32.BF16 R12, R24, R14, R20 ;  /* 0x0000000e180c723c */ /* 0x004fe60000041814 */
[----:B------:R-:W2:Y:S11]  /*98030*/  LDL.LU.64 R22, [R1+0x5350] ;  /* 0x0053500001167983 */ /* 0x000eb60000300a00 */
[----:B------:R-:W-:Y:S09]  /*98040*/  @!UPT UIADD3 URZ, URZ, URZ, URZ ;  /* 0x0000003f3f3ff290 */ /* 0x000ff2000fffe03f */
[----:B------:R-:W-:Y:S01]  /*98050*/  STL.64 [R1+0x770], R12 ;  /* 0x0007700c01007387 */ /* 0x000fe20000100a00 */
[----:B------:R-:W-:Y:S02]  /*98060*/  STL.64 [R1+0x778], R14 ;  /* 0x0007780e01007387 */ /* 0x000fe40000100a00 */
[----:B------:R-:W0:Y:S02]  /*98070*/  LDSM.16.M88.4 R12, [R11+0x48000] ;  /* 0x048000000b0c783b */ /* 0x000e240000000200 */
[----:B0-----:R-:W-:Y:S02]  /*98080*/  STL.64 [R1+0x50], R12 ;  /* 0x0000500c01007387 */ /* 0x001fe40000100a00 */
[----:B------:R-:W-:Y:S02]  /*98090*/  IMAD.MOV.U32 R8, RZ, RZ, R12 ;  /* 0x000000ffff087224 */ /* 0x000fe400078e000c */
[----:B------:R-:W-:Y:S01]  /*980a0*/  STL.64 [R1+0x58], R14 ;  /* 0x0000580e01007387 */ /* 0x000fe20000100a00 */
[----:B------:R-:W-:-:S02]  /*980b0*/  MOV R3, R13 ;  /* 0x0000000d00037202 */ /* 0x000fc40000000f00 */
[----:B------:R-:W0:Y:S04]  /*980c0*/  LDSM.16.M88.4 R12, [R11+0x4c000] ;  /* 0x04c000000b0c783b */ /* 0x000e280000000200 */
[----:B0-----:R-:W-:Y:S01]  /*980d0*/  STL.64 [R1+0x40], R12 ;  /* 0x0000400c01007387 */ /* 0x001fe20000100a00 */
[----:B------:R0:W-:Y:S01]  /*980e0*/  STL.64 [R1+0x48], R14 ;  /* 0x0000480e01007387 */ /* 0x0001e20000100a00 */
[----:B------:R-:W-:Y:S01]  /*980f0*/  MOV R2, R12 ;  /* 0x0000000c00027202 */ /* 0x000fe20000000f00 */
[----:B------:R-:W-:Y:S01]  /*98100*/  IMAD.MOV.U32 R0, RZ, RZ, R13 ;  /* 0x000000ffff007224 */ /* 0x000fe200078e000d */
[----:B0-----:R-:W2:Y:S01]  /*98110*/  LDL.LU.64 R14, [R1+0x5348] ;  /* 0x00534800010e7983 */ /* 0x001ea20000300a00 */
[----:B------:R-:W2:Y:S02]  /*98120*/  LDL.LU.64 R12, [R1+0x5340] ;  /* 0x00534000010c7983 */ /* 0x000ea40000300a00 */
[C---:B--2---:R-:W-:Y:S01]  /*98130*/  HMMA.16816.F32.BF16 R20, R24.reuse, R22, R12 ;  /* 0x000000161814723c */ /* 0x044fe2000004180c */
[----:B------:R-:W2:Y:S01]  /*98140*/  LDL.LU.64 R14, [R1+0x5338] ;  /* 0x00533800010e7983 */ /* 0x000ea20000300a00 */
[----:B------:R-:W2:Y:S11]  /*98150*/  LDL.LU.64 R12, [R1+0x5330] ;  /* 0x00533000010c7983 */ /* 0x000eb60000300a00 */
[----:B------:R-:W-:Y:S10]  /*98160*/  @!UPT UIADD3 URZ, URZ, URZ, URZ ;  /* 0x0000003f3f3ff290 */ /* 0x000ff4000fffe03f */
[----:B------:R-:W-:Y:S01]  /*98170*/  STL.64 [R1+0x760], R20 ;  /* 0x0007601401007387 */ /* 0x000fe20000100a00 */
[----:B------:R-:W-:Y:S02]  /*98180*/  STL.64 [R1+0x768], R22 ;  /* 0x0007681601007387 */ /* 0x000fe40000100a00 */
[----:B------:R-:W0:Y:S01]  /*98190*/  LDSM.16.M88.4 R20, [R11+0x50000] ;  /* 0x050000000b14783b */ /* 0x000e220000000200 */
[----:B--2---:R-:W-:Y:S01]  /*981a0*/  HMMA.16816.F32.BF16 R12, R24, R18, R12 ;  /* 0x00000012180c723c */ /* 0x004fe2000004180c */
[----:B------:R-:W1:Y:S11]  /*981b0*/  LDSM.16.M88.4 R16, [R11+0x54000] ;  /* 0x054000000b10783b */ /* 0x000e760000000200 */
[----:B------:R-:W-:Y:S11]  /*981c0*/  @!UPT UIADD3 URZ, URZ, URZ, URZ ;  /* 0x0000003f3f3ff290 */ /* 0x000ff6000fffe03f */
[----:B------:R2:W-:Y:S01]  /*981d0*/  STL.64 [R1+0x720], R12 ;  /* 0x0007200c01007387 */ /* 0x0005e20000100a00 */
[----:B------:R3:W-:Y:S03]  /*981e0*/  STL.64 [R1+0x728], R14 ;  /* 0x0007280e01007387 */ /* 0x0007e60000100a00 */
[----:B--2---:R-:W2:Y:S01]  /*981f0*/  LDL.LU R12, [R1+0xf0] ;  /* 0x0000f000010c7983 */ /* 0x004ea20000300800 */
[----:B------:R-:W2:Y:S02]  /*98200*/  LDL.LU R13, [R1+0xf4] ;  /* 0x0000f400010d7983 */ /* 0x000ea40000300800 */
[----:B---3--:R-:W3:Y:S02]  /*98210*/  LDL.LU R14, [R1+0xf8] ;  /* 0x0000f800010e7983 */ /* 0x008ee40000300800 */
[----:B------:R-:W3:Y:S01]  /*98220*/  LDL.LU R15, [R1+0xfc] ;  /* 0x0000fc00010f7983 */ /* 0x000ee20000300800 */
[----:B------:R-:W-:-:S02]  /*98230*/  MOV R24, R2 ;  /* 0x0000000200187202 */ /* 0x000fc40000000f00 */
[----:B------:R-:W-:Y:S01]  /*98240*/  MOV R25, R0 ;  /* 0x0000000000197202 */ /* 0x000fe20000000f00 */
[----:B---3--:R-:W-:Y:S01]  /*98250*/  STL.64 [R1+0x5328], R14 ;  /* 0x0053280e01007387 */ /* 0x008fe20000100a00 */
[----:B--2---:R2:W-:Y:S03]  /*98260*/  STL.64 [R1+0x5320], R12 ;  /* 0x0053200c01007387 */ /* 0x0045e60000100a00 */
[----:B--2---:R-:W2:Y:S01]  /*98270*/  LDL.64 R12, [R1+0x80] ;  /* 0x00008000010c7983 */ /* 0x004ea20000100a00 */
[----:B------:R3:W-:Y:S03]  /*98280*/  STL.64 [R1+0x5300], R24 ;  /* 0x0053001801007387 */ /* 0x0007e60000100a00 */
[----:B---3--:R-:W2:Y:S01]  /*98290*/  LDL.LU R24, [R1+0xc0] ;  /* 0x0000c00001187983 */ /* 0x008ea20000300800 */
[----:B------:R-:W2:Y:S02]  /*982a0*/  LDL.LU R25, [R1+0xc4] ;  /* 0x0000c40001197983 */ /* 0x000ea40000300800 */
[----:B------:R-:W2:Y:S02]  /*982b0*/  LDL.LU R26, [R1+0xc8] ;  /* 0x0000c800011a7983 */ /* 0x000ea40000300800 */
[----:B------:R-:W2:Y:S02]  /*982c0*/  LDL.LU R27, [R1+0xcc] ;  /* 0x0000cc00011b7983 */ /* 0x000ea40000300800 */
[----:B--2---:R-:W-:Y:S11]  /*982d0*/  HMMA.16816.F32.BF16 R24, R4, R12, R24 ;  /* 0x0000000c0418723c */ /* 0x004ff60000041818 */
[----:B------:R-:W-:Y:S11]  /*982e0*/  @!UPT UIADD3 URZ, URZ, URZ, URZ ;  /* 0x0000003f3f3ff290 */ /* 0x000ff6000fffe03f */
[----:B------:R-:W-:Y:S01]  /*982f0*/  @!UPT UIADD3 URZ, URZ, URZ, URZ ;  /* 0x0000003f3f3ff290 */ /* 0x000fe2000fffe03f */
[----:B------:R2:W-:Y:S01]  /*98300*/  STL.64 [R1+0x710], R24 ;  /* 0x0007101801007387 */ /* 0x0005e20000100a00 */
[----:B------:R-:W-:Y:S01]  /*98310*/  STL.64 [R1+0x718], R26 ;  /* 0x0007181a01007387 */ /* 0x000fe20000100a00 */
[----:B--2---:R-:W-:Y:S01]  /*98320*/  MOV R24, R8 ;  /* 0x0000000800187202 */ /* 0x004fe20000000f00 */
[----:B------:R-:W-:-:S05]  /*98330*/  IMAD.MOV.U32 R25, RZ, RZ, R3 ;  /* 0x000000ffff197224 */ /* 0x000fca00078e0003 */
[----:B------:R2:W-:Y:S04]  /*98340*/  STL.64 [R1+0x5318], R24 ;  /* 0x0053181801007387 */ /* 0x0005e80000100a00 */
[----:B--2---:R-:W2:Y:S01]  /*98350*/  LDL.64 R24, [R1+0x70] ;  /* 0x0000700001187983 */ /* 0x004ea20000100a00 */
[----:B0-----:R-:W-:Y:S02]  /*98360*/  STL.64 [R1+0x20], R20 ;  /* 0x0000201401007387 */ /* 0x001fe40000100a00 */
[----:B------:R-:W-:Y:S02]  /*98370*/  STL.64 [R1+0x28], R22 ;  /* 0x0000281601007387 */ /* 0x000fe40000100a00 */
[----:B-1----:R-:W-:Y:S01]  /*98380*/  STL.64 [R1+0x10], R16 ;  /* 0x0000101001007387 */ /* 0x002fe20000100a00 */
[----:B------:R-:W-:Y:S01]  /*98390*/  STL.64 [R1+0x18], R18 ;  /* 0x0000181201007387 */ /* 0x000fe20000100a00 */
[----:B------:R0:W-:Y:S03]  /*983a0*/  STL.64 [R1+0x52e8], R16 ;  /* 0x0052e81001007387 */ /* 0x0001e60000100a00 */
[----:B0-----:R-:W3:Y:S01]  /*983b0*/  LDL.LU R16, [R1+0x140] ;  /* 0x0001400001107983 */ /* 0x001ee20000300800 */
[----:B------:R-:W3:Y:S02]  /*983c0*/  LDL.LU R17, [R1+0x144] ;  /* 0x0001440001117983 */ /* 0x000ee40000300800 */
[----:B------:R-:W4:Y:S02]  /*983d0*/  LDL.LU R18, [R1+0x148] ;  /* 0x0001480001127983 */ /* 0x000f240000300800 */
[----:B------:R-:W4:Y:S02]  /*983e0*/  LDL.LU R19, [R1+0x14c] ;  /* 0x00014c0001137983 */ /* 0x000f240000300800 */
[----:B------:R-:W-:Y:S01]  /*983f0*/  IMAD.MOV.U32 R2, RZ, RZ, R12 ;  /* 0x000000ffff027224 */ /* 0x000fe200078e000c */
[----:B------:R-:W-:-:S02]  /*98400*/  MOV R0, R13 ;  /* 0x0000000d00007202 */ /* 0x000fc40000000f00 */
[----:B------:R-:W0:Y:S04]  /*98410*/  LDSM.16.M88.4 R12, [R11+0x58000] ;  /* 0x058000000b0c783b */ /* 0x000e280000000200 */
[----:B------:R-:W1:Y:S01]  /*98420*/  S2R R27, SR_TID.X ;  /* 0x00000000001b7919 */ /* 0x000e620000002100 */
[----:B------:R-:W5:Y:S03]  /*98430*/  LDSM.16.M88.4 R8, [R11+0x5c000] ;  /* 0x05c000000b08783b */ /* 0x000f660000000200 */
[----:B----4-:R-:W-:Y:S01]  /*98440*/  STL.64 [R1+0x52f8], R18 ;  /* 0x0052f81201007387 */ /* 0x010fe20000100a00 */
[----:B---3--:R3:W-:Y:S03]  /*98450*/  STL.64 [R1+0x52f0], R16 ;  /* 0x0052f01001007387 */ /* 0x0087e60000100a00 */
[----:B---3--:R-:W3:Y:S01]  /*98460*/  LDL.LU R16, [R1+0x110] ;  /* 0x0001100001107983 */ /* 0x008ee20000300800 */
[----:B------:R-:W3:Y:S02]  /*98470*/  LDL.LU R17, [R1+0x114] ;  /* 0x0001140001117983 */ /* 0x000ee40000300800 */
[----:B------:R-:W4:Y:S02]  /*98480*/  LDL.LU R18, [R1+0x118] ;  /* 0x0001180001127983 */ /* 0x000f240000300800 */
[----:B------:R-:W4:Y:S01]  /*98490*/  LDL.LU R19, [R1+0x11c] ;  /* 0x00011c0001137983 */ /* 0x000f220000300800 */
[----:B0-----:R-:W-:-:S02]  /*984a0*/  MOV R23, R12 ;  /* 0x0000000c00177202 */ /* 0x001fc40000000f00 */
[----:B------:R-:W-:Y:S01]  /*984b0*/  MOV R22, R13 ;  /* 0x0000000d00167202 */ /* 0x000fe20000000f00 */
[----:B----4-:R-:W-:Y:S01]  /*984c0*/  STL.64 [R1+0x5310], R18 ;  /* 0x0053101201007387 */ /* 0x010fe20000100a00 */
[----:B---3--:R0:W-:Y:S03]  /*984d0*/  STL.64 [R1+0x5308], R16 ;  /* 0x0053081001007387 */ /* 0x0081e60000100a00 */
[----:B0-----:R-:W3:Y:S01]  /*984e0*/  LDL.LU R16, [R1+0x120] ;  /* 0x0001200001107983 */ /* 0x001ee20000300800 */
[----:B------:R-:W3:Y:S02]  /*984f0*/  LDL.LU R17, [R1+0x124] ;  /* 0x0001240001117983 */ /* 0x000ee40000300800 */
[----:B------:R-:W3:Y:S02]  /*98500*/  LDL.LU R18, [R1+0x128] ;  /* 0x0001280001127983 */ /* 0x000ee40000300800 */
[----:B------:R-:W3:Y:S01]  /*98510*/  LDL.LU R19, [R1+0x12c] ;  /* 0x00012c0001137983 */ /* 0x000ee20000300800 */
[----:B------:R-:W-:Y:S01]  /*98520*/  STL.64 [R1], R12 ;  /* 0x0000000c01007387 */ /* 0x000fe20000100a00 */
[----:B------:R0:W-:Y:S03]  /*98530*/  STL.64 [R1+0x8], R14 ;  /* 0x0000080e01007387 */ /* 0x0001e60000100a00 */
[----:B0-----:R-:W4:Y:S01]  /*98540*/  LDL.LU.64 R14, [R1+0x5328] ;  /* 0x00532800010e7983 */ /* 0x001f220000300a00 */
[----:B------:R-:W4:Y:S01]  /*98550*/  LDL.LU.64 R12, [R1+0x5320] ;  /* 0x00532000010c7983 */ /* 0x000f220000300a00 */
[----:B--2---:R-:W-:Y:S01]  /*98560*/  MOV R3, R25 ;  /* 0x0000001900037202 */ /* 0x004fe20000000f00 */
[----:B----4-:R-:W-:Y:S11]  /*98570*/  HMMA.16816.F32.BF16 R12, R4, R24, R12 ;  /* 0x00000018040c723c */ /* 0x010ff6000004180c */
[----:B------:R-:W-:Y:S11]  /*98580*/  @!UPT UIADD3 URZ, URZ, URZ, URZ ;  /* 0x0000003f3f3ff290 */ /* 0x000ff6000fffe03f */
[----:B------:R-:W-:Y:S01]  /*98590*/  @!UPT UIADD3 URZ, URZ, URZ, URZ ;  /* 0x0000003f3f3ff290 */ /* 0x000fe2000fffe03f */
[----:B------:R0:W-:Y:S01]  /*985a0*/  STL.64 [R1+0x700], R12 ;  /* 0x0007000c01007387 */ /* 0x0001e20000100a00 */
[----:B------:R-:W-:Y:S02]  /*985b0*/  STL.64 [R1+0x708], R14 ;  /* 0x0007080e01007387 */ /* 0x000fe40000100a00 */
[----:B0-----:R-:W-:Y:S02]  /*985c0*/  IMAD.MOV.U32 R12, RZ, RZ, R24 ;  /* 0x000000ffff0c7224 */ /* 0x001fe400078e0018 */
[----:B------:R-:W3:Y:S01]  /*985d0*/  LDL.LU.64 R24, [R1+0x5318] ;  /* 0x0053180001187983 */ /* 0x000ee20000300a00 */
[C---:B-1----:R-:W-:Y:S02]  /*985e0*/  LOP3.LUT R28, R27.reuse, 0x7, RZ, 0xc0, !PT ;  /* 0x000000071b1c7812 */ /* 0x042fe400078ec0ff */
[----:B------:R-:W-:-:S03]  /*985f0*/  SHF.L.U32 R26, R27, 0x8, RZ ;  /* 0x000000081b1a7819 */ /* 0x000fc600000006ff */
[----:B------:R-:W-:-:S05]  /*98600*/  IMAD.SHL.U32 R28, R28, 0x10, RZ ;  /* 0x000000101c1c7824 */ /* 0x000fca00078e00ff */
[----:B------:R-:W-:-:S04]  /*98610*/  LOP3.LUT R28, R28, 0xf00, R26, 0xf8, !PT ;  /* 0x00000f001c1c7812 */ /* 0x000fc800078ef81a */
[----:B------:R-:W-:Y:S01]  /*98620*/  LOP3.LUT R28, R28, 0x10, R27, 0x78, !PT ;  /* 0x000000101c1c7812 */ /* 0x000fe200078e781b */
[----:B------:R0:W-:Y:S04]  /*98630*/  STL [R1+0x52e0], R12 ;  /* 0x0052e00c01007387 */ /* 0x0001e80000100800 */
[----:B0-----:R-:W2:Y:S01]  /*98640*/  LDL.LU R12, [R1+0x150] ;  /* 0x00015000010c7983 */ /* 0x001ea20000300800 */
[----:B------:R-:W2:Y:S02]  /*98650*/  LDL.LU R13, [R1+0x154] ;  /* 0x00015400010d7983 */ /* 0x000ea40000300800 */
[----:B------:R-:W2:Y:S02]  /*98660*/  LDL.LU R14, [R1+0x158] ;  /* 0x00015800010e7983 */ /* 0x000ea40000300800 */
[----:B------:R-:W2:Y:S01]  /*98670*/  LDL.LU R15, [R1+0x15c] ;  /* 0x00015c00010f7983 */ /* 0x000ea20000300800 */
[----:B-----5:R-:W-:Y:S01]  /*98680*/  STL [R1+0x4e34], R10 ;  /* 0x004e340a01007387 */ /* 0x020fe20000100800 */
[----:B------:R-:W-:Y:S01]  /*98690*/  STL [R1+0x4e30], R11 ;  /* 0x004e300b01007387 */ /* 0x000fe20000100800 */
[C---:B---3--:R-:W-:Y:S02]  /*986a0*/  HMMA.16816.F32.BF16 R24, R4.reuse, R24, R16 ;  /* 0x000000180418723c */ /* 0x048fe40000041810 */
[----:B------:R-:W3:Y:S01]  /*986b0*/  LDL.LU.64 R18, [R1+0x5310] ;  /* 0x0053100001127983 */ /* 0x000ee20000300a00 */
[----:B------:R-:W3:Y:S11]  /*986c0*/  LDL.LU.64 R16, [R1+0x5308] ;  /* 0x0053080001107983 */ /* 0x000ef60000300a00 */
[----:B------:R-:W-:Y:S09]  /*986d0*/  @!UPT UIADD3 URZ, URZ, URZ, URZ ;  /* 0x0000003f3f3ff290 */ /* 0x000ff2000fffe03f */
[----:B------:R0:W-:Y:S01]  /*986e0*/  STL.64 [R1+0x6f0], R24 ;  /* 0x0006f01801007387 */ /* 0x0001e20000100a00 */
[----:B------:R3:W-:Y:S03]  /*986f0*/  STL.64 [R1+0x6f8], R26 ;  /* 0x0006f81a01007387 */ /* 0x0007e60000100a00 */
[----:B0-----:R-:W3:Y:S01]  /*98700*/  LDL.LU.64 R24, [R1+0x5300] ;  /* 0x0053000001187983 */ /* 0x001ee20000300a00 */
[----:B------:R-:W-:Y:S01]  /*98710*/  LOP3.LUT R28, R28, 0x40, RZ, 0x3c, !PT ;  /* 0x000000401c1c7812 */ /* 0x000fe200078e3cff */
[----:B---3--:R-:W-:Y:S02]  /*98720*/  HMMA.16816.F32.BF16 R24, R4, R24, R16 ;  /* 0x000000180418723c */ /* 0x008fe40000041810 */
[----:B------:R-:W3:Y:S01]  /*98730*/  LDL.LU.64 R18, [R1+0x52f8] ;  /* 0x0052f80001127983 */ /* 0x000ee20000300a00 */
[----:B------:R-:W3:Y:S11]  /*98740*/  LDL.LU.64 R16, [R1+0x52f0] ;  /* 0x0052f00001107983 */ /* 0x000ef60000300a00 */
[----:B------:R-:W-:Y:S09]  /*98750*/  @!UPT UIADD3 URZ, URZ, URZ, URZ ;  /* 0x0000003f3f3ff290 */ /* 0x000ff2000fffe03f */
[----:B------:R-:W-:Y:S01]  /*98760*/  STL.64 [R1+0x550], R24 ;  /* 0x0005501801007387 */ /* 0x000fe20000100a00 */
[----:B------:R-:W-:Y:S02]  /*98770*/  STL.64 [R1+0x558], R26 ;  /* 0x0005581a01007387 */ /* 0x000fe40000100a00 */
[----:B------:R-:W0:Y:S02]  /*98780*/  LDSM.16.M88.4 R24, [R28+0x61000] ;  /* 0x061000001c18783b */ /* 0x000e240000000200 */
[----:B0-----:R-:W-:Y:S02]  /*98790*/  STL.64 [R1+0x52d8], R26 ;  /* 0x0052d81a01007387 */ /* 0x001fe40000100a00 */
[----:B------:R0:W-:Y:S02]  /*987a0*/  STL.64 [R1+0x52d0], R24 ;  /* 0x0052d01801007387 */ /* 0x0001e40000100a00 */
[----:B0-----:R-:W-:Y:S02]  /*987b0*/  MOV R24, R23 ;  /* 0x0000001700187202 */ /* 0x001fe40000000f00 */
[----:B------:R-:W-:-:S02]  /*987c0*/  MOV R25, R22 ;  /* 0x0000001600197202 */ /* 0x000fc40000000f00 */
[C---:B---3--:R-:W-:Y:S01]  /*987d0*/  HMMA.16816.F32.BF16 R20, R4.reuse, R20, R16 ;  /* 0x000000140414723c */ /* 0x048fe20000041810 */
[----:B------:R-:W2:Y:S11]  /*987e0*/  LDL.LU.64 R16, [R1+0x52e8] ;  /* 0x0052e80001107983 */ /* 0x000eb60000300a00 */
[----:B------:R-:W-:Y:S11]  /*987f0*/  @!UPT UIADD3 URZ, URZ, URZ, URZ ;  /* 0x0000003f3f3ff290 */ /* 0x000ff6000fffe03f */
[----:B------:R-:W-:Y:S01]  /*98800*/  STL.64 [R1+0x540], R20 ;  /* 0x0005401401007387 */ /* 0x000fe20000100a00 */
[----:B------:R-:W-:Y:S02]  /*98810*/  STL.64 [R1+0x548], R22 ;  /* 0x0005481601007387 */ /* 0x000fe40000100a00 */
[----:B------:R-:W0:Y:S02]  /*98820*/  LDSM.16.M88.4 R20, [R28+0x62000] ;  /* 0x062000001c14783b */ /* 0x000e240000000200 */
[----:B0-----:R-:W-:Y:S02]  /*98830*/  STL.64 [R1+0x5278], R22 ;  /* 0x0052781601007387 */ /* 0x001fe40000100a00 */
[----:B------:R0:W-:Y:S02]  /*98840*/  STL.64 [R1+0x5270], R20 ;  /* 0x0052701401007387 */ /* 0x0001e40000100a00 */
[----:B0-----:R-:W3:Y:S01]  /*98850*/  LDL.LU R20, [R1+0x180] ;  /* 0x0001800001147983 */ /* 0x001ee20000300800 */
[----:B------:R-:W3:Y:S02]  /*98860*/  LDL.LU R21, [R1+0x184] ;  /* 0x0001840001157983 */ /* 0x000ee40000300800 */
[----:B------:R-:W3:Y:S02]  /*98870*/  LDL.LU R22, [R1+0x188] ;  /* 0x0001880001167983 */ /* 0x000ee40000300800 */
[----:B------:R-:W3:Y:S01]  /*98880*/  LDL.LU R23, [R1+0x18c] ;  /* 0x00018c0001177983 */ /* 0x000ee20000300800 */
[C---:B--2---:R-:W-:Y:S01]  /*98890*/  HMMA.16816.F32.BF16 R16, R4.reuse, R16, R12 ;  /* 0x000000100410723c */ /* 0x044fe2000004180c */
[----:B------:R-:W2:Y:S11]  /*988a0*/  LDL.LU R12, [R1+0x52e0] ;  /* 0x0052e000010c7983 */ /* 0x000eb60000300800 */
[----:B------:R-:W-:Y:S11]  /*988b0*/  @!UPT UIADD3 URZ, URZ, URZ, URZ ;  /* 0x0000003f3f3ff290 */ /* 0x000ff6000fffe03f */
[----:B------:R-:W-:Y:S01]  /*988c0*/  STL.64 [R1+0x530], R16 ;  /* 0x0005301001007387 */ /* 0x000fe20000100a00 */
[----:B------:R-:W-:Y:S02]  /*988d0*/  STL.64 [R1+0x538], R18 ;  /* 0x0005381201007387 */ /* 0x000fe40000100a00 */
[----:B------:R-:W0:Y:S02]  /*988e0*/  LDSM.16.M88.4 R16, [R28+0x63000] ;  /* 0x063000001c10783b */ /* 0x000e240000000200 */
[----:B0-----:R-:W-:Y:S02]  /*988f0*/  STL.64 [R1+0x5208], R18 ;  /* 0x0052081201007387 */ /* 0x001fe40000100a00 */
[----:B------:R3:W-:Y:S02]  /*98900*/  STL.64 [R1+0x5200], R16 ;  /* 0x0052001001007387 */ /* 0x0007e40000100a00 */
[C---:B---3--:R-:W-:Y:S01]  /*98910*/  HMMA.16816.F32.BF16 R16, R4.reuse, R24, R20 ;  /* 0x000000180410723c */ /* 0x048fe20000041814 */
[----:B------:R-:W3:Y:S11]  /*98920*/  LDL.LU R24, [R1+0x170] ;  /* 0x0001700001187983 */ /* 0x000ef60000300800 */
[----:B------:R-:W-:Y:S11]  /*98930*/  @!UPT UIADD3 URZ, URZ, URZ, URZ ;  /* 0x0000003f3f3ff290 */ /* 0x000ff6000fffe03f */
[----:B------:R-:W-:Y:S01]  /*98940*/  STL.64 [R1+0x510], R16 ;  /* 0x0005101001007387 */ /* 0x000fe20000100a00 */
[----:B------:R-:W-:Y:S02]  /*98950*/  STL.64 [R1+0x518], R18 ;  /* 0x0005181201007387 */ /* 0x000fe40000100a00 */
[----:B------:R-:W3:Y:S02]  /*98960*/  LDL.LU R25, [R1+0x174] ;  /* 0x0001740001197983 */ /* 0x000ee40000300800 */
[----:B------:R-:W3:Y:S01]  /*98970*/  LDL.LU R26, [R1+0x178] ;  /* 0x00017800011a7983 */ /* 0x000ee20000300800 */
[----:B------:R-:W3:Y:S01]  /*98980*/  LDL.LU R27, [R1+0x17c] ;  /* 0x00017c00011b7983 */ /* 0x000ee20000300800 */
[----:B------:R-:W4:Y:S03]  /*98990*/  LDL.64 R20, [R1+0x20] ;  /* 0x0000200001147983 */ /* 0x000f260000100a00 */
[----:B----4-:R0:W-:Y:S04]  /*989a0*/  STL.64 [R1+0x5298], R20 ;  /* 0x0052981401007387 */ /* 0x0101e80000100a00 */
[----:B0-----:R-:W4:Y:S01]  /*989b0*/  LDL.LU R20, [R1+0xc30] ;  /* 0x000c300001147983 */ /* 0x001f220000300800 */
[----:B------:R-:W4:Y:S02]  /*989c0*/  LDL.LU R21, [R1+0xc34] ;  /* 0x000c340001157983 */ /* 0x000f240000300800 */
[----:B------:R-:W5:Y:S02]  /*989d0*/  LDL.LU R22, [R1+0xc38] ;  /* 0x000c380001167983 */ /* 0x000f640000300800 */
[----:B------:R-:W5:Y:S02]  /*989e0*/  LDL.LU R23, [R1+0xc3c] ;  /* 0x000c3c0001177983 */ /* 0x000f640000300800 */
[----:B-----5:R-:W-:Y:S01]  /*989f0*/  STL.64 [R1+0x52a8], R22 ;  /* 0x0052a81601007387 */ /* 0x020fe20000100a00 */
[----:B----4-:R2:W-:Y:S02]  /*98a00*/  STL.64 [R1+0x52a0], R20 ;  /* 0x0052a01401007387 */ /* 0x0105e40000100a00 */
[----:B--2---:R-:W-:Y:S01]  /*98a10*/  IMAD.MOV.U32 R20, RZ, RZ, R12 ;  /* 0x000000ffff147224 */ /* 0x004fe200078e000c */
[----:B------:R-:W-:Y:S01]  /*98a20*/  MOV R21, R3 ;  /* 0x0000000300157202 */ /* 0x000fe20000000f00 */
[----:B------:R-:W0:Y:S04]  /*98a30*/  LDSM.16.M88.4 R12, [R28+0x64000] ;  /* 0x064000001c0c783b */ /* 0x000e280000000200 */
[----:B------:R-:W-:Y:S01]  /*98a40*/  STL.64 [R1+0x52b8], R20 ;  /* 0x0052b81401007387 */ /* 0x000fe20000100a00 */
[----:B------:R-:W2:Y:S03]  /*98a50*/  LDL.64 R16, [R1+0x10] ;  /* 0x0000100001107983 */ /* 0x000ea60000100a00 */
[----:B--2---:R1:W-:Y:S04]  /*98a60*/  STL.64 [R1+0x52b0], R16 ;  /* 0x0052b01001007387 */ /* 0x0043e80000100a00 */
[----:B-1----:R-:W2:Y:S01]  /*98a70*/  LDL.LU R16, [R1+0xc40] ;  /* 0x000c400001107983 */ /* 0x002ea20000300800 */
[----:B------:R-:W2:Y:S02]  /*98a80*/  LDL.LU R17, [R1+0xc44] ;  /* 0x000c440001117983 */ /* 0x000ea40000300800 */
[----:B------:R-:W4:Y:S02]  /*98a90*/  LDL.LU R18, [R1+0xc48] ;  /* 0x000c480001127983 */ /* 0x000f240000300800 */
[----:B------:R-:W4:Y:S01]  /*98aa0*/  LDL.LU R19, [R1+0xc4c] ;  /* 0x000c4c0001137983 */ /* 0x000f220000300800 */
[----:B---3--:R-:W-:Y:S01]  /*98ab0*/  HMMA.16816.F32.BF16 R4, R4, R8, R24 ;  /* 0x000000080404723c */ /* 0x008fe20000041818 */
[----:B----4-:R-:W-:Y:S01]  /*98ac0*/  STL.64 [R1+0x52c8], R18 ;  /* 0x0052c81201007387 */ /* 0x010fe20000100a00 */
        /* <DEDUP_REMOVED lines=9> */
[----:B------:R-:W3:Y:S02]  /*98b60*/  LDL.LU R14, [R1+0x438] ;  /* 0x00043800010e7983 */ /* 0x000ee40000300800 */
[----:B------:R-:W3:Y:S01]  /*98b70*/  LDL.LU R15, [R1+0x43c] ;  /* 0x00043c00010f7983 */ /* 0x000ee20000300800 */
[----:B------:R-:W2:Y:S01]  /*98b80*/  LDL.LU.64 R26, [R1+0x52d8] ;  /* 0x0052d800011a7983 */ /* 0x000ea20000300a00 */
[----:B------:R-:W2:Y:S02]  /*98b90*/  LDL.LU.64 R24, [R1+0x52d0] ;  /* 0x0052d00001187983 */ /* 0x000ea40000300a00 */
[----:B------:R0:W-:Y:S02]  /*98ba0*/  STL.64 [R1+0x5288], R8 ;  /* 0x0052880801007387 */ /* 0x0001e40000100a00 */
[----:B0-----:R-:W4:Y:S01]  /*98bb0*/  LDL.64 R8, [R1+0x40] ;  /* 0x0000400001087983 */ /* 0x001f220000100a00 */
[----:B------:R-:W-:Y:S02]  /*98bc0*/  STL.64 [R1+0x480], R4 ;  /* 0x0004800401007387 */ /* 0x000fe40000100a00 */
[----:B------:R-:W-:Y:S02]  /*98bd0*/  STL.64 [R1+0x488], R6 ;  /* 0x0004880601007387 */ /* 0x000fe40000100a00 */
[----:B------:R-:W0:Y:S01]  /*98be0*/  LDSM.16.M88.4 R4, [R28+0x65000] ;  /* 0x065000001c04783b */ /* 0x000e220000000200 */
[----:B------:R-:W-:Y:S01]  /*98bf0*/  MOV R20, R2 ;  /* 0x0000000200147202 */ /* 0x000fe20000000f00 */
[----:B------:R-:W-:-:S02]  /*98c00*/  IMAD.MOV.U32 R21, RZ, RZ, R0 ;  /* 0x000000ffff157224 */ /* 0x000fc400078e0000 */
[----:B------:R-:W-:Y:S04]  /*98c10*/  STL [R1+0x5228], R28 ;  /* 0x0052281c01007387 */ /* 0x000fe80000100800 */
[----:B0-----:R-:W-:Y:S01]  /*98c20*/  STL.64 [R1+0x5100], R6 ;  /* 0x0051000601007387 */ /* 0x001fe20000100a00 */
[----:B------:R0:W-:Y:S03]  /*98c30*/  STL.64 [R1+0x50f8], R4 ;  /* 0x0050f80401007387 */ /* 0x0001e60000100a00 */
[----:B0-----:R-:W5:Y:S01]  /*98c40*/  LDL.64 R4, [R1+0x50] ;  /* 0x0000500001047983 */ /* 0x001f620000100a00 */
[C---:B--2---:R-:W-:Y:S03]  /*98c50*/  HMMA.16816.F32.BF16 R20, R24.reuse, R20, R16 ;  /* 0x000000141814723c */ /* 0x044fe60000041810 */
[----:B------:R-:W2:Y:S01]  /*98c60*/  LDL.LU.64 R18, [R1+0x52c8] ;  /* 0x0052c80001127983 */ /* 0x000ea20000300a00 */
[----:B------:R-:W2:Y:S11]  /*98c70*/  LDL.LU.64 R16, [R1+0x52c0] ;  /* 0x0052c00001107983 */ /* 0x000eb60000300a00 */
[----:B------:R-:W-:Y:S08]  /*98c80*/  @!UPT UIADD3 URZ, URZ, URZ, URZ ;  /* 0x0000003f3f3ff290 */ /* 0x000ff0000fffe03f */
        /* <DEDUP_REMOVED lines=8> */
[----:B0-----:R-:W5:Y:S01]  /*98d10*/  LDL.LU.64 R22, [R1+0x52a8] ;  /* 0x0052a80001167983 */ /* 0x001f620000300a00 */
[----:B------:R-:W5:Y:S02]  /*98d20*/  LDL.LU.64 R20, [R1+0x52a0] ;  /* 0x0052a00001147983 */ /* 0x000f640000300a00 */
[----:B-----5:R-:W-:Y:S11]  /*98d30*/  HMMA.16816.F32.BF16 R20, R24, R4, R20 ;  /* 0x000000041814723c */ /* 0x020ff60000041814 */
[----:B------:R-:W-:Y:S11]  /*98d40*/  @!UPT UIADD3 URZ, URZ, URZ, URZ ;  /* 0x0000003f3f3ff290 */ /* 0x000ff6000fffe03f */
[----:B------:R-:W-:Y:S01]  /*98d50*/  @!UPT UIADD3 URZ, URZ, URZ, URZ ;  /* 0x0000003f3f3ff290 */ /* 0x000fe2000fffe03f */
[----:B------:R0:W-:Y:S01]  /*98d60*/  STL.64 [R1+0x450], R20 ;  /* 0x0004501401007387 */ /* 0x0001e20000100a00 */
[----:B------:R-:W-:Y:S03]  /*98d70*/  STL.64 [R1+0x458], R22 ;  /* 0x0004581601007387 */ /* 0x000fe60000100a00 */
[----:B0-----:R-:W3:Y:S01]  /*98d80*/  LDL.LU.64 R20, [R1+0x5298] ;  /* 0x0052980001147983 */ /* 0x001ee20000300a00 */
[----:B------:R0:W-:Y:S03]  /*98d90*/  STL.64 [R1+0x5240], R4 ;  /* 0x0052400401007387 */ /* 0x0001e60000100a00 */
[----:B0-----:R-:W5:Y:S04]  /*98da0*/  LDL.64 R4, [R1+0x70] ;  /* 0x0000700001047983 */ /* 0x001f680000100a00 */
[----:B-----5:R0:W-:Y:S04]  /*98db0*/  STL.64 [R1+0x5258], R4 ;  /* 0x0052580401007387 */ /* 0x0201e80000100a00 */
[----:B0-----:R-:W5:Y:S01]  /*98dc0*/  LDL.LU R4, [R1+0x440] ;  /* 0x0004400001047983 */ /* 0x001f620000300800 */
[----:B------:R-:W5:Y:S02]  /*98dd0*/  LDL.LU R5, [R1+0x444] ;  /* 0x0004440001057983 */ /* 0x000f640000300800 */
[----:B------:R-:W5:Y:S02]  /*98de0*/  LDL.LU R6, [R1+0x448] ;  /* 0x0004480001067983 */ /* 0x000f640000300800 */
[----:B------:R-:W5:Y:S01]  /*98df0*/  LDL.LU R7, [R1+0x44c] ;  /* 0x00044c0001077983 */ /* 0x000f620000300800 */
[----:B----4-:R-:W-:-:S02]  /*98e00*/  MOV R2, R8 ;  /* 0x0000000800027202 */ /* 0x010fc40000000f00 */
[----:B------:R-:W-:Y:S01]  /*98e10*/  MOV R0, R9 ;  /* 0x0000000900007202 */ /* 0x000fe20000000f00 */
[C---:B-----5:R-:W-:Y:S11]  /*98e20*/  HMMA.16816.F32.BF16 R4, R24.reuse, R8, R4 ;  /* 0x000000081804723c */ /* 0x060ff60000041804 */
[----:B------:R-:W-:Y:S11]  /*98e30*/  @!UPT UIADD3 URZ, URZ, URZ, URZ ;  /* 0x0000003f3f3ff290 */ /* 0x000ff6000fffe03f */
[----:B------:R-:W-:Y:S01]  /*98e40*/  @!UPT UIADD3 URZ, URZ, URZ, URZ ;  /* 0x0000003f3f3ff290 */ /* 0x000fe2000fffe03f */
[----:B------:R-:W-:Y:S01]  /*98e50*/  STL.64 [R1+0x440], R4 ;  /* 0x0004400401007387 */ /* 0x000fe20000100a00 */
[----:B------:R-:W-:Y:S02]  /*98e60*/  STL.64 [R1+0x448], R6 ;  /* 0x0004480601007387 */ /* 0x000fe40000100a00 */
[----:B------:R-:W4:Y:S01]  /*98e70*/  LDL.64 R8, [R1] ;  /* 0x0000000001087983 */ /* 0x000f220000100a00 */
[C---:B---3--:R-:W-:Y:S01]  /*98e80*/  HMMA.16816.F32.BF16 R12, R24.reuse, R20, R12 ;  /* 0x00000014180c723c */ /* 0x048fe2000004180c */
[----:B----4-:R0:W-:Y:S04]  /*98e90*/  STL.64 [R1+0x5290], R8 ;  /* 0x0052900801007387 */ /* 0x0101e80000100a00 */
[----:B0-----:R-:W2:Y:S01]  /*98ea0*/  LDL.LU R8, [R1+0xc20] ;  /* 0x000c200001087983 */ /* 0x001ea20000300800 */
[----:B------:R-:W2:Y:S02]  /*98eb0*/  LDL.LU R9, [R1+0xc24] ;  /* 0x000c240001097983 */ /* 0x000ea40000300800 */
[----:B------:R-:W2:Y:S02]  /*98ec0*/  LDL.LU R10, [R1+0xc28] ;  /* 0x000c2800010a7983 */ /* 0x000ea40000300800 */
[----:B------:R-:W2:Y:S01]  /*98ed0*/  LDL.LU R11, [R1+0xc2c] ;  /* 0x000c2c00010b7983 */ /* 0x000ea20000300800 */
[----:B------:R-:W3:Y:S01]  /*98ee0*/  LDL.64 R4, [R1+0x80] ;  /* 0x0000800001047983 */ /* 0x000ee20000100a00 */
[C---:B--2---:R-:W-:Y:S03]  /*98ef0*/  HMMA.16816.F32.BF16 R8, R24.reuse, R16, R8 ;  /* 0x000000101808723c */ /* 0x044fe60000041808 */
[----:B---3--:R0:W-:Y:S04]  /*98f00*/  STL.64 [R1+0x5280], R4 ;  /* 0x0052800401007387 */ /* 0x0081e80000100a00 */
[----:B0-----:R-:W2:Y:S01]  /*98f10*/  LDL.LU R4, [R1+0xc10] ;  /* 0x000c100001047983 */ /* 0x001ea20000300800 */
[----:B------:R-:W2:Y:S02]  /*98f20*/  LDL.LU R5, [R1+0xc14] ;  /* 0x000c140001057983 */ /* 0x000ea40000300800 */
[----:B------:R-:W2:Y:S02]  /*98f30*/  LDL.LU R6, [R1+0xc18] ;  /* 0x000c180001067983 */ /* 0x000ea40000300800 */
[----:B------:R-:W2:Y:S01]  /*98f40*/  LDL.LU R7, [R1+0xc1c] ;  /* 0x000c1c0001077983 */ /* 0x000ea20000300800 */
[----:B------:R-:W-:Y:S01]  /*98f50*/  STL.64 [R1+0x430], R12 ;  /* 0x0004300c01007387 */ /* 0x000fe20000100a00 */
[----:B------:R0:W-:Y:S02]  /*98f60*/  STL.64 [R1+0x438], R14 ;  /* 0x0004380e01007387 */ /* 0x0001e40000100a00 */
[----:B0-----:R-:W-:Y:S01]  /*98f70*/  IMAD.MOV.U32 R15, RZ, RZ, R20 ;  /* 0x000000ffff0f7224 */ /* 0x001fe200078e0014 */
[----:B------:R-:W-:Y:S01]  /*98f80*/  MOV R14, R21 ;  /* 0x00000015000e7202 */ /* 0x000fe20000000f00 */
[----:B------:R-:W3:Y:S01]  /*98f90*/  LDL.LU R20, [R1+0xb20] ;  /* 0x000b200001147983 */ /* 0x000ee20000300800 */
[----:B------:R-:W3:Y:S02]  /*98fa0*/  LDL.LU R21, [R1+0xb24] ;  /* 0x000b240001157983 */ /* 0x000ee40000300800 */
[----:B------:R-:W3:Y:S02]  /*98fb0*/  LDL.LU R22, [R1+0xb28] ;  /* 0x000b280001167983 */ /* 0x000ee40000300800 */
[----:B------:R-:W3:Y:S01]  /*98fc0*/  LDL.LU R23, [R1+0xb2c] ;  /* 0x000b2c0001177983 */ /* 0x000ee20000300800 */
[----:B------:R-:W-:Y:S01]  /*98fd0*/  MOV R13, R16 ;  /* 0x00000010000d7202 */ /* 0x000fe20000000f00 */
[----:B------:R-:W-:Y:S01]  /*98fe0*/  IMAD.MOV.U32 R12, RZ, RZ, R17 ;  /* 0x000000ffff0c7224 */ /* 0x000fe200078e0011 */
[----:B------:R0:W-:Y:S01]  /*98ff0*/  STL.64 [R1+0x420], R8 ;  /* 0x0004200801007387 */ /* 0x0001e20000100a00 */
[----:B------:R-:W-:Y:S03]  /*99000*/  STL.64 [R1+0x428], R10 ;  /* 0x0004280a01007387 */ /* 0x000fe60000100a00 */
[----:B0-----:R-:W2:Y:S01]  /*99010*/  LDL.LU.64 R8, [R1+0x5290] ;  /* 0x0052900001087983 */ /* 0x001ea20000300a00 */
[----:B------:R-:W-:Y:S02]  /*99020*/  STL.64 [R1+0x5238], R14 ;  /* 0x0052380e01007387 */ /* 0x000fe40000100a00 */
[----:B------:R0:W-:Y:S02]  /*99030*/  STL.64 [R1+0x5230], R12 ;  /* 0x0052300c01007387 */ /* 0x0001e40000100a00 */
[----:B0-----:R-:W4:Y:S01]  /*99040*/  LDL.LU R12, [R1+0xaf0] ;  /* 0x000af000010c7983 */ /* 0x001f220000300800 */
[----:B------:R-:W4:Y:S02]  /*99050*/  LDL.LU R13, [R1+0xaf4] ;  /* 0x000af400010d7983 */ /* 0x000f240000300800 */
[----:B------:R-:W5:Y:S02]  /*99060*/  LDL.LU R14, [R1+0xaf8] ;  /* 0x000af800010e7983 */ /* 0x000f640000300800 */
[----:B------:R-:W5:Y:S02]  /*99070*/  LDL.LU R15, [R1+0xafc] ;  /* 0x000afc00010f7983 */ /* 0x000f640000300800 */
[----:B-----5:R-:W-:Y:S01]  /*99080*/  STL.64 [R1+0x5250], R14 ;  /* 0x0052500e01007387 */ /* 0x020fe20000100a00 */
[----:B----4-:R0:W-:Y:S03]  /*99090*/  STL.64 [R1+0x5248], R12 ;  /* 0x0052480c01007387 */ /* 0x0101e60000100a00 */
[----:B0-----:R-:W4:Y:S01]  /*990a0*/  LDL.LU R12, [R1+0xb00] ;  /* 0x000b0000010c7983 */ /* 0x001f220000300800 */
[----:B------:R-:W4:Y:S02]  /*990b0*/  LDL.LU R13, [R1+0xb04] ;  /* 0x000b0400010d7983 */ /* 0x000f240000300800 */
[----:B------:R-:W5:Y:S02]  /*990c0*/  LDL.LU R14, [R1+0xb08] ;  /* 0x000b0800010e7983 */ /* 0x000f640000300800 */
[----:B------:R-:W5:Y:S01]  /*990d0*/  LDL.LU R15, [R1+0xb0c] ;  /* 0x000b0c00010f7983 */ /* 0x000f620000300800 */
[----:B--2---:R-:W-:Y:S01]  /*990e0*/  HMMA.16816.F32.BF16 R4, R24, R8, R4 ;  /* 0x000000081804723c */ /* 0x004fe20000041804 */
[----:B------:R-:W-:Y:S01]  /*990f0*/  MOV R28, R8 ;  /* 0x00000008001c7202 */ /* 0x000fe20000000f00 */
[----:B------:R-:W-:Y:S01]  /*99100*/  IMAD.MOV.U32 R11, RZ, RZ, R9 ;  /* 0x000000ffff0b7224 */ /* 0x000fe200078e0009 */
[----:B-----5:R-:W-:Y:S01]  /*99110*/  STL.64 [R1+0x5268], R14 ;  /* 0x0052680e01007387 */ /* 0x020fe20000100a00 */
[----:B----4-:R0:W-:Y:S03]  /*99120*/  STL.64 [R1+0x5260], R12 ;  /* 0x0052600c01007387 */ /* 0x0101e60000100a00 */
[----:B0-----:R-:W2:Y:S01]  /*99130*/  LDL.LU R12, [R1+0xb10] ;  /* 0x000b1000010c7983 */ /* 0x001ea20000300800 */
[----:B------:R-:W2:Y:S02]  /*99140*/  LDL.LU R13, [R1+0xb14] ;  /* 0x000b1400010d7983 */ /* 0x000ea40000300800 */
[----:B------:R-:W2:Y:S02]  /*99150*/  LDL.LU R14, [R1+0xb18] ;  /* 0x000b1800010e7983 */ /* 0x000ea40000300800 */
[----:B------:R-:W2:Y:S01]  /*99160*/  LDL.LU R15, [R1+0xb1c] ;  /* 0x000b1c00010f7983 */ /* 0x000ea20000300800 */
[----:B------:R-:W4:Y:S01]  /*99170*/  LDL.LU R16, [R1+0xae0] ;  /* 0x000ae00001107983 */ /* 0x000f220000300800 */
[----:B------:R-:W4:Y:S02]  /*99180*/  LDL.LU R17, [R1+0xae4] ;  /* 0x000ae40001117983 */ /* 0x000f240000300800 */
[----:B------:R-:W4:Y:S02]  /*99190*/  LDL.LU R18, [R1+0xae8] ;  /* 0x000ae80001127983 */ /* 0x000f240000300800 */
[----:B------:R-:W3:Y:S01]  /*991a0*/  LDL.LU.64 R8, [R1+0x5288] ;  /* 0x0052880001087983 */ /* 0x000ee20000300a00 */
[----:B------:R-:W-:-:S05]  /*991b0*/  MOV R19, R29 ;  /* 0x0000001d00137202 */ /* 0x000fca0000000f00 */
[----:B------:R-:W-:Y:S01]  /*991c0*/  MOV R29, R7 ;  /* 0x00000007001d7202 */ /* 0x000fe20000000f00 */
[----:B------:R0:W-:Y:S01]  /*991d0*/  STL.64 [R1+0x410], R4 ;  /* 0x0004100401007387 */ /* 0x0001e20000100a00 */
[----:B------:R-:W-:Y:S03]  /*991e0*/  STL [R1+0x418], R6 ;  /* 0x0004180601007387 */ /* 0x000fe60000100800 */
[----:B0-----:R-:W5:Y:S01]  /*991f0*/  LDL.LU.64 R4, [R1+0x5280] ;  /* 0x0052800001047983 */ /* 0x001f620000300a00 */
[----:B------:R-:W-:Y:S01]  /*99200*/  STL [R1+0x4ac0], R29 ;  /* 0x004ac01d01007387 */ /* 0x000fe20000100800 */
[----:B---3--:R-:W-:Y:S02]  /*99210*/  HMMA.16816.F32.BF16 R24, R24, R8, R20 ;  /* 0x000000081818723c */ /* 0x008fe40000041814 */
[----:B------:R-:W2:Y:S01]  /*99220*/  LDL.LU.64 R22, [R1+0x5278] ;  /* 0x0052780001167983 */ /* 0x000ea20000300a00 */
[----:B------:R-:W2:Y:S02]  /*99230*/  LDL.LU.64 R20, [R1+0x5270] ;  /* 0x0052700001147983 */ /* 0x000ea40000300a00 */
[----:B------:R-:W-:Y:S11]  /*99240*/  STL.64 [R1+0x5210], R8 ;  /* 0x0052100801007387 */ /* 0x000ff60000100a00 */
[----:B------:R-:W-:Y:S07]  /*99250*/  @!UPT UIADD3 URZ, URZ, URZ, URZ ;  /* 0x0000003f3f3ff290 */ /* 0x000fee000fffe03f */
[----:B------:R0:W-:Y:S01]  /*99260*/  STL.64 [R1+0x340], R24 ;  /* 0x0003401801007387 */ /* 0x0001e20000100a00 */
[----:B------:R-:W-:Y:S01]  /*99270*/  STL.64 [R1+0x348], R26 ;  /* 0x0003481a01007387 */ /* 0x000fe20000100a00 */
[----:B0-----:R-:W-:Y:S01]  /*99280*/  MOV R24, R2 ;  /* 0x0000000200187202 */ /* 0x001fe20000000f00 */
[----:B------:R-:W-:Y:S01]  /*99290*/  IMAD.MOV.U32 R25, RZ, RZ, R0 ;  /* 0x000000ffff197224 */ /* 0x000fe200078e0000 */
[----:B-----5:R-:W-:Y:S02]  /*992a0*/  MOV R2, R4 ;  /* 0x0000000400027202 */ /* 0x020fe40000000f00 */
        /* <DEDUP_REMOVED lines=19> */
[----:B------:R-:W-:Y:S01]  /*993e0*/  MOV R9, R4 ;  /* 0x0000000400097202 */ /* 0x000fe20000000f00 */
[----:B------:R-:W-:Y:S11]  /*993f0*/  IMAD.MOV.U32 R8, RZ, RZ, R5 ;  /* 0x000000ffff087224 */ /* 0x000ff600078e0005 */
[----:B------:R-:W-:Y:S10]  /*99400*/  @!UPT UIADD3 URZ, URZ, URZ, URZ ;  /* 0x0000003f3f3ff290 */ /* 0x000ff4000fffe03f */
[----:B------:R-:W-:Y:S01]  /*99410*/  STL.64 [R1+0x310], R12 ;  /* 0x0003100c01007387 */ /* 0x000fe20000100a00 */
[----:B------:R0:W-:Y:S03]  /*99420*/  STL.64 [R1+0x318], R14 ;  /* 0x0003180e01007387 */ /* 0x0001e60000100a00 */
[----:B0-----:R-:W2:Y:S01]  /*99430*/  LDL.LU.64 R14, [R1+0x5238] ;  /* 0x00523800010e7983 */ /* 0x001ea20000300a00 */
[----:B------:R-:W3:Y:S02]  /*99440*/  LDL.LU.64 R12, [R1+0x5230] ;  /* 0x00523000010c7983 */ /* 0x000ee40000300a00 */
[----:B------:R-:W5:Y:S02]  /*99450*/  LDL.LU R4, [R1+0x5a0] ;  /* 0x0005a00001047983 */ /* 0x000f640000300800 */
[----:B------:R-:W5:Y:S01]  /*99460*/  LDL.LU R5, [R1+0x5a4] ;  /* 0x0005a40001057983 */ /* 0x000f620000300800 */
[----:B------:R-:W2:Y:S01]  /*99470*/  LDL.LU R6, [R1+0x5a8] ;  /* 0x0005a80001067983 */ /* 0x000ea20000300800 */
[----:B------:R-:W2:Y:S01]  /*99480*/  LDL.LU R7, [R1+0x5ac] ;  /* 0x0005ac0001077983 */ /* 0x000ea20000300800 */
[----:B----4-:R-:W-:Y:S02]  /*99490*/  HMMA.16816.F32.BF16 R16, R20, R24, R16 ;  /* 0x000000181410723c */ /* 0x010fe40000041810 */
[----:B--2---:R-:W-:Y:S01]  /*994a0*/  STL.64 [R1+0x5130], R6 ;  /* 0x0051300601007387 */ /* 0x004fe20000100a00 */
[----:B-----5:R0:W-:Y:S03]  /*994b0*/  STL.64 [R1+0x5128], R4 ;  /* 0x0051280401007387 */ /* 0x0201e60000100a00 */
[----:B0-----:R-:W2:Y:S01]  /*994c0*/  LDL.LU R4, [R1+0x590] ;  /* 0x0005900001047983 */ /* 0x001ea20000300800 */
[----:B------:R-:W2:Y:S02]  /*994d0*/  LDL.LU R5, [R1+0x594] ;  /* 0x0005940001057983 */ /* 0x000ea40000300800 */
[----:B------:R-:W4:Y:S02]  /*994e0*/  LDL.LU R6, [R1+0x598] ;  /* 0x0005980001067983 */ /* 0x000f240000300800 */
[----:B------:R-:W4:Y:S02]  /*994f0*/  LDL.LU R7, [R1+0x59c] ;  /* 0x00059c0001077983 */ /* 0x000f240000300800 */
[----:B----4-:R-:W-:Y:S01]  /*99500*/  STL.64 [R1+0x5140], R6 ;  /* 0x0051400601007387 */ /* 0x010fe20000100a00 */
[----:B--2---:R0:W-:Y:S02]  /*99510*/  STL.64 [R1+0x5138], R4 ;  /* 0x0051380401007387 */ /* 0x0041e40000100a00 */
[----:B0-----:R-:W-:-:S02]  /*99520*/  MOV R4, R9 ;  /* 0x0000000900047202 */ /* 0x001fc40000000f00 */
[----:B------:R-:W-:-:S05]  /*99530*/  MOV R5, R8 ;  /* 0x0000000800057202 */ /* 0x000fca0000000f00 */
[----:B------:R-:W-:Y:S01]  /*99540*/  STL.64 [R1+0x51d0], R4 ;  /* 0x0051d00401007387 */ /* 0x000fe20000100a00 */
[----:B------:R0:W-:Y:S02]  /*99550*/  STL.64 [R1+0x300], R16 ;  /* 0x0003001001007387 */ /* 0x0001e40000100a00 */
[----:B------:R1:W-:Y:S01]  /*99560*/  STL.64 [R1+0x308], R18 ;  /* 0x0003081201007387 */ /* 0x0003e20000100a00 */
[----:B0-----:R-:W2:Y:S01]  /*99570*/  LDL.LU R16, [R1+0xab0] ;  /* 0x000ab00001107983 */ /* 0x001ea20000300800 */
[----:B------:R-:W2:Y:S02]  /*99580*/  LDL.LU R17, [R1+0xab4] ;  /* 0x000ab40001117983 */ /* 0x000ea40000300800 */
[----:B-1----:R-:W4:Y:S02]  /*99590*/  LDL.LU R18, [R1+0xab8] ;  /* 0x000ab80001127983 */ /* 0x002f240000300800 */
[----:B------:R-:W4:Y:S02]  /*995a0*/  LDL.LU R19, [R1+0xabc] ;  /* 0x000abc0001137983 */ /* 0x000f240000300800 */
[----:B---3--:R-:W-:Y:S01]  /*995b0*/  IMAD.MOV.U32 R9, RZ, RZ, R12 ;  /* 0x000000ffff097224 */ /* 0x008fe200078e000c */
[----:B------:R-:W-:-:S02]  /*995c0*/  MOV R8, R13 ;  /* 0x0000000d00087202 */ /* 0x000fc40000000f00 */
[----:B------:R-:W-:Y:S01]  /*995d0*/  MOV R5, R14 ;  /* 0x0000000e00057202 */ /* 0x000fe20000000f00 */
[----:B------:R-:W-:Y:S01]  /*995e0*/  IMAD.MOV.U32 R4, RZ, RZ, R15 ;  /* 0x000000ffff047224 */ /* 0x000fe200078e000f */
[----:B----4-:R-:W-:Y:S01]  /*995f0*/  STL.64 [R1+0x5220], R18 ;  /* 0x0052201201007387 */ /* 0x010fe20000100a00 */
[----:B--2---:R0:W-:Y:S03]  /*99600*/  STL.64 [R1+0x5218], R16 ;  /* 0x0052181001007387 */ /* 0x0041e60000100a00 */
[----:B0-----:R-:W2:Y:S01]  /*99610*/  LDL.LU R16, [R1+0xac0] ;  /* 0x000ac00001107983 */ /* 0x001ea20000300800 */
[----:B------:R-:W2:Y:S02]  /*99620*/  LDL.LU R17, [R1+0xac4] ;  /* 0x000ac40001117983 */ /* 0x000ea40000300800 */
[----:B------:R-:W2:Y:S02]  /*99630*/  LDL.LU R18, [R1+0xac8] ;  /* 0x000ac80001127983 */ /* 0x000ea40000300800 */
[----:B------:R-:W2:Y:S01]  /*99640*/  LDL.LU R19, [R1+0xacc] ;  /* 0x000acc0001137983 */ /* 0x000ea20000300800 */
[----:B------:R0:W-:Y:S04]  /*99650*/  STL.64 [R1+0x51c8], R24 ;  /* 0x0051c81801007387 */ /* 0x0001e80000100a00 */
[----:B0-----:R-:W3:Y:S01]  /*99660*/  LDL.LU R24, [R1+0xad0] ;  /* 0x000ad00001187983 */ /* 0x001ee20000300800 */
[----:B------:R-:W3:Y:S02]  /*99670*/  LDL.LU R25, [R1+0xad4] ;  /* 0x000ad40001197983 */ /* 0x000ee40000300800 */
[----:B------:R-:W3:Y:S02]  /*99680*/  LDL.LU R26, [R1+0xad8] ;  /* 0x000ad800011a7983 */ /* 0x000ee40000300800 */
[----:B------:R-:W3:Y:S01]  /*99690*/  LDL.LU R27, [R1+0xadc] ;  /* 0x000adc00011b7983 */ /* 0x000ee20000300800 */
[----:B------:R-:W4:Y:S01]  /*996a0*/  LDL.LU R12, [R1+0x500] ;  /* 0x00050000010c7983 */ /* 0x000f220000300800 */
[----:B------:R-:W4:Y:S02]  /*996b0*/  LDL.LU R13, [R1+0x504] ;  /* 0x00050400010d7983 */ /* 0x000f240000300800 */
[----:B------:R-:W5:Y:S02]  /*996c0*/  LDL.LU R14, [R1+0x508] ;  /* 0x00050800010e7983 */ /* 0x000f640000300800 */
[----:B------:R-:W5:Y:S01]  /*996d0*/  LDL.LU R15, [R1+0x50c] ;  /* 0x00050c00010f7983 */ /* 0x000f620000300800 */
[----:B---3--:R-:W-:Y:S01]  /*996e0*/  HMMA.16816.F32.BF16 R24, R20, R4, R24 ;  /* 0x000000041418723c */ /* 0x008fe20000041818 */
[----:B-----5:R-:W-:Y:S01]  /*996f0*/  STL.64 [R1+0x5188], R14 ;  /* 0x0051880e01007387 */ /* 0x020fe20000100a00 */
[----:B----4-:R0:W-:Y:S05]  /*99700*/  STL.64 [R1+0x5180], R12 ;  /* 0x0051800c01007387 */ /* 0x0101ea0000100a00 */
[----:B------:R-:W-:Y:S01]  /*99710*/  IMAD.MOV.U32 R4, RZ, RZ, R10 ;  /* 0x000000ffff047224 */ /* 0x000fe200078e000a */
[----:B------:R-:W-:-:S02]  /*99720*/  MOV R5, R3 ;  /* 0x0000000300057202 */ /* 0x000fc40000000f00 */
[----:B0-----:R-:W-:Y:S02]  /*99730*/  MOV R12, R28 ;  /* 0x0000001c000c7202 */ /* 0x001fe40000000f00 */
[----:B------:R-:W3:Y:S11]  /*99740*/  LDL.LU R28, [R1+0x5228] ;  /* 0x00522800011c7983 */ /* 0x000ef60000300800 */
[----:B------:R0:W-:Y:S01]  /*99750*/  STL.64 [R1+0x2f0], R24 ;  /* 0x0002f01801007387 */ /* 0x0001e20000100a00 */
[----:B------:R1:W-:Y:S02]  /*99760*/  STL.64 [R1+0x2f8], R26 ;  /* 0x0002f81a01007387 */ /* 0x0003e40000100a00 */
[----:B------:R-:W-:Y:S01]  /*99770*/  STL.64 [R1+0x51e8], R4 ;  /* 0x0051e80401007387 */ /* 0x000fe20000100a00 */
        /* <DEDUP_REMOVED lines=9> */
[----:B------:R-:W5:Y:S01]  /*99810*/  LDL.LU R27, [R1+0x4bc] ;  /* 0x0004bc00011b7983 */ /* 0x000f620000300800 */
[----:B------:R-:W-:-:S02]  /*99820*/  MOV R13, R11 ;  /* 0x0000000b000d7202 */ /* 0x000fc40000000f00 */
[C---:B--2---:R-:W-:Y:S01]  /*99830*/  HMMA.16816.F32.BF16 R8, R20.reuse, R8, R16 ;  /* 0x000000081408723c */ /* 0x044fe20000041810 */
[----:B-----5:R-:W-:Y:S01]  /*99840*/  STL.64 [R1+0x51f8], R26 ;  /* 0x0051f81a01007387 */ /* 0x020fe20000100a00 */
[----:B----4-:R0:W-:Y:S03]  /*99850*/  STL.64 [R1+0x51f0], R24 ;  /* 0x0051f01801007387 */ /* 0x0101e60000100a00 */
[----:B0-----:R-:W2:Y:S01]  /*99860*/  LDL.LU R24, [R1+0x3f0] ;  /* 0x0003f00001187983 */ /* 0x001ea20000300800 */
[----:B------:R-:W2:Y:S02]  /*99870*/  LDL.LU R25, [R1+0x3f4] ;  /* 0x0003f40001197983 */ /* 0x000ea40000300800 */
[----:B------:R-:W2:Y:S02]  /*99880*/  LDL.LU R26, [R1+0x3f8] ;  /* 0x0003f800011a7983 */ /* 0x000ea40000300800 */
[----:B------:R-:W2:Y:S01]  /*99890*/  LDL.LU R27, [R1+0x3fc] ;  /* 0x0003fc00011b7983 */ /* 0x000ea20000300800 */
[----:B------:R-:W4:Y:S01]  /*998a0*/  LDL.LU.64 R18, [R1+0x5220] ;  /* 0x0052200001127983 */ /* 0x000f220000300a00 */
[----:B------:R-:W4:Y:S11]  /*998b0*/  LDL.LU.64 R16, [R1+0x5218] ;  /* 0x0052180001107983 */ /* 0x000f360000300a00 */
[----:B------:R0:W-:Y:S02]  /*998c0*/  STL.64 [R1+0x2e0], R8 ;  /* 0x0002e00801007387 */ /* 0x0001e40000100a00 */
[----:B------:R-:W-:Y:S01]  /*998d0*/  STL.64 [R1+0x2e8], R10 ;  /* 0x0002e80a01007387 */ /* 0x000fe20000100a00 */
[----:B0-----:R-:W5:Y:S01]  /*998e0*/  LDL.LU.64 R8, [R1+0x5210] ;  /* 0x0052100001087983 */ /* 0x001f620000300a00 */
[C---:B----4-:R-:W-:Y:S11]  /*998f0*/  HMMA.16816.F32.BF16 R16, R20.reuse, R12, R16 ;  /* 0x0000000c1410723c */ /* 0x050ff60000041810 */
[----:B------:R-:W-:Y:S11]  /*99900*/  @!UPT UIADD3 URZ, URZ, URZ, URZ ;  /* 0x0000003f3f3ff290 */ /* 0x000ff6000fffe03f */
[----:B------:R-:W-:Y:S01]  /*99910*/  @!UPT UIADD3 URZ, URZ, URZ, URZ ;  /* 0x0000003f3f3ff290 */ /* 0x000fe2000fffe03f */
[----:B------:R-:W-:Y:S01]  /*99920*/  STL.64 [R1+0x2d0], R16 ;  /* 0x0002d01001007387 */ /* 0x000fe20000100a00 */
[----:B------:R0:W-:Y:S03]  /*99930*/  STL.64 [R1+0x2d8], R18 ;  /* 0x0002d81201007387 */ /* 0x0001e60000100a00 */
[----:B0-----:R-:W2:Y:S01]  /*99940*/  LDL.LU.64 R18, [R1+0x5208] ;  /* 0x0052080001127983 */ /* 0x001ea20000300a00 */
[----:B------:R-:W2:Y:S02]  /*99950*/  LDL.LU.64 R16, [R1+0x5200] ;  /* 0x0052000001107983 */ /* 0x000ea40000300a00 */
[----:B------:R0:W-:Y:S02]  /*99960*/  STL.64 [R1+0x5198], R12 ;  /* 0x0051980c01007387 */ /* 0x0001e40000100a00 */
[----:B0-----:R-:W4:Y:S04]  /*99970*/  LDL.64 R12, [R1+0x10] ;  /* 0x00001000010c7983 */ /* 0x001f280000100a00 */
[----:B----4-:R0:W-:Y:S04]  /*99980*/  STL.64 [R1+0x51b0], R12 ;  /* 0x0051b00c01007387 */ /* 0x0101e80000100a00 */
[----:B0-----:R-:W5:Y:S01]  /*99990*/  LDL.LU R12, [R1+0x3e0] ;  /* 0x0003e000010c7983 */ /* 0x001f620000300800 */
[----:B------:R-:W5:Y:S02]  /*999a0*/  LDL.LU R13, [R1+0x3e4] ;  /* 0x0003e400010d7983 */ /* 0x000f640000300800 */
[----:B------:R-:W5:Y:S02]  /*999b0*/  LDL.LU R14, [R1+0x3e8] ;  /* 0x0003e800010e7983 */ /* 0x000f640000300800 */
[----:B------:R-:W5:Y:S02]  /*999c0*/  LDL.LU R15, [R1+0x3ec] ;  /* 0x0003ec00010f7983 */ /* 0x000f640000300800 */
[----:B-----5:R-:W-:Y:S01]  /*999d0*/  HMMA.16816.F32.BF16 R20, R20, R8, R12 ;  /* 0x000000081414723c */ /* 0x020fe2000004180c */
[----:B------:R-:W4:Y:S11]  /*999e0*/  LDL.LU R12, [R1+0x4e0] ;  /* 0x0004e000010c7983 */ /* 0x000f360000300800 */
[----:B------:R-:W-:Y:S11]  /*999f0*/  @!UPT UIADD3 URZ, URZ, URZ, URZ ;  /* 0x0000003f3f3ff290 */ /* 0x000ff6000fffe03f */
[----:B------:R-:W-:Y:S01]  /*99a00*/  STL.64 [R1+0x220], R20 ;  /* 0x0002201401007387 */ /* 0x000fe20000100a00 */
[----:B------:R-:W-:Y:S02]  /*99a10*/  STL.64 [R1+0x228], R22 ;  /* 0x0002281601007387 */ /* 0x000fe40000100a00 */
[----:B------:R-:W4:Y:S02]  /*99a20*/  LDL.LU R13, [R1+0x4e4] ;  /* 0x0004e400010d7983 */ /* 0x000f240000300800 */
[----:B------:R-:W5:Y:S01]  /*99a30*/  LDL.LU R14, [R1+0x4e8] ;  /* 0x0004e800010e7983 */ /* 0x000f620000300800 */
[----:B------:R-:W5:Y:S01]  /*99a40*/  LDL.LU R15, [R1+0x4ec] ;  /* 0x0004ec00010f7983 */ /* 0x000f620000300800 */
[----:B------:R-:W-:Y:S01]  /*99a50*/  MOV R4, R2 ;  /* 0x0000000200047202 */ /* 0x000fe20000000f00 */
[----:B------:R-:W-:Y:S02]  /*99a60*/  IMAD.MOV.U32 R5, RZ, RZ, R0 ;  /* 0x000000ffff057224 */ /* 0x000fe400078e0000 */
[----:B-----5:R-:W-:Y:S01]  /*99a70*/  STL.64 [R1+0x51c0], R14 ;  /* 0x0051c00e01007387 */ /* 0x020fe20000100a00 */
[----:B----4-:R0:W-:Y:S03]  /*99a80*/  STL.64 [R1+0x51b8], R12 ;  /* 0x0051b80c01007387 */ /* 0x0101e60000100a00 */
[----:B0-----:R-:W4:Y:S01]  /*99a90*/  LDL.LU R12, [R1+0x4d0] ;  /* 0x0004d000010c7983 */ /* 0x001f220000300800 */
[----:B------:R-:W4:Y:S02]  /*99aa0*/  LDL.LU R13, [R1+0x4d4] ;  /* 0x0004d400010d7983 */ /* 0x000f240000300800 */
[----:B------:R-:W4:Y:S02]  /*99ab0*/  LDL.LU R14, [R1+0x4d8] ;  /* 0x0004d800010e7983 */ /* 0x000f240000300800 */
[----:B------:R-:W4:Y:S01]  /*99ac0*/  LDL.LU R15, [R1+0x4dc] ;  /* 0x0004dc00010f7983 */ /* 0x000f220000300800 */
[----:B------:R0:W-:Y:S04]  /*99ad0*/  STL.64 [R1+0x5190], R8 ;  /* 0x0051900801007387 */ /* 0x0001e80000100a00 */
        /* <DEDUP_REMOVED lines=11> */
[----:B------:R-:W3:Y:S01]  /*99b90*/  LDL.64 R20, [R1+0x20] ;  /* 0x0000200001147983 */ /* 0x000ee20000100a00 */
[----:B------:R-:W5:Y:S02]  /*99ba0*/  LDL.LU.64 R26, [R1+0x51f8] ;  /* 0x0051f800011a7983 */ /* 0x000f640000300a00 */
[----:B------:R-:W5:Y:S09]  /*99bb0*/  LDL.LU.64 R24, [R1+0x51f0] ;  /* 0x0051f00001187983 */ /* 0x000f720000300a00 */
[----:B------:R0:W-:Y:S01]  /*99bc0*/  STL.64 [R1+0x210], R4 ;  /* 0x0002100401007387 */ /* 0x0001e20000100a00 */
[----:B------:R5:W-:Y:S04]  /*99bd0*/  STL.64 [R1+0x218], R6 ;  /* 0x0002180601007387 */ /* 0x000be80000100a00 */
[----:B0-----:R-:W5:Y:S02]  /*99be0*/  LDL.LU.64 R4, [R1+0x51e8] ;  /* 0x0051e80001047983 */ /* 0x001f640000300a00 */
[C---:B-----5:R-:W-:Y:S02]  /*99bf0*/  HMMA.16816.F32.BF16 R4, R16.reuse, R4, R24 ;  /* 0x000000041004723c */ /* 0x060fe40000041818 */
[----:B------:R-:W5:Y:S01]  /*99c00*/  LDL.LU.64 R26, [R1+0x51e0] ;  /* 0x0051e000011a7983 */ /* 0x000f620000300a00 */
[----:B------:R-:W5:Y:S11]  /*99c10*/  LDL.LU.64 R24, [R1+0x51d8] ;  /* 0x0051d80001187983 */ /* 0x000f760000300a00 */
[----:B------:R-:W-:Y:S09]  /*99c20*/  @!UPT UIADD3 URZ, URZ, URZ, URZ ;  /* 0x0000003f3f3ff290 */ /* 0x000ff2000fffe03f */
[----:B------:R0:W-:Y:S01]  /*99c30*/  STL.64 [R1+0x200], R4 ;  /* 0x0002000401007387 */ /* 0x0001e20000100a00 */
[----:B------:R-:W-:Y:S03]  /*99c40*/  STL.64 [R1+0x208], R6 ;  /* 0x0002080601007387 */ /* 0x000fe60000100a00 */
[----:B0-----:R-:W5:Y:S02]  /*99c50*/  LDL.LU.64 R4, [R1+0x51d0] ;  /* 0x0051d00001047983 */ /* 0x001f640000300a00 */
[C---:B-----5:R-:W-:Y:S11]  /*99c60*/  HMMA.16816.F32.BF16 R24, R16.reuse, R4, R24 ;  /* 0x000000041018723c */ /* 0x060ff60000041818 */
[----:B------:R-:W-:Y:S11]  /*99c70*/  @!UPT UIADD3 URZ, URZ, URZ, URZ ;  /* 0x0000003f3f3ff290 */ /* 0x000ff6000fffe03f */
[----:B------:R-:W-:Y:S01]  /*99c80*/  @!UPT UIADD3 URZ, URZ, URZ, URZ ;  /* 0x0000003f3f3ff290 */ /* 0x000fe2000fffe03f */
[----:B------:R0:W-:Y:S01]  /*99c90*/  STL.64 [R1+0x1f0], R24 ;  /* 0x0001f01801007387 */ /* 0x0001e20000100a00 */
[----:B------:R-:W-:Y:S03]  /*99ca0*/  STL.64 [R1+0x1f8], R26 ;  /* 0x0001f81a01007387 */ /* 0x000fe60000100a00 */
[----:B0-----:R-:W4:Y:S01]  /*99cb0*/  LDL.LU.64 R24, [R1+0x51c8] ;  /* 0x0051c80001187983 */ /* 0x001f220000300a00 */
[----:B------:R0:W-:Y:S03]  /*99cc0*/  STL.64 [R1+0x5150], R4 ;  /* 0x0051500401007387 */ /* 0x0001e60000100a00 */
[----:B0-----:R-:W5:Y:S01]  /*99cd0*/  LDL.64 R4, [R1+0x70] ;  /* 0x0000700001047983 */ /* 0x001f620000100a00 */
[C---:B----4-:R-:W-:Y:S03]  /*99ce0*/  HMMA.16816.F32.BF16 R12, R16.reuse, R24, R12 ;  /* 0x00000018100c723c */ /* 0x050fe6000004180c */
[----:B-----5:R0:W-:Y:S04]  /*99cf0*/  STL.64 [R1+0x5158], R4 ;  /* 0x0051580401007387 */ /* 0x0201e80000100a00 */
[----:B0-----:R-:W4:Y:S11]  /*99d00*/  LDL.64 R4, [R1+0x80] ;  /* 0x0000800001047983 */ /* 0x001f360000100a00 */
[----:B------:R-:W-:Y:S05]  /*99d10*/  @!UPT UIADD3 URZ, URZ, URZ, URZ ;  /* 0x0000003f3f3ff290 */ /* 0x000fea000fffe03f */
[----:B------:R-:W-:Y:S02]  /*99d20*/  STL.64 [R1+0x1e0], R12 ;  /* 0x0001e00c01007387 */ /* 0x000fe40000100a00 */
[----:B------:R0:W-:Y:S01]  /*99d30*/  STL [R1+0x1e8], R14 ;  /* 0x0001e80e01007387 */ /* 0x0001e20000100800 */
[----:B------:R-:W-:Y:S02]  /*99d40*/  MOV R29, R15 ;  /* 0x0000000f001d7202 */ /* 0x000fe40000000f00 */
[----:B0-----:R-:W3:Y:S01]  /*99d50*/  LDL.LU.64 R14, [R1+0x51c0] ;  /* 0x0051c000010e7983 */ /* 0x001ee20000300a00 */
[----:B------:R-:W3:Y:S02]  /*99d60*/  LDL.LU.64 R12, [R1+0x51b8] ;  /* 0x0051b800010c7983 */ /* 0x000ee40000300a00 */
[----:B------:R0:W-:Y:S02]  /*99d70*/  STL.64 [R1+0x5148], R24 ;  /* 0x0051481801007387 */ /* 0x0001e40000100a00 */
[----:B0-----:R-:W5:Y:S01]  /*99d80*/  LDL.LU R24, [R1+0x580] ;  /* 0x0005800001187983 */ /* 0x001f620000300800 */
[----:B------:R-:W5:Y:S02]  /*99d90*/  LDL.LU R25, [R1+0x584] ;  /* 0x0005840001197983 */ /* 0x000f640000300800 */
[----:B------:R-:W2:Y:S02]  /*99da0*/  LDL.LU R26, [R1+0x588] ;  /* 0x00058800011a7983 */ /* 0x000ea40000300800 */
[----:B------:R-:W2:Y:S01]  /*99db0*/  LDL.LU R27, [R1+0x58c] ;  /* 0x00058c00011b7983 */ /* 0x000ea20000300800 */
[C---:B---3--:R-:W-:Y:S01]  /*99dc0*/  HMMA.16816.F32.BF16 R12, R16.reuse, R20, R12 ;  /* 0x00000014100c723c */ /* 0x048fe2000004180c */
[----:B--2---:R-:W-:Y:S01]  /*99dd0*/  STL.64 [R1+0x5168], R26 ;  /* 0x0051681a01007387 */ /* 0x004fe20000100a00 */
[----:B-----5:R0:W-:Y:S03]  /*99de0*/  STL.64 [R1+0x5160], R24 ;  /* 0x0051601801007387 */ /* 0x0201e60000100a00 */
        /* <DEDUP_REMOVED lines=17> */
[C---:B---3--:R-:W-:Y:S01]  /*99f00*/  HMMA.16816.F32.BF16 R12, R16.reuse, R12, R8 ;  /* 0x0000000c100c723c */ /* 0x048fe20000041808 */
[----:B------:R-:W3:Y:S11]  /*99f10*/  LDL.LU.64 R8, [R1+0x5190] ;  /* 0x0051900001087983 */ /* 0x000ef60000300a00 */
[----:B------:R-:W-:Y:S11]  /*99f20*/  @!UPT UIADD3 URZ, URZ, URZ, URZ ;  /* 0x0000003f3f3ff290 */ /* 0x000ff6000fffe03f */
[----:B------:R-:W-:Y:S01]  /*99f30*/  STL.64 [R1+0x1b0], R12 ;  /* 0x0001b00c01007387 */ /* 0x000fe20000100a00 */
[----:B------:R0:W-:Y:S03]  /*99f40*/  STL.64 [R1+0x1b8], R14 ;  /* 0x0001b80e01007387 */ /* 0x0001e60000100a00 */
[----:B0-----:R-:W3:Y:S01]  /*99f50*/  LDL.LU.64 R14, [R1+0x5188] ;  /* 0x00518800010e7983 */ /* 0x001ee20000300a00 */
[----:B------:R-:W3:Y:S02]  /*99f60*/  LDL.LU.64 R12, [R1+0x5180] ;  /* 0x00518000010c7983 */ /* 0x000ee40000300a00 */
[----:B---3--:R-:W-:Y:S01]  /*99f70*/  HMMA.16816.F32.BF16 R16, R16, R8, R12 ;  /* 0x000000081010723c */ /* 0x008fe2000004180c */
[----:B------:R-:W2:Y:S01]  /*99f80*/  LDL.LU.64 R14, [R1+0x5178] ;  /* 0x00517800010e7983 */ /* 0x000ea20000300a00 */
[----:B------:R-:W2:Y:S02]  /*99f90*/  LDL.LU.64 R12, [R1+0x5170] ;  /* 0x00517000010c7983 */ /* 0x000ea40000300a00 */
[----:B------:R0:W-:Y:S02]  /*99fa0*/  STL.64 [R1+0x5108], R8 ;  /* 0x0051080801007387 */ /* 0x0001e40000100a00 */
[----:B0-----:R-:W3:Y:S11]  /*99fb0*/  LDL.LU R8, [R1+0x570] ;  /* 0x0005700001087983 */ /* 0x001ef60000300800 */
[----:B------:R-:W-:Y:S06]  /*99fc0*/  @!UPT UIADD3 URZ, URZ, URZ, URZ ;  /* 0x0000003f3f3ff290 */ /* 0x000fec000fffe03f */
[----:B------:R0:W-:Y:S01]  /*99fd0*/  STL.64 [R1+0x100], R16 ;  /* 0x0001001001007387 */ /* 0x0001e20000100a00 */
[----:B------:R-:W-:Y:S02]  /*99fe0*/  STL.64 [R1+0x108], R18 ;  /* 0x0001081201007387 */ /* 0x000fe40000100a00 */
[----:B------:R-:W3:Y:S02]  /*99ff0*/  LDL.LU R9, [R1+0x574] ;  /* 0x0005740001097983 */ /* 0x000ee40000300800 */
[----:B------:R-:W3:Y:S01]  /*9a000*/  LDL.LU R10, [R1+0x578] ;  /* 0x00057800010a7983 */ /* 0x000ee20000300800 */
[----:B------:R-:W3:Y:S01]  /*9a010*/  LDL.LU R11, [R1+0x57c] ;  /* 0x00057c00010b7983 */ /* 0x000ee20000300800 */
[----:B0-----:R-:W-:Y:S02]  /*9a020*/  MOV R16, R2 ;  /* 0x0000000200107202 */ /* 0x001fe40000000f00 */
[----:B------:R-:W-:Y:S01]  /*9a030*/  MOV R17, R0 ;  /* 0x0000000000117202 */ /* 0x000fe20000000f00 */
[----:B----4-:R-:W-:Y:S01]  /*9a040*/  IMAD.MOV.U32 R2, RZ, RZ, R4 ;  /* 0x000000ffff027224 */ /* 0x010fe200078e0004 */
        /* <DEDUP_REMOVED lines=8> */
[----:B------:R-:W3:Y:S02]  /*9a0d0*/  LDL.LU.64 R4, [R1+0x5158] ;  /* 0x0051580001047983 */ /* 0x000ee40000300a00 */
[C---:B---3--:R-:W-:Y:S01]  /*9a0e0*/  HMMA.16816.F32.BF16 R8, R12.reuse, R4, R8 ;  /* 0x000000040c08723c */ /* 0x048fe20000041808 */
[----:B------:R-:W-:Y:S11]  /*9a0f0*/  IMAD.MOV.U32 R3, RZ, RZ, R5 ;  /* 0x000000ffff037224 */ /* 0x000ff600078e0005 */
[----:B------:R-:W-:Y:S11]  /*9a100*/  @!UPT UIADD3 URZ, URZ, URZ, URZ ;  /* 0x0000003f3f3ff290 */ /* 0x000ff6000fffe03f */
[----:B------:R0:W-:Y:S01]  /*9a110*/  STL.64 [R1+0xe0], R8 ;  /* 0x0000e00801007387 */ /* 0x0001e20000100a00 */
[----:B------:R-:W-:Y:S01]  /*9a120*/  STL.64 [R1+0xe8], R10 ;  /* 0x0000e80a01007387 */ /* 0x000fe20000100a00 */
[----:B0-----:R-:W-:Y:S02]  /*9a130*/  MOV R8, R4 ;  /* 0x0000000400087202 */ /* 0x001fe40000000f00 */
[----:B------:R-:W2:Y:S02]  /*9a140*/  LDL.LU.64 R4, [R1+0x5150] ;  /* 0x0051500001047983 */ /* 0x000ea40000300a00 */
[C---:B--2---:R-:W-:Y:S02]  /*9a150*/  HMMA.16816.F32.BF16 R4, R12.reuse, R4, R24 ;  /* 0x000000040c04723c */ /* 0x044fe40000041818 */
        /* <DEDUP_REMOVED lines=13> */
[----:B------:R0:W-:Y:S02]  /*9a230*/  STL.64 [R1+0x50b0], R24 ;  /* 0x0050b01801007387 */ /* 0x0001e40000100a00 */
[----:B0-----:R-:W3:Y:S01]  /*9a240*/  LDL.64 R24, [R1+0x50] ;  /* 0x0000500001187983 */ /* 0x001ee20000100a00 */
[----:B--2---:R-:W-:Y:S03]  /*9a250*/  HMMA.16816.F32.BF16 R4, R12, R20, R4 ;  /* 0x000000140c04723c */ /* 0x004fe60000041804 */
[----:B---3--:R0:W-:Y:S02]  /*9a260*/  STL.64 [R1+0x50c8], R24 ;  /* 0x0050c81801007387 */ /* 0x0081e40000100a00 */
[----:B0-----:R-:W-:-:S02]  /*9a270*/  MOV R24, R8 ;  /* 0x0000000800187202 */ /* 0x001fc40000000f00 */
[----:B------:R-:W-:-:S05]  /*9a280*/  MOV R25, R3 ;  /* 0x0000000300197202 */ /* 0x000fca0000000f00 */
[----:B------:R0:W-:Y:S11]  /*9a290*/  STL.64 [R1+0x50e0], R24 ;  /* 0x0050e01801007387 */ /* 0x0001f60000100a00 */
[----:B------:R-:W-:Y:S02]  /*9a2a0*/  STL.64 [R1+0x1a0], R4 ;  /* 0x0001a00401007387 */ /* 0x000fe40000100a00 */
[----:B------:R-:W-:Y:S02]  /*9a2b0*/  STL.64 [R1+0x1a8], R6 ;  /* 0x0001a80601007387 */ /* 0x000fe40000100a00 */
[----:B0-----:R-:W-:Y:S01]  /*9a2c0*/  IMAD.MOV.U32 R24, RZ, RZ, R2 ;  /* 0x000000ffff187224 */ /* 0x001fe200078e0002 */
[----:B------:R-:W-:-:S05]  /*9a2d0*/  MOV R25, R0 ;  /* 0x0000000000197202 */ /* 0x000fca0000000f00 */
[----:B------:R0:W-:Y:S04]  /*9a2e0*/  STL.64 [R1+0x5110], R24 ;  /* 0x0051101801007387 */ /* 0x0001e80000100a00 */
        /* <DEDUP_REMOVED lines=10> */
[----:B------:R-:W3:Y:S01]  /*9a390*/  LDL.64 R8, [R1] ;  /* 0x0000000001087983 */ /* 0x000ee20000100a00 */
[----:B------:R-:W4:Y:S02]  /*9a3a0*/  LDL.LU R4, [R1+0x5c0] ;  /* 0x0005c00001047983 */ /* 0x000f240000300800 */
[----:B------:R-:W4:Y:S02]  /*9a3b0*/  LDL.LU R5, [R1+0x5c4] ;  /* 0x0005c40001057983 */ /* 0x000f240000300800 */
[----:B------:R-:W4:Y:S01]  /*9a3c0*/  LDL.LU R6, [R1+0x5c8] ;  /* 0x0005c80001067983 */ /* 0x000f220000300800 */
[----:B------:R-:W4:Y:S01]  /*9a3d0*/  LDL.LU R7, [R1+0x5cc] ;  /* 0x0005cc0001077983 */ /* 0x000f220000300800 */
[----:B------:R0:W-:Y:S03]  /*9a3e0*/  STL.64 [R1+0x50a8], R20 ;  /* 0x0050a81401007387 */ /* 0x0001e60000100a00 */
[----:B0-----:R-:W5:Y:S01]  /*9a3f0*/  LDL.LU R20, [R1+0x610] ;  /* 0x0006100001147983 */ /* 0x001f620000300800 */
[----:B------:R-:W5:Y:S02]  /*9a400*/  LDL.LU R21, [R1+0x614] ;  /* 0x0006140001157983 */ /* 0x000f640000300800 */
[----:B------:R-:W2:Y:S02]  /*9a410*/  LDL.LU R22, [R1+0x618] ;  /* 0x0006180001167983 */ /* 0x000ea40000300800 */
[----:B------:R-:W2:Y:S02]  /*9a420*/  LDL.LU R23, [R1+0x61c] ;  /* 0x00061c0001177983 */ /* 0x000ea40000300800 */
        /* <DEDUP_REMOVED lines=17> */
[----:B------:R-:W2:Y:S02]  /*9a540*/  LDL.LU R22, [R1+0x5e8] ;  /* 0x0005e80001167983 */ /* 0x000ea40000300800 */
[----:B------:R-:W2:Y:S02]  /*9a550*/  LDL.LU R23, [R1+0x5ec] ;  /* 0x0005ec0001177983 */ /* 0x000ea40000300800 */
[----:B------:R-:W-:Y:S01]  /*9a560*/  STL.64 [R1+0x2c0], R24 ;  /* 0x0002c01801007387 */ /* 0x000fe20000100a00 */
[----:B------:R0:W-:Y:S03]  /*9a570*/  STL.64 [R1+0x2c8], R26 ;  /* 0x0002c81a01007387 */ /* 0x0001e60000100a00 */
[----:B0-----:R-:W5:Y:S01]  /*9a580*/  LDL.LU.64 R26, [R1+0x5120] ;  /* 0x00512000011a7983 */ /* 0x001f620000300a00 */
[----:B------:R-:W5:Y:S02]  /*9a590*/  LDL.LU.64 R24, [R1+0x5118] ;  /* 0x0051180001187983 */ /* 0x000f640000300a00 */
[----:B------:R0:W-:Y:S01]  /*9a5a0*/  STL.64 [R1+0x50a0], R16 ;  /* 0x0050a01001007387 */ /* 0x0001e20000100a00 */
[----:B---3--:R-:W-:Y:S01]  /*9a5b0*/  MOV R2, R8 ;  /* 0x0000000800027202 */ /* 0x008fe20000000f00 */
[----:B------:R-:W-:Y:S01]  /*9a5c0*/  IMAD.MOV.U32 R0, RZ, RZ, R9 ;  /* 0x000000ffff007224 */ /* 0x000fe200078e0009 */
[----:B0-----:R-:W3:Y:S01]  /*9a5d0*/  LDL.LU R16, [R1+0x620] ;  /* 0x0006200001107983 */ /* 0x001ee20000300800 */
[----:B------:R-:W3:Y:S02]  /*9a5e0*/  LDL.LU R17, [R1+0x624] ;  /* 0x0006240001117983 */ /* 0x000ee40000300800 */
[----:B------:R-:W3:Y:S02]  /*9a5f0*/  LDL.LU R18, [R1+0x628] ;  /* 0x0006280001127983 */ /* 0x000ee40000300800 */
[----:B------:R-:W3:Y:S01]  /*9a600*/  LDL.LU R19, [R1+0x62c] ;  /* 0x00062c0001137983 */ /* 0x000ee20000300800 */
[C---:B-----5:R-:W-:Y:S11]  /*9a610*/  HMMA.16816.F32.BF16 R24, R12.reuse, R8, R24 ;  /* 0x000000080c18723c */ /* 0x060ff60000041818 */
[----:B------:R-:W-:Y:S11]  /*9a620*/  @!UPT UIADD3 URZ, URZ, URZ, URZ ;  /* 0x0000003f3f3ff290 */ /* 0x000ff6000fffe03f */
[----:B------:R-:W-:Y:S01]  /*9a630*/  @!UPT UIADD3 URZ, URZ, URZ, URZ ;  /* 0x0000003f3f3ff290 */ /* 0x000fe2000fffe03f */
[----:B------:R0:W-:Y:S01]  /*9a640*/  STL.64 [R1+0x400], R24 ;  /* 0x0004001801007387 */ /* 0x0001e20000100a00 */
[----:B------:R-:W-:Y:S03]  /*9a650*/  STL.64 [R1+0x408], R26 ;  /* 0x0004081a01007387 */ /* 0x000fe60000100a00 */
[----:B0-----:R-:W2:Y:S01]  /*9a660*/  LDL.LU.64 R24, [R1+0x5110] ;  /* 0x0051100001187983 */ /* 0x001ea20000300a00 */
[----:B------:R-:W4:Y:S02]  /*9a670*/  LDL.LU.64 R8, [R1+0x5108] ;  /* 0x0051080001087983 */ /* 0x000f240000300a00 */
[----:B----4-:R-:W-:Y:S01]  /*9a680*/  HMMA.16816.F32.BF16 R12, R12, R8, R4 ;  /* 0x000000080c0c723c */ /* 0x010fe20000041804 */
[----:B------:R-:W2:Y:S01]  /*9a690*/  LDL.LU.64 R6, [R1+0x5100] ;  /* 0x0051000001067983 */ /* 0x000ea20000300a00 */
[----:B------:R-:W2:Y:S11]  /*9a6a0*/  LDL.LU.64 R4, [R1+0x50f8] ;  /* 0x0050f80001047983 */ /* 0x000eb60000300a00 */
[----:B------:R-:W-:Y:S10]  /*9a6b0*/  @!UPT UIADD3 URZ, URZ, URZ, URZ ;  /* 0x0000003f3f3ff290 */ /* 0x000ff4000fffe03f */
[----:B------:R0:W-:Y:S01]  /*9a6c0*/  STL.64 [R1+0x3f0], R12 ;  /* 0x0003f00c01007387 */ /* 0x0001e20000100a00 */
[----:B------:R-:W-:Y:S01]  /*9a6d0*/  STL.64 [R1+0x3f8], R14 ;  /* 0x0003f80e01007387 */ /* 0x000fe20000100a00 */
[----:B0-----:R-:W-:Y:S02]  /*9a6e0*/  MOV R12, R2 ;  /* 0x00000002000c7202 */ /* 0x001fe40000000f00 */
[----:B------:R-:W-:-:S05]  /*9a6f0*/  MOV R13, R0 ;  /* 0x00000000000d7202 */ /* 0x000fca0000000f00 */
[----:B------:R0:W-:Y:S04]  /*9a700*/  STL.64 [R1+0x5098], R12 ;  /* 0x0050980c01007387 */ /* 0x0001e80000100a00 */
[----:B0-----:R-:W4:Y:S01]  /*9a710*/  LDL.LU R12, [R1+0x640] ;  /* 0x00064000010c7983 */ /* 0x001f220000300800 */
[----:B------:R-:W4:Y:S02]  /*9a720*/  LDL.LU R13, [R1+0x644] ;  /* 0x00064400010d7983 */ /* 0x000f240000300800 */
[----:B------:R-:W4:Y:S02]  /*9a730*/  LDL.LU R14, [R1+0x648] ;  /* 0x00064800010e7983 */ /* 0x000f240000300800 */
[----:B------:R-:W4:Y:S01]  /*9a740*/  LDL.LU R15, [R1+0x64c] ;  /* 0x00064c00010f7983 */ /* 0x000f220000300800 */
[C---:B--2---:R-:W-:Y:S01]  /*9a750*/  HMMA.16816.F32.BF16 R24, R4.reuse, R24, R20 ;  /* 0x000000180418723c */ /* 0x044fe20000041814 */
[----:B------:R-:W2:Y:S01]  /*9a760*/  LDL.LU.64 R22, [R1+0x50f0] ;  /* 0x0050f00001167983 */ /* 0x000ea20000300a00 */
[----:B------:R-:W2:Y:S11]  /*9a770*/  LDL.LU.64 R20, [R1+0x50e8] ;  /* 0x0050e80001147983 */ /* 0x000eb60000300a00 */
[----:B------:R-:W-:Y:S10]  /*9a780*/  @!UPT UIADD3 URZ, URZ, URZ, URZ ;  /* 0x0000003f3f3ff290 */ /* 0x000ff4000fffe03f */
        /* <DEDUP_REMOVED lines=20> */
[----:B------:R-:W3:Y:S11]  /*9a8d0*/  LDL.LU.64 R20, [R1+0x50a8] ;  /* 0x0050a80001147983 */ /* 0x000ef60000300a00 */
[----:B------:R-:W-:Y:S11]  /*9a8e0*/  @!UPT UIADD3 URZ, URZ, URZ, URZ ;  /* 0x0000003f3f3ff290 */ /* 0x000ff6000fffe03f */
[----:B------:R-:W-:Y:S01]  /*9a8f0*/  STL.64 [R1+0x4d0], R24 ;  /* 0x0004d01801007387 */ /* 0x000fe20000100a00 */
[----:B------:R-:W-:Y:S02]  /*9a900*/  STL.64 [R1+0x4d8], R26 ;  /* 0x0004d81a01007387 */ /* 0x000fe40000100a00 */
[----:B------:R-:W-:Y:S01]  /*9a910*/  LDSM.16.M88.4 R24, [R28+0x66000] ;  /* 0x066000001c18783b */ /* 0x000fe20000000200 */
[C---:B---3--:R-:W-:Y:S11]  /*9a920*/  HMMA.16816.F32.BF16 R16, R4.reuse, R20, R16 ;  /* 0x000000140410723c */ /* 0x048ff60000041810 */
[----:B------:R-:W-:Y:S11]  /*9a930*/  @!UPT UIADD3 URZ, URZ, URZ, URZ ;  /* 0x0000003f3f3ff290 */ /* 0x000ff6000fffe03f */
[----:B------:R-:W-:Y:S01]  /*9a940*/  @!UPT UIADD3 URZ, URZ, URZ, URZ ;  /* 0x0000003f3f3ff290 */ /* 0x000fe2000fffe03f */
[----:B------:R0:W-:Y:S01]  /*9a950*/  STL.64 [R1+0x4c0], R16 ;  /* 0x0004c01001007387 */ /* 0x0001e20000100a00 */
[----:B------:R-:W-:Y:S03]  /*9a960*/  STL.64 [R1+0x4c8], R18 ;  /* 0x0004c81201007387 */ /* 0x000fe60000100a00 */
[----:B0-----:R-:W4:Y:S01]  /*9a970*/  LDL.LU.64 R16, [R1+0x50a0] ;  /* 0x0050a00001107983 */ /* 0x001f220000300a00 */
[----:B------:R-:W-:Y:S01]  /*9a980*/  MOV R10, R20 ;  /* 0x00000014000a7202 */ /* 0x000fe20000000f00 */
[----:B------:R-:W-:Y:S02]  /*9a990*/  IMAD.MOV.U32 R3, RZ, RZ, R21 ;  /* 0x000000ffff037224 */ /* 0x000fe400078e0015 */
[----:B------:R-:W0:Y:S04]  /*9a9a0*/  LDSM.16.M88.4 R20, [R28+0x67000] ;  /* 0x067000001c14783b */ /* 0x000e280000000200 */
[----:B0-----:R-:W-:Y:S01]  /*9a9b0*/  STL.64 [R1+0x5010], R22 ;  /* 0x0050101601007387 */ /* 0x001fe20000100a00 */
[----:B------:R0:W-:Y:S03]  /*9a9c0*/  STL.64 [R1+0x5008], R20 ;  /* 0x0050081401007387 */ /* 0x0001e60000100a00 */
[----:B0-----:R-:W2:Y:S01]  /*9a9d0*/  LDL.LU R20, [R1+0xa90] ;  /* 0x000a900001147983 */ /* 0x001ea20000300800 */
[----:B------:R-:W2:Y:S02]  /*9a9e0*/  LDL.LU R21, [R1+0xa94] ;  /* 0x000a940001157983 */ /* 0x000ea40000300800 */
[----:B------:R-:W2:Y:S02]  /*9a9f0*/  LDL.LU R22, [R1+0xa98] ;  /* 0x000a980001167983 */ /* 0x000ea40000300800 */
[----:B------:R-:W2:Y:S01]  /*9aa00*/  LDL.LU R23, [R1+0xa9c] ;  /* 0x000a9c0001177983 */ /* 0x000ea20000300800 */
[----:B----4-:R-:W-:Y:S01]  /*9aa10*/  HMMA.16816.F32.BF16 R16, R4, R16, R12 ;  /* 0x000000100410723c */ /* 0x010fe2000004180c */
[----:B------:R-:W3:Y:S11]  /*9aa20*/  LDL.LU.64 R12, [R1+0x5098] ;  /* 0x00509800010c7983 */ /* 0x000ef60000300a00 */
[----:B------:R-:W-:Y:S11]  /*9aa30*/  @!UPT UIADD3 URZ, URZ, URZ, URZ ;  /* 0x0000003f3f3ff290 */ /* 0x000ff6000fffe03f */
[----:B------:R-:W-:Y:S01]  /*9aa40*/  STL.64 [R1+0x4b0], R16 ;  /* 0x0004b01001007387 */ /* 0x000fe20000100a00 */
[----:B------:R-:W-:Y:S02]  /*9aa50*/  STL.64 [R1+0x4b8], R18 ;  /* 0x0004b81201007387 */ /* 0x000fe40000100a00 */
[----:B------:R-:W0:Y:S02]  /*9aa60*/  LDSM.16.M88.4 R16, [R28+0x68000] ;  /* 0x068000001c10783b */ /* 0x000e240000000200 */
[----:B0-----:R-:W-:Y:S02]  /*9aa70*/  STL.64 [R1+0x4fa0], R18 ;  /* 0x004fa01201007387 */ /* 0x001fe40000100a00 */
[----:B------:R0:W-:Y:S02]  /*9aa80*/  STL.64 [R1+0x4f98], R16 ;  /* 0x004f981001007387 */ /* 0x0001e40000100a00 */
[----:B0-----:R-:W-:Y:S02]  /*9aa90*/  MOV R16, R10 ;  /* 0x0000000a00107202 */ /* 0x001fe40000000f00 */
[----:B------:R-:W-:-:S05]  /*9aaa0*/  MOV R17, R3 ;  /* 0x0000000300117202 */ /* 0x000fca0000000f00 */
[----:B------:R0:W-:Y:S04]  /*9aab0*/  STL.64 [R1+0x5050], R16 ;  /* 0x0050501001007387 */ /* 0x0001e80000100a00 */
[----:B0-----:R-:W3:Y:S01]  /*9aac0*/  LDL.LU R16, [R1+0xaa0] ;  /* 0x000aa00001107983 */ /* 0x001ee20000300800 */
[----:B------:R-:W3:Y:S02]  /*9aad0*/  LDL.LU R17, [R1+0xaa4] ;  /* 0x000aa40001117983 */ /* 0x000ee40000300800 */
[----:B------:R-:W3:Y:S02]  /*9aae0*/  LDL.LU R18, [R1+0xaa8] ;  /* 0x000aa80001127983 */ /* 0x000ee40000300800 */
[----:B------:R-:W3:Y:S02]  /*9aaf0*/  LDL.LU R19, [R1+0xaac] ;  /* 0x000aac0001137983 */ /* 0x000ee40000300800 */
[C---:B---3--:R-:W-:Y:S01]  /*9ab00*/  HMMA.16816.F32.BF16 R16, R4.reuse, R12, R16 ;  /* 0x0000000c0410723c */ /* 0x048fe20000041810 */
[----:B------:R-:W0:Y:S04]  /*9ab10*/  LDSM.16.M88.4 R12, [R28+0x69000] ;  /* 0x069000001c0c783b */ /* 0x000e280000000200 */
[----:B0-----:R-:W-:Y:S11]  /*9ab20*/  STL.64 [R1+0x4f08], R14 ;  /* 0x004f080e01007387 */ /* 0x001ff60000100a00 */
[----:B------:R-:W-:Y:S07]  /*9ab30*/  @!UPT UIADD3 URZ, URZ, URZ, URZ ;  /* 0x0000003f3f3ff290 */ /* 0x000fee000fffe03f */
[----:B------:R-:W-:Y:S02]  /*9ab40*/  STL.64 [R1+0x4a0], R16 ;  /* 0x0004a01001007387 */ /* 0x000fe40000100a00 */
[----:B------:R-:W-:Y:S02]  /*9ab50*/  STL.64 [R1+0x4a8], R18 ;  /* 0x0004a81201007387 */ /* 0x000fe40000100a00 */
[----:B------:R2:W-:Y:S02]  /*9ab60*/  STL.64 [R1+0x4f00], R12 ;  /* 0x004f000c01007387 */ /* 0x0005e40000100a00 */
[----:B--2---:R-:W-:Y:S01]  /*9ab70*/  HMMA.16816.F32.BF16 R12, R4, R8, R20 ;  /* 0x00000008040c723c */ /* 0x004fe20000041814 */
[----:B------:R-:W-:Y:S04]  /*9ab80*/  STL.64 [R1+0x5028], R8 ;  /* 0x0050280801007387 */ /* 0x000fe80000100a00 */
[----:B------:R-:W0:Y:S11]  /*9ab90*/  LDSM.16.M88.4 R4, [R28+0x6a000] ;  /* 0x06a000001c04783b */ /* 0x000e360000000200 */
[----:B------:R-:W-:Y:S07]  /*9aba0*/  @!UPT UIADD3 URZ, URZ, URZ, URZ ;  /* 0x0000003f3f3ff290 */ /* 0x000fee000fffe03f */
[----:B------:R1:W-:Y:S01]  /*9abb0*/  STL.64 [R1+0x3e0], R12 ;  /* 0x0003e00c01007387 */ /* 0x0003e20000100a00 */
[----:B------:R2:W-:Y:S03]  /*9abc0*/  STL.64 [R1+0x3e8], R14 ;  /* 0x0003e80e01007387 */ /* 0x0005e60000100a00 */
[----:B-1----:R-:W3:Y:S01]  /*9abd0*/  LDL.LU R12, [R1+0xa30] ;  /* 0x000a3000010c7983 */ /* 0x002ee20000300800 */
[----:B------:R-:W3:Y:S02]  /*9abe0*/  LDL.LU R13, [R1+0xa34] ;  /* 0x000a3400010d7983 */ /* 0x000ee40000300800 */
[----:B--2---:R-:W2:Y:S02]  /*9abf0*/  LDL.LU R14, [R1+0xa38] ;  /* 0x000a3800010e7983 */ /* 0x004ea40000300800 */
[----:B------:R-:W2:Y:S02]  /*9ac00*/  LDL.LU R15, [R1+0xa3c] ;  /* 0x000a3c00010f7983 */ /* 0x000ea40000300800 */
[----:B--2---:R-:W-:Y:S01]  /*9ac10*/  STL.64 [R1+0x4fc0], R14 ;  /* 0x004fc00e01007387 */ /* 0x004fe20000100a00 */
[----:B---3--:R1:W-:Y:S02]  /*9ac20*/  STL.64 [R1+0x4fb8], R12 ;  /* 0x004fb80c01007387 */ /* 0x0083e40000100a00 */
[----:B-1----:R-:W-:Y:S01]  /*9ac30*/  IMAD.MOV.U32 R12, RZ, RZ, R2 ;  /* 0x000000ffff0c7224 */ /* 0x002fe200078e0002 */
[----:B------:R-:W-:-:S05]  /*9ac40*/  MOV R13, R0 ;  /* 0x00000000000d7202 */ /* 0x000fca0000000f00 */
[----:B------:R-:W-:Y:S01]  /*9ac50*/  STL.64 [R1+0x5070], R12 ;  /* 0x0050700c01007387 */ /* 0x000fe20000100a00 */
[----:B0-----:R-:W-:Y:S02]  /*9ac60*/  STL.64 [R1+0x4ea0], R6 ;  /* 0x004ea00601007387 */ /* 0x001fe40000100a00 */
[----:B------:R0:W-:Y:S02]  /*9ac70*/  STL.64 [R1+0x4e98], R4 ;  /* 0x004e980401007387 */ /* 0x0001e40000100a00 */
        /* <DEDUP_REMOVED lines=10> */
[----:B------:R-:W4:Y:S01]  /*9ad20*/  LDL.LU R20, [R1+0xa80] ;  /* 0x000a800001147983 */ /* 0x000f220000300800 */
[----:B------:R-:W4:Y:S02]  /*9ad30*/  LDL.LU R21, [R1+0xa84] ;  /* 0x000a840001157983 */ /* 0x000f240000300800 */
[----:B------:R-:W5:Y:S02]  /*9ad40*/  LDL.LU R22, [R1+0xa88] ;  /* 0x000a880001167983 */ /* 0x000f640000300800 */
[----:B------:R-:W5:Y:S01]  /*9ad50*/  LDL.LU R23, [R1+0xa8c] ;  /* 0x000a8c0001177983 */ /* 0x000f620000300800 */
[----:B------:R-:W2:Y:S01]  /*9ad60*/  LDL.LU R8, [R1+0xba0] ;  /* 0x000ba00001087983 */ /* 0x000ea20000300800 */
        /* <DEDUP_REMOVED lines=8> */
[----:B------:R0:W-:Y:S02]  /*9adf0*/  STL.64 [R1+0x5078], R12 ;  /* 0x0050780c01007387 */ /* 0x0001e40000100a00 */
[----:B------:R-:W2:Y:S01]  /*9ae00*/  LDL.64 R16, [R1+0x40] ;  /* 0x0000400001107983 */ /* 0x000ea20000100a00 */
[----:B0-----:R-:W3:Y:S04]  /*9ae10*/  LDL.64 R12, [R1+0x80] ;  /* 0x00008000010c7983 */ /* 0x001ee80000100a00 */
[----:B--2---:R0:W-:Y:S04]  /*9ae20*/  STL.64 [R1+0x5068], R16 ;  /* 0x0050681001007387 */ /* 0x0041e80000100a00 */
[----:B0-----:R-:W2:Y:S01]  /*9ae30*/  LDL.LU R16, [R1+0xbe0] ;  /* 0x000be00001107983 */ /* 0x001ea20000300800 */
[----:B------:R-:W2:Y:S02]  /*9ae40*/  LDL.LU R17, [R1+0xbe4] ;  /* 0x000be40001117983 */ /* 0x000ea40000300800 */
[----:B------:R-:W2:Y:S02]  /*9ae50*/  LDL.LU R18, [R1+0xbe8] ;  /* 0x000be80001127983 */ /* 0x000ea40000300800 */
[----:B------:R-:W2:Y:S02]  /*9ae60*/  LDL.LU R19, [R1+0xbec] ;  /* 0x000bec0001137983 */ /* 0x000ea40000300800 */
[----:B--2---:R-:W-:Y:S01]  /*9ae70*/  STL.64 [R1+0x5090], R18 ;  /* 0x0050901201007387 */ /* 0x004fe20000100a00 */
[----:B------:R0:W-:Y:S03]  /*9ae80*/  STL.64 [R1+0x5088], R16 ;  /* 0x0050881001007387 */ /* 0x0001e60000100a00 */
[----:B0-----:R-:W3:Y:S01]  /*9ae90*/  LDL.LU R16, [R1+0xc00] ;  /* 0x000c000001107983 */ /* 0x001ee20000300800 */
[----:B------:R-:W3:Y:S02]  /*9aea0*/  LDL.LU R17, [R1+0xc04] ;  /* 0x000c040001117983 */ /* 0x000ee40000300800 */
[----:B------:R-:W3:Y:S02]  /*9aeb0*/  LDL.LU R18, [R1+0xc08] ;  /* 0x000c080001127983 */ /* 0x000ee40000300800 */
[----:B------:R-:W3:Y:S01]  /*9aec0*/  LDL.LU R19, [R1+0xc0c] ;  /* 0x000c0c0001137983 */ /* 0x000ee20000300800 */
[----:B------:R-:W-:Y:S01]  /*9aed0*/  STL.64 [R1+0x5038], R10 ;  /* 0x0050380a01007387 */ /* 0x000fe20000100a00 */
[----:B------:R0:W-:Y:S03]  /*9aee0*/  STL.64 [R1+0x5030], R8 ;  /* 0x0050300801007387 */ /* 0x0001e60000100a00 */
[----:B0-----:R-:W2:Y:S04]  /*9aef0*/  LDL.64 R8, [R1+0x10] ;  /* 0x0000100001087983 */ /* 0x001ea80000100a00 */
[----:B--2---:R0:W-:Y:S04]  /*9af00*/  STL.64 [R1+0x5048], R8 ;  /* 0x0050480801007387 */ /* 0x0041e80000100a00 */
        /* <DEDUP_REMOVED lines=9> */
[----:B------:R-:W2:Y:S02]  /*9afa0*/  LDL.LU R10, [R1+0xbd8] ;  /* 0x000bd800010a7983 */ /* 0x000ea40000300800 */
[----:B------:R-:W2:Y:S01]  /*9afb0*/  LDL.LU R11, [R1+0xbdc] ;  /* 0x000bdc00010b7983 */ /* 0x000ea20000300800 */
[----:B-----5:R-:W-:Y:S01]  /*9afc0*/  STL.64 [R1+0x5020], R22 ;  /* 0x0050201601007387 */ /* 0x020fe20000100a00 */
[----:B----4-:R0:W-:Y:S03]  /*9afd0*/  STL.64 [R1+0x5018], R20 ;  /* 0x0050181401007387 */ /* 0x0101e60000100a00 */
[----:B0-----:R-:W3:Y:S01]  /*9afe0*/  LDL.64 R20, [R1] ;  /* 0x0000000001147983 */ /* 0x001ee20000100a00 */
[----:B------:R-:W-:Y:S01]  /*9aff0*/  MOV R2, R12 ;  /* 0x0000000c00027202 */ /* 0x000fe20000000f00 */
[----:B------:R-:W-:-:S02]  /*9b000*/  IMAD.MOV.U32 R0, RZ, RZ, R13 ;  /* 0x000000ffff007224 */ /* 0x000fc400078e000d */
[----:B---3--:R0:W-:Y:S04]  /*9b010*/  STL.64 [R1+0x5040], R20 ;  /* 0x0050401401007387 */ /* 0x0081e80000100a00 */
[----:B0-----:R-:W3:Y:S01]  /*9b020*/  LDL.LU R20, [R1+0xbb0] ;  /* 0x000bb00001147983 */ /* 0x001ee20000300800 */
[----:B------:R-:W3:Y:S02]  /*9b030*/  LDL.LU R21, [R1+0xbb4] ;  /* 0x000bb40001157983 */ /* 0x000ee40000300800 */
[----:B------:R-:W3:Y:S02]  /*9b040*/  LDL.LU R22, [R1+0xbb8] ;  /* 0x000bb80001167983 */ /* 0x000ee40000300800 */
[----:B------:R-:W3:Y:S01]  /*9b050*/  LDL.LU R23, [R1+0xbbc] ;  /* 0x000bbc0001177983 */ /* 0x000ee20000300800 */
[----:B------:R-:W-:Y:S01]  /*9b060*/  STL.64 [R1+0x4fe0], R6 ;  /* 0x004fe00601007387 */ /* 0x000fe20000100a00 */
[----:B------:R0:W-:Y:S03]  /*9b070*/  STL.64 [R1+0x4fd8], R4 ;  /* 0x004fd80401007387 */ /* 0x0001e60000100a00 */
[----:B0-----:R-:W4:Y:S01]  /*9b080*/  LDL.64 R4, [R1+0x70] ;  /* 0x0000700001047983 */ /* 0x001f220000100a00 */
[----:B------:R-:W-:Y:S02]  /*9b090*/  STL.64 [R1+0x3d0], R16 ;  /* 0x0003d01001007387 */ /* 0x000fe40000100a00 */
[----:B------:R0:W-:Y:S02]  /*9b0a0*/  STL.64 [R1+0x3d8], R18 ;  /* 0x0003d81201007387 */ /* 0x0001e40000100a00 */
[----:B0-----:R-:W5:Y:S01]  /*9b0b0*/  LDL.LU.64 R18, [R1+0x5090] ;  /* 0x0050900001127983 */ /* 0x001f620000300a00 */
[----:B------:R-:W5:Y:S02]  /*9b0c0*/  LDL.LU.64 R16, [R1+0x5088] ;  /* 0x0050880001107983 */ /* 0x000f640000300a00 */
[----:B------:R-:W4:Y:S02]  /*9b0d0*/  LDL.LU.64 R14, [R1+0x5080] ;  /* 0x00508000010e7983 */ /* 0x000f240000300a00 */
[----:B------:R-:W4:Y:S02]  /*9b0e0*/  LDL.LU.64 R12, [R1+0x5078] ;  /* 0x00507800010c7983 */ /* 0x000f240000300a00 */
[C---:B----4-:R-:W-:Y:S11]  /*9b0f0*/  HMMA.16816.F32.BF16 R12, R24.reuse, R4, R12 ;  /* 0x00000004180c723c */ /* 0x050ff6000004180c */
[----:B------:R-:W-:Y:S11]  /*9b100*/  @!UPT UIADD3 URZ, URZ, URZ, URZ ;  /* 0x0000003f3f3ff290 */ /* 0x000ff6000fffe03f */
[----:B------:R-:W-:Y:S01]  /*9b110*/  @!UPT UIADD3 URZ, URZ, URZ, URZ ;  /* 0x0000003f3f3ff290 */ /* 0x000fe2000fffe03f */
[----:B------:R0:W-:Y:S01]  /*9b120*/  STL.64 [R1+0x3c0], R12 ;  /* 0x0003c00c01007387 */ /* 0x0001e20000100a00 */
[----:B------:R-:W-:Y:S03]  /*9b130*/  STL.64 [R1+0x3c8], R14 ;  /* 0x0003c80e01007387 */ /* 0x000fe60000100a00 */
[----:B0-----:R-:W5:Y:S01]  /*9b140*/  LDL.LU.64 R12, [R1+0x5070] ;  /* 0x00507000010c7983 */ /* 0x001f620000300a00 */
[----:B------:R-:W-:Y:S01]  /*9b150*/  STL.64 [R1+0x4ff0], R4 ;  /* 0x004ff00401007387 */ /* 0x000fe20000100a00 */
[C---:B-----5:R-:W-:Y:S11]  /*9b160*/  HMMA.16816.F32.BF16 R16, R24.reuse, R12, R16 ;  /* 0x0000000c1810723c */ /* 0x060ff60000041810 */
[----:B------:R-:W-:Y:S11]  /*9b170*/  @!UPT UIADD3 URZ, URZ, URZ, URZ ;  /* 0x0000003f3f3ff290 */ /* 0x000ff6000fffe03f */
[----:B------:R-:W-:Y:S01]  /*9b180*/  @!UPT UIADD3 URZ, URZ, URZ, URZ ;  /* 0x0000003f3f3ff290 */ /* 0x000fe2000fffe03f */
[----:B------:R0:W-:Y:S01]  /*9b190*/  STL.64 [R1+0x3b0], R16 ;  /* 0x0003b01001007387 */ /* 0x0001e20000100a00 */
[----:B------:R-:W-:Y:S03]  /*9b1a0*/  STL.64 [R1+0x3b8], R18 ;  /* 0x0003b81201007387 */ /* 0x000fe60000100a00 */
[----:B0-----:R-:W2:Y:S01]  /*9b1b0*/  LDL.LU.64 R16, [R1+0x5068] ;  /* 0x0050680001107983 */ /* 0x001ea20000300a00 */
[----:B------:R0:W-:Y:S03]  /*9b1c0*/  STL.64 [R1+0x4fe8], R12 ;  /* 0x004fe80c01007387 */ /* 0x0001e60000100a00 */
[----:B0-----:R-:W4:Y:S01]  /*9b1d0*/  LDL.LU R12, [R1+0xa60] ;  /* 0x000a6000010c7983 */ /* 0x001f220000300800 */
[----:B------:R-:W4:Y:S02]  /*9b1e0*/  LDL.LU R13, [R1+0xa64] ;  /* 0x000a6400010d7983 */ /* 0x000f240000300800 */
[----:B------:R-:W5:Y:S02]  /*9b1f0*/  LDL.LU R14, [R1+0xa68] ;  /* 0x000a6800010e7983 */ /* 0x000f640000300800 */
[----:B------:R-:W5:Y:S01]  /*9b200*/  LDL.LU R15, [R1+0xa6c] ;  /* 0x000a6c00010f7983 */ /* 0x000f620000300800 */
[C---:B--2---:R-:W-:Y:S01]  /*9b210*/  HMMA.16816.F32.BF16 R8, R24.reuse, R16, R8 ;  /* 0x000000101808723c */ /* 0x044fe20000041808 */
[----:B------:R-:W-:Y:S01]  /*9b220*/  IMAD.MOV.U32 R6, RZ, RZ, R16 ;  /* 0x000000ffff067224 */ /* 0x000fe200078e0010 */
[----:B------:R-:W-:Y:S01]  /*9b230*/  MOV R3, R17 ;  /* 0x0000001100037202 */ /* 0x000fe20000000f00 */
[----:B-----5:R-:W-:Y:S01]  /*9b240*/  STL.64 [R1+0x5000], R14 ;  /* 0x0050000e01007387 */ /* 0x020fe20000100a00 */
[----:B----4-:R0:W-:Y:S03]  /*9b250*/  STL.64 [R1+0x4ff8], R12 ;  /* 0x004ff80c01007387 */ /* 0x0101e60000100a00 */
[----:B0-----:R-:W2:Y:S01]  /*9b260*/  LDL.LU R12, [R1+0xa70] ;  /* 0x000a7000010c7983 */ /* 0x001ea20000300800 */
[----:B------:R-:W2:Y:S02]  /*9b270*/  LDL.LU R13, [R1+0xa74] ;  /* 0x000a7400010d7983 */ /* 0x000ea40000300800 */
[----:B------:R-:W2:Y:S02]  /*9b280*/  LDL.LU R14, [R1+0xa78] ;  /* 0x000a7800010e7983 */ /* 0x000ea40000300800 */
[----:B------:R-:W2:Y:S11]  /*9b290*/  LDL.LU R15, [R1+0xa7c] ;  /* 0x000a7c00010f7983 */ /* 0x000eb60000300800 */
[----:B------:R-:W-:Y:S01]  /*9b2a0*/  STL.64 [R1+0x3a0], R8 ;  /* 0x0003a00801007387 */ /* 0x000fe20000100a00 */
[----:B------:R0:W-:Y:S03]  /*9b2b0*/  STL.64 [R1+0x3a8], R10 ;  /* 0x0003a80a01007387 */ /* 0x0001e60000100a00 */
[----:B0-----:R-:W4:Y:S01]  /*9b2c0*/  LDL.LU.64 R10, [R1+0x5060] ;  /* 0x00506000010a7983 */ /* 0x001f220000300a00 */
[----:B------:R-:W4:Y:S02]  /*9b2d0*/  LDL.LU.64 R8, [R1+0x5058] ;  /* 0x0050580001087983 */ /* 0x000f240000300a00 */
[----:B------:R-:W4:Y:S02]  /*9b2e0*/  LDL.LU.64 R16, [R1+0x5050] ;  /* 0x0050500001107983 */ /* 0x000f240000300a00 */
[C---:B----4-:R-:W-:Y:S11]  /*9b2f0*/  HMMA.16816.F32.BF16 R8, R24.reuse, R16, R8 ;  /* 0x000000101808723c */ /* 0x050ff60000041808 */
[----:B------:R-:W-:Y:S11]  /*9b300*/  @!UPT UIADD3 URZ, URZ, URZ, URZ ;  /* 0x0000003f3f3ff290 */ /* 0x000ff6000fffe03f */
[----:B------:R-:W-:Y:S01]  /*9b310*/  @!UPT UIADD3 URZ, URZ, URZ, URZ ;  /* 0x0000003f3f3ff290 */ /* 0x000fe2000fffe03f */
[----:B------:R0:W-:Y:S01]  /*9b320*/  STL.64 [R1+0x390], R8 ;  /* 0x0003900801007387 */ /* 0x0001e20000100a00 */
[----:B------:R-:W-:Y:S03]  /*9b330*/  STL.64 [R1+0x398], R10 ;  /* 0x0003980a01007387 */ /* 0x000fe60000100a00 */
[----:B0-----:R-:W3:Y:S01]  /*9b340*/  LDL.LU.64 R8, [R1+0x5048] ;  /* 0x0050480001087983 */ /* 0x001ee20000300a00 */
[----:B------:R-:W-:Y:S02]  /*9b350*/  MOV R4, R2 ;  /* 0x0000000200047202 */ /* 0x000fe40000000f00 */
[----:B------:R-:W-:Y:S01]  /*9b360*/  MOV R5, R0 ;  /* 0x0000000000057202 */ /* 0x000fe20000000f00 */
[C---:B---3--:R-:W-:Y:S01]  /*9b370*/  HMMA.16816.F32.BF16 R20, R24.reuse, R8, R20 ;  /* 0x000000081814723c */ /* 0x048fe20000041814 */
[----:B------:R-:W-:Y:S01]  /*9b380*/  MOV R2, R8 ;  /* 0x0000000800027202 */ /* 0x000fe20000000f00 */
[----:B------:R-:W-:Y:S11]  /*9b390*/  IMAD.MOV.U32 R0, RZ, RZ, R9 ;  /* 0x000000ffff007224 */ /* 0x000ff600078e0009 */
        /* <DEDUP_REMOVED lines=12> */
[----:B-1----:R-:W-:Y:S02]  /*9b460*/  MOV R11, R20 ;  /* 0x00000014000b7202 */ /* 0x002fe40000000f00 */
[----:B------:R-:W-:Y:S01]  /*9b470*/  MOV R10, R21 ;  /* 0x00000015000a7202 */ /* 0x000fe20000000f00 */
[----:B------:R-:W3:Y:S01]  /*9b480*/  LDL.LU.64 R22, [R1+0x5020] ;  /* 0x0050200001167983 */ /* 0x000ee20000300a00 */
[----:B------:R-:W3:Y:S02]  /*9b490*/  LDL.LU.64 R20, [R1+0x5018] ;  /* 0x0050180001147983 */ /* 0x000ee40000300a00 */
[----:B---3--:R-:W-:Y:S02]  /*9b4a0*/  HMMA.16816.F32.BF16 R24, R24, R8, R20 ;  /* 0x000000081818723c */ /* 0x008fe40000041814 */
[----:B------:R-:W2:Y:S01]  /*9b4b0*/  LDL.LU.64 R22, [R1+0x5010] ;  /* 0x0050100001167983 */ /* 0x000ea20000300a00 */
[----:B------:R-:W2:Y:S02]  /*9b4c0*/  LDL.LU.64 R20, [R1+0x5008] ;  /* 0x0050080001147983 */ /* 0x000ea40000300a00 */
[----:B------:R-:W-:Y:S11]  /*9b4d0*/  STL.64 [R1+0x4fa8], R8 ;  /* 0x004fa80801007387 */ /* 0x000ff60000100a00 */
[----:B------:R-:W-:Y:S07]  /*9b4e0*/  @!UPT UIADD3 URZ, URZ, URZ, URZ ;  /* 0x0000003f3f3ff290 */ /* 0x000fee000fffe03f */
[----:B------:R0:W-:Y:S02]  /*9b4f0*/  STL.64 [R1+0x2b0], R24 ;  /* 0x0002b01801007387 */ /* 0x0001e40000100a00 */
[----:B0-----:R-:W-:Y:S02]  /*9b500*/  IMAD.MOV.U32 R24, RZ, RZ, R6 ;  /* 0x000000ffff187224 */ /* 0x001fe400078e0006 */
[----:B------:R-:W-:Y:S01]  /*9b510*/  STL.64 [R1+0x2b8], R26 ;  /* 0x0002b81a01007387 */ /* 0x000fe20000100a00 */
[C---:B--2---:R-:W-:Y:S03]  /*9b520*/  HMMA.16816.F32.BF16 R4, R20.reuse, R4, R12 ;  /* 0x000000041404723c */ /* 0x044fe6000004180c */
[----:B------:R-:W2:Y:S01]  /*9b530*/  LDL.LU.64 R14, [R1+0x5000] ;  /* 0x00500000010e7983 */ /* 0x000ea20000300a00 */
[----:B------:R-:W2:Y:S11]  /*9b540*/  LDL.LU.64 R12, [R1+0x4ff8] ;  /* 0x004ff800010c7983 */ /* 0x000eb60000300a00 */
[----:B------:R-:W-:Y:S08]  /*9b550*/  @!UPT UIADD3 URZ, URZ, URZ, URZ ;  /* 0x0000003f3f3ff290 */ /* 0x000ff0000fffe03f */
[----:B------:R0:W-:Y:S01]  /*9b560*/  STL.64 [R1+0x2a0], R4 ;  /* 0x0002a00401007387 */ /* 0x0001e20000100a00 */
[----:B------:R-:W-:Y:S03]  /*9b570*/  STL.64 [R1+0x2a8], R6 ;  /* 0x0002a80601007387 */ /* 0x000fe60000100a00 */
[----:B0-----:R-:W2:Y:S01]  /*9b580*/  LDL.LU.64 R4, [R1+0x4ff0] ;  /* 0x004ff00001047983 */ /* 0x001ea20000300a00 */
[----:B------:R-:W-:Y:S01]  /*9b590*/  MOV R25, R3 ;  /* 0x0000000300197202 */ /* 0x000fe20000000f00 */
[C---:B--2---:R-:W-:Y:S01]  /*9b5a0*/  HMMA.16816.F32.BF16 R12, R20.reuse, R4, R12 ;  /* 0x00000004140c723c */ /* 0x044fe2000004180c */
[----:B------:R-:W-:Y:S01]  /*9b5b0*/  MOV R8, R4 ;  /* 0x0000000400087202 */ /* 0x000fe20000000f00 */
[----:B------:R-:W-:Y:S11]  /*9b5c0*/  IMAD.MOV.U32 R3, RZ, RZ, R5 ;  /* 0x000000ffff037224 */ /* 0x000ff600078e0005 */
[----:B------:R-:W-:Y:S10]  /*9b5d0*/  @!UPT UIADD3 URZ, URZ, URZ, URZ ;  /* 0x0000003f3f3ff290 */ /* 0x000ff4000fffe03f */
[----:B------:R0:W-:Y:S01]  /*9b5e0*/  STL.64 [R1+0x290], R12 ;  /* 0x0002900c01007387 */ /* 0x0001e20000100a00 */
[----:B------:R1:W-:Y:S03]  /*9b5f0*/  STL.64 [R1+0x298], R14 ;  /* 0x0002980e01007387 */ /* 0x0003e60000100a00 */
[----:B0-----:R-:W1:Y:S01]  /*9b600*/  LDL.LU.64 R12, [R1+0x4fe8] ;  /* 0x004fe800010c7983 */ /* 0x001e620000300a00 */
[----:B------:R-:W1:Y:S02]  /*9b610*/  LDL.LU.64 R6, [R1+0x4fe0] ;  /* 0x004fe00001067983 */ /* 0x000e640000300a00 */
[----:B------:R-:W1:Y:S02]  /*9b620*/  LDL.LU.64 R4, [R1+0x4fd8] ;  /* 0x004fd80001047983 */ /* 0x000e640000300a00 */
[C---:B-1----:R-:W-:Y:S01]  /*9b630*/  HMMA.16816.F32.BF16 R12, R20.reuse, R12, R4 ;  /* 0x0000000c140c723c */ /* 0x042fe20000041804 */
[----:B------:R-:W2:Y:S01]  /*9b640*/  LDL.LU.64 R6, [R1+0x4fd0] ;  /* 0x004fd00001067983 */ /* 0x000ea20000300a00 */
[----:B------:R-:W2:Y:S11]  /*9b650*/  LDL.LU.64 R4, [R1+0x4fc8] ;  /* 0x004fc80001047983 */ /* 0x000eb60000300a00 */
[----:B------:R-:W-:Y:S10]  /*9b660*/  @!UPT UIADD3 URZ, URZ, URZ, URZ ;  /* 0x0000003f3f3ff290 */ /* 0x000ff4000fffe03f */
[----:B------:R-:W-:Y:S01]  /*9b670*/  STL.64 [R1+0x280], R12 ;  /* 0x0002800c01007387 */ /* 0x000fe20000100a00 */
[----:B------:R0:W-:Y:S03]  /*9b680*/  STL.64 [R1+0x288], R14 ;  /* 0x0002880e01007387 */ /* 0x0001e60000100a00 */
[----:B0-----:R-:W3:Y:S01]  /*9b690*/  LDL.LU.64 R14, [R1+0x4fc0] ;  /* 0x004fc000010e7983 */ /* 0x001ee20000300a00 */
[----:B------:R-:W3:Y:S02]  /*9b6a0*/  LDL.LU.64 R12, [R1+0x4fb8] ;  /* 0x004fb800010c7983 */ /* 0x000ee40000300a00 */
[----:B------:R-:W-:Y:S01]  /*9b6b0*/  STL.64 [R1+0x4f58], R24 ;  /* 0x004f581801007387 */ /* 0x000fe20000100a00 */
[C---:B--2---:R-:W-:Y:S11]  /*9b6c0*/  HMMA.16816.F32.BF16 R4, R20.reuse, R24, R4 ;  /* 0x000000181404723c */ /* 0x044ff60000041804 */
[----:B------:R-:W-:Y:S11]  /*9b6d0*/  @!UPT UIADD3 URZ, URZ, URZ, URZ ;  /* 0x0000003f3f3ff290 */ /* 0x000ff6000fffe03f */
[----:B------:R-:W-:Y:S01]  /*9b6e0*/  @!UPT UIADD3 URZ, URZ, URZ, URZ ;  /* 0x0000003f3f3ff290 */ /* 0x000fe2000fffe03f */
[----:B------:R0:W-:Y:S01]  /*9b6f0*/  STL.64 [R1+0x270], R4 ;  /* 0x0002700401007387 */ /* 0x0001e20000100a00 */
[----:B------:R1:W-:Y:S03]  /*9b700*/  STL.64 [R1+0x278], R6 ;  /* 0x0002780601007387 */ /* 0x0003e60000100a00 */
[----:B0-----:R-:W2:Y:S01]  /*9b710*/  LDL.LU R4, [R1+0x730] ;  /* 0x0007300001047983 */ /* 0x001ea20000300800 */
[----:B------:R-:W2:Y:S02]  /*9b720*/  LDL.LU R5, [R1+0x734] ;  /* 0x0007340001057983 */ /* 0x000ea40000300800 */
[----:B-1----:R-:W4:Y:S02]  /*9b730*/  LDL.LU R6, [R1+0x738] ;  /* 0x0007380001067983 */ /* 0x002f240000300800 */
[----:B------:R-:W4:Y:S02]  /*9b740*/  LDL.LU R7, [R1+0x73c] ;  /* 0x00073c0001077983 */ /* 0x000f240000300800 */
[----:B----4-:R-:W-:Y:S01]  /*9b750*/  STL.64 [R1+0x4ef8], R6 ;  /* 0x004ef80601007387 */ /* 0x010fe20000100a00 */
[----:B--2---:R3:W-:Y:S02]  /*9b760*/  STL.64 [R1+0x4ef0], R4 ;  /* 0x004ef00401007387 */ /* 0x0047e40000100a00 */
[----:B---3--:R-:W-:Y:S01]  /*9b770*/  HMMA.16816.F32.BF16 R4, R20, R16, R12 ;  /* 0x000000101404723c */ /* 0x008fe2000004180c */
[----:B------:R-:W2:Y:S11]  /*9b780*/  LDL.LU R12, [R1+0x750] ;  /* 0x00075000010c7983 */ /* 0x000eb60000300800 */
[----:B------:R-:W-:Y:S11]  /*9b790*/  @!UPT UIADD3 URZ, URZ, URZ, URZ ;  /* 0x0000003f3f3ff290 */ /* 0x000ff6000fffe03f */
[----:B------:R-:W-:Y:S01]  /*9b7a0*/  STL.64 [R1+0x260], R4 ;  /* 0x0002600401007387 */ /* 0x000fe20000100a00 */
[----:B------:R-:W-:Y:S02]  /*9b7b0*/  STL.64 [R1+0x268], R6 ;  /* 0x0002680601007387 */ /* 0x000fe40000100a00 */
[----:B------:R-:W2:Y:S02]  /*9b7c0*/  LDL.LU R13, [R1+0x754] ;  /* 0x00075400010d7983 */ /* 0x000ea40000300800 */
[----:B------:R-:W3:Y:S01]  /*9b7d0*/  LDL.LU R14, [R1+0x758] ;  /* 0x00075800010e7983 */ /* 0x000ee20000300800 */
[----:B------:R-:W3:Y:S04]  /*9b7e0*/  LDL.LU R15, [R1+0x75c] ;  /* 0x00075c00010f7983 */ /* 0x000ee80000300800 */
[----:B---3--:R-:W-:Y:S01]  /*9b7f0*/  STL.64 [R1+0x4f18], R14 ;  /* 0x004f180e01007387 */ /* 0x008fe20000100a00 */
[----:B--2---:R0:W-:Y:S02]  /*9b800*/  STL.64 [R1+0x4f10], R12 ;  /* 0x004f100c01007387 */ /* 0x0041e40000100a00 */
[----:B0-----:R-:W-:-:S02]  /*9b810*/  MOV R12, R11 ;  /* 0x0000000b000c7202 */ /* 0x001fc40000000f00 */
[----:B------:R-:W-:-:S05]  /*9b820*/  MOV R13, R10 ;  /* 0x0000000a000d7202 */ /* 0x000fca0000000f00 */
[----:B------:R0:W-:Y:S04]  /*9b830*/  STL.64 [R1+0x4fb0], R12 ;  /* 0x004fb00c01007387 */ /* 0x0001e80000100a00 */
[----:B0-----:R-:W2:Y:S01]  /*9b840*/  LDL.LU R12, [R1+0xa20] ;  /* 0x000a2000010c7983 */ /* 0x001ea20000300800 */
[----:B------:R-:W2:Y:S02]  /*9b850*/  LDL.LU R13, [R1+0xa24] ;  /* 0x000a2400010d7983 */ /* 0x000ea40000300800 */
[----:B------:R-:W2:Y:S02]  /*9b860*/  LDL.LU R14, [R1+0xa28] ;  /* 0x000a2800010e7983 */ /* 0x000ea40000300800 */
[----:B------:R-:W2:Y:S01]  /*9b870*/  LDL.LU R15, [R1+0xa2c] ;  /* 0x000a2c00010f7983 */ /* 0x000ea20000300800 */
[----:B------:R-:W3:Y:S04]  /*9b880*/  LDL.64 R24, [R1+0x50] ;  /* 0x0000500001187983 */ /* 0x000ee80000100a00 */
[----:B---3--:R0:W-:Y:S01]  /*9b890*/  STL.64 [R1+0x4f68], R24 ;  /* 0x004f681801007387 */ /* 0x0081e20000100a00 */
[----:B------:R-:W3:Y:S02]  /*9b8a0*/  LDL.LU R4, [R1+0x740] ;  /* 0x0007400001047983 */ /* 0x000ee40000300800 */
[----:B------:R-:W3:Y:S02]  /*9b8b0*/  LDL.LU R5, [R1+0x744] ;  /* 0x0007440001057983 */ /* 0x000ee40000300800 */
[----:B------:R-:W4:Y:S01]  /*9b8c0*/  LDL.LU R6, [R1+0x748] ;  /* 0x0007480001067983 */ /* 0x000f220000300800 */
[----:B------:R-:W4:Y:S01]  /*9b8d0*/  LDL.LU R7, [R1+0x74c] ;  /* 0x00074c0001077983 */ /* 0x000f220000300800 */
[----:B0-----:R-:W-:Y:S01]  /*9b8e0*/  IMAD.MOV.U32 R24, RZ, RZ, R8 ;  /* 0x000000ffff187224 */ /* 0x001fe200078e0008 */
[----:B------:R-:W-:-:S02]  /*9b8f0*/  MOV R25, R3 ;  /* 0x0000000300197202 */ /* 0x000fc40000000f00 */
[----:B------:R-:W5:Y:S01]  /*9b900*/  LDL.LU R8, [R1+0xa10] ;  /* 0x000a100001087983 */ /* 0x000f620000300800 */
[----:B------:R-:W5:Y:S02]  /*9b910*/  LDL.LU R9, [R1+0xa14] ;  /* 0x000a140001097983 */ /* 0x000f640000300800 */
[----:B------:R-:W5:Y:S02]  /*9b920*/  LDL.LU R10, [R1+0xa18] ;  /* 0x000a1800010a7983 */ /* 0x000f640000300800 */
[----:B------:R-:W5:Y:S01]  /*9b930*/  LDL.LU R11, [R1+0xa1c] ;  /* 0x000a1c00010b7983 */ /* 0x000f620000300800 */
[----:B------:R-:W-:Y:S04]  /*9b940*/  STL.64 [R1+0x4f80], R24 ;  /* 0x004f801801007387 */ /* 0x000fe80000100a00 */
[----:B----4-:R-:W-:Y:S01]  /*9b950*/  STL.64 [R1+0x4f28], R6 ;  /* 0x004f280601007387 */ /* 0x010fe20000100a00 */
[----:B---3--:R0:W-:Y:S03]  /*9b960*/  STL.64 [R1+0x4f20], R4 ;  /* 0x004f200401007387 */ /* 0x0081e60000100a00 */
[----:B0-----:R-:W3:Y:S01]  /*9b970*/  LDL.LU R4, [R1+0x8f0] ;  /* 0x0008f00001047983 */ /* 0x001ee20000300800 */
[----:B------:R-:W3:Y:S02]  /*9b980*/  LDL.LU R5, [R1+0x8f4] ;  /* 0x0008f40001057983 */ /* 0x000ee40000300800 */
[----:B------:R-:W4:Y:S02]  /*9b990*/  LDL.LU R6, [R1+0x8f8] ;  /* 0x0008f80001067983 */ /* 0x000f240000300800 */
[----:B------:R-:W4:Y:S01]  /*9b9a0*/  LDL.LU R7, [R1+0x8fc] ;  /* 0x0008fc0001077983 */ /* 0x000f220000300800 */
[----:B------:R-:W2:Y:S04]  /*9b9b0*/  LDL.64 R24, [R1+0x80] ;  /* 0x0000800001187983 */ /* 0x000ea80000100a00 */
[----:B----4-:R-:W-:Y:S01]  /*9b9c0*/  STL.64 [R1+0x4f38], R6 ;  /* 0x004f380601007387 */ /* 0x010fe20000100a00 */
[----:B---3--:R0:W-:Y:S02]  /*9b9d0*/  STL.64 [R1+0x4f30], R4 ;  /* 0x004f300401007387 */ /* 0x0081e40000100a00 */
[----:B------:R-:W3:Y:S02]  /*9b9e0*/  LDL.LU R16, [R1+0x960] ;  /* 0x0009600001107983 */ /* 0x000ee40000300800 */
[----:B------:R-:W3:Y:S01]  /*9b9f0*/  LDL.LU R17, [R1+0x964] ;  /* 0x0009640001117983 */ /* 0x000ee20000300800 */
[----:B------:R-:W3:Y:S01]  /*9ba00*/  LDL.LU R18, [R1+0x968] ;  /* 0x0009680001127983 */ /* 0x000ee20000300800 */
[----:B------:R-:W3:Y:S01]  /*9ba10*/  LDL.LU R19, [R1+0x96c] ;  /* 0x00096c0001137983 */ /* 0x000ee20000300800 */
[----:B0-----:R-:W-:Y:S01]  /*9ba20*/  MOV R4, R2 ;  /* 0x0000000200047202 */ /* 0x001fe20000000f00 */
[----:B------:R-:W-:-:S07]  /*9ba30*/  IMAD.MOV.U32 R5, RZ, RZ, R0 ;  /* 0x000000ffff057224 */ /* 0x000fce00078e0000 */
[C---:B--2---:R-:W-:Y:S11]  /*9ba40*/  HMMA.16816.F32.BF16 R12, R20.reuse, R4, R12 ;  /* 0x00000004140c723c */ /* 0x044ff6000004180c */
[----:B------:R-:W-:Y:S11]  /*9ba50*/  @!UPT UIADD3 URZ, URZ, URZ, URZ ;  /* 0x0000003f3f3ff290 */ /* 0x000ff6000fffe03f */
[----:B------:R-:W-:Y:S01]  /*9ba60*/  @!UPT UIADD3 URZ, URZ, URZ, URZ ;  /* 0x0000003f3f3ff290 */ /* 0x000fe2000fffe03f */
[----:B------:R0:W-:Y:S01]  /*9ba70*/  STL.64 [R1+0x250], R12 ;  /* 0x0002500c01007387 */ /* 0x0001e20000100a00 */
[----:B------:R-:W-:Y:S03]  /*9ba80*/  STL.64 [R1+0x258], R14 ;  /* 0x0002580e01007387 */ /* 0x000fe60000100a00 */
[----:B0-----:R-:W5:Y:S01]  /*9ba90*/  LDL.LU.64 R12, [R1+0x4fb0] ;  /* 0x004fb000010c7983 */ /* 0x001f620000300a00 */
[----:B------:R0:W-:Y:S03]  /*9baa0*/  STL.64 [R1+0x4f60], R4 ;  /* 0x004f600401007387 */ /* 0x0001e60000100a00 */
        /* <DEDUP_REMOVED lines=10> */
[C---:B-----5:R-:W-:Y:S01]  /*9bb50*/  HMMA.16816.F32.BF16 R8, R20.reuse, R12, R8 ;  /* 0x0000000c1408723c */ /* 0x060fe20000041808 */
[----:B----4-:R-:W-:Y:S01]  /*9bb60*/  STL.64 [R1+0x4f90], R6 ;  /* 0x004f900601007387 */ /* 0x010fe20000100a00 */
[----:B--2---:R0:W-:Y:S03]  /*9bb70*/  STL.64 [R1+0x4f88], R4 ;  /* 0x004f880401007387 */ /* 0x0041e60000100a00 */
[----:B0-----:R-:W2:Y:S01]  /*9bb80*/  LDL.LU R4, [R1+0x950] ;  /* 0x0009500001047983 */ /* 0x001ea20000300800 */
[----:B------:R-:W2:Y:S02]  /*9bb90*/  LDL.LU R5, [R1+0x954] ;  /* 0x0009540001057983 */ /* 0x000ea40000300800 */
[----:B------:R-:W2:Y:S02]  /*9bba0*/  LDL.LU R6, [R1+0x958] ;  /* 0x0009580001067983 */ /* 0x000ea40000300800 */
[----:B------:R-:W2:Y:S11]  /*9bbb0*/  LDL.LU R7, [R1+0x95c] ;  /* 0x00095c0001077983 */ /* 0x000eb60000300800 */
[----:B------:R-:W-:Y:S02]  /*9bbc0*/  @!UPT UIADD3 URZ, URZ, URZ, URZ ;  /* 0x0000003f3f3ff290 */ /* 0x000fe4000fffe03f */
[----:B------:R0:W-:Y:S01]  /*9bbd0*/  STL.64 [R1+0x240], R8 ;  /* 0x0002400801007387 */ /* 0x0001e20000100a00 */
[----:B------:R-:W-:Y:S03]  /*9bbe0*/  STL.64 [R1+0x248], R10 ;  /* 0x0002480a01007387 */ /* 0x000fe60000100a00 */
[----:B0-----:R-:W3:Y:S01]  /*9bbf0*/  LDL.LU.64 R8, [R1+0x4fa8] ;  /* 0x004fa80001087983 */ /* 0x001ee20000300a00 */
[----:B------:R0:W-:Y:S03]  /*9bc00*/  STL.64 [R1+0x4f40], R12 ;  /* 0x004f400c01007387 */ /* 0x0001e60000100a00 */
[----:B0-----:R-:W4:Y:S01]  /*9bc10*/  LDL.LU R12, [R1+0x900] ;  /* 0x00090000010c7983 */ /* 0x001f220000300800 */
[----:B------:R-:W4:Y:S02]  /*9bc20*/  LDL.LU R13, [R1+0x904] ;  /* 0x00090400010d7983 */ /* 0x000f240000300800 */
[----:B------:R-:W5:Y:S02]  /*9bc30*/  LDL.LU R14, [R1+0x908] ;  /* 0x00090800010e7983 */ /* 0x000f640000300800 */
[----:B------:R-:W5:Y:S01]  /*9bc40*/  LDL.LU R15, [R1+0x90c] ;  /* 0x00090c00010f7983 */ /* 0x000f620000300800 */
[----:B---3--:R-:W-:Y:S01]  /*9bc50*/  HMMA.16816.F32.BF16 R20, R20, R8, R16 ;  /* 0x000000081414723c */ /* 0x008fe20000041810 */
[----:B-----5:R-:W-:Y:S01]  /*9bc60*/  STL.64 [R1+0x4f50], R14 ;  /* 0x004f500e01007387 */ /* 0x020fe20000100a00 */
[----:B----4-:R0:W-:Y:S03]  /*9bc70*/  STL.64 [R1+0x4f48], R12 ;  /* 0x004f480c01007387 */ /* 0x0101e60000100a00 */
[----:B0-----:R-:W3:Y:S01]  /*9bc80*/  LDL.LU R12, [R1+0x920] ;  /* 0x00092000010c7983 */ /* 0x001ee20000300800 */
[----:B------:R-:W3:Y:S02]  /*9bc90*/  LDL.LU R13, [R1+0x924] ;  /* 0x00092400010d7983 */ /* 0x000ee40000300800 */
[----:B------:R-:W3:Y:S02]  /*9bca0*/  LDL.LU R14, [R1+0x928] ;  /* 0x00092800010e7983 */ /* 0x000ee40000300800 */
[----:B------:R-:W3:Y:S01]  /*9bcb0*/  LDL.LU R15, [R1+0x92c] ;  /* 0x00092c00010f7983 */ /* 0x000ee20000300800 */
[----:B------:R-:W2:Y:S01]  /*9bcc0*/  LDL.LU.64 R18, [R1+0x4fa0] ;  /* 0x004fa00001127983 */ /* 0x000ea20000300a00 */
[----:B------:R-:W2:Y:S11]  /*9bcd0*/  LDL.LU.64 R16, [R1+0x4f98] ;  /* 0x004f980001107983 */ /* 0x000eb60000300a00 */
[----:B------:R0:W-:Y:S02]  /*9bce0*/  STL.64 [R1+0x190], R20 ;  /* 0x0001901401007387 */ /* 0x0001e40000100a00 */
[----:B------:R-:W-:Y:S01]  /*9bcf0*/  STL.64 [R1+0x198], R22 ;  /* 0x0001981601007387 */ /* 0x000fe20000100a00 */
[----:B------:R-:W-:-:S02]  /*9bd00*/  MOV R2, R24 ;  /* 0x0000001800027202 */ /* 0x000fc40000000f00 */
[----:B------:R-:W-:Y:S01]  /*9bd10*/  MOV R0, R25 ;  /* 0x0000001900007202 */ /* 0x000fe20000000f00 */
[----:B0-----:R-:W4:Y:S01]  /*9bd20*/  LDL.64 R20, [R1+0x20] ;  /* 0x0000200001147983 */ /* 0x001f220000100a00 */
        /* <DEDUP_REMOVED lines=12> */
[----:B------:R0:W-:Y:S01]  /*9bdf0*/  STL.64 [R1+0x170], R24 ;  /* 0x0001701801007387 */ /* 0x0001e20000100a00 */
[----:B------:R-:W-:Y:S03]  /*9be00*/  STL.64 [R1+0x178], R26 ;  /* 0x0001781a01007387 */ /* 0x000fe60000100a00 */
[----:B0-----:R-:W2:Y:S02]  /*9be10*/  LDL.LU.64 R24, [R1+0x4f68] ;  /* 0x004f680001187983 */ /* 0x001ea40000300a00 */
[C---:B--2---:R-:W-:Y:S01]  /*9be20*/  HMMA.16816.F32.BF16 R4, R16.reuse, R24, R4 ;  /* 0x000000181004723c */ /* 0x044fe20000041804 */
[----:B------:R-:W-:Y:S11]  /*9be30*/  MOV R3, R25 ;  /* 0x0000001900037202 */ /* 0x000ff60000000f00 */
[----:B------:R-:W-:Y:S11]  /*9be40*/  @!UPT UIADD3 URZ, URZ, URZ, URZ ;  /* 0x0000003f3f3ff290 */ /* 0x000ff6000fffe03f */
[----:B------:R0:W-:Y:S01]  /*9be50*/  STL.64 [R1+0x160], R4 ;  /* 0x0001600401007387 */ /* 0x0001e20000100a00 */
[----:B------:R1:W-:Y:S03]  /*9be60*/  STL.64 [R1+0x168], R6 ;  /* 0x0001680601007387 */ /* 0x0003e60000100a00 */
[----:B0-----:R-:W2:Y:S01]  /*9be70*/  LDL.LU.64 R4, [R1+0x4f60] ;  /* 0x004f600001047983 */ /* 0x001ea20000300a00 */
[----:B-1----:R-:W-:Y:S02]  /*9be80*/  IMAD.MOV.U32 R6, RZ, RZ, R24 ;  /* 0x000000ffff067224 */ /* 0x002fe400078e0018 */
[----:B------:R-:W3:Y:S02]  /*9be90*/  LDL.LU.64 R24, [R1+0x4f58] ;  /* 0x004f580001187983 */ /* 0x000ee40000300a00 */
[C---:B---3--:R-:W-:Y:S11]  /*9bea0*/  HMMA.16816.F32.BF16 R12, R16.reuse, R24, R12 ;  /* 0x00000018100c723c */ /* 0x048ff6000004180c */
[----:B------:R-:W-:Y:S11]  /*9beb0*/  @!UPT UIADD3 URZ, URZ, URZ, URZ ;  /* 0x0000003f3f3ff290 */ /* 0x000ff6000fffe03f */
[----:B------:R-:W-:Y:S01]  /*9bec0*/  @!UPT UIADD3 URZ, URZ, URZ, URZ ;  /* 0x0000003f3f3ff290 */ /* 0x000fe2000fffe03f */
[----:B------:R-:W-:Y:S01]  /*9bed0*/  STL.64 [R1+0x150], R12 ;  /* 0x0001500c01007387 */ /* 0x000fe20000100a00 */
[----:B------:R0:W-:Y:S03]  /*9bee0*/  STL.64 [R1+0x158], R14 ;  /* 0x0001580e01007387 */ /* 0x0001e60000100a00 */
[----:B0-----:R-:W2:Y:S01]  /*9bef0*/  LDL.LU.64 R14, [R1+0x4f50] ;  /* 0x004f5000010e7983 */ /* 0x001ea20000300a00 */
[----:B------:R-:W2:Y:S02]  /*9bf00*/  LDL.LU.64 R12, [R1+0x4f48] ;  /* 0x004f4800010c7983 */ /* 0x000ea40000300a00 */
[----:B------:R0:W-:Y:S02]  /*9bf10*/  STL.64 [R1+0x4ed8], R24 ;  /* 0x004ed81801007387 */ /* 0x0001e40000100a00 */
[----:B0-----:R-:W4:Y:S01]  /*9bf20*/  LDL.LU R24, [R1+0x910] ;  /* 0x0009100001187983 */ /* 0x001f220000300800 */
[----:B------:R-:W4:Y:S02]  /*9bf30*/  LDL.LU R25, [R1+0x914] ;  /* 0x0009140001197983 */ /* 0x000f240000300800 */
[----:B------:R-:W4:Y:S02]  /*9bf40*/  LDL.LU R26, [R1+0x918] ;  /* 0x00091800011a7983 */ /* 0x000f240000300800 */
[----:B------:R-:W4:Y:S02]  /*9bf50*/  LDL.LU R27, [R1+0x91c] ;  /* 0x00091c00011b7983 */ /* 0x000f240000300800 */
[----:B----4-:R-:W-:Y:S11]  /*9bf60*/  HMMA.16816.F32.BF16 R24, R16, R20, R24 ;  /* 0x000000141018723c */ /* 0x010ff60000041818 */
[----:B------:R-:W-:Y:S11]  /*9bf70*/  @!UPT UIADD3 URZ, URZ, URZ, URZ ;  /* 0x0000003f3f3ff290 */ /* 0x000ff6000fffe03f */
[----:B------:R-:W-:Y:S01]  /*9bf80*/  @!UPT UIADD3 URZ, URZ, URZ, URZ ;  /* 0x0000003f3f3ff290 */ /* 0x000fe2000fffe03f */
[----:B------:R-:W-:Y:S01]  /*9bf90*/  STL.64 [R1+0x140], R24 ;  /* 0x0001401801007387 */ /* 0x000fe20000100a00 */
[----:B------:R-:W-:Y:S02]  /*9bfa0*/  STL.64 [R1+0x148], R26 ;  /* 0x0001481a01007387 */ /* 0x000fe40000100a00 */
[----:B------:R0:W-:Y:S02]  /*9bfb0*/  STL.64 [R1+0x4ed0], R20 ;  /* 0x004ed01401007387 */ /* 0x0001e40000100a00 */
[----:B0-----:R-:W3:Y:S01]  /*9bfc0*/  LDL.LU R20, [R1+0x6d0] ;  /* 0x0006d00001147983 */ /* 0x001ee20000300800 */
[----:B------:R-:W3:Y:S02]  /*9bfd0*/  LDL.LU R21, [R1+0x6d4] ;  /* 0x0006d40001157983 */ /* 0x000ee40000300800 */
[----:B------:R-:W4:Y:S02]  /*9bfe0*/  LDL.LU R22, [R1+0x6d8] ;  /* 0x0006d80001167983 */ /* 0x000f240000300800 */
[----:B------:R-:W4:Y:S01]  /*9bff0*/  LDL.LU R23, [R1+0x6dc] ;  /* 0x0006dc0001177983 */ /* 0x000f220000300800 */
[----:B------:R-:W-:-:S02]  /*9c000*/  MOV R24, R6 ;  /* 0x0000000600187202 */ /* 0x000fc40000000f00 */
[C---:B--2---:R-:W-:Y:S01]  /*9c010*/  HMMA.16816.F32.BF16 R4, R16.reuse, R4, R12 ;  /* 0x000000041004723c */ /* 0x044fe2000004180c */
[----:B----4-:R-:W-:Y:S01]  /*9c020*/  STL.64 [R1+0x4ee8], R22 ;  /* 0x004ee81601007387 */ /* 0x010fe20000100a00 */
[----:B---3--:R0:W-:Y:S03]  /*9c030*/  STL.64 [R1+0x4ee0], R20 ;  /* 0x004ee01401007387 */ /* 0x0081e60000100a00 */
[----:B0-----:R-:W2:Y:S01]  /*9c040*/  LDL.LU R20, [R1+0x6e0] ;  /* 0x0006e00001147983 */ /* 0x001ea20000300800 */
[----:B------:R-:W2:Y:S02]  /*9c050*/  LDL.LU R21, [R1+0x6e4] ;  /* 0x0006e40001157983 */ /* 0x000ea40000300800 */
[----:B------:R-:W2:Y:S02]  /*9c060*/  LDL.LU R22, [R1+0x6e8] ;  /* 0x0006e80001167983 */ /* 0x000ea40000300800 */
[----:B------:R-:W2:Y:S01]  /*9c070*/  LDL.LU R23, [R1+0x6ec] ;  /* 0x0006ec0001177983 */ /* 0x000ea20000300800 */
[----:B------:R-:W3:Y:S11]  /*9c080*/  LDL.LU.64 R12, [R1+0x4f40] ;  /* 0x004f4000010c7983 */ /* 0x000ef60000300a00 */
[----:B------:R-:W-:Y:S01]  /*9c090*/  @!UPT UIADD3 URZ, URZ, URZ, URZ ;  /* 0x0000003f3f3ff290 */ /* 0x000fe2000fffe03f */
[----:B------:R-:W-:Y:S02]  /*9c0a0*/  STL.64 [R1+0x130], R4 ;  /* 0x0001300401007387 */ /* 0x000fe40000100a00 */
[----:B------:R0:W-:Y:S02]  /*9c0b0*/  STL.64 [R1+0x138], R6 ;  /* 0x0001380601007387 */ /* 0x0001e40000100a00 */
[----:B0-----:R-:W3:Y:S01]  /*9c0c0*/  LDL.LU.64 R6, [R1+0x4f38] ;  /* 0x004f380001067983 */ /* 0x001ee20000300a00 */
[----:B------:R-:W3:Y:S02]  /*9c0d0*/  LDL.LU.64 R4, [R1+0x4f30] ;  /* 0x004f300001047983 */ /* 0x000ee40000300a00 */
[C---:B---3--:R-:W-:Y:S01]  /*9c0e0*/  HMMA.16816.F32.BF16 R12, R16.reuse, R12, R4 ;  /* 0x0000000c100c723c */ /* 0x048fe20000041804 */
[----:B------:R-:W3:Y:S01]  /*9c0f0*/  LDL.LU.64 R6, [R1+0x4f28] ;  /* 0x004f280001067983 */ /* 0x000ee20000300a00 */
[----:B------:R-:W3:Y:S11]  /*9c100*/  LDL.LU.64 R4, [R1+0x4f20] ;  /* 0x004f200001047983 */ /* 0x000ef60000300a00 */
[----:B------:R-:W-:Y:S10]  /*9c110*/  @!UPT UIADD3 URZ, URZ, URZ, URZ ;  /* 0x0000003f3f3ff290 */ /* 0x000ff4000fffe03f */
[----:B------:R-:W-:Y:S01]  /*9c120*/  STL.64 [R1+0x120], R12 ;  /* 0x0001200c01007387 */ /* 0x000fe20000100a00 */
[----:B------:R0:W-:Y:S03]  /*9c130*/  STL.64 [R1+0x128], R14 ;  /* 0x0001280e01007387 */ /* 0x0001e60000100a00 */
[----:B0-----:R-:W4:Y:S01]  /*9c140*/  LDL.LU.64 R14, [R1+0x4f18] ;  /* 0x004f1800010e7983 */ /* 0x001f220000300a00 */
[----:B------:R-:W4:Y:S02]  /*9c150*/  LDL.LU.64 R12, [R1+0x4f10] ;  /* 0x004f1000010c7983 */ /* 0x000f240000300a00 */
[----:B----4-:R-:W-:Y:S01]  /*9c160*/  HMMA.16816.F32.BF16 R16, R16, R8, R12 ;  /* 0x000000081010723c */ /* 0x010fe2000004180c */
[----:B------:R-:W3:Y:S01]  /*9c170*/  LDL.LU.64 R14, [R1+0x4f08] ;  /* 0x004f0800010e7983 */ /* 0x000ee20000300a00 */
[----:B------:R-:W3:Y:S02]  /*9c180*/  LDL.LU.64 R12, [R1+0x4f00] ;  /* 0x004f0000010c7983 */ /* 0x000ee40000300a00 */
[----:B------:R0:W-:Y:S03]  /*9c190*/  STL.64 [R1+0x4eb8], R8 ;  /* 0x004eb80801007387 */ /* 0x0001e60000100a00 */
[----:B0-----:R-:W-:-:S02]  /*9c1a0*/  MOV R8, R2 ;  /* 0x0000000200087202 */ /* 0x001fc40000000f00 */
[----:B------:R-:W-:Y:S11]  /*9c1b0*/  MOV R9, R0 ;  /* 0x0000000000097202 */ /* 0x000ff60000000f00 */
[----:B------:R-:W-:Y:S03]  /*9c1c0*/  @!UPT UIADD3 URZ, URZ, URZ, URZ ;  /* 0x0000003f3f3ff290 */ /* 0x000fe6000fffe03f */
[----:B------:R0:W-:Y:S01]  /*9c1d0*/  STL.64 [R1+0xb0], R16 ;  /* 0x0000b01001007387 */ /* 0x0001e20000100a00 */
[----:B------:R-:W-:Y:S03]  /*9c1e0*/  STL.64 [R1+0xb8], R18 ;  /* 0x0000b81201007387 */ /* 0x000fe60000100a00 */
[----:B0-----:R-:W4:Y:S01]  /*9c1f0*/  LDL.64 R16, [R1+0x70] ;  /* 0x0000700001107983 */ /* 0x001f220000100a00 */
[C---:B---3--:R-:W-:Y:S03]  /*9c200*/  HMMA.16816.F32.BF16 R8, R12.reuse, R8, R4 ;  /* 0x000000080c08723c */ /* 0x048fe60000041804 */
[----:B------:R-:W4:Y:S01]  /*9c210*/  LDL.LU.64 R6, [R1+0x4ef8] ;  /* 0x004ef80001067983 */ /* 0x000f220000300a00 */
[----:B------:R-:W4:Y:S11]  /*9c220*/  LDL.LU.64 R4, [R1+0x4ef0] ;  /* 0x004ef00001047983 */ /* 0x000f360000300a00 */
[----:B------:R-:W-:Y:S08]  /*9c230*/  @!UPT UIADD3 URZ, URZ, URZ, URZ ;  /* 0x0000003f3f3ff290 */ /* 0x000ff0000fffe03f */
[----:B------:R-:W-:Y:S01]  /*9c240*/  STL.64 [R1+0xa0], R8 ;  /* 0x0000a00801007387 */ /* 0x000fe20000100a00 */
[----:B------:R4:W-:Y:S02]  /*9c250*/  STL.64 [R1+0xa8], R10 ;  /* 0x0000a80a01007387 */ /* 0x0009e40000100a00 */
[----:B----4-:R-:W-:Y:S01]  /*9c260*/  HMMA.16816.F32.BF16 R8, R12, R16, R4 ;  /* 0x000000100c08723c */ /* 0x010fe20000041804 */
[----:B------:R-:W3:Y:S11]  /*9c270*/  LDL.LU R4, [R1+0x680] ;  /* 0x0006800001047983 */ /* 0x000ef60000300800 */
[----:B------:R-:W-:Y:S11]  /*9c280*/  @!UPT UIADD3 URZ, URZ, URZ, URZ ;  /* 0x0000003f3f3ff290 */ /* 0x000ff6000fffe03f */
[----:B------:R0:W-:Y:S01]  /*9c290*/  STL.64 [R1+0x90], R8 ;  /* 0x0000900801007387 */ /* 0x0001e20000100a00 */
[----:B------:R1:W-:Y:S02]  /*9c2a0*/  STL.64 [R1+0x98], R10 ;  /* 0x0000980a01007387 */ /* 0x0003e40000100a00 */
[----:B------:R-:W3:Y:S02]  /*9c2b0*/  LDL.LU R5, [R1+0x684] ;  /* 0x0006840001057983 */ /* 0x000ee40000300800 */
[----:B------:R-:W4:Y:S01]  /*9c2c0*/  LDL.LU R6, [R1+0x688] ;  /* 0x0006880001067983 */ /* 0x000f220000300800 */
[----:B------:R-:W4:Y:S04]  /*9c2d0*/  LDL.LU R7, [R1+0x68c] ;  /* 0x00068c0001077983 */ /* 0x000f280000300800 */
[----:B0-----:R-:W5:Y:S01]  /*9c2e0*/  LDL.LU R8, [R1+0x6a0] ;  /* 0x0006a00001087983 */ /* 0x001f620000300800 */
[----:B------:R-:W5:Y:S02]  /*9c2f0*/  LDL.LU R9, [R1+0x6a4] ;  /* 0x0006a40001097983 */ /* 0x000f640000300800 */
[----:B-1----:R-:W3:Y:S02]  /*9c300*/  LDL.LU R10, [R1+0x6a8] ;  /* 0x0006a800010a7983 */ /* 0x002ee40000300800 */
[----:B------:R-:W3:Y:S02]  /*9c310*/  LDL.LU R11, [R1+0x6ac] ;  /* 0x0006ac00010b7983 */ /* 0x000ee40000300800 */
[----:B------:R-:W-:-:S07]  /*9c320*/  IMAD.MOV.U32 R25, RZ, RZ, R3 ;  /* 0x000000ffff197224 */ /* 0x000fce00078e0003 */
[C---:B--2---:R-:W-:Y:S01]  /*9c330*/  HMMA.16816.F32.BF16 R24, R12.reuse, R24, R20 ;  /* 0x000000180c18723c */ /* 0x044fe20000041814 */
[----:B---3--:R-:W-:Y:S01]  /*9c340*/  STL.64 [R1+0x4ec8], R10 ;  /* 0x004ec80a01007387 */ /* 0x008fe20000100a00 */
[----:B-----5:R0:W-:Y:S03]  /*9c350*/  STL.64 [R1+0x4ec0], R8 ;  /* 0x004ec00801007387 */ /* 0x0201e60000100a00 */
[----:B0-----:R-:W2:Y:S01]  /*9c360*/  LDL.LU R8, [R1+0x6c0] ;  /* 0x0006c00001087983 */ /* 0x001ea20000300800 */
[----:B------:R-:W2:Y:S02]  /*9c370*/  LDL.LU R9, [R1+0x6c4] ;  /* 0x0006c40001097983 */ /* 0x000ea40000300800 */
[----:B------:R-:W2:Y:S02]  /*9c380*/  LDL.LU R10, [R1+0x6c8] ;  /* 0x0006c800010a7983 */ /* 0x000ea40000300800 */
[----:B------:R-:W2:Y:S01]  /*9c390*/  LDL.LU R11, [R1+0x6cc] ;  /* 0x0006cc00010b7983 */ /* 0x000ea20000300800 */
[----:B----4-:R-:W-:Y:S01]  /*9c3a0*/  STL.64 [R1+0x4eb0], R6 ;  /* 0x004eb00601007387 */ /* 0x010fe20000100a00 */
[----:B------:R0:W-:Y:S03]  /*9c3b0*/  STL.64 [R1+0x4ea8], R4 ;  /* 0x004ea80401007387 */ /* 0x0001e60000100a00 */
[----:B0-----:R-:W3:Y:S01]  /*9c3c0*/  LDL.64 R4, [R1] ;  /* 0x0000000001047983 */ /* 0x001ee20000100a00 */
[----:B------:R0:W-:Y:S03]  /*9c3d0*/  STL.64 [R1+0x4e90], R16 ;  /* 0x004e901001007387 */ /* 0x0001e60000100a00 */
[----:B0-----:R-:W4:Y:S01]  /*9c3e0*/  LDL.64 R16, [R1+0x10] ;  /* 0x0000100001107983 */ /* 0x001f220000100a00 */
[----:B------:R-:W5:Y:S02]  /*9c3f0*/  LDL.LU.64 R22, [R1+0x4ee8] ;  /* 0x004ee80001167983 */ /* 0x000f640000300a00 */
[----:B------:R-:W5:Y:S02]  /*9c400*/  LDL.LU.64 R20, [R1+0x4ee0] ;  /* 0x004ee00001147983 */ /* 0x000f640000300a00 */
[----:B------:R0:W-:Y:S01]  /*9c410*/  STL.64 [R1+0x60], R24 ;  /* 0x0000601801007387 */ /* 0x0001e20000100a00 */
[----:B------:R-:W-:Y:S04]  /*9c420*/  STL.64 [R1+0x68], R26 ;  /* 0x0000681a01007387 */ /* 0x000fe80000100a00 */
[----:B0-----:R-:W5:Y:S02]  /*9c430*/  LDL.LU.64 R24, [R1+0x4ed8] ;  /* 0x004ed80001187983 */ /* 0x001f640000300a00 */
[C---:B-----5:R-:W-:Y:S11]  /*9c440*/  HMMA.16816.F32.BF16 R20, R12.reuse, R24, R20 ;  /* 0x000000180c14723c */ /* 0x060ff60000041814 */
[----:B------:R-:W-:Y:S11]  /*9c450*/  @!UPT UIADD3 URZ, URZ, URZ, URZ ;  /* 0x0000003f3f3ff290 */ /* 0x000ff6000fffe03f */
[----:B------:R-:W-:Y:S01]  /*9c460*/  @!UPT UIADD3 URZ, URZ, URZ, URZ ;  /* 0x0000003f3f3ff290 */ /* 0x000fe2000fffe03f */
[----:B------:R0:W-:Y:S01]  /*9c470*/  STL.64 [R1+0x30], R20 ;  /* 0x0000301401007387 */ /* 0x0001e20000100a00 */
[----:B------:R-:W-:Y:S03]  /*9c480*/  STL.64 [R1+0x38], R22 ;  /* 0x0000381601007387 */ /* 0x000fe60000100a00 */
[----:B0-----:R-:W2:Y:S01]  /*9c490*/  LDL.LU.64 R20, [R1+0x4ed0] ;  /* 0x004ed00001147983 */ /* 0x001ea20000300a00 */
[----:B------:R0:W-:Y:S03]  /*9c4a0*/  STL.64 [R1+0x4e68], R24 ;  /* 0x004e681801007387 */ /* 0x0001e60000100a00 */
[----:B0-----:R-:W5:Y:S01]  /*9c4b0*/  LDL.64 R24, [R1+0x50] ;  /* 0x0000500001187983 */ /* 0x001f620000100a00 */
[C---:B--2---:R-:W-:Y:S11]  /*9c4c0*/  HMMA.16816.F32.BF16 R8, R12.reuse, R20, R8 ;  /* 0x000000140c08723c */ /* 0x044ff60000041808 */
[----:B------:R-:W-:Y:S11]  /*9c4d0*/  @!UPT UIADD3 URZ, URZ, URZ, URZ ;  /* 0x0000003f3f3ff290 */ /* 0x000ff6000fffe03f */
[----:B------:R-:W-:Y:S01]  /*9c4e0*/  @!UPT UIADD3 URZ, URZ, URZ, URZ ;  /* 0x0000003f3f3ff290 */ /* 0x000fe2000fffe03f */
[----:B------:R-:W-:Y:S01]  /*9c4f0*/  STL.64 [R1+0x110], R8 ;  /* 0x0001100801007387 */ /* 0x000fe20000100a00 */
[----:B------:R0:W-:Y:S03]  /*9c500*/  STL.64 [R1+0x118], R10 ;  /* 0x0001180a01007387 */ /* 0x0001e60000100a00 */
[----:B0-----:R-:W3:Y:S01]  /*9c510*/  LDL.LU.64 R10, [R1+0x4ec8] ;  /* 0x004ec800010a7983 */ /* 0x001ee20000300a00 */
[----:B------:R-:W3:Y:S02]  /*9c520*/  LDL.LU.64 R8, [R1+0x4ec0] ;  /* 0x004ec00001087983 */ /* 0x000ee40000300a00 */
[----:B------:R0:W-:Y:S02]  /*9c530*/  STL.64 [R1+0x4e60], R20 ;  /* 0x004e601401007387 */ /* 0x0001e40000100a00 */
[----:B0-----:R-:W2:Y:S01]  /*9c540*/  LDL.LU R20, [R1+0x6b0] ;  /* 0x0006b00001147983 */ /* 0x001ea20000300800 */
[----:B------:R-:W2:Y:S02]  /*9c550*/  LDL.LU R21, [R1+0x6b4] ;  /* 0x0006b40001157983 */ /* 0x000ea40000300800 */
[----:B------:R-:W2:Y:S02]  /*9c560*/  LDL.LU R22, [R1+0x6b8] ;  /* 0x0006b80001167983 */ /* 0x000ea40000300800 */
[----:B------:R-:W2:Y:S02]  /*9c570*/  LDL.LU R23, [R1+0x6bc] ;  /* 0x0006bc0001177983 */ /* 0x000ea40000300800 */
[----:B----4-:R-:W-:Y:S01]  /*9c580*/  IMAD.MOV.U32 R2, RZ, RZ, R16 ;  /* 0x000000ffff027224 */ /* 0x010fe200078e0010 */
[----:B------:R-:W-:Y:S01]  /*9c590*/  MOV R0, R17 ;  /* 0x0000001100007202 */ /* 0x000fe20000000f00 */
[C---:B--2---:R-:W-:Y:S11]  /*9c5a0*/  HMMA.16816.F32.BF16 R20, R12.reuse, R16, R20 ;  /* 0x000000100c14723c */ /* 0x044ff60000041814 */
[----:B------:R-:W-:Y:S11]  /*9c5b0*/  @!UPT UIADD3 URZ, URZ, URZ, URZ ;  /* 0x0000003f3f3ff290 */ /* 0x000ff6000fffe03f */
[----:B------:R-:W-:Y:S01]  /*9c5c0*/  @!UPT UIADD3 URZ, URZ, URZ, URZ ;  /* 0x0000003f3f3ff290 */ /* 0x000fe2000fffe03f */
[----:B------:R0:W-:Y:S01]  /*9c5d0*/  STL.64 [R1+0x230], R20 ;  /* 0x0002301401007387 */ /* 0x0001e20000100a00 */
[----:B------:R1:W-:Y:S02]  /*9c5e0*/  STL.64 [R1+0x238], R22 ;  /* 0x0002381601007387 */ /* 0x0003e40000100a00 */
[----:B------:R-:W2:Y:S01]  /*9c5f0*/  LDL.64 R16, [R1+0x80] ;  /* 0x0000800001107983 */ /* 0x000ea20000100a00 */
[----:B0-----:R-:W4:Y:S01]  /*9c600*/  LDL.LU R20, [R1+0x650] ;  /* 0x0006500001147983 */ /* 0x001f220000300800 */
[----:B------:R-:W4:Y:S02]  /*9c610*/  LDL.LU R21, [R1+0x654] ;  /* 0x0006540001157983 */ /* 0x000f240000300800 */
[----:B-1----:R-:W2:Y:S02]  /*9c620*/  LDL.LU R22, [R1+0x658] ;  /* 0x0006580001167983 */ /* 0x002ea40000300800 */
[----:B------:R-:W2:Y:S01]  /*9c630*/  LDL.LU R23, [R1+0x65c] ;  /* 0x00065c0001177983 */ /* 0x000ea20000300800 */
[----:B---3--:R-:W-:Y:S01]  /*9c640*/  HMMA.16816.F32.BF16 R8, R12, R4, R8 ;  /* 0x000000040c08723c */ /* 0x008fe20000041808 */
[----:B--2---:R-:W-:Y:S01]  /*9c650*/  STL.64 [R1+0x4e78], R22 ;  /* 0x004e781601007387 */ /* 0x004fe20000100a00 */
[----:B----4-:R0:W-:Y:S03]  /*9c660*/  STL.64 [R1+0x4e70], R20 ;  /* 0x004e701401007387 */ /* 0x0101e60000100a00 */
        /* <DEDUP_REMOVED lines=9> */
[----:B------:R-:W2:Y:S02]  /*9c700*/  LDL.LU R23, [R1+0x67c] ;  /* 0x00067c0001177983 */ /* 0x000ea40000300800 */
[----:B------:R0:W-:Y:S01]  /*9c710*/  STL.64 [R1+0x360], R8 ;  /* 0x0003600801007387 */ /* 0x0001e20000100a00 */
[----:B------:R1:W-:Y:S03]  /*9c720*/  STL.64 [R1+0x368], R10 ;  /* 0x0003680a01007387 */ /* 0x0003e60000100a00 */
[----:B0-----:R-:W3:Y:S01]  /*9c730*/  LDL.LU.64 R8, [R1+0x4eb8] ;  /* 0x004eb80001087983 */ /* 0x001ee20000300a00 */
[----:B-1----:R-:W-:Y:S01]  /*9c740*/  MOV R10, R4 ;  /* 0x00000004000a7202 */ /* 0x002fe20000000f00 */
[----:B------:R-:W-:-:S02]  /*9c750*/  IMAD.MOV.U32 R11, RZ, RZ, R5 ;  /* 0x000000ffff0b7224 */ /* 0x000fc400078e0005 */
[----:B------:R-:W3:Y:S01]  /*9c760*/  LDL.LU.64 R6, [R1+0x4eb0] ;  /* 0x004eb00001067983 */ /* 0x000ee20000300a00 */
[----:B------:R-:W3:Y:S02]  /*9c770*/  LDL.LU.64 R4, [R1+0x4ea8] ;  /* 0x004ea80001047983 */ /* 0x000ee40000300a00 */
[----:B---3--:R-:W-:Y:S02]  /*9c780*/  HMMA.16816.F32.BF16 R12, R12, R8, R4 ;  /* 0x000000080c0c723c */ /* 0x008fe40000041804 */
[----:B------:R-:W3:Y:S01]  /*9c790*/  LDL.LU.64 R6, [R1+0x4ea0] ;  /* 0x004ea00001067983 */ /* 0x000ee20000300a00 */
[----:B------:R-:W3:Y:S11]  /*9c7a0*/  LDL.LU.64 R4, [R1+0x4e98] ;  /* 0x004e980001047983 */ /* 0x000ef60000300a00 */
[----:B------:R-:W-:Y:S09]  /*9c7b0*/  @!UPT UIADD3 URZ, URZ, URZ, URZ ;  /* 0x0000003f3f3ff290 */ /* 0x000ff2000fffe03f */
[----:B------:R0:W-:Y:S01]  /*9c7c0*/  STL.64 [R1+0x350], R12 ;  /* 0x0003500c01007387 */ /* 0x0001e20000100a00 */
[----:B------:R1:W-:Y:S03]  /*9c7d0*/  STL.64 [R1+0x358], R14 ;  /* 0x0003580e01007387 */ /* 0x0003e60000100a00 */
[----:B0-----:R-:W3:Y:S01]  /*9c7e0*/  LDL.LU R12, [R1+0x490] ;  /* 0x00049000010c7983 */ /* 0x001ee20000300800 */
[----:B------:R-:W3:Y:S02]  /*9c7f0*/  LDL.LU R13, [R1+0x494] ;  /* 0x00049400010d7983 */ /* 0x000ee40000300800 */
[----:B-1----:R-:W3:Y:S02]  /*9c800*/  LDL.LU R14, [R1+0x498] ;  /* 0x00049800010e7983 */ /* 0x002ee40000300800 */
[----:B------:R-:W3:Y:S01]  /*9c810*/  LDL.LU R15, [R1+0x49c] ;  /* 0x00049c00010f7983 */ /* 0x000ee20000300800 */
[----:B------:R-:W-:Y:S01]  /*9c820*/  STL.64 [R1+0x4e40], R10 ;  /* 0x004e400a01007387 */ /* 0x000fe20000100a00 */
[----:B------:R0:W-:Y:S02]  /*9c830*/  STL.64 [R1+0x4e38], R8 ;  /* 0x004e380801007387 */ /* 0x0001e40000100a00 */
[----:B0-----:R-:W-:-:S02]  /*9c840*/  MOV R8, R2 ;  /* 0x0000000200087202 */ /* 0x001fc40000000f00 */
[----:B------:R-:W-:-:S05]  /*9c850*/  MOV R9, R0 ;  /* 0x0000000000097202 */ /* 0x000fca0000000f00 */
[----:B------:R0:W-:Y:S04]  /*9c860*/  STL.64 [R1+0x4e58], R8 ;  /* 0x004e580801007387 */ /* 0x0001e80000100a00 */
[----:B0-----:R-:W4:Y:S01]  /*9c870*/  LDL.LU R8, [R1+0x690] ;  /* 0x0006900001087983 */ /* 0x001f220000300800 */
[----:B------:R-:W4:Y:S02]  /*9c880*/  LDL.LU R9, [R1+0x694] ;  /* 0x0006940001097983 */ /* 0x000f240000300800 */
[----:B------:R-:W4:Y:S02]  /*9c890*/  LDL.LU R10, [R1+0x698] ;  /* 0x00069800010a7983 */ /* 0x000f240000300800 */
[----:B------:R-:W4:Y:S01]  /*9c8a0*/  LDL.LU R11, [R1+0x69c] ;  /* 0x00069c00010b7983 */ /* 0x000f220000300800 */
[C---:B---3--:R-:W-:Y:S11]  /*9c8b0*/  HMMA.16816.F32.BF16 R12, R4.reuse, R16, R12 ;  /* 0x00000010040c723c */ /* 0x048ff6000004180c */
[----:B------:R-:W-:Y:S11]  /*9c8c0*/  @!UPT UIADD3 URZ, URZ, URZ, URZ ;  /* 0x0000003f3f3ff290 */ /* 0x000ff6000fffe03f */
[----:B------:R-:W-:Y:S01]  /*9c8d0*/  @!UPT UIADD3 URZ, URZ, URZ, URZ ;  /* 0x0000003f3f3ff290 */ /* 0x000fe2000fffe03f */
[----:B------:R0:W-:Y:S01]  /*9c8e0*/  STL.64 [R1+0x490], R12 ;  /* 0x0004900c01007387 */ /* 0x0001e20000100a00 */
[----:B------:R-:W-:Y:S02]  /*9c8f0*/  STL.64 [R1+0x498], R14 ;  /* 0x0004980e01007387 */ /* 0x000fe40000100a00 */
[----:B0-----:R-:W-:Y:S01]  /*9c900*/  IMAD.MOV.U32 R13, RZ, RZ, R16 ;  /* 0x000000ffff0d7224 */ /* 0x001fe200078e0010 */
[----:B------:R-:W-:Y:S02]  /*9c910*/  MOV R12, R17 ;  /* 0x00000011000c7202 */ /* 0x000fe40000000f00 */
        /* <DEDUP_REMOVED lines=8> */
[----:B-----5:R-:W-:Y:S01]  /*9c9a0*/  IMAD.MOV.U32 R15, RZ, RZ, R24 ;  /* 0x000000ffff0f7224 */ /* 0x020fe200078e0018 */
[----:B------:R-:W-:Y:S01]  /*9c9b0*/  MOV R14, R25 ;  /* 0x00000019000e7202 */ /* 0x000fe20000000f00 */
[----:B--2---:R-:W-:Y:S11]  /*9c9c0*/  HMMA.16816.F32.BF16 R20, R4, R24, R20 ;  /* 0x000000180414723c */ /* 0x004ff60000041814 */
[----:B------:R-:W-:Y:S11]  /*9c9d0*/  @!UPT UIADD3 URZ, URZ, URZ, URZ ;  /* 0x0000003f3f3ff290 */ /* 0x000ff6000fffe03f */
[----:B------:R-:W-:Y:S01]  /*9c9e0*/  @!UPT UIADD3 URZ, URZ, URZ, URZ ;  /* 0x0000003f3f3ff290 */ /* 0x000fe2000fffe03f */
[----:B------:R-:W-:Y:S01]  /*9c9f0*/  STL.64 [R1+0x560], R20 ;  /* 0x0005601401007387 */ /* 0x000fe20000100a00 */
[----:B------:R0:W-:Y:S03]  /*9ca00*/  STL.64 [R1+0x568], R22 ;  /* 0x0005681601007387 */ /* 0x0001e60000100a00 */
[----:B0-----:R-:W2:Y:S01]  /*9ca10*/  LDL.LU.64 R22, [R1+0x4e78] ;  /* 0x004e780001167983 */ /* 0x001ea20000300a00 */
[----:B------:R-:W2:Y:S02]  /*9ca20*/  LDL.LU.64 R20, [R1+0x4e70] ;  /* 0x004e700001147983 */ /* 0x000ea40000300a00 */
[----:B------:R-:W2:Y:S01]  /*9ca30*/  LDL.LU.64 R24, [R1+0x4e68] ;  /* 0x004e680001187983 */ /* 0x000ea20000300a00 */
[----:B------:R-:W0:Y:S01]  /*9ca40*/  S2R R0, SR_TID.X ;  /* 0x0000000000007919 */ /* 0x000e220000002100 */
[----:B------:R-:W-:Y:S02]  /*9ca50*/  STL.64 [R1+0x4e50], R14 ;  /* 0x004e500e01007387 */ /* 0x000fe40000100a00 */
[----:B------:R1:W-:Y:S02]  /*9ca60*/  STL.64 [R1+0x4e48], R12 ;  /* 0x004e480c01007387 */ /* 0x0003e40000100a00 */
[----:B-1----:R-:W3:Y:S01]  /*9ca70*/  LDL.LU R12, [R1+0x8e0] ;  /* 0x0008e000010c7983 */ /* 0x002ee20000300800 */
[----:B------:R-:W3:Y:S02]  /*9ca80*/  LDL.LU R13, [R1+0x8e4] ;  /* 0x0008e400010d7983 */ /* 0x000ee40000300800 */
[----:B------:R-:W3:Y:S02]  /*9ca90*/  LDL.LU R14, [R1+0x8e8] ;  /* 0x0008e800010e7983 */ /* 0x000ee40000300800 */
[----:B------:R-:W3:Y:S01]  /*9caa0*/  LDL.LU R15, [R1+0x8ec] ;  /* 0x0008ec00010f7983 */ /* 0x000ee20000300800 */
[----:B0-----:R-:W-:-:S04]  /*9cab0*/  LOP3.LUT R27, R0, 0x7, RZ, 0xc0, !PT ;  /* 0x00000007001b7812 */ /* 0x001fc800078ec0ff */
[----:B------:R-:W-:Y:S02]  /*9cac0*/  SHF.L.U32 R19, R27, 0x4, RZ ;  /* 0x000000041b137819 */ /* 0x000fe400000006ff */
[C---:B--2---:R-:W-:Y:S01]  /*9cad0*/  HMMA.16816.F32.BF16 R24, R4.reuse, R24, R20 ;  /* 0x000000180418723c */ /* 0x044fe20000041814 */
[----:B------:R-:W4:Y:S11]  /*9cae0*/  LDL.LU.64 R20, [R1+0x4e60] ;  /* 0x004e600001147983 */ /* 0x000f360000300a00 */
[----:B------:R-:W-:Y:S11]  /*9caf0*/  @!UPT UIADD3 URZ, URZ, URZ, URZ ;  /* 0x0000003f3f3ff290 */ /* 0x000ff6000fffe03f */
[----:B------:R-:W-:Y:S01]  /*9cb00*/  STL.64 [R1+0x570], R24 ;  /* 0x0005701801007387 */ /* 0x000fe20000100a00 */
[----:B------:R-:W-:Y:S03]  /*9cb10*/  STL.64 [R1+0x578], R26 ;  /* 0x0005781a01007387 */ /* 0x000fe60000100a00 */
[----:B------:R-:W0:Y:S01]  /*9cb20*/  S2R R28, SR_TID.X ;  /* 0x00000000001c7919 */ /* 0x000e220000002100 */
[----:B----4-:R-:W-:Y:S11]  /*9cb30*/  HMMA.16816.F32.BF16 R8, R4, R20, R8 ;  /* 0x000000140408723c */ /* 0x010ff60000041808 */
[----:B------:R-:W-:Y:S11]  /*9cb40*/  @!UPT UIADD3 URZ, URZ, URZ, URZ ;  /* 0x0000003f3f3ff290 */ /* 0x000ff6000fffe03f */
[----:B------:R-:W-:Y:S01]  /*9cb50*/  @!UPT UIADD3 URZ, URZ, URZ, URZ ;  /* 0x0000003f3f3ff290 */ /* 0x000fe2000fffe03f */
[----:B------:R1:W-:Y:S01]  /*9cb60*/  STL.64 [R1+0x580], R8 ;  /* 0x0005800801007387 */ /* 0x0003e20000100a00 */
[----:B------:R3:W-:Y:S03]  /*9cb70*/  STL.64 [R1+0x588], R10 ;  /* 0x0005880a01007387 */ /* 0x0007e60000100a00 */
[----:B-1----:R-:W3:Y:S01]  /*9cb80*/  LDL.LU.64 R8, [R1+0x4e58] ;  /* 0x004e580001087983 */ /* 0x002ee20000300a00 */
[----:B------:R-:W-:-:S04]  /*9cb90*/  SHF.L.U32 R3, R0, 0x8, RZ ;  /* 0x0000000800037819 */ /* 0x000fc800000006ff */
[----:B------:R-:W-:-:S04]  /*9cba0*/  LOP3.LUT R19, R19, 0xf00, R3, 0xf8, !PT ;  /* 0x00000f0013137812 */ /* 0x000fc800078ef803 */
[----:B0-----:R-:W-:-:S04]  /*9cbb0*/  LOP3.LUT R19, R19, 0x10, R28, 0x78, !PT ;  /* 0x0000001013137812 */ /* 0x001fc800078e781c */
[----:B------:R-:W-:Y:S01]  /*9cbc0*/  LOP3.LUT R19, R19, 0x40, RZ, 0x3c, !PT ;  /* 0x0000004013137812 */ /* 0x000fe200078e3cff */
[----:B------:R-:W-:Y:S02]  /*9cbd0*/  MOV R28, R20 ;  /* 0x00000014001c7202 */ /* 0x000fe40000000f00 */
[----:B------:R-:W-:Y:S02]  /*9cbe0*/  IMAD.MOV.U32 R3, RZ, RZ, R21 ;  /* 0x000000ffff037224 */ /* 0x000fe400078e0015 */
[----:B------:R-:W0:Y:S01]  /*9cbf0*/  LDSM.16.M88.4 R20, [R19+0x6c000] ;  /* 0x06c000001314783b */ /* 0x000e220000000200 */
[----:B---3--:R-:W-:Y:S03]  /*9cc00*/  HMMA.16816.F32.BF16 R8, R4, R8, R12 ;  /* 0x000000080408723c */ /* 0x008fe6000004180c */
[----:B0-----:R-:W-:Y:S01]  /*9cc10*/  STL.64 [R1+0x4db0], R22 ;  /* 0x004db01601007387 */ /* 0x001fe20000100a00 */
[----:B------:R0:W-:Y:S02]  /*9cc20*/  STL.64 [R1+0x4da8], R20 ;  /* 0x004da81401007387 */ /* 0x0001e40000100a00 */
[----:B------:R-:W-:Y:S01]  /*9cc30*/  IMAD.MOV.U32 R0, RZ, RZ, R16 ;  /* 0x000000ffff007224 */ /* 0x000fe200078e0010 */
[----:B------:R-:W-:Y:S01]  /*9cc40*/  MOV R2, R17 ;  /* 0x0000001100027202 */ /* 0x000fe20000000f00 */
[----:B------:R-:W-:Y:S02]  /*9cc50*/  LDSM.16.M88.4 R24, [R19+0x6b000] ;  /* 0x06b000001318783b */ /* 0x000fe40000000200 */
[----:B------:R-:W1:Y:S02]  /*9cc60*/  LDSM.16.M88.4 R16, [R19+0x6d000] ;  /* 0x06d000001310783b */ /* 0x000e640000000200 */
[----:B0-----:R-:W2:Y:S02]  /*9cc70*/  LDL.LU R20, [R1+0xa00] ;  /* 0x000a000001147983 */ /* 0x001ea40000300800 */
[----:B------:R-:W2:Y:S02]  /*9cc80*/  LDL.LU R21, [R1+0xa04] ;  /* 0x000a040001157983 */ /* 0x000ea40000300800 */
[----:B------:R-:W2:Y:S02]  /*9cc90*/  LDL.LU R22, [R1+0xa08] ;  /* 0x000a080001167983 */ /* 0x000ea40000300800 */
[----:B------:R-:W2:Y:S01]  /*9cca0*/  LDL.LU R23, [R1+0xa0c] ;  /* 0x000a0c0001177983 */ /* 0x000ea20000300800 */
[----:B------:R-:W3:Y:S01]  /*9ccb0*/  LDL.LU.64 R14, [R1+0x4e50] ;  /* 0x004e5000010e7983 */ /* 0x000ee20000300a00 */
[----:B------:R-:W4:Y:S03]  /*9ccc0*/  LDL.LU.64 R12, [R1+0x4e48] ;  /* 0x004e4800010c7983 */ /* 0x000f260000300a00 */
[----:B------:R-:W-:Y:S01]  /*9ccd0*/  STL.64 [R1+0x590], R8 ;  /* 0x0005900801007387 */ /* 0x000fe20000100a00 */
[----:B------:R0:W-:Y:S03]  /*9cce0*/  STL.64 [R1+0x598], R10 ;  /* 0x0005980a01007387 */ /* 0x0001e60000100a00 */
[----:B0-----:R-:W5:Y:S01]  /*9ccf0*/  LDL.LU.64 R10, [R1+0x4e40] ;  /* 0x004e4000010a7983 */ /* 0x001f620000300a00 */
[----:B------:R-:W2:Y:S03]  /*9cd00*/  LDL.LU.64 R8, [R1+0x4e38] ;  /* 0x004e380001087983 */ /* 0x000ea60000300a00 */
[----:B-1----:R-:W-:Y:S01]  /*9cd10*/  STL.64 [R1+0x4d18], R18 ;  /* 0x004d181201007387 */ /* 0x002fe20000100a00 */
[----:B------:R5:W-:Y:S02]  /*9cd20*/  STL.64 [R1+0x4d10], R16 ;  /* 0x004d101001007387 */ /* 0x000be40000100a00 */
[----:B-----5:R-:W-:-:S02]  /*9cd30*/  MOV R16, R10 ;  /* 0x0000000a00107202 */ /* 0x020fc40000000f00 */
[----:B------:R-:W-:Y:S01]  /*9cd40*/  MOV R17, R11 ;  /* 0x0000000b00117202 */ /* 0x000fe20000000f00 */
[----:B------:R-:W5:Y:S01]  /*9cd50*/  LDL.LU R10, [R1+0x4e34] ;  /* 0x004e3400010a7983 */ /* 0x000f620000300800 */
[----:B------:R-:W5:Y:S03]  /*9cd60*/  LDL.LU R11, [R1+0x4e30] ;  /* 0x004e3000010b7983 */ /* 0x000f660000300800 */
[----:B------:R0:W-:Y:S02]  /*9cd70*/  STL.64 [R1+0x4db8], R16 ;  /* 0x004db81001007387 */ /* 0x0001e40000100a00 */
[----:B--2---:R-:W-:Y:S02]  /*9cd80*/  HMMA.16816.F32.BF16 R20, R4, R16, R20 ;  /* 0x000000100414723c */ /* 0x004fe40000041814 */
[----:B0-----:R-:W2:Y:S11]  /*9cd90*/  LDL.64 R16, [R1+0x10] ;  /* 0x0000100001107983 */ /* 0x001eb60000100a00 */
[----:B------:R-:W-:Y:S10]  /*9cda0*/  @!UPT UIADD3 URZ, URZ, URZ, URZ ;  /* 0x0000003f3f3ff290 */ /* 0x000ff4000fffe03f */
[----:B------:R0:W-:Y:S01]  /*9cdb0*/  STL.64 [R1+0x5b0], R20 ;  /* 0x0005b01401007387 */ /* 0x0001e20000100a00 */
[----:B------:R1:W-:Y:S03]  /*9cdc0*/  STL.64 [R1+0x5b8], R22 ;  /* 0x0005b81601007387 */ /* 0x0003e60000100a00 */
[----:B--2---:R2:W-:Y:S01]  /*9cdd0*/  STL.64 [R1+0x4dc0], R16 ;  /* 0x004dc01001007387 */ /* 0x0045e20000100a00 */
[----:B0-----:R-:W3:Y:S02]  /*9cde0*/  LDL.LU R20, [R1+0xb30] ;  /* 0x000b300001147983 */ /* 0x001ee40000300800 */
[----:B------:R-:W3:Y:S02]  /*9cdf0*/  LDL.LU R21, [R1+0xb34] ;  /* 0x000b340001157983 */ /* 0x000ee40000300800 */
[----:B-1----:R-:W3:Y:S01]  /*9ce00*/  LDL.LU R22, [R1+0xb38] ;  /* 0x000b380001167983 */ /* 0x002ee20000300800 */
[----:B------:R-:W3:Y:S01]  /*9ce10*/  LDL.LU R23, [R1+0xb3c] ;  /* 0x000b3c0001177983 */ /* 0x000ee20000300800 */
[----:B--2---:R-:W-:Y:S01]  /*9ce20*/  IMAD.MOV.U32 R16, RZ, RZ, R28 ;  /* 0x000000ffff107224 */ /* 0x004fe200078e001c */
[----:B------:R-:W-:-:S02]  /*9ce30*/  MOV R17, R3 ;  /* 0x0000000300117202 */ /* 0x000fc40000000f00 */
[----:B---3--:R-:W-:Y:S01]  /*9ce40*/  STL.64 [R1+0x4dd0], R22 ;  /* 0x004dd01601007387 */ /* 0x008fe20000100a00 */
[----:B------:R-:W-:Y:S02]  /*9ce50*/  STL.64 [R1+0x4dc8], R20 ;  /* 0x004dc81401007387 */ /* 0x000fe40000100a00 */
[----:B------:R-:W2:Y:S02]  /*9ce60*/  LDL.LU R28, [R1+0x4e2c] ;  /* 0x004e2c00011c7983 */ /* 0x000ea40000300800 */
[----:B------:R-:W3:Y:S01]  /*9ce70*/  LDL.LU R3, [R1+0x4e28] ;  /* 0x004e280001037983 */ /* 0x000ee20000300800 */
[----:B------:R0:W-:Y:S04]  /*9ce80*/  STL.64 [R1+0x4dd8], R16 ;  /* 0x004dd81001007387 */ /* 0x0001e80000100a00 */
[----:B0-----:R-:W2:Y:S04]  /*9ce90*/  LDL.LU.64 R16, [R1+0x40] ;  /* 0x0000400001107983 */ /* 0x001ea80000300a00 */
[----:B--2---:R0:W-:Y:S01]  /*9cea0*/  STL.64 [R1+0x4de0], R16 ;  /* 0x004de01001007387 */ /* 0x0041e20000100a00 */
[----:B------:R-:W2:Y:S02]  /*9ceb0*/  LDL.LU R20, [R1+0xb50] ;  /* 0x000b500001147983 */ /* 0x000ea40000300800 */
[----:B------:R-:W2:Y:S02]  /*9cec0*/  LDL.LU R21, [R1+0xb54] ;  /* 0x000b540001157983 */ /* 0x000ea40000300800 */
[----:B------:R-:W2:Y:S01]  /*9ced0*/  LDL.LU R22, [R1+0xb58] ;  /* 0x000b580001167983 */ /* 0x000ea20000300800 */
[----:B------:R-:W2:Y:S01]  /*9cee0*/  LDL.LU R23, [R1+0xb5c] ;  /* 0x000b5c0001177983 */ /* 0x000ea20000300800 */
[----:B0-----:R-:W-:Y:S01]  /*9cef0*/  MOV R16, R15 ;  /* 0x0000000f00107202 */ /* 0x001fe20000000f00 */
[----:B------:R-:W-:-:S02]  /*9cf00*/  IMAD.MOV.U32 R17, RZ, RZ, R14 ;  /* 0x000000ffff117224 */ /* 0x000fc400078e000e */
[----:B--2---:R-:W-:Y:S01]  /*9cf10*/  STL.64 [R1+0x4df0], R22 ;  /* 0x004df01601007387 */ /* 0x004fe20000100a00 */
[----:B------:R-:W-:Y:S02]  /*9cf20*/  STL.64 [R1+0x4de8], R20 ;  /* 0x004de81401007387 */ /* 0x000fe40000100a00 */
[----:B------:R0:W-:Y:S02]  /*9cf30*/  STL.64 [R1+0x4df8], R16 ;  /* 0x004df81001007387 */ /* 0x0001e40000100a00 */
[----:B0-----:R-:W2:Y:S01]  /*9cf40*/  LDL.LU R16, [R1+0xb80] ;  /* 0x000b800001107983 */ /* 0x001ea20000300800 */
[----:B------:R-:W2:Y:S02]  /*9cf50*/  LDL.LU R17, [R1+0xb84] ;  /* 0x000b840001117983 */ /* 0x000ea40000300800 */
[----:B------:R-:W2:Y:S02]  /*9cf60*/  LDL.LU R18, [R1+0xb88] ;  /* 0x000b880001127983 */ /* 0x000ea40000300800 */
[----:B------:R-:W2:Y:S01]  /*9cf70*/  LDL.LU R19, [R1+0xb8c] ;  /* 0x000b8c0001137983 */ /* 0x000ea20000300800 */
[----:B------:R-:W0:Y:S02]  /*9cf80*/  S2R R15, SR_TID.X ;  /* 0x00000000000f7919 */ /* 0x000e240000002100 */
[----:B0-----:R-:W-:-:S02]  /*9cf90*/  IMAD.SHL.U32 R14, R15, 0x100, RZ ;  /* 0x000001000f0e7824 */ /* 0x001fc400078e00ff */
[----:B--2---:R-:W-:Y:S01]  /*9cfa0*/  STL.64 [R1+0x4e08], R18 ;  /* 0x004e081201007387 */ /* 0x004fe20000100a00 */
[----:B------:R4:W-:Y:S02]  /*9cfb0*/  STL.64 [R1+0x4e00], R16 ;  /* 0x004e001001007387 */ /* 0x0009e40000100a00 */
[----:B------:R-:W2:Y:S02]  /*9cfc0*/  LDL.LU R20, [R1+0xb70] ;  /* 0x000b700001147983 */ /* 0x000ea40000300800 */
[----:B------:R-:W2:Y:S01]  /*9cfd0*/  LDL.LU R21, [R1+0xb74] ;  /* 0x000b740001157983 */ /* 0x000ea20000300800 */
[----:B------:R-:W2:Y:S01]  /*9cfe0*/  LDL.LU R22, [R1+0xb78] ;  /* 0x000b780001167983 */ /* 0x000ea20000300800 */
[----:B------:R-:W2:Y:S01]  /*9cff0*/  LDL.LU R23, [R1+0xb7c] ;  /* 0x000b7c0001177983 */ /* 0x000ea20000300800 */
[----:B----4-:R-:W-:Y:S01]  /*9d000*/  MOV R16, R13 ;  /* 0x0000000d00107202 */ /* 0x010fe20000000f00 */
[----:B------:R-:W-:-:S04]  /*9d010*/  LOP3.LUT R13, R15, 0x7, RZ, 0xc0, !PT ;  /* 0x000000070f0d7812 */ /* 0x000fc800078ec0ff */
[----:B------:R-:W-:-:S04]  /*9d020*/  SHF.L.U32 R19, R13, 0x4, RZ ;  /* 0x000000040d137819 */ /* 0x000fc800000006ff */
[----:B------:R-:W-:-:S04]  /*9d030*/  LOP3.LUT R19, R19, 0xf00, R14, 0xf8, !PT ;  /* 0x00000f0013137812 */ /* 0x000fc800078ef80e */
[----:B------:R-:W-:-:S04]  /*9d040*/  LOP3.LUT R19, R19, 0x10, R15, 0x78, !PT ;  /* 0x0000001013137812 */ /* 0x000fc800078e780f */
[----:B------:R-:W-:Y:S02]  /*9d050*/  LOP3.LUT R19, R19, 0x40, RZ, 0x3c, !PT ;  /* 0x0000004013137812 */ /* 0x000fe400078e3cff */
[----:B------:R-:W-:-:S03]  /*9d060*/  MOV R17, R12 ;  /* 0x0000000c00117202 */ /* 0x000fc60000000f00 */
[----:B------:R-:W0:Y:S04]  /*9d070*/  LDSM.16.M88.4 R12, [R19+0x6e000] ;  /* 0x06e00000130c783b */ /* 0x000e280000000200 */
[----:B--2---:R-:W-:Y:S01]  /*9d080*/  STL.64 [R1+0x4e18], R22 ;  /* 0x004e181601007387 */ /* 0x004fe20000100a00 */
[----:B------:R1:W-:Y:S03]  /*9d090*/  STL.64 [R1+0x4e10], R20 ;  /* 0x004e101401007387 */ /* 0x0003e60000100a00 */
[----:B-1----:R-:W2:Y:S01]  /*9d0a0*/  LDL.LU R20, [R1+0xb90] ;  /* 0x000b900001147983 */ /* 0x002ea20000300800 */
[----:B------:R-:W2:Y:S02]  /*9d0b0*/  LDL.LU R21, [R1+0xb94] ;  /* 0x000b940001157983 */ /* 0x000ea40000300800 */
[----:B------:R-:W2:Y:S02]  /*9d0c0*/  LDL.LU R22, [R1+0xb98] ;  /* 0x000b980001167983 */ /* 0x000ea40000300800 */
[----:B------:R-:W2:Y:S01]  /*9d0d0*/  LDL.LU R23, [R1+0xb9c] ;  /* 0x000b9c0001177983 */ /* 0x000ea20000300800 */
[----:B0-----:R-:W-:Y:S01]  /*9d0e0*/  STL.64 [R1+0x4c88], R14 ;  /* 0x004c880e01007387 */ /* 0x001fe20000100a00 */
[----:B------:R0:W-:Y:S03]  /*9d0f0*/  STL.64 [R1+0x4c80], R12 ;  /* 0x004c800c01007387 */ /* 0x0001e60000100a00 */
[----:B0-----:R-:W4:Y:S01]  /*9d100*/  LDL.LU R12, [R1+0x9f0] ;  /* 0x0009f000010c7983 */ /* 0x001f220000300800 */
[----:B------:R-:W4:Y:S02]  /*9d110*/  LDL.LU R13, [R1+0x9f4] ;  /* 0x0009f400010d7983 */ /* 0x000f240000300800 */
[----:B------:R-:W4:Y:S02]  /*9d120*/  LDL.LU R14, [R1+0x9f8] ;  /* 0x0009f800010e7983 */ /* 0x000f240000300800 */
[----:B------:R-:W4:Y:S02]  /*9d130*/  LDL.LU R15, [R1+0x9fc] ;  /* 0x0009fc00010f7983 */ /* 0x000f240000300800 */
[----:B----4-:R-:W-:Y:S01]  /*9d140*/  HMMA.16816.F32.BF16 R4, R4, R8, R12 ;  /* 0x000000080404723c */ /* 0x010fe2000004180c */
[----:B------:R-:W4:Y:S11]  /*9d150*/  LDL.LU R12, [R1+0x890] ;  /* 0x00089000010c7983 */ /* 0x000f360000300800 */
[----:B------:R-:W-:Y:S11]  /*9d160*/  @!UPT UIADD3 URZ, URZ, URZ, URZ ;  /* 0x0000003f3f3ff290 */ /* 0x000ff6000fffe03f */
[----:B------:R-:W-:Y:S01]  /*9d170*/  STL.64 [R1+0x5a0], R4 ;  /* 0x0005a00401007387 */ /* 0x000fe20000100a00 */
[----:B------:R-:W-:Y:S02]  /*9d180*/  STL.64 [R1+0x5a8], R6 ;  /* 0x0005a80601007387 */ /* 0x000fe40000100a00 */
[----:B------:R-:W4:Y:S02]  /*9d190*/  LDL.LU R13, [R1+0x894] ;  /* 0x00089400010d7983 */ /* 0x000f240000300800 */
[----:B------:R-:W2:Y:S01]  /*9d1a0*/  LDL.LU R14, [R1+0x898] ;  /* 0x00089800010e7983 */ /* 0x000ea20000300800 */
[----:B------:R-:W2:Y:S04]  /*9d1b0*/  LDL.LU R15, [R1+0x89c] ;  /* 0x00089c00010f7983 */ /* 0x000ea80000300800 */
[----:B------:R-:W0:Y:S04]  /*9d1c0*/  LDSM.16.M88.4 R4, [R19+0x6f000] ;  /* 0x06f000001304783b */ /* 0x000e280000000200 */
[----:B--2---:R-:W-:Y:S01]  /*9d1d0*/  STL.64 [R1+0x4cd8], R14 ;  /* 0x004cd80e01007387 */ /* 0x004fe20000100a00 */
[----:B----4-:R1:W-:Y:S03]  /*9d1e0*/  STL.64 [R1+0x4cd0], R12 ;  /* 0x004cd00c01007387 */ /* 0x0103e60000100a00 */
[----:B-1----:R-:W2:Y:S01]  /*9d1f0*/  LDL.LU R12, [R1+0x8a0] ;  /* 0x0008a000010c7983 */ /* 0x002ea20000300800 */
[----:B------:R-:W2:Y:S02]  /*9d200*/  LDL.LU R13, [R1+0x8a4] ;  /* 0x0008a400010d7983 */ /* 0x000ea40000300800 */
[----:B------:R-:W4:Y:S02]  /*9d210*/  LDL.LU R14, [R1+0x8a8] ;  /* 0x0008a800010e7983 */ /* 0x000f240000300800 */
[----:B------:R-:W4:Y:S01]  /*9d220*/  LDL.LU R15, [R1+0x8ac] ;  /* 0x0008ac00010f7983 */ /* 0x000f220000300800 */
[C---:B------:R-:W-:Y:S01]  /*9d230*/  HMMA.16816.F32.BF16 R16, R24.reuse, R16, R20 ;  /* 0x000000101810723c */ /* 0x040fe20000041814 */
[----:B----4-:R-:W-:Y:S01]  /*9d240*/  STL.64 [R1+0x4ce8], R14 ;  /* 0x004ce80e01007387 */ /* 0x010fe20000100a00 */
[----:B--2---:R1:W-:Y:S02]  /*9d250*/  STL.64 [R1+0x4ce0], R12 ;  /* 0x004ce00c01007387 */ /* 0x0043e40000100a00 */
[----:B-1----:R-:W-:Y:S01]  /*9d260*/  MOV R12, R0 ;  /* 0x00000000000c7202 */ /* 0x002fe20000000f00 */
[----:B------:R-:W-:Y:S01]  /*9d270*/  IMAD.MOV.U32 R13, RZ, RZ, R2 ;  /* 0x000000ffff0d7224 */ /* 0x000fe200078e0002 */
[----:B------:R-:W2:Y:S01]  /*9d280*/  LDL.LU R0, [R1+0x4e24] ;  /* 0x004e240001007983 */ /* 0x000ea20000300800 */
[----:B------:R-:W4:Y:S02]  /*9d290*/  LDL.LU R2, [R1+0x4e20] ;  /* 0x004e200001027983 */ /* 0x000f240000300800 */
[----:B0-----:R-:W-:Y:S02]  /*9d2a0*/  STL.64 [R1+0x4c00], R6 ;  /* 0x004c000601007387 */ /* 0x001fe40000100a00 */
[----:B------:R0:W-:Y:S02]  /*9d2b0*/  STL.64 [R1+0x4bf8], R4 ;  /* 0x004bf80401007387 */ /* 0x0001e40000100a00 */
[----:B0-----:R-:W2:Y:S01]  /*9d2c0*/  LDL.LU R4, [R1+0xb40] ;  /* 0x000b400001047983 */ /* 0x001ea20000300800 */
[----:B------:R-:W2:Y:S02]  /*9d2d0*/  LDL.LU R5, [R1+0xb44] ;  /* 0x000b440001057983 */ /* 0x000ea40000300800 */
[----:B------:R-:W2:Y:S02]  /*9d2e0*/  LDL.LU R6, [R1+0xb48] ;  /* 0x000b480001067983 */ /* 0x000ea40000300800 */
[----:B------:R-:W2:Y:S01]  /*9d2f0*/  LDL.LU R7, [R1+0xb4c] ;  /* 0x000b4c0001077983 */ /* 0x000ea20000300800 */
[----:B------:R-:W2:Y:S01]  /*9d300*/  LDL.LU.64 R22, [R1+0x4e18] ;  /* 0x004e180001167983 */ /* 0x000ea20000300a00 */
[----:B------:R-:W2:Y:S03]  /*9d310*/  LDL.LU.64 R20, [R1+0x4e10] ;  /* 0x004e100001147983 */ /* 0x000ea60000300a00 */
[----:B------:R-:W-:Y:S02]  /*9d320*/  STL.64 [R1+0x5c0], R16 ;  /* 0x0005c01001007387 */ /* 0x000fe40000100a00 */
[----:B------:R0:W-:Y:S02]  /*9d330*/  STL.64 [R1+0x5c8], R18 ;  /* 0x0005c81201007387 */ /* 0x0001e40000100a00 */
[----:B0-----:R-:W2:Y:S01]  /*9d340*/  LDL.LU.64 R18, [R1+0x4e08] ;  /* 0x004e080001127983 */ /* 0x001ea20000300a00 */
[----:B------:R-:W2:Y:S02]  /*9d350*/  LDL.LU.64 R16, [R1+0x4e00] ;  /* 0x004e000001107983 */ /* 0x000ea40000300a00 */
[C---:B--2---:R-:W-:Y:S11]  /*9d360*/  HMMA.16816.F32.BF16 R16, R24.reuse, R12, R16 ;  /* 0x0000000c1810723c */ /* 0x044ff60000041810 */
[----:B------:R-:W-:Y:S11]  /*9d370*/  @!UPT UIADD3 URZ, URZ, URZ, URZ ;  /* 0x0000003f3f3ff290 */ /* 0x000ff6000fffe03f */
[----:B------:R-:W-:Y:S01]  /*9d380*/  @!UPT UIADD3 URZ, URZ, URZ, URZ ;  /* 0x0000003f3f3ff290 */ /* 0x000fe2000fffe03f */
[----:B------:R0:W-:Y:S01]  /*9d390*/  STL.64 [R1+0x5d0], R16 ;  /* 0x0005d01001007387 */ /* 0x0001e20000100a00 */
[----:B------:R-:W-:Y:S03]  /*9d3a0*/  STL.64 [R1+0x5d8], R18 ;  /* 0x0005d81201007387 */ /* 0x000fe60000100a00 */
[----:B0-----:R-:W2:Y:S01]  /*9d3b0*/  LDL.LU.64 R16, [R1+0x4df8] ;  /* 0x004df80001107983 */ /* 0x001ea20000300a00 */
[----:B------:R0:W-:Y:S03]  /*9d3c0*/  STL.64 [R1+0x4d98], R12 ;  /* 0x004d980c01007387 */ /* 0x0001e60000100a00 */
[----:B0-----:R-:W3:Y:S01]  /*9d3d0*/  LDL.LU R12, [R1+0xb60] ;  /* 0x000b6000010c7983 */ /* 0x001ee20000300800 */
[----:B------:R-:W3:Y:S02]  /*9d3e0*/  LDL.LU R13, [R1+0xb64] ;  /* 0x000b6400010d7983 */ /* 0x000ee40000300800 */
[----:B------:R-:W3:Y:S02]  /*9d3f0*/  LDL.LU R14, [R1+0xb68] ;  /* 0x000b6800010e7983 */ /* 0x000ee40000300800 */
[----:B------:R-:W3:Y:S01]  /*9d400*/  LDL.LU R15, [R1+0xb6c] ;  /* 0x000b6c00010f7983 */ /* 0x000ee20000300800 */
[C---:B--2---:R-:W-:Y:S01]  /*9d410*/  HMMA.16816.F32.BF16 R16, R24.reuse, R16, R20 ;  /* 0x000000101810723c */ /* 0x044fe20000041814 */
[----:B------:R-:W2:Y:S01]  /*9d420*/  LDL.LU.64 R22, [R1+0x4df0] ;  /* 0x004df00001167983 */ /* 0x000ea20000300a00 */
[----:B------:R-:W2:Y:S11]  /*9d430*/  LDL.LU.64 R20, [R1+0x4de8] ;  /* 0x004de80001147983 */ /* 0x000eb60000300a00 */
[----:B------:R-:W-:Y:S10]  /*9d440*/  @!UPT UIADD3 URZ, URZ, URZ, URZ ;  /* 0x0000003f3f3ff290 */ /* 0x000ff4000fffe03f */
[----:B------:R0:W-:Y:S01]  /*9d450*/  STL.64 [R1+0x5e0], R16 ;  /* 0x0005e01001007387 */ /* 0x0001e20000100a00 */
[----:B------:R-:W-:Y:S03]  /*9d460*/  STL.64 [R1+0x5e8], R18 ;  /* 0x0005e81201007387 */ /* 0x000fe60000100a00 */
[----:B0-----:R-:W3:Y:S02]  /*9d470*/  LDL.LU.64 R16, [R1+0x4de0] ;  /* 0x004de00001107983 */ /* 0x001ee40000300a00 */
[C---:B---3--:R-:W-:Y:S11]  /*9d480*/  HMMA.16816.F32.BF16 R12, R24.reuse, R16, R12 ;  /* 0x00000010180c723c */ /* 0x048ff6000004180c */
[----:B------:R-:W-:Y:S11]  /*9d490*/  @!UPT UIADD3 URZ, URZ, URZ, URZ ;  /* 0x0000003f3f3ff290 */ /* 0x000ff6000fffe03f */
[----:B------:R-:W-:Y:S01]  /*9d4a0*/  @!UPT UIADD3 URZ, URZ, URZ, URZ ;  /* 0x0000003f3f3ff290 */ /* 0x000fe2000fffe03f */
[----:B------:R-:W-:Y:S01]  /*9d4b0*/  STL.64 [R1+0x5f0], R12 ;  /* 0x0005f00c01007387 */ /* 0x000fe20000100a00 */
[----:B------:R0:W-:Y:S02]  /*9d4c0*/  STL.64 [R1+0x5f8], R14 ;  /* 0x0005f80e01007387 */ /* 0x0001e40000100a00 */
[----:B0-----:R-:W-:Y:S02]  /*9d4d0*/  MOV R15, R16 ;  /* 0x00000010000f7202 */ /* 0x001fe40000000f00 */
[----:B------:R-:W-:Y:S02]  /*9d4e0*/  MOV R14, R17 ;  /* 0x00000011000e7202 */ /* 0x000fe40000000f00 */
[----:B------:R-:W2:Y:S02]  /*9d4f0*/  LDL.LU.64 R16, [R1+0x4dd8] ;  /* 0x004dd80001107983 */ /* 0x000ea40000300a00 */
[C---:B--2---:R-:W-:Y:S02]  /*9d500*/  HMMA.16816.F32.BF16 R16, R24.reuse, R16, R20 ;  /* 0x000000101810723c */ /* 0x044fe40000041814 */
[----:B------:R-:W2:Y:S01]  /*9d510*/  LDL.LU.64 R22, [R1+0x4dd0] ;  /* 0x004dd00001167983 */ /* 0x000ea20000300a00 */
[----:B------:R-:W2:Y:S11]  /*9d520*/  LDL.LU.64 R20, [R1+0x4dc8] ;  /* 0x004dc80001147983 */ /* 0x000eb60000300a00 */
[----:B------:R-:W-:Y:S09]  /*9d530*/  @!UPT UIADD3 URZ, URZ, URZ, URZ ;  /* 0x0000003f3f3ff290 */ /* 0x000ff2000fffe03f */
[----:B------:R0:W-:Y:S01]  /*9d540*/  STL.64 [R1+0x600], R16 ;  /* 0x0006001001007387 */ /* 0x0001e20000100a00 */
[----:B------:R-:W-:Y:S03]  /*9d550*/  STL.64 [R1+0x608], R18 ;  /* 0x0006081201007387 */ /* 0x000fe60000100a00 */
[----:B0-----:R-:W3:Y:S02]  /*9d560*/  LDL.LU.64 R16, [R1+0x4dc0] ;  /* 0x004dc00001107983 */ /* 0x001ee40000300a00 */
        /* <DEDUP_REMOVED lines=8> */
[C---:B--2---:R-:W-:Y:S02]  /*9d5f0*/  HMMA.16816.F32.BF16 R16, R24.reuse, R16, R20 ;  /* 0x000000101810723c */ /* 0x044fe40000041814 */
[----:B------:R-:W2:Y:S01]  /*9d600*/  LDL.LU.64 R22, [R1+0x4db0] ;  /* 0x004db00001167983 */ /* 0x000ea20000300a00 */
[----:B------:R-:W2:Y:S11]  /*9d610*/  LDL.LU.64 R20, [R1+0x4da8] ;  /* 0x004da80001147983 */ /* 0x000eb60000300a00 */
[----:B------:R-:W-:Y:S09]  /*9d620*/  @!UPT UIADD3 URZ, URZ, URZ, URZ ;  /* 0x0000003f3f3ff290 */ /* 0x000ff2000fffe03f */
[----:B------:R0:W-:Y:S01]  /*9d630*/  STL.64 [R1+0x640], R16 ;  /* 0x0006401001007387 */ /* 0x0001e20000100a00 */
[----:B------:R1:W-:Y:S03]  /*9d640*/  STL.64 [R1+0x648], R18 ;  /* 0x0006481201007387 */ /* 0x0003e60000100a00 */
[----:B0-----:R-:W3:Y:S01]  /*9d650*/  LDL.LU R16, [R1+0x8d0] ;  /* 0x0008d00001107983 */ /* 0x001ee20000300800 */
[----:B------:R-:W3:Y:S02]  /*9d660*/  LDL.LU R17, [R1+0x8d4] ;  /* 0x0008d40001117983 */ /* 0x000ee40000300800 */
[----:B-1----:R-:W2:Y:S02]  /*9d670*/  LDL.LU R18, [R1+0x8d8] ;  /* 0x0008d80001127983 */ /* 0x002ea40000300800 */
[----:B------:R-:W2:Y:S02]  /*9d680*/  LDL.LU R19, [R1+0x8dc] ;  /* 0x0008dc0001137983 */ /* 0x000ea40000300800 */
[----:B--2---:R-:W-:Y:S01]  /*9d690*/  STL.64 [R1+0x4d28], R18 ;  /* 0x004d281201007387 */ /* 0x004fe20000100a00 */
[----:B---3--:R0:W-:Y:S03]  /*9d6a0*/  STL.64 [R1+0x4d20], R16 ;  /* 0x004d201001007387 */ /* 0x0081e60000100a00 */
[----:B0-----:R-:W2:Y:S04]  /*9d6b0*/  LDL.64 R16, [R1] ;  /* 0x0000000001107983 */ /* 0x001ea80000100a00 */
[----:B--2---:R0:W-:Y:S04]  /*9d6c0*/  STL.64 [R1+0x4d40], R16 ;  /* 0x004d401001007387 */ /* 0x0041e80000100a00 */
[----:B0-----:R-:W2:Y:S01]  /*9d6d0*/  LDL.LU R16, [R1+0x9e0] ;  /* 0x0009e00001107983 */ /* 0x001ea20000300800 */
[----:B------:R-:W2:Y:S02]  /*9d6e0*/  LDL.LU R17, [R1+0x9e4] ;  /* 0x0009e40001117983 */ /* 0x000ea40000300800 */
[----:B------:R-:W2:Y:S02]  /*9d6f0*/  LDL.LU R18, [R1+0x9e8] ;  /* 0x0009e80001127983 */ /* 0x000ea40000300800 */
[----:B------:R-:W2:Y:S02]  /*9d700*/  LDL.LU R19, [R1+0x9ec] ;  /* 0x0009ec0001137983 */ /* 0x000ea40000300800 */
[----:B--2---:R-:W-:Y:S07]  /*9d710*/  HMMA.16816.F32.BF16 R24, R24, R8, R16 ;  /* 0x000000081818723c */ /* 0x004fee0000041810 */
[----:B------:R-:W-:Y:S01]  /*9d720*/  IMAD.MOV.U32 R17, RZ, RZ, R4 ;  /* 0x000000ffff117224 */ /* 0x000fe200078e0004 */
[----:B------:R-:W-:Y:S11]  /*9d730*/  MOV R16, R5 ;  /* 0x0000000500107202 */ /* 0x000ff60000000f00 */
[----:B------:R-:W-:Y:S04]  /*9d740*/  @!UPT UIADD3 URZ, URZ, URZ, URZ ;  /* 0x0000003f3f3ff290 */ /* 0x000fe8000fffe03f */
[----:B------:R-:W-:Y:S01]  /*9d750*/  STL.64 [R1+0x620], R24 ;  /* 0x0006201801007387 */ /* 0x000fe20000100a00 */
[----:B------:R-:W-:Y:S02]  /*9d760*/  STL.64 [R1+0x628], R26 ;  /* 0x0006281a01007387 */ /* 0x000fe40000100a00 */
[----:B------:R-:W2:Y:S02]  /*9d770*/  LDL.LU R4, [R1+0x990] ;  /* 0x0009900001047983 */ /* 0x000ea40000300800 */
[----:B------:R-:W2:Y:S01]  /*9d780*/  LDL.LU R5, [R1+0x994] ;  /* 0x0009940001057983 */ /* 0x000ea20000300800 */
[----:B------:R-:W3:Y:S01]  /*9d790*/  LDL.LU R6, [R1+0x998] ;  /* 0x0009980001067983 */ /* 0x000ee20000300800 */
[----:B------:R-:W3:Y:S03]  /*9d7a0*/  LDL.LU R7, [R1+0x99c] ;  /* 0x00099c0001077983 */ /* 0x000ee60000300800 */
[----:B---3--:R-:W-:Y:S01]  /*9d7b0*/  STL.64 [R1+0x4d68], R6 ;  /* 0x004d680601007387 */ /* 0x008fe20000100a00 */
[----:B--2---:R0:W-:Y:S03]  /*9d7c0*/  STL.64 [R1+0x4d60], R4 ;  /* 0x004d600401007387 */ /* 0x0041e60000100a00 */
[----:B0-----:R-:W2:Y:S01]  /*9d7d0*/  LDL.LU R4, [R1+0x9a0] ;  /* 0x0009a00001047983 */ /* 0x001ea20000300800 */
[----:B------:R-:W2:Y:S02]  /*9d7e0*/  LDL.LU R5, [R1+0x9a4] ;  /* 0x0009a40001057983 */ /* 0x000ea40000300800 */
[----:B------:R-:W3:Y:S02]  /*9d7f0*/  LDL.LU R6, [R1+0x9a8] ;  /* 0x0009a80001067983 */ /* 0x000ee40000300800 */
[----:B------:R-:W3:Y:S01]  /*9d800*/  LDL.LU R7, [R1+0x9ac] ;  /* 0x0009ac0001077983 */ /* 0x000ee20000300800 */
[----:B------:R-:W2:Y:S04]  /*9d810*/  LDL.64 R12, [R1+0x80] ;  /* 0x00008000010c7983 */ /* 0x000ea80000100a00 */
[----:B---3--:R-:W-:Y:S01]  /*9d820*/  STL.64 [R1+0x4d78], R6 ;  /* 0x004d780601007387 */ /* 0x008fe20000100a00 */
[----:B--2---:R0:W-:Y:S03]  /*9d830*/  STL.64 [R1+0x4d70], R4 ;  /* 0x004d700401007387 */ /* 0x0041e60000100a00 */
[----:B0-----:R-:W2:Y:S04]  /*9d840*/  LDL.64 R4, [R1+0x50] ;  /* 0x0000500001047983 */ /* 0x001ea80000100a00 */
[----:B--2---:R0:W-:Y:S04]  /*9d850*/  STL.64 [R1+0x4da0], R4 ;  /* 0x004da00401007387 */ /* 0x0041e80000100a00 */
[----:B0-----:R-:W2:Y:S01]  /*9d860*/  LDL.LU R4, [R1+0x9d0] ;  /* 0x0009d00001047983 */ /* 0x001ea20000300800 */
[----:B------:R-:W2:Y:S02]  /*9d870*/  LDL.LU R5, [R1+0x9d4] ;  /* 0x0009d40001057983 */ /* 0x000ea40000300800 */
[----:B------:R-:W2:Y:S02]  /*9d880*/  LDL.LU R6, [R1+0x9d8] ;  /* 0x0009d80001067983 */ /* 0x000ea40000300800 */
[----:B------:R-:W2:Y:S01]  /*9d890*/  LDL.LU R7, [R1+0x9dc] ;  /* 0x0009dc0001077983 */ /* 0x000ea20000300800 */
[----:B------:R0:W-:Y:S04]  /*9d8a0*/  STL.64 [R1+0x4d58], R16 ;  /* 0x004d581001007387 */ /* 0x0001e80000100a00 */
[----:B0-----:R-:W3:Y:S04]  /*9d8b0*/  LDL.LU.64 R16, [R1+0x20] ;  /* 0x0000200001107983 */ /* 0x001ee80000300a00 */
[----:B---3--:R0:W-:Y:S04]  /*9d8c0*/  STL.64 [R1+0x4d80], R16 ;  /* 0x004d801001007387 */ /* 0x0081e80000100a00 */
[----:B0-----:R-:W3:Y:S01]  /*9d8d0*/  LDL.LU R16, [R1+0x9b0] ;  /* 0x0009b00001107983 */ /* 0x001ee20000300800 */
[----:B------:R-:W3:Y:S02]  /*9d8e0*/  LDL.LU R17, [R1+0x9b4] ;  /* 0x0009b40001117983 */ /* 0x000ee40000300800 */
[----:B------:R-:W3:Y:S02]  /*9d8f0*/  LDL.LU R18, [R1+0x9b8] ;  /* 0x0009b80001127983 */ /* 0x000ee40000300800 */
[----:B------:R-:W3:Y:S01]  /*9d900*/  LDL.LU R19, [R1+0x9bc] ;  /* 0x0009bc0001137983 */ /* 0x000ee20000300800 */
[----:B--2---:R-:W-:Y:S01]  /*9d910*/  HMMA.16816.F32.BF16 R4, R20, R12, R4 ;  /* 0x0000000c1404723c */ /* 0x004fe20000041804 */
[----:B---3--:R-:W-:Y:S01]  /*9d920*/  STL.64 [R1+0x4d90], R18 ;  /* 0x004d901201007387 */ /* 0x008fe20000100a00 */
[----:B------:R0:W-:Y:S03]  /*9d930*/  STL.64 [R1+0x4d88], R16 ;  /* 0x004d881001007387 */ /* 0x0001e60000100a00 */
[----:B0-----:R-:W2:Y:S01]  /*9d940*/  LDL.LU R16, [R1+0x9c0] ;  /* 0x0009c00001107983 */ /* 0x001ea20000300800 */
[----:B------:R-:W2:Y:S02]  /*9d950*/  LDL.LU R17, [R1+0x9c4] ;  /* 0x0009c40001117983 */ /* 0x000ea40000300800 */
[----:B------:R-:W2:Y:S02]  /*9d960*/  LDL.LU R18, [R1+0x9c8] ;  /* 0x0009c80001127983 */ /* 0x000ea40000300800 */
[----:B------:R-:W2:Y:S01]  /*9d970*/  LDL.LU R19, [R1+0x9cc] ;  /* 0x0009cc0001137983 */ /* 0x000ea20000300800 */
[----:B-----5:R-:W-:Y:S01]  /*9d980*/  STL.64 [R1+0x4d38], R10 ;  /* 0x004d380a01007387 */ /* 0x020fe20000100a00 */
[----:B------:R0:W-:Y:S03]  /*9d990*/  STL.64 [R1+0x4d30], R8 ;  /* 0x004d300801007387 */ /* 0x0001e60000100a00 */
[----:B0-----:R-:W3:Y:S01]  /*9d9a0*/  LDL.LU R8, [R1+0x970] ;  /* 0x0009700001087983 */ /* 0x001ee20000300800 */
[----:B------:R-:W3:Y:S02]  /*9d9b0*/  LDL.LU R9, [R1+0x974] ;  /* 0x0009740001097983 */ /* 0x000ee40000300800 */
[----:B------:R-:W5:Y:S02]  /*9d9c0*/  LDL.LU R10, [R1+0x978] ;  /* 0x00097800010a7983 */ /* 0x000f640000300800 */
[----:B------:R-:W5:Y:S02]  /*9d9d0*/  LDL.LU R11, [R1+0x97c] ;  /* 0x00097c00010b7983 */ /* 0x000f640000300800 */
[----:B-----5:R-:W-:Y:S01]  /*9d9e0*/  STL.64 [R1+0x4d50], R10 ;  /* 0x004d500a01007387 */ /* 0x020fe20000100a00 */
[----:B---3--:R0:W-:Y:S03]  /*9d9f0*/  STL.64 [R1+0x4d48], R8 ;  /* 0x004d480801007387 */ /* 0x0081e60000100a00 */
[----:B0-----:R-:W3:Y:S01]  /*9da00*/  LDL.LU R8, [R1+0x980] ;  /* 0x0009800001087983 */ /* 0x001ee20000300800 */
[----:B------:R-:W3:Y:S02]  /*9da10*/  LDL.LU R9, [R1+0x984] ;  /* 0x0009840001097983 */ /* 0x000ee40000300800 */
[----:B------:R-:W3:Y:S02]  /*9da20*/  LDL.LU R10, [R1+0x988] ;  /* 0x00098800010a7983 */ /* 0x000ee40000300800 */
[----:B------:R-:W3:Y:S01]  /*9da30*/  LDL.LU R11, [R1+0x98c] ;  /* 0x00098c00010b7983 */ /* 0x000ee20000300800 */
[----:B------:R0:W-:Y:S01]  /*9da40*/  STL.64 [R1+0x650], R4 ;  /* 0x0006500401007387 */ /* 0x0001e20000100a00 */
[----:B------:R1:W-:Y:S03]  /*9da50*/  STL.64 [R1+0x658], R6 ;  /* 0x0006580601007387 */ /* 0x0003e60000100a00 */
[----:B0-----:R-:W5:Y:S01]  /*9da60*/  LDL.LU.64 R4, [R1+0x4da0] ;  /* 0x004da00001047983 */ /* 0x001f620000300a00 */
[----:B-1----:R-:W-:Y:S01]  /*9da70*/  IMAD.MOV.U32 R7, RZ, RZ, R12 ;  /* 0x000000ffff077224 */ /* 0x002fe200078e000c */
[----:B------:R-:W-:-:S02]  /*9da80*/  MOV R6, R13 ;  /* 0x0000000d00067202 */ /* 0x000fc40000000f00 */
        /* <DEDUP_REMOVED lines=8> */
[----:B------:R0:W-:Y:S01]  /*9db10*/  STL.64 [R1+0x4cf8], R12 ;  /* 0x004cf80c01007387 */ /* 0x0001e20000100a00 */
[----:B------:R-:W-:Y:S02]  /*9db20*/  MOV R24, R15 ;  /* 0x0000000f00187202 */ /* 0x000fe40000000f00 */
[----:B------:R-:W-:Y:S01]  /*9db30*/  MOV R25, R14 ;  /* 0x0000000e00197202 */ /* 0x000fe20000000f00 */
[----:B-----5:R-:W-:Y:S01]  /*9db40*/  MOV R15, R4 ;  /* 0x00000004000f7202 */ /* 0x020fe20000000f00 */
[----:B------:R-:W-:-:S02]  /*9db50*/  MOV R14, R5 ;  /* 0x00000005000e7202 */ /* 0x000fc40000000f00 */
[----:B0-----:R-:W-:Y:S01]  /*9db60*/  MOV R12, R7 ;  /* 0x00000007000c7202 */ /* 0x001fe20000000f00 */
[----:B------:R-:W-:Y:S01]  /*9db70*/  IMAD.MOV.U32 R13, RZ, RZ, R6 ;  /* 0x000000ffff0d7224 */ /* 0x000fe200078e0006 */
[C---:B--2---:R-:W-:Y:S11]  /*9db80*/  HMMA.16816.F32.BF16 R16, R20.reuse, R4, R16 ;  /* 0x000000041410723c */ /* 0x044ff60000041810 */
[----:B------:R-:W-:Y:S11]  /*9db90*/  @!UPT UIADD3 URZ, URZ, URZ, URZ ;  /* 0x0000003f3f3ff290 */ /* 0x000ff6000fffe03f */
[----:B------:R-:W-:Y:S01]  /*9dba0*/  @!UPT UIADD3 URZ, URZ, URZ, URZ ;  /* 0x0000003f3f3ff290 */ /* 0x000fe2000fffe03f */
[----:B------:R0:W-:Y:S01]  /*9dbb0*/  STL.64 [R1+0x670], R16 ;  /* 0x0006701001007387 */ /* 0x0001e20000100a00 */
[----:B------:R-:W-:Y:S03]  /*9dbc0*/  STL.64 [R1+0x678], R18 ;  /* 0x0006781201007387 */ /* 0x000fe60000100a00 */
[----:B0-----:R-:W2:Y:S01]  /*9dbd0*/  LDL.LU.64 R16, [R1+0x4d80] ;  /* 0x004d800001107983 */ /* 0x001ea20000300a00 */
[----:B------:R-:W5:Y:S02]  /*9dbe0*/  LDL.LU.64 R6, [R1+0x4d78] ;  /* 0x004d780001067983 */ /* 0x000f640000300a00 */
[----:B------:R-:W5:Y:S02]  /*9dbf0*/  LDL.LU.64 R4, [R1+0x4d70] ;  /* 0x004d700001047983 */ /* 0x000f640000300a00 */
[C---:B-----5:R-:W-:Y:S11]  /*9dc00*/  HMMA.16816.F32.BF16 R4, R20.reuse, R24, R4 ;  /* 0x000000181404723c */ /* 0x060ff60000041804 */
[----:B------:R-:W-:Y:S11]  /*9dc10*/  @!UPT UIADD3 URZ, URZ, URZ, URZ ;  /* 0x0000003f3f3ff290 */ /* 0x000ff6000fffe03f */
[----:B------:R-:W-:Y:S01]  /*9dc20*/  @!UPT UIADD3 URZ, URZ, URZ, URZ ;  /* 0x0000003f3f3ff290 */ /* 0x000fe2000fffe03f */
[----:B------:R-:W-:Y:S01]  /*9dc30*/  STL.64 [R1+0x680], R4 ;  /* 0x0006800401007387 */ /* 0x000fe20000100a00 */
[----:B------:R0:W-:Y:S03]  /*9dc40*/  STL.64 [R1+0x688], R6 ;  /* 0x0006880601007387 */ /* 0x0001e60000100a00 */
[----:B0-----:R-:W2:Y:S01]  /*9dc50*/  LDL.LU.64 R6, [R1+0x4d68] ;  /* 0x004d680001067983 */ /* 0x001ea20000300a00 */
[----:B------:R-:W2:Y:S02]  /*9dc60*/  LDL.LU.64 R4, [R1+0x4d60] ;  /* 0x004d600001047983 */ /* 0x000ea40000300a00 */
[----:B------:R0:W-:Y:S02]  /*9dc70*/  STL.64 [R1+0x4cf0], R24 ;  /* 0x004cf01801007387 */ /* 0x0001e40000100a00 */
        /* <DEDUP_REMOVED lines=10> */
[----:B------:R-:W2:Y:S11]  /*9dd20*/  LDL.LU R27, [R1+0x8cc] ;  /* 0x0008cc00011b7983 */ /* 0x000eb60000300800 */
[----:B------:R-:W-:Y:S02]  /*9dd30*/  @!UPT UIADD3 URZ, URZ, URZ, URZ ;  /* 0x0000003f3f3ff290 */ /* 0x000fe4000fffe03f */
[----:B------:R-:W-:Y:S01]  /*9dd40*/  STL.64 [R1+0x690], R4 ;  /* 0x0006900401007387 */ /* 0x000fe20000100a00 */
[----:B------:R0:W-:Y:S02]  /*9dd50*/  STL.64 [R1+0x698], R6 ;  /* 0x0006980601007387 */ /* 0x0001e40000100a00 */
[----:B0-----:R-:W-:Y:S01]  /*9dd60*/  IMAD.MOV.U32 R7, RZ, RZ, R16 ;  /* 0x000000ffff077224 */ /* 0x001fe200078e0010 */
[----:B------:R-:W-:Y:S02]  /*9dd70*/  MOV R6, R17 ;  /* 0x0000001100067202 */ /* 0x000fe40000000f00 */
[----:B------:R-:W3:Y:S02]  /*9dd80*/  LDL.LU.64 R16, [R1+0x4d58] ;  /* 0x004d580001107983 */ /* 0x000ee40000300a00 */
[C---:B---3--:R-:W-:Y:S02]  /*9dd90*/  HMMA.16816.F32.BF16 R16, R20.reuse, R16, R8 ;  /* 0x000000101410723c */ /* 0x048fe40000041808 */
[----:B------:R-:W3:Y:S01]  /*9dda0*/  LDL.LU.64 R10, [R1+0x4d50] ;  /* 0x004d5000010a7983 */ /* 0x000ee20000300a00 */
[----:B------:R-:W3:Y:S11]  /*9ddb0*/  LDL.LU.64 R8, [R1+0x4d48] ;  /* 0x004d480001087983 */ /* 0x000ef60000300a00 */
[----:B------:R-:W-:Y:S09]  /*9ddc0*/  @!UPT UIADD3 URZ, URZ, URZ, URZ ;  /* 0x0000003f3f3ff290 */ /* 0x000ff2000fffe03f */
        /* <DEDUP_REMOVED lines=10> */
[----:B------:R-:W5:Y:S02]  /*9de70*/  LDL.LU.64 R8, [R1+0x4d30] ;  /* 0x004d300001087983 */ /* 0x000f640000300a00 */
[----:B------:R-:W5:Y:S02]  /*9de80*/  LDL.LU.64 R18, [R1+0x4d28] ;  /* 0x004d280001127983 */ /* 0x000f640000300a00 */
[----:B------:R-:W5:Y:S02]  /*9de90*/  LDL.LU.64 R16, [R1+0x4d20] ;  /* 0x004d200001107983 */ /* 0x000f640000300a00 */
[----:B-----5:R-:W-:Y:S01]  /*9dea0*/  HMMA.16816.F32.BF16 R20, R20, R8, R16 ;  /* 0x000000081414723c */ /* 0x020fe20000041810 */
[----:B------:R-:W2:Y:S01]  /*9deb0*/  LDL.LU.64 R18, [R1+0x4d18] ;  /* 0x004d180001127983 */ /* 0x000ea20000300a00 */
[----:B------:R-:W2:Y:S02]  /*9dec0*/  LDL.LU.64 R16, [R1+0x4d10] ;  /* 0x004d100001107983 */ /* 0x000ea40000300a00 */
[----:B---3--:R-:W-:Y:S02]  /*9ded0*/  STL.64 [R1+0x4c98], R10 ;  /* 0x004c980a01007387 */ /* 0x008fe40000100a00 */
[----:B------:R0:W-:Y:S02]  /*9dee0*/  STL.64 [R1+0x4c90], R8 ;  /* 0x004c900801007387 */ /* 0x0001e40000100a00 */
[----:B0-----:R-:W-:-:S02]  /*9def0*/  MOV R8, R15 ;  /* 0x0000000f00087202 */ /* 0x001fc40000000f00 */
[----:B------:R-:W-:Y:S11]  /*9df00*/  MOV R9, R14 ;  /* 0x0000000e00097202 */ /* 0x000ff60000000f00 */
[----:B------:R-:W-:Y:S02]  /*9df10*/  @!UPT UIADD3 URZ, URZ, URZ, URZ ;  /* 0x0000003f3f3ff290 */ /* 0x000fe4000fffe03f */
[----:B------:R-:W-:Y:S01]  /*9df20*/  STL.64 [R1+0x6b0], R20 ;  /* 0x0006b01401007387 */ /* 0x000fe20000100a00 */
[----:B------:R-:W-:Y:S01]  /*9df30*/  STL.64 [R1+0x6b8], R22 ;  /* 0x0006b81601007387 */ /* 0x000fe20000100a00 */
        /* <DEDUP_REMOVED lines=12> */
[----:B0-----:R-:W3:Y:S01]  /*9e000*/  LDL.LU.64 R14, [R1+0x4ce8] ;  /* 0x004ce800010e7983 */ /* 0x001ee20000300a00 */
[----:B------:R-:W3:Y:S02]  /*9e010*/  LDL.LU.64 R12, [R1+0x4ce0] ;  /* 0x004ce000010c7983 */ /* 0x000ee40000300a00 */
[C---:B---3--:R-:W-:Y:S01]  /*9e020*/  HMMA.16816.F32.BF16 R8, R16.reuse, R8, R12 ;  /* 0x000000081008723c */ /* 0x048fe2000004180c */
[----:B------:R-:W2:Y:S01]  /*9e030*/  LDL.LU.64 R14, [R1+0x4cd8] ;  /* 0x004cd800010e7983 */ /* 0x000ea20000300a00 */
[----:B------:R-:W2:Y:S11]  /*9e040*/  LDL.LU.64 R12, [R1+0x4cd0] ;  /* 0x004cd000010c7983 */ /* 0x000eb60000300a00 */
[----:B------:R-:W-:Y:S10]  /*9e050*/  @!UPT UIADD3 URZ, URZ, URZ, URZ ;  /* 0x0000003f3f3ff290 */ /* 0x000ff4000fffe03f */
[----:B------:R-:W-:Y:S01]  /*9e060*/  STL.64 [R1+0x730], R8 ;  /* 0x0007300801007387 */ /* 0x000fe20000100a00 */
[----:B------:R2:W-:Y:S02]  /*9e070*/  STL.64 [R1+0x738], R10 ;  /* 0x0007380a01007387 */ /* 0x0005e40000100a00 */
[C---:B--2---:R-:W-:Y:S01]  /*9e080*/  HMMA.16816.F32.BF16 R8, R16.reuse, R24, R12 ;  /* 0x000000181008723c */ /* 0x044fe2000004180c */
[----:B------:R-:W2:Y:S11]  /*9e090*/  LDL.LU R12, [R1+0x7b0] ;  /* 0x0007b000010c7983 */ /* 0x000eb60000300800 */
[----:B------:R-:W-:Y:S11]  /*9e0a0*/  @!UPT UIADD3 URZ, URZ, URZ, URZ ;  /* 0x0000003f3f3ff290 */ /* 0x000ff6000fffe03f */
[----:B------:R0:W-:Y:S01]  /*9e0b0*/  STL.64 [R1+0x740], R8 ;  /* 0x0007400801007387 */ /* 0x0001e20000100a00 */
[----:B------:R-:W-:Y:S02]  /*9e0c0*/  STL.64 [R1+0x748], R10 ;  /* 0x0007480a01007387 */ /* 0x000fe40000100a00 */
[----:B------:R-:W2:Y:S02]  /*9e0d0*/  LDL.LU R13, [R1+0x7b4] ;  /* 0x0007b400010d7983 */ /* 0x000ea40000300800 */
[----:B------:R-:W3:Y:S01]  /*9e0e0*/  LDL.LU R14, [R1+0x7b8] ;  /* 0x0007b800010e7983 */ /* 0x000ee20000300800 */
[----:B------:R-:W3:Y:S01]  /*9e0f0*/  LDL.LU R15, [R1+0x7bc] ;  /* 0x0007bc00010f7983 */ /* 0x000ee20000300800 */
[----:B0-----:R-:W-:Y:S01]  /*9e100*/  MOV R8, R5 ;  /* 0x0000000500087202 */ /* 0x001fe20000000f00 */
[----:B------:R-:W-:Y:S02]  /*9e110*/  IMAD.MOV.U32 R9, RZ, RZ, R4 ;  /* 0x000000ffff097224 */ /* 0x000fe400078e0004 */
[----:B---3--:R-:W-:Y:S01]  /*9e120*/  STL.64 [R1+0x4ca8], R14 ;  /* 0x004ca80e01007387 */ /* 0x008fe20000100a00 */
[----:B--2---:R-:W-:Y:S02]  /*9e130*/  STL.64 [R1+0x4ca0], R12 ;  /* 0x004ca00c01007387 */ /* 0x004fe40000100a00 */
[----:B------:R0:W-:Y:S02]  /*9e140*/  STL.64 [R1+0x4cb0], R8 ;  /* 0x004cb00801007387 */ /* 0x0001e40000100a00 */
[----:B0-----:R-:W2:Y:S04]  /*9e150*/  LDL.LU.64 R8, [R1+0x10] ;  /* 0x0000100001087983 */ /* 0x001ea80000300a00 */
[----:B--2---:R0:W-:Y:S04]  /*9e160*/  STL.64 [R1+0x4cc8], R8 ;  /* 0x004cc80801007387 */ /* 0x0041e80000100a00 */
[----:B0-----:R-:W2:Y:S01]  /*9e170*/  LDL.LU R8, [R1+0x880] ;  /* 0x0008800001087983 */ /* 0x001ea20000300800 */
[----:B------:R-:W2:Y:S02]  /*9e180*/  LDL.LU R9, [R1+0x884] ;  /* 0x0008840001097983 */ /* 0x000ea40000300800 */
[----:B------:R-:W2:Y:S02]  /*9e190*/  LDL.LU R10, [R1+0x888] ;  /* 0x00088800010a7983 */ /* 0x000ea40000300800 */
[----:B------:R-:W2:Y:S01]  /*9e1a0*/  LDL.LU R11, [R1+0x88c] ;  /* 0x00088c00010b7983 */ /* 0x000ea20000300800 */
[----:B------:R-:W3:Y:S01]  /*9e1b0*/  LDL.LU R12, [R1+0x7c0] ;  /* 0x0007c000010c7983 */ /* 0x000ee20000300800 */
[----:B------:R-:W3:Y:S02]  /*9e1c0*/  LDL.LU R13, [R1+0x7c4] ;  /* 0x0007c400010d7983 */ /* 0x000ee40000300800 */
[----:B------:R-:W5:Y:S02]  /*9e1d0*/  LDL.LU R14, [R1+0x7c8] ;  /* 0x0007c800010e7983 */ /* 0x000f640000300800 */
[----:B------:R-:W5:Y:S01]  /*9e1e0*/  LDL.LU R15, [R1+0x7cc] ;  /* 0x0007cc00010f7983 */ /* 0x000f620000300800 */
[----:B------:R-:W-:Y:S01]  /*9e1f0*/  MOV R21, R6 ;  /* 0x0000000600157202 */ /* 0x000fe20000000f00 */
[----:B------:R-:W-:Y:S01]  /*9e200*/  IMAD.MOV.U32 R20, RZ, RZ, R7 ;  /* 0x000000ffff147224 */ /* 0x000fe200078e0007 */
[----:B-----5:R-:W-:Y:S01]  /*9e210*/  STL.64 [R1+0x4cc0], R14 ;  /* 0x004cc00e01007387 */ /* 0x020fe20000100a00 */
[----:B---3--:R0:W-:Y:S03]  /*9e220*/  STL.64 [R1+0x4cb8], R12 ;  /* 0x004cb80c01007387 */ /* 0x0081e60000100a00 */
[----:B0-----:R-:W3:Y:S01]  /*9e230*/  LDL.LU R12, [R1+0x790] ;  /* 0x00079000010c7983 */ /* 0x001ee20000300800 */
[----:B------:R-:W3:Y:S02]  /*9e240*/  LDL.LU R13, [R1+0x794] ;  /* 0x00079400010d7983 */ /* 0x000ee40000300800 */
[----:B------:R-:W3:Y:S02]  /*9e250*/  LDL.LU R14, [R1+0x798] ;  /* 0x00079800010e7983 */ /* 0x000ee40000300800 */
[----:B------:R-:W3:Y:S01]  /*9e260*/  LDL.LU R15, [R1+0x79c] ;  /* 0x00079c00010f7983 */ /* 0x000ee20000300800 */
[----:B------:R-:W5:Y:S01]  /*9e270*/  LDL.LU R4, [R1+0x7f0] ;  /* 0x0007f00001047983 */ /* 0x000f620000300800 */
[----:B------:R-:W5:Y:S02]  /*9e280*/  LDL.LU R5, [R1+0x7f4] ;  /* 0x0007f40001057983 */ /* 0x000f640000300800 */
[----:B------:R-:W2:Y:S02]  /*9e290*/  LDL.LU R6, [R1+0x7f8] ;  /* 0x0007f80001067983 */ /* 0x000ea40000300800 */
[----:B------:R-:W2:Y:S02]  /*9e2a0*/  LDL.LU R7, [R1+0x7fc] ;  /* 0x0007fc0001077983 */ /* 0x000ea40000300800 */
[----:B--2---:R-:W-:Y:S01]  /*9e2b0*/  STL.64 [R1+0x4c70], R6 ;  /* 0x004c700601007387 */ /* 0x004fe20000100a00 */
[----:B-----5:R0:W-:Y:S03]  /*9e2c0*/  STL.64 [R1+0x4c68], R4 ;  /* 0x004c680401007387 */ /* 0x0201e60000100a00 */
[----:B0-----:R-:W2:Y:S01]  /*9e2d0*/  LDL.LU.64 R4, [R1+0x80] ;  /* 0x0000800001047983 */ /* 0x001ea20000300a00 */
[----:B------:R0:W-:Y:S03]  /*9e2e0*/  STL.64 [R1+0x4c40], R24 ;  /* 0x004c401801007387 */ /* 0x0001e60000100a00 */
[----:B0-----:R-:W5:Y:S01]  /*9e2f0*/  LDL.LU R24, [R1+0x810] ;  /* 0x0008100001187983 */ /* 0x001f620000300800 */
[----:B------:R-:W5:Y:S02]  /*9e300*/  LDL.LU R25, [R1+0x814] ;  /* 0x0008140001197983 */ /* 0x000f640000300800 */
[----:B------:R-:W2:Y:S02]  /*9e310*/  LDL.LU R26, [R1+0x818] ;  /* 0x00081800011a7983 */ /* 0x000ea40000300800 */
[----:B------:R-:W2:Y:S01]  /*9e320*/  LDL.LU R27, [R1+0x81c] ;  /* 0x00081c00011b7983 */ /* 0x000ea20000300800 */
[----:B------:R-:W-:Y:S01]  /*9e330*/  HMMA.16816.F32.BF16 R8, R16, R20, R8 ;  /* 0x000000141008723c */ /* 0x000fe20000041808 */
[----:B--2---:R-:W-:Y:S01]  /*9e340*/  STL.64 [R1+0x4c60], R26 ;  /* 0x004c601a01007387 */ /* 0x004fe20000100a00 */
[----:B-----5:R0:W-:Y:S03]  /*9e350*/  STL.64 [R1+0x4c58], R24 ;  /* 0x004c581801007387 */ /* 0x0201e60000100a00 */
[----:B0-----:R-:W2:Y:S04]  /*9e360*/  LDL.LU.64 R24, [R1+0x70] ;  /* 0x0000700001187983 */ /* 0x001ea80000300a00 */
[----:B--2---:R0:W-:Y:S04]  /*9e370*/  STL.64 [R1+0x4c78], R24 ;  /* 0x004c781801007387 */ /* 0x0041e80000100a00 */
[----:B0-----:R-:W2:Y:S01]  /*9e380*/  LDL.LU R24, [R1+0x7e0] ;  /* 0x0007e00001187983 */ /* 0x001ea20000300800 */
[----:B------:R-:W2:Y:S02]  /*9e390*/  LDL.LU R25, [R1+0x7e4] ;  /* 0x0007e40001197983 */ /* 0x000ea40000300800 */
[----:B------:R-:W2:Y:S02]  /*9e3a0*/  LDL.LU R26, [R1+0x7e8] ;  /* 0x0007e800011a7983 */ /* 0x000ea40000300800 */
[----:B------:R-:W2:Y:S05]  /*9e3b0*/  LDL.LU R27, [R1+0x7ec] ;  /* 0x0007ec00011b7983 */ /* 0x000eaa0000300800 */
[----:B------:R0:W-:Y:S01]  /*9e3c0*/  STL.64 [R1+0x750], R8 ;  /* 0x0007500801007387 */ /* 0x0001e20000100a00 */
[----:B------:R-:W-:Y:S03]  /*9e3d0*/  STL.64 [R1+0x758], R10 ;  /* 0x0007580a01007387 */ /* 0x000fe60000100a00 */
[----:B0-----:R-:W3:Y:S01]  /*9e3e0*/  LDL.LU.64 R8, [R1+0x4cc8] ;  /* 0x004cc80001087983 */ /* 0x001ee20000300a00 */
[----:B------:R0:W-:Y:S03]  /*9e3f0*/  STL.64 [R1+0x4c38], R20 ;  /* 0x004c381401007387 */ /* 0x0001e60000100a00 */
[----:B0-----:R-:W5:Y:S01]  /*9e400*/  LDL.LU R20, [R1+0x830] ;  /* 0x0008300001147983 */ /* 0x001f620000300800 */
[----:B------:R-:W5:Y:S01]  /*9e410*/  LDL.LU R21, [R1+0x834] ;  /* 0x0008340001157983 */ /* 0x000f620000300800 */
[----:B----4-:R-:W-:-:S02]  /*9e420*/  MOV R22, R2 ;  /* 0x0000000200167202 */ /* 0x010fc40000000f00 */
[----:B------:R-:W-:-:S05]  /*9e430*/  MOV R23, R0 ;  /* 0x0000000000177202 */ /* 0x000fca0000000f00 */
[----:B------:R-:W-:Y:S01]  /*9e440*/  STL.64 [R1+0x4c50], R22 ;  /* 0x004c501601007387 */ /* 0x000fe20000100a00 */
[C---:B---3--:R-:W-:Y:S01]  /*9e450*/  HMMA.16816.F32.BF16 R12, R16.reuse, R8, R12 ;  /* 0x00000008100c723c */ /* 0x048fe2000004180c */
[----:B------:R-:W-:Y:S01]  /*9e460*/  IMAD.MOV.U32 R2, RZ, RZ, R8 ;  /* 0x000000ffff027224 */ /* 0x000fe200078e0008 */
[----:B------:R-:W-:Y:S01]  /*9e470*/  MOV R0, R9 ;  /* 0x0000000900007202 */ /* 0x000fe20000000f00 */
[----:B-----5:R0:W-:Y:S04]  /*9e480*/  STL.64 [R1+0x4c48], R20 ;  /* 0x004c481401007387 */ /* 0x0201e80000100a00 */
[----:B0-----:R-:W3:Y:S11]  /*9e490*/  LDL.LU.64 R20, [R1+0x50] ;  /* 0x0000500001147983 */ /* 0x001ef60000300a00 */
[----:B------:R-:W-:Y:S05]  /*9e4a0*/  @!UPT UIADD3 URZ, URZ, URZ, URZ ;  /* 0x0000003f3f3ff290 */ /* 0x000fea000fffe03f */
[----:B------:R-:W-:Y:S02]  /*9e4b0*/  STL.64 [R1+0x790], R12 ;  /* 0x0007900c01007387 */ /* 0x000fe40000100a00 */
[----:B------:R0:W-:Y:S02]  /*9e4c0*/  STL.64 [R1+0x798], R14 ;  /* 0x0007980e01007387 */ /* 0x0001e40000100a00 */
[----:B0-----:R-:W4:Y:S01]  /*9e4d0*/  LDL.LU.64 R14, [R1+0x4cc0] ;  /* 0x004cc000010e7983 */ /* 0x001f220000300a00 */
[----:B------:R-:W4:Y:S02]  /*9e4e0*/  LDL.LU.64 R12, [R1+0x4cb8] ;  /* 0x004cb800010c7983 */ /* 0x000f240000300a00 */
[----:B------:R-:W4:Y:S02]  /*9e4f0*/  LDL.LU.64 R8, [R1+0x4cb0] ;  /* 0x004cb00001087983 */ /* 0x000f240000300a00 */
[C---:B----4-:R-:W-:Y:S01]  /*9e500*/  HMMA.16816.F32.BF16 R8, R16.reuse, R8, R12 ;  /* 0x000000081008723c */ /* 0x050fe2000004180c */
[----:B------:R-:W4:Y:S01]  /*9e510*/  LDL.LU.64 R14, [R1+0x4ca8] ;  /* 0x004ca800010e7983 */ /* 0x000f220000300a00 */
[----:B------:R-:W4:Y:S11]  /*9e520*/  LDL.LU.64 R12, [R1+0x4ca0] ;  /* 0x004ca000010c7983 */ /* 0x000f360000300a00 */
[----:B------:R-:W-:Y:S10]  /*9e530*/  @!UPT UIADD3 URZ, URZ, URZ, URZ ;  /* 0x0000003f3f3ff290 */ /* 0x000ff4000fffe03f */
[----:B------:R-:W-:Y:S01]  /*9e540*/  STL.64 [R1+0x7c0], R8 ;  /* 0x0007c00801007387 */ /* 0x000fe20000100a00 */
[----:B------:R0:W-:Y:S03]  /*9e550*/  STL.64 [R1+0x7c8], R10 ;  /* 0x0007c80a01007387 */ /* 0x0001e60000100a00 */
[----:B0-----:R-:W5:Y:S01]  /*9e560*/  LDL.LU.64 R10, [R1+0x4c98] ;  /* 0x004c9800010a7983 */ /* 0x001f620000300a00 */
[----:B------:R-:W4:Y:S02]  /*9e570*/  LDL.LU.64 R8, [R1+0x4c90] ;  /* 0x004c900001087983 */ /* 0x000f240000300a00 */
[----:B----4-:R-:W-:Y:S01]  /*9e580*/  HMMA.16816.F32.BF16 R16, R16, R8, R12 ;  /* 0x000000081010723c */ /* 0x010fe2000004180c */
[----:B------:R-:W2:Y:S01]  /*9e590*/  LDL.LU.64 R14, [R1+0x4c88] ;  /* 0x004c8800010e7983 */ /* 0x000ea20000300a00 */
[----:B------:R-:W2:Y:S02]  /*9e5a0*/  LDL.LU.64 R12, [R1+0x4c80] ;  /* 0x004c8000010c7983 */ /* 0x000ea40000300a00 */
[----:B-----5:R-:W-:Y:S02]  /*9e5b0*/  STL.64 [R1+0x4c10], R10 ;  /* 0x004c100a01007387 */ /* 0x020fe40000100a00 */
[----:B------:R0:W-:Y:S11]  /*9e5c0*/  STL.64 [R1+0x4c08], R8 ;  /* 0x004c080801007387 */ /* 0x0001f60000100a00 */
[----:B------:R-:W-:Y:S06]  /*9e5d0*/  @!UPT UIADD3 URZ, URZ, URZ, URZ ;  /* 0x0000003f3f3ff290 */ /* 0x000fec000fffe03f */
[----:B------:R-:W-:Y:S01]  /*9e5e0*/  STL.64 [R1+0x7b0], R16 ;  /* 0x0007b01001007387 */ /* 0x000fe20000100a00 */
[----:B------:R1:W-:Y:S02]  /*9e5f0*/  STL.64 [R1+0x7b8], R18 ;  /* 0x0007b81201007387 */ /* 0x0003e40000100a00 */
[----:B0-----:R-:W4:Y:S02]  /*9e600*/  LDL.LU R8, [R1+0x870] ;  /* 0x0008700001087983 */ /* 0x001f240000300800 */
[----:B------:R-:W4:Y:S01]  /*9e610*/  LDL.LU R9, [R1+0x874] ;  /* 0x0008740001097983 */ /* 0x000f220000300800 */
[----:B------:R-:W4:Y:S01]  /*9e620*/  LDL.LU R10, [R1+0x878] ;  /* 0x00087800010a7983 */ /* 0x000f220000300800 */
[----:B------:R-:W4:Y:S01]  /*9e630*/  LDL.LU R11, [R1+0x87c] ;  /* 0x00087c00010b7983 */ /* 0x000f220000300800 */
[----:B-1----:R-:W-:Y:S02]  /*9e640*/  MOV R19, R4 ;  /* 0x0000000400137202 */ /* 0x002fe40000000f00 */
[----:B------:R-:W-:Y:S01]  /*9e650*/  MOV R18, R5 ;  /* 0x0000000500127202 */ /* 0x000fe20000000f00 */
[C---:B--2---:R-:W-:Y:S11]  /*9e660*/  HMMA.16816.F32.BF16 R24, R12.reuse, R4, R24 ;  /* 0x000000040c18723c */ /* 0x044ff60000041818 */
[----:B------:R-:W-:Y:S11]  /*9e670*/  @!UPT UIADD3 URZ, URZ, URZ, URZ ;  /* 0x0000003f3f3ff290 */ /* 0x000ff6000fffe03f */
[----:B------:R-:W-:Y:S01]  /*9e680*/  @!UPT UIADD3 URZ, URZ, URZ, URZ ;  /* 0x0000003f3f3ff290 */ /* 0x000fe2000fffe03f */
[----:B------:R0:W-:Y:S01]  /*9e690*/  STL.64 [R1+0x7e0], R24 ;  /* 0x0007e01801007387 */ /* 0x0001e20000100a00 */
[----:B------:R1:W-:Y:S03]  /*9e6a0*/  STL.64 [R1+0x7e8], R26 ;  /* 0x0007e81a01007387 */ /* 0x0003e60000100a00 */
[----:B0-----:R-:W2:Y:S01]  /*9e6b0*/  LDL.LU.64 R24, [R1+0x4c78] ;  /* 0x004c780001187983 */ /* 0x001ea20000300a00 */
[----:B------:R-:W2:Y:S02]  /*9e6c0*/  LDL.LU.64 R6, [R1+0x4c70] ;  /* 0x004c700001067983 */ /* 0x000ea40000300a00 */
[----:B------:R-:W2:Y:S02]  /*9e6d0*/  LDL.LU.64 R4, [R1+0x4c68] ;  /* 0x004c680001047983 */ /* 0x000ea40000300a00 */
[----:B--2---:R-:W-:Y:S11]  /*9e6e0*/  HMMA.16816.F32.BF16 R4, R12, R24, R4 ;  /* 0x000000180c04723c */ /* 0x004ff60000041804 */
[----:B------:R-:W-:Y:S11]  /*9e6f0*/  @!UPT UIADD3 URZ, URZ, URZ, URZ ;  /* 0x0000003f3f3ff290 */ /* 0x000ff6000fffe03f */
[----:B------:R-:W-:Y:S01]  /*9e700*/  @!UPT UIADD3 URZ, URZ, URZ, URZ ;  /* 0x0000003f3f3ff290 */ /* 0x000fe2000fffe03f */
[----:B------:R0:W-:Y:S01]  /*9e710*/  STL.64 [R1+0x7f0], R4 ;  /* 0x0007f00401007387 */ /* 0x0001e20000100a00 */
[----:B------:R3:W-:Y:S02]  /*9e720*/  STL.64 [R1+0x7f8], R6 ;  /* 0x0007f80601007387 */ /* 0x0007e40000100a00 */
[----:B-1----:R-:W2:Y:S02]  /*9e730*/  LDL.LU.64 R26, [R1+0x4c60] ;  /* 0x004c6000011a7983 */ /* 0x002ea40000300a00 */
[----:B0-----:R-:W-:Y:S01]  /*9e740*/  IMAD.MOV.U32 R5, RZ, RZ, R24 ;  /* 0x000000ffff057224 */ /* 0x001fe200078e0018 */
[----:B------:R-:W-:Y:S02]  /*9e750*/  MOV R4, R25 ;  /* 0x0000001900047202 */ /* 0x000fe40000000f00 */
[----:B------:R-:W2:Y:S01]  /*9e760*/  LDL.LU.64 R24, [R1+0x4c58] ;  /* 0x004c580001187983 */ /* 0x000ea20000300a00 */
[----:B---3--:R-:W-:Y:S01]  /*9e770*/  MOV R7, R20 ;  /* 0x0000001400077202 */ /* 0x008fe20000000f00 */
[----:B------:R-:W-:-:S02]  /*9e780*/  IMAD.MOV.U32 R6, RZ, RZ, R21 ;  /* 0x000000ffff067224 */ /* 0x000fc400078e0015 */
[----:B------:R-:W3:Y:S01]  /*9e790*/  LDL.LU.64 R22, [R1+0x4c50] ;  /* 0x004c500001167983 */ /* 0x000ee20000300a00 */
[----:B--2---:R-:W-:Y:S01]  /*9e7a0*/  HMMA.16816.F32.BF16 R24, R12, R20, R24 ;  /* 0x000000140c18723c */ /* 0x004fe20000041818 */
[----:B------:R-:W3:Y:S11]  /*9e7b0*/  LDL.LU.64 R20, [R1+0x4c48] ;  /* 0x004c480001147983 */ /* 0x000ef60000300a00 */
[----:B------:R-:W-:Y:S11]  /*9e7c0*/  @!UPT UIADD3 URZ, URZ, URZ, URZ ;  /* 0x0000003f3f3ff290 */ /* 0x000ff6000fffe03f */
[----:B------:R0:W-:Y:S04]  /*9e7d0*/  STL.64 [R1+0x810], R24 ;  /* 0x0008101801007387 */ /* 0x0001e80000100a00 */
[----:B0-----:R-:W3:Y:S01]  /*9e7e0*/  LDL.LU.64 R24, [R1+0x4c40] ;  /* 0x004c400001187983 */ /* 0x001ee20000300a00 */
[----:B------:R-:W-:Y:S01]  /*9e7f0*/  IMAD.MOV.U32 R17, RZ, RZ, R0 ;  /* 0x000000ffff117224 */ /* 0x000fe200078e0000 */
[----:B------:R-:W-:Y:S02]  /*9e800*/  MOV R16, R2 ;  /* 0x0000000200107202 */ /* 0x000fe40000000f00 */
[----:B------:R-:W-:Y:S01]  /*9e810*/  MOV R0, R27 ;  /* 0x0000001b00007202 */ /* 0x000fe20000000f00 */
[----:B------:R-:W-:-:S04]  /*9e820*/  MOV R2, R26 ;  /* 0x0000001a00027202 */ /* 0x000fc80000000f00 */
[----:B------:R-:W-:Y:S01]  /*9e830*/  STL [R1+0x458c], R0 ;  /* 0x00458c0001007387 */ /* 0x000fe20000100800 */
[----:B------:R-:W-:Y:S01]  /*9e840*/  STL [R1+0x4588], R2 ;  /* 0x0045880201007387 */ /* 0x000fe20000100800 */
[C---:B---3--:R-:W-:Y:S11]  /*9e850*/  HMMA.16816.F32.BF16 R20, R12.reuse, R24, R20 ;  /* 0x000000180c14723c */ /* 0x048ff60000041814 */
[----:B------:R-:W-:Y:S11]  /*9e860*/  @!UPT UIADD3 URZ, URZ, URZ, URZ ;  /* 0x0000003f3f3ff290 */ /* 0x000ff6000fffe03f */
[----:B------:R-:W-:Y:S01]  /*9e870*/  @!UPT UIADD3 URZ, URZ, URZ, URZ ;  /* 0x0000003f3f3ff290 */ /* 0x000fe2000fffe03f */
[----:B------:R0:W-:Y:S01]  /*9e880*/  STL.64 [R1+0x830], R20 ;  /* 0x0008301401007387 */ /* 0x0001e20000100a00 */
[----:B------:R-:W-:Y:S03]  /*9e890*/  STL.64 [R1+0x838], R22 ;  /* 0x0008381601007387 */ /* 0x000fe60000100a00 */
[----:B0-----:R-:W4:Y:S01]  /*9e8a0*/  LDL.LU.64 R20, [R1+0x4c38] ;  /* 0x004c380001147983 */ /* 0x001f220000300a00 */
[----:B------:R0:W-:Y:S02]  /*9e8b0*/  STL.64 [R1+0x4ba8], R24 ;  /* 0x004ba81801007387 */ /* 0x0001e40000100a00 */
[----:B0-----:R-:W-:Y:S01]  /*9e8c0*/  IMAD.MOV.U32 R24, RZ, RZ, R7 ;  /* 0x000000ffff187224 */ /* 0x001fe200078e0007 */
[----:B------:R-:W-:Y:S01]  /*9e8d0*/  MOV R25, R6 ;  /* 0x0000000600197202 */ /* 0x000fe20000000f00 */
[C---:B----4-:R-:W-:Y:S11]  /*9e8e0*/  HMMA.16816.F32.BF16 R8, R12.reuse, R20, R8 ;  /* 0x000000140c08723c */ /* 0x050ff60000041808 */
[----:B------:R-:W-:Y:S11]  /*9e8f0*/  @!UPT UIADD3 URZ, URZ, URZ, URZ ;  /* 0x0000003f3f3ff290 */ /* 0x000ff6000fffe03f */
[----:B------:R-:W-:Y:S01]  /*9e900*/  @!UPT UIADD3 URZ, URZ, URZ, URZ ;  /* 0x0000003f3f3ff290 */ /* 0x000fe2000fffe03f */
[----:B------:R-:W-:Y:S01]  /*9e910*/  STL.64 [R1+0x890], R8 ;  /* 0x0008900801007387 */ /* 0x000fe20000100a00 */
        /* <DEDUP_REMOVED lines=11> */
[----:B------:R-:W-:Y:S01]  /*9e9d0*/  MOV R24, R5 ;  /* 0x0000000500187202 */ /* 0x000fe20000000f00 */
[----:B------:R-:W-:Y:S01]  /*9e9e0*/  IMAD.MOV.U32 R25, RZ, RZ, R4 ;  /* 0x000000ffff197224 */ /* 0x000fe200078e0004 */
[----:B-----5:R-:W-:Y:S01]  /*9e9f0*/  STL.64 [R1+0x4c30], R10 ;  /* 0x004c300a01007387 */ /* 0x020fe20000100a00 */
[----:B----4-:R0:W-:Y:S03]  /*9ea00*/  STL.64 [R1+0x4c28], R8 ;  /* 0x004c280801007387 */ /* 0x0101e60000100a00 */
[----:B0-----:R-:W4:Y:S01]  /*9ea10*/  LDL.LU R8, [R1+0x860] ;  /* 0x0008600001087983 */ /* 0x001f220000300800 */
[----:B------:R-:W4:Y:S02]  /*9ea20*/  LDL.LU R9, [R1+0x864] ;  /* 0x0008640001097983 */ /* 0x000f240000300800 */
[----:B------:R-:W4:Y:S02]  /*9ea30*/  LDL.LU R10, [R1+0x868] ;  /* 0x00086800010a7983 */ /* 0x000f240000300800 */
[----:B------:R-:W4:Y:S01]  /*9ea40*/  LDL.LU R11, [R1+0x86c] ;  /* 0x00086c00010b7983 */ /* 0x000f220000300800 */
[----:B------:R0:W-:Y:S04]  /*9ea50*/  STL.64 [R1+0x4c18], R24 ;  /* 0x004c181801007387 */ /* 0x0001e80000100a00 */
[----:B0-----:R-:W5:Y:S01]  /*9ea60*/  LDL.LU.64 R24, [R1] ;  /* 0x0000000001187983 */ /* 0x001f620000300a00 */
[----:B------:R-:W4:Y:S02]  /*9ea70*/  LDL.LU R4, [R1+0x840] ;  /* 0x0008400001047983 */ /* 0x000f240000300800 */
[----:B------:R-:W4:Y:S02]  /*9ea80*/  LDL.LU R5, [R1+0x844] ;  /* 0x0008440001057983 */ /* 0x000f240000300800 */
[----:B------:R-:W4:Y:S01]  /*9ea90*/  LDL.LU R6, [R1+0x848] ;  /* 0x0008480001067983 */ /* 0x000f220000300800 */
[----:B------:R-:W4:Y:S01]  /*9eaa0*/  LDL.LU R7, [R1+0x84c] ;  /* 0x00084c0001077983 */ /* 0x000f220000300800 */
[----:B---3--:R-:W-:Y:S02]  /*9eab0*/  STL.64 [R1+0x4bb8], R22 ;  /* 0x004bb81601007387 */ /* 0x008fe40000100a00 */
[----:B--2---:R0:W-:Y:S02]  /*9eac0*/  STL.64 [R1+0x4bb0], R20 ;  /* 0x004bb01401007387 */ /* 0x0041e40000100a00 */
        /* <DEDUP_REMOVED lines=12> */
[----:B--2---:R-:W-:Y:S11]  /*9eb90*/  STL.64 [R1+0x4bd8], R20 ;  /* 0x004bd81401007387 */ /* 0x004ff60000100a00 */
[----:B------:R-:W-:Y:S10]  /*9eba0*/  @!UPT UIADD3 URZ, URZ, URZ, URZ ;  /* 0x0000003f3f3ff290 */ /* 0x000ff4000fffe03f */
[----:B------:R-:W-:Y:S02]  /*9ebb0*/  STL.64 [R1+0xa20], R8 ;  /* 0x000a200801007387 */ /* 0x000fe40000100a00 */
[----:B------:R0:W-:Y:S02]  /*9ebc0*/  STL.64 [R1+0xa28], R10 ;  /* 0x000a280a01007387 */ /* 0x0001e40000100a00 */
[----:B0-----:R-:W2:Y:S01]  /*9ebd0*/  LDL.LU.64 R10, [R1+0x4c30] ;  /* 0x004c3000010a7983 */ /* 0x001ea20000300a00 */
[----:B------:R-:W2:Y:S02]  /*9ebe0*/  LDL.LU.64 R8, [R1+0x4c28] ;  /* 0x004c280001087983 */ /* 0x000ea40000300a00 */
[----:B------:R0:W-:Y:S01]  /*9ebf0*/  STL.64 [R1+0x4b98], R16 ;  /* 0x004b981001007387 */ /* 0x0001e20000100a00 */
[----:B------:R-:W-:Y:S02]  /*9ec00*/  MOV R21, R18 ;  /* 0x0000001200157202 */ /* 0x000fe40000000f00 */
[----:B------:R-:W-:Y:S01]  /*9ec10*/  MOV R20, R19 ;  /* 0x0000001300147202 */ /* 0x000fe20000000f00 */
[----:B0-----:R-:W-:Y:S01]  /*9ec20*/  IMAD.MOV.U32 R16, RZ, RZ, R3 ;  /* 0x000000ffff107224 */ /* 0x001fe200078e0003 */
[----:B------:R-:W-:Y:S01]  /*9ec30*/  MOV R17, R28 ;  /* 0x0000001c00117202 */ /* 0x000fe20000000f00 */
[----:B------:R-:W3:Y:S01]  /*9ec40*/  LDL.LU R3, [R1+0x4c24] ;  /* 0x004c240001037983 */ /* 0x000ee20000300800 */
[----:B------:R-:W4:Y:S02]  /*9ec50*/  LDL.LU R28, [R1+0x4c20] ;  /* 0x004c2000011c7983 */ /* 0x000f240000300800 */
[----:B------:R-:W3:Y:S02]  /*9ec60*/  LDL.LU R18, [R1+0x788] ;  /* 0x0007880001127983 */ /* 0x000ee40000300800 */
[----:B------:R-:W3:Y:S01]  /*9ec70*/  LDL.LU R19, [R1+0x78c] ;  /* 0x00078c0001137983 */ /* 0x000ee20000300800 */
[----:B-----5:R-:W-:-:S02]  /*9ec80*/  MOV R2, R24 ;  /* 0x0000001800027202 */ /* 0x020fc40000000f00 */
[----:B------:R-:W-:Y:S01]  /*9ec90*/  MOV R0, R25 ;  /* 0x0000001900007202 */ /* 0x000fe20000000f00 */
[C---:B--2---:R-:W-:Y:S01]  /*9eca0*/  HMMA.16816.F32.BF16 R8, R12.reuse, R24, R8 ;  /* 0x000000180c08723c */ /* 0x044fe20000041808 */
[----:B---3--:R-:W-:Y:S01]  /*9ecb0*/  STL.64 [R1+0x4bf0], R18 ;  /* 0x004bf01201007387 */ /* 0x008fe20000100a00 */
[----:B------:R0:W-:Y:S03]  /*9ecc0*/  STL.64 [R1+0x4be8], R16 ;  /* 0x004be81001007387 */ /* 0x0001e60000100a00 */
[----:B0-----:R-:W2:Y:S01]  /*9ecd0*/  LDL.LU R16, [R1+0x820] ;  /* 0x0008200001107983 */ /* 0x001ea20000300800 */
[----:B------:R-:W2:Y:S01]  /*9ece0*/  LDL.LU R17, [R1+0x824] ;  /* 0x0008240001117983 */ /* 0x000ea20000300800 */
[----:B----4-:R-:W-:Y:S01]  /*9ecf0*/  MOV R18, R28 ;  /* 0x0000001c00127202 */ /* 0x010fe20000000f00 */
[----:B------:R-:W-:Y:S01]  /*9ed00*/  IMAD.MOV.U32 R19, RZ, RZ, R3 ;  /* 0x000000ffff137224 */ /* 0x000fe200078e0003 */
[----:B------:R-:W3:Y:S11]  /*9ed10*/  LDL.LU.64 R24, [R1+0x4c18] ;  /* 0x004c180001187983 */ /* 0x000ef60000300a00 */
[----:B------:R-:W-:Y:S04]  /*9ed20*/  @!UPT UIADD3 URZ, URZ, URZ, URZ ;  /* 0x0000003f3f3ff290 */ /* 0x000fe8000fffe03f */
[----:B------:R-:W-:Y:S02]  /*9ed30*/  IMAD.MOV.U32 R28, RZ, RZ, R10 ;  /* 0x000000ffff1c7224 */ /* 0x000fe400078e000a */
[----:B------:R0:W-:Y:S01]  /*9ed40*/  STL.64 [R1+0xb80], R8 ;  /* 0x000b800801007387 */ /* 0x0001e20000100a00 */
[----:B------:R-:W-:Y:S02]  /*9ed50*/  MOV R3, R11 ;  /* 0x0000000b00037202 */ /* 0x000fe40000000f00 */
[----:B------:R-:W4:Y:S04]  /*9ed60*/  LDL.LU.64 R10, [R1+0x4c10] ;  /* 0x004c1000010a7983 */ /* 0x000f280000300a00 */
[----:B0-----:R-:W5:Y:S01]  /*9ed70*/  LDL.LU.64 R8, [R1+0x4c08] ;  /* 0x004c080001087983 */ /* 0x001f620000300a00 */
[----:B------:R-:W-:Y:S02]  /*9ed80*/  STL [R1+0x4928], R3 ;  /* 0x0049280301007387 */ /* 0x000fe40000100800 */
[----:B------:R-:W-:Y:S01]  /*9ed90*/  STL [R1+0x4590], R28 ;  /* 0x0045901c01007387 */ /* 0x000fe20000100800 */
[----:B-----5:R-:W-:Y:S01]  /*9eda0*/  HMMA.16816.F32.BF16 R12, R12, R8, R4 ;  /* 0x000000080c0c723c */ /* 0x020fe20000041804 */
[----:B------:R-:W2:Y:S01]  /*9edb0*/  LDL.LU.64 R6, [R1+0x4c00] ;  /* 0x004c000001067983 */ /* 0x000ea20000300a00 */
[----:B------:R-:W2:Y:S02]  /*9edc0*/  LDL.LU.64 R4, [R1+0x4bf8] ;  /* 0x004bf80001047983 */ /* 0x000ea40000300a00 */
[----:B----4-:R-:W-:Y:S02]  /*9edd0*/  STL.64 [R1+0x4b90], R10 ;  /* 0x004b900a01007387 */ /* 0x010fe40000100a00 */
[----:B------:R0:W-:Y:S11]  /*9ede0*/  STL.64 [R1+0x4b88], R8 ;  /* 0x004b880801007387 */ /* 0x0001f60000100a00 */
[----:B------:R-:W-:Y:S06]  /*9edf0*/  @!UPT UIADD3 URZ, URZ, URZ, URZ ;  /* 0x0000003f3f3ff290 */ /* 0x000fec000fffe03f */
[----:B------:R-:W-:Y:S01]  /*9ee00*/  STL.64 [R1+0xb70], R12 ;  /* 0x000b700c01007387 */ /* 0x000fe20000100a00 */
[----:B------:R-:W-:Y:S02]  /*9ee10*/  STL.64 [R1+0xb78], R14 ;  /* 0x000b780e01007387 */ /* 0x000fe40000100a00 */
[----:B0-----:R-:W4:Y:S02]  /*9ee20*/  LDL.LU R8, [R1+0x770] ;  /* 0x0007700001087983 */ /* 0x001f240000300800 */
[----:B------:R-:W4:Y:S01]  /*9ee30*/  LDL.LU R9, [R1+0x774] ;  /* 0x0007740001097983 */ /* 0x000f220000300800 */
[----:B------:R-:W4:Y:S01]  /*9ee40*/  LDL.LU R10, [R1+0x778] ;  /* 0x00077800010a7983 */ /* 0x000f220000300800 */
[----:B------:R-:W4:Y:S01]  /*9ee50*/  LDL.LU R11, [R1+0x77c] ;  /* 0x00077c00010b7983 */ /* 0x000f220000300800 */
[----:B--2---:R-:W-:Y:S02]  /*9ee60*/  HMMA.16816.F32.BF16 R20, R4, R20, R16 ;  /* 0x000000140414723c */ /* 0x004fe40000041810 */
[----:B------:R-:W2:Y:S01]  /*9ee70*/  LDL.LU.64 R18, [R1+0x4bf0] ;  /* 0x004bf00001127983 */ /* 0x000ea20000300a00 */
[----:B------:R-:W2:Y:S11]  /*9ee80*/  LDL.LU.64 R16, [R1+0x4be8] ;  /* 0x004be80001107983 */ /* 0x000eb60000300a00 */
[----:B------:R-:W-:Y:S09]  /*9ee90*/  @!UPT UIADD3 URZ, URZ, URZ, URZ ;  /* 0x0000003f3f3ff290 */ /* 0x000ff2000fffe03f */
[----:B------:R-:W-:Y:S01]  /*9eea0*/  STL.64 [R1+0xcb0], R20 ;  /* 0x000cb01401007387 */ /* 0x000fe20000100a00 */
[----:B------:R0:W-:Y:S03]  /*9eeb0*/  STL.64 [R1+0xcb8], R22 ;  /* 0x000cb81601007387 */ /* 0x0001e60000100a00 */
[----:B0-----:R-:W3:Y:S01]  /*9eec0*/  LDL.LU.64 R22, [R1+0x4be0] ;  /* 0x004be00001167983 */ /* 0x001ee20000300a00 */
[----:B------:R-:W3:Y:S03]  /*9eed0*/  LDL.LU.64 R20, [R1+0x4bd8] ;  /* 0x004bd80001147983 */ /* 0x000ee60000300a00 */
[----:B------:R-:W0:Y:S01]  /*9eee0*/  S2R R27, SR_TID.X ;  /* 0x00000000001b7919 */ /* 0x000e220000002100 */
[----:B------:R-:W-:Y:S01]  /*9eef0*/  IMAD.MOV.U32 R13, RZ, RZ, R0 ;  /* 0x000000ffff0d7224 */ /* 0x000fe200078e0000 */
[----:B0-----:R-:W-:-:S02]  /*9ef00*/  LOP3.LUT R0, R27, 0x7, RZ, 0xc0, !PT ;  /* 0x000000071b007812 */ /* 0x001fc400078ec0ff */
[----:B------:R-:W-:Y:S02]  /*9ef10*/  SHF.L.U32 R26, R27, 0x8, RZ ;  /* 0x000000081b1a7819 */ /* 0x000fe400000006ff */
[----:B------:R-:W-:-:S04]  /*9ef20*/  SHF.L.U32 R28, R0, 0x4, RZ ;  /* 0x00000004001c7819 */ /* 0x000fc800000006ff */
[----:B------:R-:W-:-:S04]  /*9ef30*/  LOP3.LUT R28, R28, 0xf00, R26, 0xf8, !PT ;  /* 0x00000f001c1c7812 */ /* 0x000fc800078ef81a */
[----:B------:R-:W-:Y:S02]  /*9ef40*/  LOP3.LUT R28, R28, 0x10, R27, 0x78, !PT ;  /* 0x000000101c1c7812 */ /* 0x000fe400078e781b */
[C---:B---3--:R-:W-:Y:S01]  /*9ef50*/  HMMA.16816.F32.BF16 R24, R4.reuse, R24, R20 ;  /* 0x000000180418723c */ /* 0x048fe20000041814 */
[----:B------:R-:W3:Y:S01]  /*9ef60*/  LDL.LU.64 R22, [R1+0x4bd0] ;  /* 0x004bd00001167983 */ /* 0x000ee20000300a00 */
[----:B------:R-:W3:Y:S11]  /*9ef70*/  LDL.LU.64 R20, [R1+0x4bc8] ;  /* 0x004bc80001147983 */ /* 0x000ef60000300a00 */
[----:B------:R-:W-:Y:S10]  /*9ef80*/  @!UPT UIADD3 URZ, URZ, URZ, URZ ;  /* 0x0000003f3f3ff290 */ /* 0x000ff4000fffe03f */
[----:B------:R0:W-:Y:S01]  /*9ef90*/  STL.64 [R1+0xca0], R24 ;  /* 0x000ca01801007387 */ /* 0x0001e20000100a00 */
[----:B------:R3:W-:Y:S03]  /*9efa0*/  STL.64 [R1+0xca8], R26 ;  /* 0x000ca81a01007387 */ /* 0x0007e60000100a00 */
[----:B0-----:R-:W3:Y:S02]  /*9efb0*/  LDL.LU.64 R24, [R1+0x4bc0] ;  /* 0x004bc00001187983 */ /* 0x001ee40000300a00 */
[C---:B---3--:R-:W-:Y:S02]  /*9efc0*/  HMMA.16816.F32.BF16 R24, R4.reuse, R24, R20 ;  /* 0x000000180418723c */ /* 0x048fe40000041814 */
[----:B------:R-:W3:Y:S01]  /*9efd0*/  LDL.LU.64 R22, [R1+0x4bb8] ;  /* 0x004bb80001167983 */ /* 0x000ee20000300a00 */
[----:B------:R-:W3:Y:S11]  /*9efe0*/  LDL.LU.64 R20, [R1+0x4bb0] ;  /* 0x004bb00001147983 */ /* 0x000ef60000300a00 */
[----:B------:R-:W-:Y:S09]  /*9eff0*/  @!UPT UIADD3 URZ, URZ, URZ, URZ ;  /* 0x0000003f3f3ff290 */ /* 0x000ff2000fffe03f */
[----:B------:R0:W-:Y:S01]  /*9f000*/  STL.64 [R1+0xc90], R24 ;  /* 0x000c901801007387 */ /* 0x0001e20000100a00 */
[----:B------:R3:W-:Y:S03]  /*9f010*/  STL.64 [R1+0xc98], R26 ;  /* 0x000c981a01007387 */ /* 0x0007e60000100a00 */
[----:B0-----:R-:W3:Y:S02]  /*9f020*/  LDL.LU.64 R24, [R1+0x4ba8] ;  /* 0x004ba80001187983 */ /* 0x001ee40000300a00 */
[----:B---3--:R-:W-:Y:S02]  /*9f030*/  HMMA.16816.F32.BF16 R24, R4, R24, R20 ;  /* 0x000000180418723c */ /* 0x008fe40000041814 */
[----:B------:R-:W2:Y:S11]  /*9f040*/  LDL.LU.64 R20, [R1+0x4ba0] ;  /* 0x004ba00001147983 */ /* 0x000eb60000300a00 */
[----:B------:R-:W-:Y:S10]  /*9f050*/  @!UPT UIADD3 URZ, URZ, URZ, URZ ;  /* 0x0000003f3f3ff290 */ /* 0x000ff4000fffe03f */
[----:B------:R-:W-:Y:S01]  /*9f060*/  STL.64 [R1+0xc80], R24 ;  /* 0x000c801801007387 */ /* 0x000fe20000100a00 */
[----:B------:R-:W-:Y:S01]  /*9f070*/  STL.64 [R1+0xc88], R26 ;  /* 0x000c881a01007387 */ /* 0x000fe20000100a00 */
[----:B------:R-:W-:Y:S02]  /*9f080*/  LOP3.LUT R28, R28, 0x60, RZ, 0x3c, !PT ;  /* 0x000000601c1c7812 */ /* 0x000fe400078e3cff */
[----:B------:R-:W-:-:S03]  /*9f090*/  MOV R12, R2 ;  /* 0x00000002000c7202 */ /* 0x000fc60000000f00 */
[----:B------:R-:W-:Y:S01]  /*9f0a0*/  LDSM.16.M88.4 R24, [R28+0x60000] ;  /* 0x060000001c18783b */ /* 0x000fe20000000200 */
[C---:B--2---:R-:W-:Y:S03]  /*9f0b0*/  HMMA.16816.F32.BF16 R20, R4.reuse, R20, R16 ;  /* 0x000000140414723c */ /* 0x044fe60000041810 */
[----:B------:R-:W4:Y:S11]  /*9f0c0*/  LDL.LU.64 R16, [R1+0x4b98] ;  /* 0x004b980001107983 */ /* 0x000f360000300a00 */
[----:B------:R-:W-:Y:S09]  /*9f0d0*/  @!UPT UIADD3 URZ, URZ, URZ, URZ ;  /* 0x0000003f3f3ff290 */ /* 0x000ff2000fffe03f */
        /* <DEDUP_REMOVED lines=8> */
[----:B------:R-:W2:Y:S01]  /*9f160*/  LDL.LU R23, [R1+0x72c] ;  /* 0x00072c0001177983 */ /* 0x000ea20000300800 */
[C---:B----4-:R-:W-:Y:S01]  /*9f170*/  HMMA.16816.F32.BF16 R16, R4.reuse, R16, R8 ;  /* 0x000000100410723c */ /* 0x050fe20000041808 */
[----:B------:R-:W3:Y:S01]  /*9f180*/  LDL.LU.64 R10, [R1+0x4b90] ;  /* 0x004b9000010a7983 */ /* 0x000ee20000300a00 */
[----:B------:R-:W2:Y:S11]  /*9f190*/  LDL.LU.64 R8, [R1+0x4b88] ;  /* 0x004b880001087983 */ /* 0x000eb60000300a00 */
[----:B------:R-:W-:Y:S10]  /*9f1a0*/  @!UPT UIADD3 URZ, URZ, URZ, URZ ;  /* 0x0000003f3f3ff290 */ /* 0x000ff4000fffe03f */
[----:B------:R-:W-:Y:S01]  /*9f1b0*/  STL.64 [R1+0xc60], R16 ;  /* 0x000c601001007387 */ /* 0x000fe20000100a00 */
[----:B------:R-:W-:Y:S02]  /*9f1c0*/  STL.64 [R1+0xc68], R18 ;  /* 0x000c681201007387 */ /* 0x000fe40000100a00 */
[----:B------:R-:W0:Y:S02]  /*9f1d0*/  LDSM.16.M88.4 R16, [R28+0x62000] ;  /* 0x062000001c10783b */ /* 0x000e240000000200 */
[----:B0-----:R0:W-:Y:S02]  /*9f1e0*/  STL.64 [R1+0x4aa0], R18 ;  /* 0x004aa01201007387 */ /* 0x0011e40000100a00 */
[----:B------:R1:W-:Y:S02]  /*9f1f0*/  STL.64 [R1+0x4a98], R16 ;  /* 0x004a981001007387 */ /* 0x0003e40000100a00 */
[----:B0-----:R-:W4:Y:S04]  /*9f200*/  LDL.64 R18, [R1+0x58] ;  /* 0x0000580001127983 */ /* 0x001f280000100a00 */
[----:B----4-:R0:W-:Y:S01]  /*9f210*/  STL.64 [R1+0x4b68], R18 ;  /* 0x004b681201007387 */ /* 0x0101e20000100a00 */
[----:B-1----:R-:W4:Y:S02]  /*9f220*/  LDL.LU R16, [R1+0x760] ;  /* 0x0007600001107983 */ /* 0x002f240000300800 */
[----:B------:R-:W4:Y:S01]  /*9f230*/  LDL.LU R17, [R1+0x764] ;  /* 0x0007640001117983 */ /* 0x000f220000300800 */
[----:B0-----:R-:W4:Y:S01]  /*9f240*/  LDL.LU R18, [R1+0x768] ;  /* 0x0007680001127983 */ /* 0x001f220000300800 */
[----:B------:R-:W4:Y:S02]  /*9f250*/  LDL.LU R19, [R1+0x76c] ;  /* 0x00076c0001137983 */ /* 0x000f240000300800 */
[C---:B----4-:R-:W-:Y:S01]  /*9f260*/  HMMA.16816.F32.BF16 R16, R4.reuse, R12, R16 ;  /* 0x0000000c0410723c */ /* 0x050fe20000041810 */
[----:B------:R-:W0:Y:S07]  /*9f270*/  LDSM.16.M88.4 R12, [R28+0x63000] ;  /* 0x063000001c0c783b */ /* 0x000e2e0000000200 */
[----:B--2---:R-:W-:Y:S01]  /*9f280*/  HMMA.16816.F32.BF16 R4, R4, R8, R20 ;  /* 0x000000080404723c */ /* 0x004fe20000041814 */
[----:B0-----:R0:W-:Y:S11]  /*9f290*/  STL.64 [R1+0x4a30], R14 ;  /* 0x004a300e01007387 */ /* 0x0011f60000100a00 */
[----:B------:R-:W-:Y:S03]  /*9f2a0*/  @!UPT UIADD3 URZ, URZ, URZ, URZ ;  /* 0x0000003f3f3ff290 */ /* 0x000fe6000fffe03f */
[----:B------:R-:W-:Y:S02]  /*9f2b0*/  STL.64 [R1+0xc50], R16 ;  /* 0x000c501001007387 */ /* 0x000fe40000100a00 */
[----:B------:R-:W-:Y:S02]  /*9f2c0*/  STL.64 [R1+0xc58], R18 ;  /* 0x000c581201007387 */ /* 0x000fe40000100a00 */
[----:B------:R-:W-:Y:S01]  /*9f2d0*/  STL.64 [R1+0x4a28], R12 ;  /* 0x004a280c01007387 */ /* 0x000fe20000100a00 */
[----:B0-----:R-:W2:Y:S04]  /*9f2e0*/  LDL R14, [R1+0x88] ;  /* 0x00008800010e7983 */ /* 0x001ea80000100800 */
[----:B------:R-:W2:Y:S01]  /*9f2f0*/  LDL R15, [R1+0x8c] ;  /* 0x00008c00010f7983 */ /* 0x000ea20000100800 */
[----:B---3--:R0:W-:Y:S03]  /*9f300*/  STL.64 [R1+0x4b08], R10 ;  /* 0x004b080a01007387 */ /* 0x0081e60000100a00 */
[----:B0-----:R-:W3:Y:S01]  /*9f310*/  LDL R10, [R1+0x8] ;  /* 0x00000800010a7983 */ /* 0x001ee20000100800 */
[----:B------:R-:W-:Y:S02]  /*9f320*/  STL.64 [R1+0xb60], R4 ;  /* 0x000b600401007387 */ /* 0x000fe40000100a00 */
[----:B------:R-:W-:Y:S02]  /*9f330*/  STL.64 [R1+0xb68], R6 ;  /* 0x000b680601007387 */ /* 0x000fe40000100a00 */
[----:B------:R-:W3:Y:S01]  /*9f340*/  LDL R11, [R1+0xc] ;  /* 0x00000c00010b7983 */ /* 0x000ee20000100800 */
[----:B------:R-:W0:Y:S04]  /*9f350*/  LDSM.16.M88.4 R4, [R28+0x64000] ;  /* 0x064000001c04783b */ /* 0x000e280000000200 */
[----:B---3--:R1:W-:Y:S01]  /*9f360*/  STL.64 [R1+0x4b20], R10 ;  /* 0x004b200a01007387 */ /* 0x0083e20000100a00 */
[----:B------:R-:W3:Y:S02]  /*9f370*/  LDL.LU R20, [R1+0x480] ;  /* 0x0004800001147983 */ /* 0x000ee40000300800 */
[----:B------:R-:W3:Y:S02]  /*9f380*/  LDL.LU R21, [R1+0x484] ;  /* 0x0004840001157983 */ /* 0x000ee40000300800 */
[----:B------:R-:W4:Y:S01]  /*9f390*/  LDL.LU R22, [R1+0x488] ;  /* 0x0004880001167983 */ /* 0x000f220000300800 */
[----:B------:R-:W4:Y:S04]  /*9f3a0*/  LDL.LU R23, [R1+0x48c] ;  /* 0x00048c0001177983 */ /* 0x000f280000300800 */
[----:B-1----:R-:W5:Y:S04]  /*9f3b0*/  LDL R10, [R1+0x18] ;  /* 0x00001800010a7983 */ /* 0x002f680000100800 */
[----:B------:R-:W5:Y:S04]  /*9f3c0*/  LDL R11, [R1+0x1c] ;  /* 0x00001c00010b7983 */ /* 0x000f680000100800 */
[----:B-----5:R1:W-:Y:S01]  /*9f3d0*/  STL.64 [R1+0x4b38], R10 ;  /* 0x004b380a01007387 */ /* 0x0203e20000100a00 */
[----:B------:R-:W5:Y:S02]  /*9f3e0*/  LDL.LU R8, [R1+0x540] ;  /* 0x0005400001087983 */ /* 0x000f640000300800 */
[----:B------:R-:W5:Y:S01]  /*9f3f0*/  LDL.LU R9, [R1+0x544] ;  /* 0x0005440001097983 */ /* 0x000f620000300800 */
[----:B-1----:R-:W2:Y:S01]  /*9f400*/  LDL.LU R10, [R1+0x548] ;  /* 0x00054800010a7983 */ /* 0x002ea20000300800 */
[----:B------:R-:W2:Y:S02]  /*9f410*/  LDL.LU R11, [R1+0x54c] ;  /* 0x00054c00010b7983 */ /* 0x000ea40000300800 */
[----:B------:R-:W2:Y:S02]  /*9f420*/  LDL.64 R18, [R1+0x78] ;  /* 0x0000780001127983 */ /* 0x000ea40000100a00 */
[----:B--2---:R-:W-:Y:S01]  /*9f430*/  STL.64 [R1+0x4b80], R18 ;  /* 0x004b801201007387 */ /* 0x004fe20000100a00 */
[----:B------:R1:W-:Y:S02]  /*9f440*/  STL.64 [R1+0x4b48], R10 ;  /* 0x004b480a01007387 */ /* 0x0003e40000100a00 */
[----:B-----5:R2:W-:Y:S01]  /*9f450*/  STL.64 [R1+0x4b40], R8 ;  /* 0x004b400801007387 */ /* 0x0205e20000100a00 */
[----:B-1----:R-:W5:Y:S04]  /*9f460*/  LDL R10, [R1+0x48] ;  /* 0x00004800010a7983 */ /* 0x002f680000100800 */
[----:B------:R-:W5:Y:S01]  /*9f470*/  LDL R11, [R1+0x4c] ;  /* 0x00004c00010b7983 */ /* 0x000f620000100800 */
[----:B------:R-:W2:Y:S02]  /*9f480*/  LDL.LU R16, [R1+0x710] ;  /* 0x0007100001107983 */ /* 0x000ea40000300800 */
[----:B------:R-:W3:Y:S02]  /*9f490*/  LDL.LU R17, [R1+0x714] ;  /* 0x0007140001117983 */ /* 0x000ee40000300800 */
[----:B------:R-:W3:Y:S01]  /*9f4a0*/  LDL.LU R18, [R1+0x718] ;  /* 0x0007180001127983 */ /* 0x000ee20000300800 */
[----:B------:R-:W3:Y:S04]  /*9f4b0*/  LDL.LU R19, [R1+0x71c] ;  /* 0x00071c0001137983 */ /* 0x000ee80000300800 */
[----:B-----5:R1:W-:Y:S01]  /*9f4c0*/  STL.64 [R1+0x4b60], R10 ;  /* 0x004b600a01007387 */ /* 0x0203e20000100a00 */
[----:B--2---:R-:W2:Y:S02]  /*9f4d0*/  LDL.LU R8, [R1+0x6f0] ;  /* 0x0006f00001087983 */ /* 0x004ea40000300800 */
[----:B------:R-:W2:Y:S01]  /*9f4e0*/  LDL.LU R9, [R1+0x6f4] ;  /* 0x0006f40001097983 */ /* 0x000ea20000300800 */
[----:B-1----:R-:W5:Y:S01]  /*9f4f0*/  LDL.LU R10, [R1+0x6f8] ;  /* 0x0006f800010a7983 */ /* 0x002f620000300800 */
[----:B------:R-:W5:Y:S03]  /*9f500*/  LDL.LU R11, [R1+0x6fc] ;  /* 0x0006fc00010b7983 */ /* 0x000f660000300800 */
[----:B-----5:R-:W-:Y:S01]  /*9f510*/  STL.64 [R1+0x4b78], R10 ;  /* 0x004b780a01007387 */ /* 0x020fe20000100a00 */
[----:B--2---:R1:W-:Y:S03]  /*9f520*/  STL.64 [R1+0x4b70], R8 ;  /* 0x004b700801007387 */ /* 0x0043e60000100a00 */
[----:B-1----:R-:W2:Y:S01]  /*9f530*/  LDL.LU R8, [R1+0x700] ;  /* 0x0007000001087983 */ /* 0x002ea20000300800 */
[----:B------:R-:W2:Y:S02]  /*9f540*/  LDL.LU R9, [R1+0x704] ;  /* 0x0007040001097983 */ /* 0x000ea40000300800 */
[----:B------:R-:W2:Y:S02]  /*9f550*/  LDL.LU R10, [R1+0x708] ;  /* 0x00070800010a7983 */ /* 0x000ea40000300800 */
[----:B------:R-:W2:Y:S01]  /*9f560*/  LDL.LU R11, [R1+0x70c] ;  /* 0x00070c00010b7983 */ /* 0x000ea20000300800 */
[----:B----4-:R-:W-:Y:S01]  /*9f570*/  STL.64 [R1+0x4b18], R22 ;  /* 0x004b181601007387 */ /* 0x010fe20000100a00 */
[----:B---3--:R1:W-:Y:S03]  /*9f580*/  STL.64 [R1+0x4b10], R20 ;  /* 0x004b101401007387 */ /* 0x0083e60000100a00 */
[----:B-1----:R-:W3:Y:S01]  /*9f590*/  LDL.LU R20, [R1+0x510] ;  /* 0x0005100001147983 */ /* 0x002ee20000300800 */
[----:B------:R-:W3:Y:S02]  /*9f5a0*/  LDL.LU R21, [R1+0x514] ;  /* 0x0005140001157983 */ /* 0x000ee40000300800 */
[----:B------:R-:W4:Y:S02]  /*9f5b0*/  LDL.LU R22, [R1+0x518] ;  /* 0x0005180001167983 */ /* 0x000f240000300800 */
[----:B------:R-:W4:Y:S01]  /*9f5c0*/  LDL.LU R23, [R1+0x51c] ;  /* 0x00051c0001177983 */ /* 0x000f220000300800 */
[C---:B------:R-:W-:Y:S01]  /*9f5d0*/  HMMA.16816.F32.BF16 R16, R24.reuse, R14, R16 ;  /* 0x0000000e1810723c */ /* 0x040fe20000041810 */
[----:B----4-:R-:W-:Y:S01]  /*9f5e0*/  STL.64 [R1+0x4b30], R22 ;  /* 0x004b301601007387 */ /* 0x010fe20000100a00 */
[----:B---3--:R1:W-:Y:S03]  /*9f5f0*/  STL.64 [R1+0x4b28], R20 ;  /* 0x004b281401007387 */ /* 0x0083e60000100a00 */
[----:B-1----:R-:W3:Y:S01]  /*9f600*/  LDL.LU R20, [R1+0x530] ;  /* 0x0005300001147983 */ /* 0x002ee20000300800 */
[----:B------:R-:W3:Y:S02]  /*9f610*/  LDL.LU R21, [R1+0x534] ;  /* 0x0005340001157983 */ /* 0x000ee40000300800 */
[----:B------:R-:W4:Y:S02]  /*9f620*/  LDL.LU R22, [R1+0x538] ;  /* 0x0005380001167983 */ /* 0x000f240000300800 */
[----:B------:R-:W4:Y:S02]  /*9f630*/  LDL.LU R23, [R1+0x53c] ;  /* 0x00053c0001177983 */ /* 0x000f240000300800 */
[----:B----4-:R-:W-:Y:S01]  /*9f640*/  STL.64 [R1+0x4b58], R22 ;  /* 0x004b581601007387 */ /* 0x010fe20000100a00 */
[----:B---3--:R1:W-:Y:S03]  /*9f650*/  STL.64 [R1+0x4b50], R20 ;  /* 0x004b501401007387 */ /* 0x0083e60000100a00 */
[----:B-1----:R-:W3:Y:S01]  /*9f660*/  LDL.LU R20, [R1+0x550] ;  /* 0x0005500001147983 */ /* 0x002ee20000300800 */
[----:B------:R-:W3:Y:S02]  /*9f670*/  LDL.LU R21, [R1+0x554] ;  /* 0x0005540001157983 */ /* 0x000ee40000300800 */
[----:B------:R-:W3:Y:S02]  /*9f680*/  LDL.LU R22, [R1+0x558] ;  /* 0x0005580001167983 */ /* 0x000ee40000300800 */
[----:B------:R-:W3:Y:S01]  /*9f690*/  LDL.LU R23, [R1+0x55c] ;  /* 0x00055c0001177983 */ /* 0x000ee20000300800 */
[----:B0-----:R0:W-:Y:S01]  /*9f6a0*/  STL.64 [R1+0x49a8], R6 ;  /* 0x0049a80601007387 */ /* 0x0011e20000100a00 */
[----:B------:R-:W-:Y:S03]  /*9f6b0*/  STL.64 [R1+0x49a0], R4 ;  /* 0x0049a00401007387 */ /* 0x000fe60000100a00 */
[----:B0-----:R-:W4:Y:S04]  /*9f6c0*/  LDL R6, [R1+0x28] ;  /* 0x0000280001067983 */ /* 0x001f280000100800 */
[----:B------:R-:W4:Y:S01]  /*9f6d0*/  LDL R7, [R1+0x2c] ;  /* 0x00002c0001077983 */ /* 0x000f220000100800 */
        /* <DEDUP_REMOVED lines=15> */
[----:B------:R-:W-:Y:S01]  /*9f7d0*/  STL.64 [R1+0xb30], R8 ;  /* 0x000b300801007387 */ /* 0x000fe20000100a00 */
[----:B------:R0:W-:Y:S03]  /*9f7e0*/  STL.64 [R1+0xb38], R10 ;  /* 0x000b380a01007387 */ /* 0x0001e60000100a00 */
[----:B0-----:R-:W3:Y:S01]  /*9f7f0*/  LDL.LU.64 R10, [R1+0x4b60] ;  /* 0x004b6000010a7983 */ /* 0x001ee20000300a00 */
[----:B------:R0:W-:Y:S02]  /*9f800*/  STL.64 [R1+0x4ae0], R18 ;  /* 0x004ae01201007387 */ /* 0x0001e40000100a00 */
[----:B------:R-:W2:Y:S02]  /*9f810*/  LDL.LU R16, [R1+0x460] ;  /* 0x0004600001107983 */ /* 0x000ea40000300800 */
[----:B------:R-:W2:Y:S01]  /*9f820*/  LDL.LU R17, [R1+0x464] ;  /* 0x0004640001117983 */ /* 0x000ea20000300800 */
[----:B0-----:R-:W5:Y:S01]  /*9f830*/  LDL.LU R18, [R1+0x468] ;  /* 0x0004680001127983 */ /* 0x001f620000300800 */
[----:B------:R-:W5:Y:S01]  /*9f840*/  LDL.LU R19, [R1+0x46c] ;  /* 0x00046c0001137983 */ /* 0x000f620000300800 */
[C---:B---3--:R-:W-:Y:S02]  /*9f850*/  HMMA.16816.F32.BF16 R8, R24.reuse, R10, R20 ;  /* 0x0000000a1808723c */ /* 0x048fe40000041814 */
[----:B-----5:R-:W-:Y:S01]  /*9f860*/  STL.64 [R1+0x4af0], R18 ;  /* 0x004af01201007387 */ /* 0x020fe20000100a00 */
[----:B--2---:R0:W-:Y:S03]  /*9f870*/  STL.64 [R1+0x4ae8], R16 ;  /* 0x004ae81001007387 */ /* 0x0041e60000100a00 */
        /* <DEDUP_REMOVED lines=8> */
[----:B0-----:R-:W4:Y:S01]  /*9f900*/  LDL.LU.64 R10, [R1+0x4b48] ;  /* 0x004b4800010a7983 */ /* 0x001f220000300a00 */
[----:B------:R-:W4:Y:S02]  /*9f910*/  LDL.LU.64 R8, [R1+0x4b40] ;  /* 0x004b400001087983 */ /* 0x000f240000300a00 */
[C---:B----4-:R-:W-:Y:S11]  /*9f920*/  HMMA.16816.F32.BF16 R8, R24.reuse, R6, R8 ;  /* 0x000000061808723c */ /* 0x050ff60000041808 */
[----:B------:R-:W-:Y:S11]  /*9f930*/  @!UPT UIADD3 URZ, URZ, URZ, URZ ;  /* 0x0000003f3f3ff290 */ /* 0x000ff6000fffe03f */
[----:B------:R-:W-:Y:S01]  /*9f940*/  @!UPT UIADD3 URZ, URZ, URZ, URZ ;  /* 0x0000003f3f3ff290 */ /* 0x000fe2000fffe03f */
[----:B------:R-:W-:Y:S01]  /*9f950*/  STL.64 [R1+0xb10], R8 ;  /* 0x000b100801007387 */ /* 0x000fe20000100a00 */
[----:B------:R0:W-:Y:S03]  /*9f960*/  STL.64 [R1+0xb18], R10 ;  /* 0x000b180a01007387 */ /* 0x0001e60000100a00 */
[----:B0-----:R-:W3:Y:S01]  /*9f970*/  LDL.LU.64 R10, [R1+0x4b38] ;  /* 0x004b3800010a7983 */ /* 0x001ee20000300a00 */
[----:B------:R0:W-:Y:S02]  /*9f980*/  STL.64 [R1+0x4ad8], R6 ;  /* 0x004ad80601007387 */ /* 0x0001e40000100a00 */
[----:B------:R-:W4:Y:S02]  /*9f990*/  LDL.LU R4, [R1+0x440] ;  /* 0x0004400001047983 */ /* 0x000f240000300800 */
[----:B------:R-:W4:Y:S01]  /*9f9a0*/  LDL.LU R5, [R1+0x444] ;  /* 0x0004440001057983 */ /* 0x000f220000300800 */
[----:B0-----:R-:W4:Y:S01]  /*9f9b0*/  LDL.LU R6, [R1+0x448] ;  /* 0x0004480001067983 */ /* 0x001f220000300800 */
[----:B------:R-:W4:Y:S01]  /*9f9c0*/  LDL.LU R7, [R1+0x44c] ;  /* 0x00044c0001077983 */ /* 0x000f220000300800 */
        /* <DEDUP_REMOVED lines=14> */
[----:B---3--:R-:W-:Y:S02]  /*9fab0*/  HMMA.16816.F32.BF16 R24, R24, R10, R20 ;  /* 0x0000000a1818723c */ /* 0x008fe40000041814 */
[----:B------:R-:W2:Y:S01]  /*9fac0*/  LDL.LU.64 R22, [R1+0x4b00] ;  /* 0x004b000001167983 */ /* 0x000ea20000300a00 */
[----:B------:R-:W2:Y:S02]  /*9fad0*/  LDL.LU.64 R20, [R1+0x4af8] ;  /* 0x004af80001147983 */ /* 0x000ea40000300a00 */
[----:B------:R0:W-:Y:S02]  /*9fae0*/  STL.64 [R1+0x4aa8], R10 ;  /* 0x004aa80a01007387 */ /* 0x0001e40000100a00 */
[----:B------:R-:W3:Y:S11]  /*9faf0*/  LDL.LU R8, [R1+0x450] ;  /* 0x0004500001087983 */ /* 0x000ef60000300800 */
[----:B------:R-:W-:Y:S05]  /*9fb00*/  @!UPT UIADD3 URZ, URZ, URZ, URZ ;  /* 0x0000003f3f3ff290 */ /* 0x000fea000fffe03f */
[----:B------:R-:W-:Y:S01]  /*9fb10*/  STL.64 [R1+0xa10], R24 ;  /* 0x000a101801007387 */ /* 0x000fe20000100a00 */
[----:B------:R1:W-:Y:S02]  /*9fb20*/  STL.64 [R1+0xa18], R26 ;  /* 0x000a181a01007387 */ /* 0x0003e40000100a00 */
[----:B------:R-:W3:Y:S02]  /*9fb30*/  LDL.LU R9, [R1+0x454] ;  /* 0x0004540001097983 */ /* 0x000ee40000300800 */
[----:B0-----:R-:W3:Y:S01]  /*9fb40*/  LDL.LU R10, [R1+0x458] ;  /* 0x00045800010a7983 */ /* 0x001ee20000300800 */
[----:B------:R-:W3:Y:S04]  /*9fb50*/  LDL.LU R11, [R1+0x45c] ;  /* 0x00045c00010b7983 */ /* 0x000ee80000300800 */
[----:B-1----:R-:W4:Y:S01]  /*9fb60*/  LDL.64 R26, [R1+0x48] ;  /* 0x00004800011a7983 */ /* 0x002f220000100a00 */
        /* <DEDUP_REMOVED lines=8> */
[----:B0-----:R-:W-:Y:S01]  /*9fbf0*/  MOV R14, R2 ;  /* 0x00000002000e7202 */ /* 0x001fe20000000f00 */
[----:B------:R-:W-:-:S07]  /*9fc00*/  IMAD.MOV.U32 R15, RZ, RZ, R0 ;  /* 0x000000ffff0f7224 */ /* 0x000fce00078e0000 */
[C---:B--2---:R-:W-:Y:S01]  /*9fc10*/  HMMA.16816.F32.BF16 R12, R20.reuse, R14, R16 ;  /* 0x0000000e140c723c */ /* 0x044fe20000041810 */
[----:B------:R-:W3:Y:S11]  /*9fc20*/  LDL.LU.64 R18, [R1+0x4ae0] ;  /* 0x004ae00001127983 */ /* 0x000ef60000300a00 */
[----:B------:R-:W-:Y:S11]  /*9fc30*/  @!UPT UIADD3 URZ, URZ, URZ, URZ ;  /* 0x0000003f3f3ff290 */ /* 0x000ff6000fffe03f */
[----:B------:R0:W-:Y:S01]  /*9fc40*/  STL.64 [R1+0x9f0], R12 ;  /* 0x0009f00c01007387 */ /* 0x0001e20000100a00 */
[----:B------:R1:W-:Y:S01]  /*9fc50*/  STL.64 [R1+0x9f8], R14 ;  /* 0x0009f80e01007387 */ /* 0x0003e20000100a00 */
[C---:B---3--:R-:W-:Y:S11]  /*9fc60*/  HMMA.16816.F32.BF16 R8, R20.reuse, R18, R8 ;  /* 0x000000121408723c */ /* 0x048ff60000041808 */
[----:B------:R-:W-:Y:S11]  /*9fc70*/  @!UPT UIADD3 URZ, URZ, URZ, URZ ;  /* 0x0000003f3f3ff290 */ /* 0x000ff6000fffe03f */
[----:B------:R-:W-:Y:S01]  /*9fc80*/  @!UPT UIADD3 URZ, URZ, URZ, URZ ;  /* 0x0000003f3f3ff290 */ /* 0x000fe2000fffe03f */
[----:B------:R-:W-:Y:S01]  /*9fc90*/  STL.64 [R1+0x9e0], R8 ;  /* 0x0009e00801007387 */ /* 0x000fe20000100a00 */
[----:B------:R-:W-:Y:S02]  /*9fca0*/  STL.64 [R1+0x9e8], R10 ;  /* 0x0009e80a01007387 */ /* 0x000fe40000100a00 */
[----:B0-----:R-:W2:Y:S02]  /*9fcb0*/  LDL.LU R12, [R1+0x420] ;  /* 0x00042000010c7983 */ /* 0x001ea40000300800 */
[----:B------:R-:W2:Y:S01]  /*9fcc0*/  LDL.LU R13, [R1+0x424] ;  /* 0x00042400010d7983 */ /* 0x000ea20000300800 */
[----:B-1----:R-:W3:Y:S01]  /*9fcd0*/  LDL.LU R14, [R1+0x428] ;  /* 0x00042800010e7983 */ /* 0x002ee20000300800 */
[----:B------:R-:W3:Y:S01]  /*9fce0*/  LDL.LU R15, [R1+0x42c] ;  /* 0x00042c00010f7983 */ /* 0x000ee20000300800 */
[----:B----4-:R-:W-:Y:S02]  /*9fcf0*/  HMMA.16816.F32.BF16 R4, R20, R26, R4 ;  /* 0x0000001a1404723c */ /* 0x010fe40000041804 */
[----:B---3--:R-:W-:Y:S01]  /*9fd00*/  STL.64 [R1+0x4ad0], R14 ;  /* 0x004ad00e01007387 */ /* 0x008fe20000100a00 */
[----:B--2---:R0:W-:Y:S03]  /*9fd10*/  STL.64 [R1+0x4ac8], R12 ;  /* 0x004ac80c01007387 */ /* 0x0041e60000100a00 */
[----:B0-----:R-:W2:Y:S01]  /*9fd20*/  LDL.LU R12, [R1+0x430] ;  /* 0x00043000010c7983 */ /* 0x001ea20000300800 */
[----:B------:R-:W2:Y:S02]  /*9fd30*/  LDL.LU R13, [R1+0x434] ;  /* 0x00043400010d7983 */ /* 0x000ea40000300800 */
[----:B------:R-:W2:Y:S02]  /*9fd40*/  LDL.LU R14, [R1+0x438] ;  /* 0x00043800010e7983 */ /* 0x000ea40000300800 */
[----:B------:R-:W2:Y:S01]  /*9fd50*/  LDL.LU R15, [R1+0x43c] ;  /* 0x00043c00010f7983 */ /* 0x000ea20000300800 */
[----:B------:R-:W3:Y:S01]  /*9fd60*/  LDL.64 R10, [R1+0x8] ;  /* 0x00000800010a7983 */ /* 0x000ee20000100a00 */
[----:B------:R-:W-:-:S02]  /*9fd70*/  MOV R2, R18 ;  /* 0x0000001200027202 */ /* 0x000fc40000000f00 */
[----:B------:R-:W-:Y:S01]  /*9fd80*/  MOV R0, R19 ;  /* 0x0000001300007202 */ /* 0x000fe20000000f00 */
[----:B---3--:R0:W-:Y:S04]  /*9fd90*/  STL.64 [R1+0x4ab8], R10 ;  /* 0x004ab80a01007387 */ /* 0x0081e80000100a00 */
[----:B0-----:R-:W3:Y:S01]  /*9fda0*/  LDL.64 R10, [R1+0x18] ;  /* 0x00001800010a7983 */ /* 0x001ee20000100a00 */
[----:B------:R-:W4:Y:S02]  /*9fdb0*/  LDL.LU R16, [R1+0x340] ;  /* 0x0003400001107983 */ /* 0x000f240000300800 */
[----:B------:R-:W4:Y:S02]  /*9fdc0*/  LDL.LU R17, [R1+0x344] ;  /* 0x0003440001117983 */ /* 0x000f240000300800 */
[----:B------:R-:W4:Y:S01]  /*9fdd0*/  LDL.LU R18, [R1+0x348] ;  /* 0x0003480001127983 */ /* 0x000f220000300800 */
[----:B------:R-:W4:Y:S01]  /*9fde0*/  LDL.LU R19, [R1+0x34c] ;  /* 0x00034c0001137983 */ /* 0x000f220000300800 */
[----:B------:R-:W-:Y:S02]  /*9fdf0*/  STL.64 [R1+0x9d0], R4 ;  /* 0x0009d00401007387 */ /* 0x000fe40000100a00 */
[----:B------:R0:W-:Y:S02]  /*9fe00*/  STL.64 [R1+0x9d8], R6 ;  /* 0x0009d80601007387 */ /* 0x0001e40000100a00 */
[----:B0-----:R-:W2:Y:S01]  /*9fe10*/  LDL.LU.64 R6, [R1+0x4ad8] ;  /* 0x004ad80001067983 */ /* 0x001ea20000300a00 */
[----:B------:R0:W-:Y:S02]  /*9fe20*/  STL.64 [R1+0x4a78], R26 ;  /* 0x004a781a01007387 */ /* 0x0001e40000100a00 */
[----:B------:R-:W5:Y:S02]  /*9fe30*/  LDL.LU R24, [R1+0x330] ;  /* 0x0003300001187983 */ /* 0x000f640000300800 */
[----:B------:R-:W5:Y:S01]  /*9fe40*/  LDL.LU R25, [R1+0x334] ;  /* 0x0003340001197983 */ /* 0x000f620000300800 */
[----:B0-----:R-:W5:Y:S01]  /*9fe50*/  LDL.LU R26, [R1+0x338] ;  /* 0x00033800011a7983 */ /* 0x001f620000300800 */
[----:B------:R-:W5:Y:S01]  /*9fe60*/  LDL.LU R27, [R1+0x33c] ;  /* 0x00033c00011b7983 */ /* 0x000f620000300800 */
[----:B--2---:R-:W-:Y:S02]  /*9fe70*/  HMMA.16816.F32.BF16 R4, R20, R6, R12 ;  /* 0x000000061404723c */ /* 0x004fe4000004180c */
[----:B------:R-:W3:Y:S01]  /*9fe80*/  LDL.LU.64 R14, [R1+0x4ad0] ;  /* 0x004ad000010e7983 */ /* 0x000ee20000300a00 */
[----:B------:R-:W3:Y:S11]  /*9fe90*/  LDL.LU.64 R12, [R1+0x4ac8] ;  /* 0x004ac800010c7983 */ /* 0x000ef60000300a00 */
[----:B------:R-:W-:Y:S09]  /*9fea0*/  @!UPT UIADD3 URZ, URZ, URZ, URZ ;  /* 0x0000003f3f3ff290 */ /* 0x000ff2000fffe03f */
[----:B------:R0:W-:Y:S01]  /*9feb0*/  STL.64 [R1+0x9c0], R4 ;  /* 0x0009c00401007387 */ /* 0x0001e20000100a00 */
[----:B------:R1:W-:Y:S03]  /*9fec0*/  STL.64 [R1+0x9c8], R6 ;  /* 0x0009c80601007387 */ /* 0x0003e60000100a00 */
[----:B0-----:R-:W2:Y:S01]  /*9fed0*/  LDL.LU R4, [R1+0x1d0] ;  /* 0x0001d00001047983 */ /* 0x001ea20000300800 */
[----:B------:R-:W2:Y:S02]  /*9fee0*/  LDL.LU R5, [R1+0x1d4] ;  /* 0x0001d40001057983 */ /* 0x000ea40000300800 */
[----:B-1----:R-:W2:Y:S02]  /*9fef0*/  LDL.LU R6, [R1+0x1d8] ;  /* 0x0001d80001067983 */ /* 0x002ea40000300800 */
[----:B------:R-:W2:Y:S02]  /*9ff00*/  LDL.LU R7, [R1+0x1dc] ;  /* 0x0001dc0001077983 */ /* 0x000ea40000300800 */
[----:B--2---:R-:W-:Y:S01]  /*9ff10*/  STL.64 [R1+0x49d8], R6 ;  /* 0x0049d80601007387 */ /* 0x004fe20000100a00 */
[----:B------:R0:W-:Y:S03]  /*9ff20*/  STL.64 [R1+0x49d0], R4 ;  /* 0x0049d00401007387 */ /* 0x0001e60000100a00 */
[----:B0-----:R-:W2:Y:S01]  /*9ff30*/  LDL.LU R4, [R1+0x1e0] ;  /* 0x0001e00001047983 */ /* 0x001ea20000300800 */
[----:B------:R-:W2:Y:S02]  /*9ff40*/  LDL.LU R5, [R1+0x1e4] ;  /* 0x0001e40001057983 */ /* 0x000ea40000300800 */
[----:B------:R-:W2:Y:S02]  /*9ff50*/  LDL.LU R6, [R1+0x1e8] ;  /* 0x0001e80001067983 */ /* 0x000ea40000300800 */
[----:B------:R-:W-:-:S02]  /*9ff60*/  IMAD.MOV.U32 R7, RZ, RZ, R29 ;  /* 0x000000ffff077224 */ /* 0x000fc400078e001d */
[----:B------:R-:W4:Y:S01]  /*9ff70*/  LDL.LU R29, [R1+0x4ac0] ;  /* 0x004ac000011d7983 */ /* 0x000f220000300800 */
[----:B---3--:R-:W-:Y:S03]  /*9ff80*/  HMMA.16816.F32.BF16 R12, R20, R10, R12 ;  /* 0x0000000a140c723c */ /* 0x008fe6000004180c */
[----:B--2---:R0:W-:Y:S01]  /*9ff90*/  STL.64 [R1+0x49e8], R6 ;  /* 0x0049e80601007387 */ /* 0x0041e20000100a00 */
[----:B------:R1:W-:Y:S01]  /*9ffa0*/  STL.64 [R1+0x49e0], R4 ;  /* 0x0049e00401007387 */ /* 0x0003e20000100a00 */
[----:B0-----:R-:W-:Y:S02]  /*9ffb0*/  MOV R6, R2 ;  /* 0x0000000200067202 */ /* 0x001fe40000000f00 */
[----:B------:R-:W-:Y:S01]  /*9ffc0*/  MOV R7, R0 ;  /* 0x0000000000077202 */ /* 0x000fe20000000f00 */
[----:B------:R-:W-:Y:S01]  /*9ffd0*/  MOV R2, R10 ;  /* 0x0000000a00027202 */ /* 0x000fe20000000f00 */
[----:B------:R-:W-:-:S03]  /*9ffe0*/  MOV R0, R11 ;  /* 0x0000000b00007202 */ /* 0x000fc60000000f00 */
[----:B------:R0:W-:Y:S01]  /*9fff0*/  STL.64 [R1+0x4a80], R6 ;  /* 0x004a800601007387 */ /* 0x0001e20000100a00 */
[----:B-1----:R-:W2:Y:S02]  /*a0000*/  LDL.LU R4, [R1+0x410] ;  /* 0x0004100001047983 */ /* 0x002ea40000300800 */
[----:B------:R-:W2:Y:S01]  /*a0010*/  LDL.LU R5, [R1+0x414] ;  /* 0x0004140001057983 */ /* 0x000ea20000300800 */
[----:B0-----:R-:W2:Y:S01]  /*a0020*/  LDL.LU R6, [R1+0x418] ;  /* 0x0004180001067983 */ /* 0x001ea20000300800 */
[----:B------:R-:W2:Y:S02]  /*a0030*/  LDL.LU.64 R10, [R1+0x4ab8] ;  /* 0x004ab800010a7983 */ /* 0x000ea40000300a00 */
[----:B----4-:R-:W-:-:S05]  /*a0040*/  IMAD.MOV.U32 R7, RZ, RZ, R29 ;  /* 0x000000ffff077224 */ /* 0x010fca00078e001d */
[----:B------:R-:W-:Y:S01]  /*a0050*/  IMAD.MOV.U32 R29, RZ, RZ, R15 ;  /* 0x000000ffff1d7224 */ /* 0x000fe200078e000f */
[----:B------:R-:W-:Y:S01]  /*a0060*/  STL.64 [R1+0x9b0], R12 ;  /* 0x0009b00c01007387 */ /* 0x000fe20000100a00 */
[----:B------:R0:W-:Y:S03]  /*a0070*/  STL [R1+0x9b8], R14 ;  /* 0x0009b80e01007387 */ /* 0x0001e60000100800 */
[----:B0-----:R-:W5:Y:S01]  /*a0080*/  LDL.LU.64 R14, [R1+0x4ab0] ;  /* 0x004ab000010e7983 */ /* 0x001f620000300a00 */
[----:B------:R-:W-:Y:S01]  /*a0090*/  STL [R1+0x43b8], R29 ;  /* 0x0043b81d01007387 */ /* 0x000fe20000100800 */
[C---:B--2---:R-:W-:Y:S01]  /*a00a0*/  HMMA.16816.F32.BF16 R4, R20.reuse, R10, R4 ;  /* 0x0000000a1404723c */ /* 0x044fe20000041804 */
[----:B------:R-:W-:Y:S11]  /*a00b0*/  MOV R3, R11 ;  /* 0x0000000b00037202 */ /* 0x000ff60000000f00 */
[----:B------:R-:W-:Y:S11]  /*a00c0*/  @!UPT UIADD3 URZ, URZ, URZ, URZ ;  /* 0x0000003f3f3ff290 */ /* 0x000ff6000fffe03f */
[----:B------:R0:W-:Y:S01]  /*a00d0*/  STL.64 [R1+0x9a0], R4 ;  /* 0x0009a00401007387 */ /* 0x0001e20000100a00 */
[----:B------:R-:W-:Y:S01]  /*a00e0*/  STL.64 [R1+0x9a8], R6 ;  /* 0x0009a80601007387 */ /* 0x000fe20000100a00 */
[----:B0-----:R-:W-:Y:S02]  /*a00f0*/  MOV R4, R10 ;  /* 0x0000000a00047202 */ /* 0x001fe40000000f00 */
[----:B------:R-:W2:Y:S02]  /*a0100*/  LDL.LU.64 R10, [R1+0x4aa8] ;  /* 0x004aa800010a7983 */ /* 0x000ea40000300a00 */
[----:B--2---:R-:W-:Y:S02]  /*a0110*/  HMMA.16816.F32.BF16 R20, R20, R10, R16 ;  /* 0x0000000a1414723c */ /* 0x004fe40000041810 */
[----:B------:R-:W5:Y:S01]  /*a0120*/  LDL.LU.64 R18, [R1+0x4aa0] ;  /* 0x004aa00001127983 */ /* 0x000f620000300a00 */
[----:B------:R-:W5:Y:S11]  /*a0130*/  LDL.LU.64 R16, [R1+0x4a98] ;  /* 0x004a980001107983 */ /* 0x000f760000300a00 */
[----:B------:R-:W-:Y:S09]  /*a0140*/  @!UPT UIADD3 URZ, URZ, URZ, URZ ;  /* 0x0000003f3f3ff290 */ /* 0x000ff2000fffe03f */
[----:B------:R-:W-:Y:S01]  /*a0150*/  STL.64 [R1+0x900], R20 ;  /* 0x0009001401007387 */ /* 0x000fe20000100a00 */
[----:B------:R0:W-:Y:S02]  /*a0160*/  STL [R1+0x90c], R23 ;  /* 0x00090c1701007387 */ /* 0x0001e40000100800 */
[----:B------:R-:W-:Y:S02]  /*a0170*/  IMAD.MOV.U32 R29, RZ, RZ, R22 ;  /* 0x000000ffff1d7224 */ /* 0x000fe400078e0016 */
[----:B------:R1:W-:Y:S01]  /*a0180*/  STL.64 [R1+0x4a38], R10 ;  /* 0x004a380a01007387 */ /* 0x0003e20000100a00 */
[----:B0-----:R-:W2:Y:S01]  /*a0190*/  LDL.64 R22, [R1+0x28] ;  /* 0x0000280001167983 */ /* 0x001ea20000100a00 */
[----:B-----5:R-:W-:Y:S03]  /*a01a0*/  HMMA.16816.F32.BF16 R12, R16, R14, R24 ;  /* 0x0000000e100c723c */ /* 0x020fe60000041818 */
[----:B--2---:R-:W-:Y:S01]  /*a01b0*/  STL.64 [R1+0x4a70], R22 ;  /* 0x004a701601007387 */ /* 0x004fe20000100a00 */
[----:B------:R-:W-:Y:S11]  /*a01c0*/  STL [R1+0x43bc], R29 ;  /* 0x0043bc1d01007387 */ /* 0x000ff60000100800 */
[----:B------:R-:W-:Y:S08]  /*a01d0*/  @!UPT UIADD3 URZ, URZ, URZ, URZ ;  /* 0x0000003f3f3ff290 */ /* 0x000ff0000fffe03f */
[----:B------:R-:W-:Y:S02]  /*a01e0*/  STL.64 [R1+0x8f0], R12 ;  /* 0x0008f00c01007387 */ /* 0x000fe40000100a00 */
[----:B------:R-:W-:Y:S01]  /*a01f0*/  STL.64 [R1+0x8f8], R14 ;  /* 0x0008f80e01007387 */ /* 0x000fe20000100a00 */
[----:B------:R-:W2:Y:S01]  /*a0200*/  LDL.LU R24, [R1+0x310] ;  /* 0x0003100001187983 */ /* 0x000ea20000300800 */
[----:B------:R-:W2:Y:S02]  /*a0210*/  LDL.LU R25, [R1+0x314] ;  /* 0x0003140001197983 */ /* 0x000ea40000300800 */
[----:B------:R-:W3:Y:S02]  /*a0220*/  LDL.LU R26, [R1+0x318] ;  /* 0x00031800011a7983 */ /* 0x000ee40000300800 */
[----:B------:R-:W3:Y:S01]  /*a0230*/  LDL.LU R27, [R1+0x31c] ;  /* 0x00031c00011b7983 */ /* 0x000ee20000300800 */
[----:B-1----:R-:W-:Y:S02]  /*a0240*/  MOV R10, R4 ;  /* 0x00000004000a7202 */ /* 0x002fe40000000f00 */
[----:B------:R-:W4:Y:S01]  /*a0250*/  LDL.LU R4, [R1+0x320] ;  /* 0x0003200001047983 */ /* 0x000f220000300800 */
[----:B------:R-:W4:Y:S02]  /*a0260*/  LDL.LU R5, [R1+0x324] ;  /* 0x0003240001057983 */ /* 0x000f240000300800 */
[----:B------:R-:W4:Y:S02]  /*a0270*/  LDL.LU R6, [R1+0x328] ;  /* 0x0003280001067983 */ /* 0x000f240000300800 */
[----:B------:R-:W4:Y:S01]  /*a0280*/  LDL.LU R7, [R1+0x32c] ;  /* 0x00032c0001077983 */ /* 0x000f220000300800 */
[----:B------:R-:W-:Y:S01]  /*a0290*/  MOV R11, R3 ;  /* 0x00000003000b7202 */ /* 0x000fe20000000f00 */
[----:B---3--:R0:W-:Y:S01]  /*a02a0*/  STL.64 [R1+0x4a90], R26 ;  /* 0x004a901a01007387 */ /* 0x0081e20000100a00 */
[----:B--2---:R-:W-:Y:S03]  /*a02b0*/  STL.64 [R1+0x4a88], R24 ;  /* 0x004a881801007387 */ /* 0x004fe60000100a00 */
[----:B0-----:R-:W4:Y:S01]  /*a02c0*/  LDL.64 R26, [R1+0x78] ;  /* 0x00007800011a7983 */ /* 0x001f220000100a00 */
[----:B------:R-:W2:Y:S02]  /*a02d0*/  LDL.LU R20, [R1+0x300] ;  /* 0x0003000001147983 */ /* 0x000ea40000300800 */
[----:B------:R-:W2:Y:S02]  /*a02e0*/  LDL.LU R21, [R1+0x304] ;  /* 0x0003040001157983 */ /* 0x000ea40000300800 */
[----:B------:R-:W2:Y:S01]  /*a02f0*/  LDL.LU R22, [R1+0x308] ;  /* 0x0003080001167983 */ /* 0x000ea20000300800 */
[----:B------:R-:W2:Y:S01]  /*a0300*/  LDL.LU R23, [R1+0x30c] ;  /* 0x00030c0001177983 */ /* 0x000ea20000300800 */
[----:B------:R0:W-:Y:S02]  /*a0310*/  STL.64 [R1+0x4a50], R10 ;  /* 0x004a500a01007387 */ /* 0x0001e40000100a00 */
[----:B------:R-:W3:Y:S02]  /*a0320*/  LDL.LU R12, [R1+0x220] ;  /* 0x00022000010c7983 */ /* 0x000ee40000300800 */
[----:B------:R-:W3:Y:S01]  /*a0330*/  LDL.LU R13, [R1+0x224] ;  /* 0x00022400010d7983 */ /* 0x000ee20000300800 */
[----:B------:R-:W5:Y:S01]  /*a0340*/  LDL.LU R14, [R1+0x228] ;  /* 0x00022800010e7983 */ /* 0x000f620000300800 */
[----:B------:R-:W5:Y:S02]  /*a0350*/  LDL.LU R15, [R1+0x22c] ;  /* 0x00022c00010f7983 */ /* 0x000f640000300800 */
[----:B0-----:R-:W-:Y:S01]  /*a0360*/  IMAD.MOV.U32 R10, RZ, RZ, R2 ;  /* 0x000000ffff0a7224 */ /* 0x001fe200078e0002 */
[----:B------:R-:W-:-:S05]  /*a0370*/  MOV R11, R0 ;  /* 0x00000000000b7202 */ /* 0x000fca0000000f00 */
[----:B------:R-:W-:Y:S04]  /*a0380*/  STL.64 [R1+0x4a68], R10 ;  /* 0x004a680a01007387 */ /* 0x000fe80000100a00 */
[----:B-----5:R-:W-:Y:S01]  /*a0390*/  STL.64 [R1+0x4a48], R14 ;  /* 0x004a480e01007387 */ /* 0x020fe20000100a00 */
[----:B---3--:R0:W-:Y:S03]  /*a03a0*/  STL.64 [R1+0x4a40], R12 ;  /* 0x004a400c01007387 */ /* 0x0081e60000100a00 */
[----:B0-----:R-:W3:Y:S01]  /*a03b0*/  LDL.LU R12, [R1+0x2d0] ;  /* 0x0002d000010c7983 */ /* 0x001ee20000300800 */
[----:B------:R-:W3:Y:S02]  /*a03c0*/  LDL.LU R13, [R1+0x2d4] ;  /* 0x0002d400010d7983 */ /* 0x000ee40000300800 */
[----:B------:R-:W5:Y:S02]  /*a03d0*/  LDL.LU R14, [R1+0x2d8] ;  /* 0x0002d800010e7983 */ /* 0x000f640000300800 */
[----:B------:R-:W5:Y:S01]  /*a03e0*/  LDL.LU R15, [R1+0x2dc] ;  /* 0x0002dc00010f7983 */ /* 0x000f620000300800 */
[C---:B----4-:R-:W-:Y:S01]  /*a03f0*/  HMMA.16816.F32.BF16 R4, R16.reuse, R26, R4 ;  /* 0x0000001a1004723c */ /* 0x050fe20000041804 */
[----:B------:R-:W4:Y:S01]  /*a0400*/  LDL.LU R8, [R1+0x2f0] ;  /* 0x0002f00001087983 */ /* 0x000f220000300800 */
[----:B------:R-:W4:Y:S02]  /*a0410*/  LDL.LU R9, [R1+0x2f4] ;  /* 0x0002f40001097983 */ /* 0x000f240000300800 */
[----:B------:R-:W4:Y:S02]  /*a0420*/  LDL.LU R10, [R1+0x2f8] ;  /* 0x0002f800010a7983 */ /* 0x000f240000300800 */
[----:B------:R-:W4:Y:S01]  /*a0430*/  LDL.LU R11, [R1+0x2fc] ;  /* 0x0002fc00010b7983 */ /* 0x000f220000300800 */
[----:B------:R-:W-:Y:S01]  /*a0440*/  MOV R2, R26 ;  /* 0x0000001a00027202 */ /* 0x000fe20000000f00 */
[----:B------:R-:W-:Y:S11]  /*a0450*/  IMAD.MOV.U32 R0, RZ, RZ, R27 ;  /* 0x000000ffff007224 */ /* 0x000ff600078e001b */
[----:B------:R-:W-:Y:S05]  /*a0460*/  @!UPT UIADD3 URZ, URZ, URZ, URZ ;  /* 0x0000003f3f3ff290 */ /* 0x000fea000fffe03f */
[----:B------:R-:W-:Y:S01]  /*a0470*/  MOV R29, R7 ;  /* 0x00000007001d7202 */ /* 0x000fe20000000f00 */
[----:B-----5:R-:W-:Y:S01]  /*a0480*/  STL.64 [R1+0x4a60], R14 ;  /* 0x004a600e01007387 */ /* 0x020fe20000100a00 */
[----:B---3--:R0:W-:Y:S03]  /*a0490*/  STL.64 [R1+0x4a58], R12 ;  /* 0x004a580c01007387 */ /* 0x0081e60000100a00 */
[----:B0-----:R-:W3:Y:S01]  /*a04a0*/  LDL.LU R12, [R1+0x2e0] ;  /* 0x0002e000010c7983 */ /* 0x001ee20000300800 */
[----:B------:R-:W3:Y:S02]  /*a04b0*/  LDL.LU R13, [R1+0x2e4] ;  /* 0x0002e400010d7983 */ /* 0x000ee40000300800 */
[----:B------:R-:W3:Y:S02]  /*a04c0*/  LDL.LU R14, [R1+0x2e8] ;  /* 0x0002e800010e7983 */ /* 0x000ee40000300800 */
[----:B------:R-:W3:Y:S01]  /*a04d0*/  LDL.LU R15, [R1+0x2ec] ;  /* 0x0002ec00010f7983 */ /* 0x000ee20000300800 */
[----:B------:R-:W5:Y:S01]  /*a04e0*/  LDL.LU.64 R26, [R1+0x4a90] ;  /* 0x004a9000011a7983 */ /* 0x000f620000300a00 */
[----:B------:R-:W5:Y:S02]  /*a04f0*/  LDL.LU.64 R24, [R1+0x4a88] ;  /* 0x004a880001187983 */ /* 0x000f640000300a00 */
[----:B------:R-:W-:Y:S02]  /*a0500*/  STL.64 [R1+0x8e0], R4 ;  /* 0x0008e00401007387 */ /* 0x000fe40000100a00 */
[----:B------:R0:W-:Y:S02]  /*a0510*/  STL [R1+0x8e8], R6 ;  /* 0x0008e80601007387 */ /* 0x0001e40000100800 */
[----:B0-----:R-:W5:Y:S01]  /*a0520*/  LDL.LU.64 R6, [R1+0x4a80] ;  /* 0x004a800001067983 */ /* 0x001f620000300a00 */
[----:B------:R-:W-:Y:S01]  /*a0530*/  STL [R1+0x4478], R29 ;  /* 0x0044781d01007387 */ /* 0x000fe20000100800 */
[----:B-----5:R-:W-:Y:S11]  /*a0540*/  HMMA.16816.F32.BF16 R24, R16, R6, R24 ;  /* 0x000000061018723c */ /* 0x020ff60000041818 */
[----:B------:R-:W-:Y:S11]  /*a0550*/  @!UPT UIADD3 URZ, URZ, URZ, URZ ;  /* 0x0000003f3f3ff290 */ /* 0x000ff6000fffe03f */
[----:B------:R-:W-:Y:S01]  /*a0560*/  @!UPT UIADD3 URZ, URZ, URZ, URZ ;  /* 0x0000003f3f3ff290 */ /* 0x000fe2000fffe03f */
[----:B------:R-:W-:Y:S01]  /*a0570*/  STL.64 [R1+0x8d0], R24 ;  /* 0x0008d01801007387 */ /* 0x000fe20000100a00 */
[----:B------:R0:W-:Y:S03]  /*a0580*/  STL.64 [R1+0x8d8], R26 ;  /* 0x0008d81a01007387 */ /* 0x0001e60000100a00 */
[----:B0-----:R-:W2:Y:S01]  /*a0590*/  LDL.LU.64 R26, [R1+0x4a78] ;  /* 0x004a7800011a7983 */ /* 0x001ea20000300a00 */
[----:B------:R0:W-:Y:S02]  /*a05a0*/  STL.64 [R1+0x49f8], R6 ;  /* 0x0049f80601007387 */ /* 0x0001e40000100a00 */
[----:B0-----:R-:W-:Y:S01]  /*a05b0*/  MOV R6, R2 ;  /* 0x0000000200067202 */ /* 0x001fe20000000f00 */
[----:B------:R-:W-:-:S05]  /*a05c0*/  IMAD.MOV.U32 R7, RZ, RZ, R0 ;  /* 0x000000ffff077224 */ /* 0x000fca00078e0000 */
[----:B------:R0:W-:Y:S04]  /*a05d0*/  STL.64 [R1+0x4a10], R6 ;  /* 0x004a100601007387 */ /* 0x0001e80000100a00 */
[----:B0-----:R-:W5:Y:S01]  /*a05e0*/  LDL.64 R6, [R1+0x88] ;  /* 0x0000880001067983 */ /* 0x001f620000100a00 */
[C---:B--2---:R-:W-:Y:S11]  /*a05f0*/  HMMA.16816.F32.BF16 R20, R16.reuse, R26, R20 ;  /* 0x0000001a1014723c */ /* 0x044ff60000041814 */
[----:B------:R-:W-:Y:S11]  /*a0600*/  @!UPT UIADD3 URZ, URZ, URZ, URZ ;  /* 0x0000003f3f3ff290 */ /* 0x000ff6000fffe03f */
[----:B------:R-:W-:Y:S01]  /*a0610*/  @!UPT UIADD3 URZ, URZ, URZ, URZ ;  /* 0x0000003f3f3ff290 */ /* 0x000fe2000fffe03f */
[----:B------:R-:W-:Y:S01]  /*a0620*/  STL.64 [R1+0x8c0], R20 ;  /* 0x0008c01401007387 */ /* 0x000fe20000100a00 */
[----:B------:R0:W-:Y:S03]  /*a0630*/  STL.64 [R1+0x8c8], R22 ;  /* 0x0008c81601007387 */ /* 0x0001e60000100a00 */
[----:B0-----:R-:W4:Y:S01]  /*a0640*/  LDL.LU.64 R22, [R1+0x4a70] ;  /* 0x004a700001167983 */ /* 0x001f220000300a00 */
[----:B------:R0:W-:Y:S02]  /*a0650*/  STL.64 [R1+0x49f0], R26 ;  /* 0x0049f01a01007387 */ /* 0x0001e40000100a00 */
        /* <DEDUP_REMOVED lines=10> */
[C---:B----4-:R-:W-:Y:S01]  /*a0700*/  HMMA.16816.F32.BF16 R8, R16.reuse, R22, R8 ;  /* 0x000000161008723c */ /* 0x050fe20000041808 */
        /* <DEDUP_REMOVED lines=26> */
[----:B------:R-:W2:Y:S01]  /*a08b0*/  LDL.LU.64 R12, [R1+0x4a28] ;  /* 0x004a2800010c7983 */ /* 0x000ea20000300a00 */
[----:B-----5:R-:W-:-:S02]  /*a08c0*/  MOV R2, R6 ;  /* 0x0000000600027202 */ /* 0x020fc40000000f00 */
[----:B------:R-:W-:Y:S11]  /*a08d0*/  MOV R0, R7 ;  /* 0x0000000700007202 */ /* 0x000ff60000000f00 */
[----:B------:R-:W-:Y:S06]  /*a08e0*/  @!UPT UIADD3 URZ, URZ, URZ, URZ ;  /* 0x0000003f3f3ff290 */ /* 0x000fec000fffe03f */
[----:B------:R-:W-:Y:S01]  /*a08f0*/  STL.64 [R1+0x530], R16 ;  /* 0x0005301001007387 */ /* 0x000fe20000100a00 */
[----:B------:R0:W-:Y:S03]  /*a0900*/  STL.64 [R1+0x538], R18 ;  /* 0x0005381201007387 */ /* 0x0001e60000100a00 */
[----:B0-----:R-:W3:Y:S01]  /*a0910*/  LDL.64 R18, [R1+0x18] ;  /* 0x0000180001127983 */ /* 0x001ee20000100a00 */
        /* <DEDUP_REMOVED lines=32> */
[----:B0-----:R-:W4:Y:S01]  /*a0b20*/  LDL.64 R26, [R1+0x78] ;  /* 0x00007800011a7983 */ /* 0x001f220000100a00 */
[----:B--2---:R-:W-:Y:S03]  /*a0b30*/  HMMA.16816.F32.BF16 R4, R12, R22, R4 ;  /* 0x000000160c04723c */ /* 0x004fe60000041804 */
[----:B----4-:R0:W-:Y:S11]  /*a0b40*/  STL.64 [R1+0x4988], R26 ;  /* 0x0049881a01007387 */ /* 0x0101f60000100a00 */
[----:B------:R-:W-:Y:S09]  /*a0b50*/  @!UPT UIADD3 URZ, URZ, URZ, URZ ;  /* 0x0000003f3f3ff290 */ /* 0x000ff2000fffe03f */
[----:B------:R-:W-:Y:S02]  /*a0b60*/  STL.64 [R1+0x780], R4 ;  /* 0x0007800401007387 */ /* 0x000fe40000100a00 */
[----:B------:R-:W-:Y:S02]  /*a0b70*/  STL.64 [R1+0x788], R6 ;  /* 0x0007880601007387 */ /* 0x000fe40000100a00 */
[----:B0-----:R-:W-:Y:S01]  /*a0b80*/  IMAD.MOV.U32 R26, RZ, RZ, R2 ;  /* 0x000000ffff1a7224 */ /* 0x001fe200078e0002 */
[----:B------:R-:W-:-:S05]  /*a0b90*/  MOV R27, R0 ;  /* 0x00000000001b7202 */ /* 0x000fca0000000f00 */
[----:B------:R-:W-:Y:S01]  /*a0ba0*/  STL.64 [R1+0x49b0], R26 ;  /* 0x0049b01a01007387 */ /* 0x000fe20000100a00 */
[----:B------:R0:W-:Y:S02]  /*a0bb0*/  STL.64 [R1+0x4950], R22 ;  /* 0x0049501601007387 */ /* 0x0001e40000100a00 */
[----:B------:R-:W2:Y:S02]  /*a0bc0*/  LDL.LU R20, [R1+0xc0] ;  /* 0x0000c00001147983 */ /* 0x000ea40000300800 */
[----:B------:R-:W2:Y:S01]  /*a0bd0*/  LDL.LU R21, [R1+0xc4] ;  /* 0x0000c40001157983 */ /* 0x000ea20000300800 */
[----:B0-----:R-:W4:Y:S01]  /*a0be0*/  LDL.LU R22, [R1+0xc8] ;  /* 0x0000c80001167983 */ /* 0x001f220000300800 */
[----:B------:R-:W4:Y:S02]  /*a0bf0*/  LDL.LU R23, [R1+0xcc] ;  /* 0x0000cc0001177983 */ /* 0x000f240000300800 */
[----:B------:R-:W5:Y:S02]  /*a0c00*/  LDL.64 R26, [R1+0x8] ;  /* 0x00000800011a7983 */ /* 0x000f640000100a00 */
[----:B-----5:R0:W-:Y:S01]  /*a0c10*/  STL.64 [R1+0x49c8], R26 ;  /* 0x0049c81a01007387 */ /* 0x0201e20000100a00 */
[----:B------:R-:W3:Y:S02]  /*a0c20*/  LDL.LU R24, [R1+0x1c0] ;  /* 0x0001c00001187983 */ /* 0x000ee40000300800 */
[----:B------:R-:W3:Y:S01]  /*a0c30*/  LDL.LU R25, [R1+0x1c4] ;  /* 0x0001c40001197983 */ /* 0x000ee20000300800 */
[----:B0-----:R-:W3:Y:S01]  /*a0c40*/  LDL.LU R26, [R1+0x1c8] ;  /* 0x0001c800011a7983 */ /* 0x001ee20000300800 */
[----:B------:R-:W3:Y:S02]  /*a0c50*/  LDL.LU R27, [R1+0x1cc] ;  /* 0x0001cc00011b7983 */ /* 0x000ee40000300800 */
[----:B------:R-:W5:Y:S02]  /*a0c60*/  LDL.LU R4, [R1+0x100] ;  /* 0x0001000001047983 */ /* 0x000f640000300800 */
[----:B------:R-:W5:Y:S01]  /*a0c70*/  LDL.LU R5, [R1+0x104] ;  /* 0x0001040001057983 */ /* 0x000f620000300800 */
[----:B------:R-:W2:Y:S01]  /*a0c80*/  LDL.LU R6, [R1+0x108] ;  /* 0x0001080001067983 */ /* 0x000ea20000300800 */
[----:B------:R-:W2:Y:S03]  /*a0c90*/  LDL.LU R7, [R1+0x10c] ;  /* 0x00010c0001077983 */ /* 0x000ea60000300800 */
[----:B--2---:R-:W-:Y:S01]  /*a0ca0*/  STL.64 [R1+0x49c0], R6 ;  /* 0x0049c00601007387 */ /* 0x004fe20000100a00 */
[----:B-----5:R0:W-:Y:S03]  /*a0cb0*/  STL.64 [R1+0x49b8], R4 ;  /* 0x0049b80401007387 */ /* 0x0201e60000100a00 */
[----:B0-----:R-:W2:Y:S01]  /*a0cc0*/  LDL.LU R4, [R1+0x1b0] ;  /* 0x0001b00001047983 */ /* 0x001ea20000300800 */
[----:B------:R-:W2:Y:S02]  /*a0cd0*/  LDL.LU R5, [R1+0x1b4] ;  /* 0x0001b40001057983 */ /* 0x000ea40000300800 */
[----:B------:R-:W2:Y:S02]  /*a0ce0*/  LDL.LU R6, [R1+0x1b8] ;  /* 0x0001b80001067983 */ /* 0x000ea40000300800 */
[----:B------:R-:W2:Y:S01]  /*a0cf0*/  LDL.LU R7, [R1+0x1bc] ;  /* 0x0001bc0001077983 */ /* 0x000ea20000300800 */
[----:B----4-:R-:W-:Y:S01]  /*a0d00*/  STL.64 [R1+0x4968], R22 ;  /* 0x0049681601007387 */ /* 0x010fe20000100a00 */
[----:B------:R0:W-:Y:S03]  /*a0d10*/  STL.64 [R1+0x4960], R20 ;  /* 0x0049601401007387 */ /* 0x0001e60000100a00 */
[----:B0-----:R-:W4:Y:S01]  /*a0d20*/  LDL.LU R20, [R1+0xd0] ;  /* 0x0000d00001147983 */ /* 0x001f220000300800 */
[----:B------:R-:W4:Y:S02]  /*a0d30*/  LDL.LU R21, [R1+0xd4] ;  /* 0x0000d40001157983 */ /* 0x000f240000300800 */
[----:B------:R-:W5:Y:S02]  /*a0d40*/  LDL.LU R22, [R1+0xd8] ;  /* 0x0000d80001167983 */ /* 0x000f640000300800 */
[----:B------:R-:W5:Y:S01]  /*a0d50*/  LDL.LU R23, [R1+0xdc] ;  /* 0x0000dc0001177983 */ /* 0x000f620000300800 */
[C---:B---3--:R-:W-:Y:S01]  /*a0d60*/  HMMA.16816.F32.BF16 R24, R12.reuse, R18, R24 ;  /* 0x000000120c18723c */ /* 0x048fe20000041818 */
[----:B-----5:R-:W-:Y:S01]  /*a0d70*/  STL.64 [R1+0x4980], R22 ;  /* 0x0049801601007387 */ /* 0x020fe20000100a00 */
[----:B----4-:R0:W-:Y:S03]  /*a0d80*/  STL.64 [R1+0x4978], R20 ;  /* 0x0049781401007387 */ /* 0x0101e60000100a00 */
[----:B0-----:R-:W3:Y:S01]  /*a0d90*/  LDL.LU R20, [R1+0xe0] ;  /* 0x0000e00001147983 */ /* 0x001ee20000300800 */
[----:B------:R-:W3:Y:S02]  /*a0da0*/  LDL.LU R21, [R1+0xe4] ;  /* 0x0000e40001157983 */ /* 0x000ee40000300800 */
[----:B------:R-:W4:Y:S02]  /*a0db0*/  LDL.LU R22, [R1+0xe8] ;  /* 0x0000e80001167983 */ /* 0x000f240000300800 */
[----:B------:R-:W4:Y:S11]  /*a0dc0*/  LDL.LU R23, [R1+0xec] ;  /* 0x0000ec0001177983 */ /* 0x000f360000300800 */
[----:B------:R-:W-:Y:S03]  /*a0dd0*/  @!UPT UIADD3 URZ, URZ, URZ, URZ ;  /* 0x0000003f3f3ff290 */ /* 0x000fe6000fffe03f */
        /* <DEDUP_REMOVED lines=8> */
[----:B------:R-:W-:Y:S01]  /*a0e60*/  STL.64 [R1+0x990], R24 ;  /* 0x0009901801007387 */ /* 0x000fe20000100a00 */
[----:B------:R-:W2:Y:S02]  /*a0e70*/  LDL.LU.64 R26, [R1+0x49c8] ;  /* 0x0049c800011a7983 */ /* 0x000ea40000300a00 */
[----:B------:R0:W-:Y:S02]  /*a0e80*/  STL.64 [R1+0x4948], R18 ;  /* 0x0049481201007387 */ /* 0x0001e40000100a00 */
[----:B------:R-:W4:Y:S01]  /*a0e90*/  LDL.LU R16, [R1+0x1a0] ;  /* 0x0001a00001107983 */ /* 0x000f220000300800 */
[----:B------:R-:W4:Y:S04]  /*a0ea0*/  LDL.LU R17, [R1+0x1a4] ;  /* 0x0001a40001117983 */ /* 0x000f280000300800 */
[----:B0-----:R-:W4:Y:S01]  /*a0eb0*/  LDL.LU R18, [R1+0x1a8] ;  /* 0x0001a80001127983 */ /* 0x001f220000300800 */
[----:B------:R-:W4:Y:S02]  /*a0ec0*/  LDL.LU R19, [R1+0x1ac] ;  /* 0x0001ac0001137983 */ /* 0x000f240000300800 */
        /* <DEDUP_REMOVED lines=8> */
[----:B------:R-:W2:Y:S01]  /*a0f50*/  LDL.LU.64 R4, [R1+0x49b8] ;  /* 0x0049b80001047983 */ /* 0x000ea20000300a00 */
[----:B------:R-:W-:Y:S02]  /*a0f60*/  MOV R2, R26 ;  /* 0x0000001a00027202 */ /* 0x000fe40000000f00 */
[----:B------:R-:W-:Y:S02]  /*a0f70*/  MOV R0, R27 ;  /* 0x0000001b00007202 */ /* 0x000fe40000000f00 */
[----:B------:R-:W3:Y:S01]  /*a0f80*/  LDL.LU.64 R26, [R1+0x49b0] ;  /* 0x0049b000011a7983 */ /* 0x000ee20000300a00 */
[----:B--2---:R-:W-:Y:S03]  /*a0f90*/  HMMA.16816.F32.BF16 R12, R12, R10, R4 ;  /* 0x0000000a0c0c723c */ /* 0x004fe60000041804 */
[----:B------:R-:W3:Y:S01]  /*a0fa0*/  LDL.LU.64 R6, [R1+0x49a8] ;  /* 0x0049a80001067983 */ /* 0x000ee20000300a00 */
[----:B------:R-:W3:Y:S11]  /*a0fb0*/  LDL.LU.64 R4, [R1+0x49a0] ;  /* 0x0049a00001047983 */ /* 0x000ef60000300a00 */
[----:B------:R-:W-:Y:S08]  /*a0fc0*/  @!UPT UIADD3 URZ, URZ, URZ, URZ ;  /* 0x0000003f3f3ff290 */ /* 0x000ff0000fffe03f */
[----:B------:R-:W-:Y:S01]  /*a0fd0*/  STL.64 [R1+0xad0], R12 ;  /* 0x000ad00c01007387 */ /* 0x000fe20000100a00 */
[----:B------:R-:W-:Y:S01]  /*a0fe0*/  STL.64 [R1+0xad8], R14 ;  /* 0x000ad80e01007387 */ /* 0x000fe20000100a00 */
[C---:B---3--:R-:W-:Y:S02]  /*a0ff0*/  HMMA.16816.F32.BF16 R24, R4.reuse, R26, R20 ;  /* 0x0000001a0418723c */ /* 0x048fe40000041814 */
[----:B------:R-:W2:Y:S01]  /*a1000*/  LDL.LU.64 R22, [R1+0x4998] ;  /* 0x0049980001167983 */ /* 0x000ea20000300a00 */
[----:B------:R-:W2:Y:S11]  /*a1010*/  LDL.LU.64 R20, [R1+0x4990] ;  /* 0x0049900001147983 */ /* 0x000eb60000300a00 */
[----:B------:R-:W-:Y:S09]  /*a1020*/  @!UPT UIADD3 URZ, URZ, URZ, URZ ;  /* 0x0000003f3f3ff290 */ /* 0x000ff2000fffe03f */
        /* <DEDUP_REMOVED lines=14> */
[----:B------:R-:W-:Y:S01]  /*a1110*/  STL [R1+0x4930], R0 ;  /* 0x0049300001007387 */ /* 0x000fe20000100800 */
[----:B------:R-:W-:Y:S01]  /*a1120*/  STL [R1+0x492c], R2 ;  /* 0x00492c0201007387 */ /* 0x000fe20000100800 */
        /* <DEDUP_REMOVED lines=8> */
[----:B------:R-:W2:Y:S02]  /*a11b0*/  LDL.LU.64 R26, [R1+0x4958] ;  /* 0x00495800011a7983 */ /* 0x000ea40000300a00 */
[----:B------:R-:W-:Y:S01]  /*a11c0*/  STL.64 [R1+0x4940], R14 ;  /* 0x0049400e01007387 */ /* 0x000fe20000100a00 */
[----:B------:R0:W-:Y:S04]  /*a11d0*/  STL.64 [R1+0x4938], R12 ;  /* 0x0049380c01007387 */ /* 0x0001e80000100a00 */
        /* <DEDUP_REMOVED lines=9> */
[----:B0-----:R-:W4:Y:S02]  /*a1270*/  LDL.LU.64 R22, [R1+0x4950] ;  /* 0x0049500001167983 */ /* 0x001f240000300a00 */
[C---:B----4-:R-:W-:Y:S11]  /*a1280*/  HMMA.16816.F32.BF16 R16, R4.reuse, R22, R16 ;  /* 0x000000160410723c */ /* 0x050ff60000041810 */
[----:B------:R-:W-:Y:S11]  /*a1290*/  @!UPT UIADD3 URZ, URZ, URZ, URZ ;  /* 0x0000003f3f3ff290 */ /* 0x000ff6000fffe03f */
[----:B------:R-:W-:Y:S01]  /*a12a0*/  @!UPT UIADD3 URZ, URZ, URZ, URZ ;  /* 0x0000003f3f3ff290 */ /* 0x000fe2000fffe03f */
[----:B------:R-:W-:Y:S01]  /*a12b0*/  STL.64 [R1+0xc00], R16 ;  /* 0x000c001001007387 */ /* 0x000fe20000100a00 */
[----:B------:R0:W-:Y:S03]  /*a12c0*/  STL.64 [R1+0xc08], R18 ;  /* 0x000c081201007387 */ /* 0x0001e60000100a00 */
[----:B0-----:R-:W3:Y:S01]  /*a12d0*/  LDL.LU.64 R18, [R1+0x4948] ;  /* 0x0049480001127983 */ /* 0x001ee20000300a00 */
        /* <DEDUP_REMOVED lines=9> */
[----:B---3--:R-:W-:Y:S11]  /*a1370*/  HMMA.16816.F32.BF16 R12, R4, R18, R12 ;  /* 0x00000012040c723c */ /* 0x008ff6000004180c */
[----:B------:R-:W-:Y:S11]  /*a1380*/  @!UPT UIADD3 URZ, URZ, URZ, URZ ;  /* 0x0000003f3f3ff290 */ /* 0x000ff6000fffe03f */
[----:B------:R-:W-:Y:S01]  /*a1390*/  @!UPT UIADD3 URZ, URZ, URZ, URZ ;  /* 0x0000003f3f3ff290 */ /* 0x000fe2000fffe03f */
[----:B------:R-:W-:Y:S01]  /*a13a0*/  STL.64 [R1+0xbf0], R12 ;  /* 0x000bf00c01007387 */ /* 0x000fe20000100a00 */
[----:B------:R0:W-:Y:S03]  /*a13b0*/  STL.64 [R1+0xbf8], R14 ;  /* 0x000bf80e01007387 */ /* 0x0001e60000100a00 */
[----:B0-----:R-:W3:Y:S01]  /*a13c0*/  LDL.LU.64 R14, [R1+0x4940] ;  /* 0x00494000010e7983 */ /* 0x001ee20000300a00 */
[----:B------:R-:W4:Y:S01]  /*a13d0*/  LDL.LU.64 R12, [R1+0x4938] ;  /* 0x00493800010c7983 */ /* 0x000f220000300a00 */
[----:B------:R-:W-:Y:S02]  /*a13e0*/  MOV R0, R18 ;  /* 0x0000001200007202 */ /* 0x000fe40000000f00 */
[----:B------:R-:W-:Y:S02]  /*a13f0*/  MOV R2, R19 ;  /* 0x0000001300027202 */ /* 0x000fe40000000f00 */
[----:B------:R-:W0:Y:S04]  /*a1400*/  LDSM.16.M88.4 R16, [R28+0x67000] ;  /* 0x067000001c10783b */ /* 0x000e280000000200 */
[----:B0-----:R4:W-:Y:S01]  /*a1410*/  STL.64 [R1+0x4848], R18 ;  /* 0x0048481201007387 */ /* 0x0019e20000100a00 */
[----:B------:R0:W-:Y:S02]  /*a1420*/  STL.64 [R1+0x4840], R16 ;  /* 0x0048401001007387 */ /* 0x0001e40000100a00 */
[----:B----4-:R-:W-:Y:S01]  /*a1430*/  IMAD.MOV.U32 R18, RZ, RZ, R13 ;  /* 0x000000ffff127224 */ /* 0x010fe200078e000d */
[----:B------:R-:W-:-:S05]  /*a1440*/  MOV R19, R12 ;  /* 0x0000000c00137202 */ /* 0x000fca0000000f00 */
[----:B------:R1:W-:Y:S01]  /*a1450*/  STL.64 [R1+0x4910], R18 ;  /* 0x0049101201007387 */ /* 0x0003e20000100a00 */
[----:B0-----:R-:W3:Y:S02]  /*a1460*/  LDL.LU R16, [R1+0x400] ;  /* 0x0004000001107983 */ /* 0x001ee40000300800 */
[----:B------:R-:W3:Y:S01]  /*a1470*/  LDL.LU R17, [R1+0x404] ;  /* 0x0004040001117983 */ /* 0x000ee20000300800 */
[----:B-1----:R-:W3:Y:S01]  /*a1480*/  LDL.LU R18, [R1+0x408] ;  /* 0x0004080001127983 */ /* 0x002ee20000300800 */
[----:B------:R-:W3:Y:S02]  /*a1490*/  LDL.LU R19, [R1+0x40c] ;  /* 0x00040c0001137983 */ /* 0x000ee40000300800 */
[C---:B---3--:R-:W-:Y:S01]  /*a14a0*/  HMMA.16816.F32.BF16 R16, R4.reuse, R14, R16 ;  /* 0x0000000e0410723c */ /* 0x048fe20000041810 */
[----:B------:R-:W0:Y:S07]  /*a14b0*/  LDSM.16.M88.4 R12, [R28+0x68000] ;  /* 0x068000001c0c783b */ /* 0x000e2e0000000200 */
[----:B--2---:R-:W-:Y:S01]  /*a14c0*/  HMMA.16816.F32.BF16 R4, R4, R10, R20 ;  /* 0x0000000a0404723c */ /* 0x004fe20000041814 */
[----:B0-----:R-:W-:Y:S11]  /*a14d0*/  STL.64 [R1+0x47b8], R14 ;  /* 0x0047b80e01007387 */ /* 0x001ff60000100a00 */
[----:B------:R-:W-:Y:S03]  /*a14e0*/  @!UPT UIADD3 URZ, URZ, URZ, URZ ;  /* 0x0000003f3f3ff290 */ /* 0x000fe6000fffe03f */
[----:B------:R-:W-:Y:S02]  /*a14f0*/  STL.64 [R1+0xbe0], R16 ;  /* 0x000be01001007387 */ /* 0x000fe40000100a00 */
[----:B------:R-:W-:Y:S02]  /*a1500*/  STL.64 [R1+0xbe8], R18 ;  /* 0x000be81201007387 */ /* 0x000fe40000100a00 */
[----:B------:R-:W-:Y:S01]  /*a1510*/  STL.64 [R1+0x47b0], R12 ;  /* 0x0047b00c01007387 */ /* 0x000fe20000100a00 */
[----:B------:R-:W-:Y:S01]  /*a1520*/  STL.64 [R1+0x48b0], R10 ;  /* 0x0048b00a01007387 */ /* 0x000fe20000100a00 */
[----:B------:R-:W2:Y:S02]  /*a1530*/  LDL.LU R20, [R1+0x3e0] ;  /* 0x0003e00001147983 */ /* 0x000ea40000300800 */
[----:B------:R-:W-:Y:S02]  /*a1540*/  STL.64 [R1+0xac0], R4 ;  /* 0x000ac00401007387 */ /* 0x000fe40000100a00 */
[----:B------:R-:W-:Y:S01]  /*a1550*/  STL.64 [R1+0xac8], R6 ;  /* 0x000ac80601007387 */ /* 0x000fe20000100a00 */
[----:B------:R-:W2:Y:S01]  /*a1560*/  LDL.LU R21, [R1+0x3e4] ;  /* 0x0003e40001157983 */ /* 0x000ea20000300800 */
[----:B------:R-:W3:Y:S02]  /*a1570*/  LDL.LU R22, [R1+0x3e8] ;  /* 0x0003e80001167983 */ /* 0x000ee40000300800 */
[----:B------:R-:W3:Y:S02]  /*a1580*/  LDL.LU R23, [R1+0x3ec] ;  /* 0x0003ec0001177983 */ /* 0x000ee40000300800 */
[----:B------:R-:W-:Y:S01]  /*a1590*/  IMAD.MOV.U32 R3, RZ, RZ, R26 ;  /* 0x000000ffff037224 */ /* 0x000fe200078e001a */
[----:B------:R-:W-:Y:S01]  /*a15a0*/  MOV R29, R27 ;  /* 0x0000001b001d7202 */ /* 0x000fe20000000f00 */
[----:B------:R-:W0:Y:S04]  /*a15b0*/  LDSM.16.M88.4 R4, [R28+0x69000] ;  /* 0x069000001c04783b */ /* 0x000e280000000200 */
[----:B------:R-:W1:Y:S04]  /*a15c0*/  LDSM.16.M88.4 R24, [R28+0x65000] ;  /* 0x065000001c18783b */ /* 0x000e680000000200 */
[----:B---3--:R-:W-:Y:S01]  /*a15d0*/  STL.64 [R1+0x48c0], R22 ;  /* 0x0048c01601007387 */ /* 0x008fe20000100a00 */
[----:B--2---:R2:W-:Y:S03]  /*a15e0*/  STL.64 [R1+0x48b8], R20 ;  /* 0x0048b81401007387 */ /* 0x0045e60000100a00 */
[----:B--2---:R-:W2:Y:S01]  /*a15f0*/  LDL.LU R20, [R1+0x4a0] ;  /* 0x0004a00001147983 */ /* 0x004ea20000300800 */
[----:B------:R-:W2:Y:S02]  /*a1600*/  LDL.LU R21, [R1+0x4a4] ;  /* 0x0004a40001157983 */ /* 0x000ea40000300800 */
[----:B------:R-:W3:Y:S02]  /*a1610*/  LDL.LU R22, [R1+0x4a8] ;  /* 0x0004a80001167983 */ /* 0x000ee40000300800 */
[----:B------:R-:W3:Y:S02]  /*a1620*/  LDL.LU R23, [R1+0x4ac] ;  /* 0x0004ac0001177983 */ /* 0x000ee40000300800 */
[----:B---3--:R3:W-:Y:S01]  /*a1630*/  STL.64 [R1+0x48d0], R22 ;  /* 0x0048d01601007387 */ /* 0x0087e20000100a00 */
[----:B--2---:R-:W-:Y:S01]  /*a1640*/  STL.64 [R1+0x48c8], R20 ;  /* 0x0048c81401007387 */ /* 0x004fe20000100a00 */
[----:B---3--:R-:W-:Y:S01]  /*a1650*/  MOV R22, R0 ;  /* 0x0000000000167202 */ /* 0x008fe20000000f00 */
[----:B------:R-:W-:Y:S01]  /*a1660*/  IMAD.MOV.U32 R23, RZ, RZ, R2 ;  /* 0x000000ffff177224 */ /* 0x000fe200078e0002 */
[----:B------:R-:W2:Y:S01]  /*a1670*/  LDL.LU R0, [R1+0x4930] ;  /* 0x0049300001007983 */ /* 0x000ea20000300800 */
[----:B------:R-:W3:Y:S03]  /*a1680*/  LDL.LU R2, [R1+0x492c] ;  /* 0x00492c0001027983 */ /* 0x000ee60000300800 */
[----:B------:R4:W-:Y:S02]  /*a1690*/  STL.64 [R1+0x48e0], R22 ;  /* 0x0048e01601007387 */ /* 0x0009e40000100a00 */
[----:B----4-:R-:W-:-:S02]  /*a16a0*/  MOV R22, R9 ;  /* 0x0000000900167202 */ /* 0x010fc40000000f00 */
[----:B------:R-:W-:-:S05]  /*a16b0*/  MOV R23, R8 ;  /* 0x0000000800177202 */ /* 0x000fca0000000f00 */
[----:B------:R4:W-:Y:S01]  /*a16c0*/  STL.64 [R1+0x48f8], R22 ;  /* 0x0048f81601007387 */ /* 0x0009e20000100a00 */
[----:B------:R-:W5:Y:S02]  /*a16d0*/  LDL.64 R10, [R1+0x8] ;  /* 0x00000800010a7983 */ /* 0x000f640000100a00 */
[----:B----4-:R-:W-:Y:S01]  /*a16e0*/  IMAD.MOV.U32 R22, RZ, RZ, R3 ;  /* 0x000000ffff167224 */ /* 0x010fe200078e0003 */
[----:B------:R-:W-:Y:S01]  /*a16f0*/  MOV R23, R29 ;  /* 0x0000001d00177202 */ /* 0x000fe20000000f00 */
[----:B-----5:R4:W-:Y:S01]  /*a1700*/  STL.64 [R1+0x48d8], R10 ;  /* 0x0048d80a01007387 */ /* 0x0209e20000100a00 */
[----:B------:R-:W5:Y:S02]  /*a1710*/  LDL.LU R8, [R1+0x4b0] ;  /* 0x0004b00001087983 */ /* 0x000f640000300800 */
[----:B------:R-:W5:Y:S01]  /*a1720*/  LDL.LU R9, [R1+0x4b4] ;  /* 0x0004b40001097983 */ /* 0x000f620000300800 */
[----:B----4-:R-:W4:Y:S01]  /*a1730*/  LDL.LU R10, [R1+0x4b8] ;  /* 0x0004b800010a7983 */ /* 0x010f220000300800 */
[----:B------:R-:W4:Y:S01]  /*a1740*/  LDL.LU R11, [R1+0x4bc] ;  /* 0x0004bc00010b7983 */ /* 0x000f220000300800 */
[----:B---3--:R-:W-:Y:S01]  /*a1750*/  MOV R18, R2 ;  /* 0x0000000200127202 */ /* 0x008fe20000000f00 */
[----:B--2---:R-:W-:Y:S01]  /*a1760*/  IMAD.MOV.U32 R19, RZ, RZ, R0 ;  /* 0x000000ffff137224 */ /* 0x004fe200078e0000 */
[----:B------:R-:W2:Y:S01]  /*a1770*/  LDL.LU R3, [R1+0x4928] ;  /* 0x0049280001037983 */ /* 0x000ea20000300800 */
[----:B------:R3:W-:Y:S03]  /*a1780*/  STL.64 [R1+0x4918], R22 ;  /* 0x0049181601007387 */ /* 0x0007e60000100a00 */
[----:B------:R0:W-:Y:S01]  /*a1790*/  STL.64 [R1+0x4920], R18 ;  /* 0x0049201201007387 */ /* 0x0001e20000100a00 */
[----:B------:R-:W2:Y:S02]  /*a17a0*/  LDL.LU R20, [R1+0x4f0] ;  /* 0x0004f00001147983 */ /* 0x000ea40000300800 */
[----:B------:R-:W2:Y:S01]  /*a17b0*/  LDL.LU R21, [R1+0x4f4] ;  /* 0x0004f40001157983 */ /* 0x000ea20000300800 */
[----:B---3--:R-:W2:Y:S01]  /*a17c0*/  LDL.LU R22, [R1+0x4f8] ;  /* 0x0004f80001167983 */ /* 0x008ea20000300800 */
[----:B------:R-:W2:Y:S02]  /*a17d0*/  LDL.LU R23, [R1+0x4fc] ;  /* 0x0004fc0001177983 */ /* 0x000ea40000300800 */
[----:B------:R-:W1:Y:S02]  /*a17e0*/  LDL.LU R16, [R1+0x500] ;  /* 0x0005000001107983 */ /* 0x000e640000300800 */
[----:B------:R-:W1:Y:S01]  /*a17f0*/  LDL.LU R17, [R1+0x504] ;  /* 0x0005040001117983 */ /* 0x000e620000300800 */
[----:B0-----:R-:W1:Y:S01]  /*a1800*/  LDL.LU R18, [R1+0x508] ;  /* 0x0005080001127983 */ /* 0x001e620000300800 */
[----:B------:R-:W1:Y:S02]  /*a1810*/  LDL.LU R19, [R1+0x50c] ;  /* 0x00050c0001137983 */ /* 0x000e640000300800 */
[----:B------:R-:W3:Y:S02]  /*a1820*/  LDL.LU R12, [R1+0x4e0] ;  /* 0x0004e000010c7983 */ /* 0x000ee40000300800 */
[----:B------:R-:W3:Y:S01]  /*a1830*/  LDL.LU R13, [R1+0x4e4] ;  /* 0x0004e400010d7983 */ /* 0x000ee20000300800 */
[----:B------:R-:W3:Y:S01]  /*a1840*/  LDL.LU R14, [R1+0x4e8] ;  /* 0x0004e800010e7983 */ /* 0x000ee20000300800 */
[----:B------:R-:W3:Y:S03]  /*a1850*/  LDL.LU R15, [R1+0x4ec] ;  /* 0x0004ec00010f7983 */ /* 0x000ee60000300800 */
[----:B----4-:R-:W-:Y:S01]  /*a1860*/  STL.64 [R1+0x48f0], R10 ;  /* 0x0048f00a01007387 */ /* 0x010fe20000100a00 */
[----:B-----5:R0:W-:Y:S03]  /*a1870*/  STL.64 [R1+0x48e8], R8 ;  /* 0x0048e80801007387 */ /* 0x0201e60000100a00 */
        /* <DEDUP_REMOVED lines=8> */
[----:B------:R-:W4:Y:S02]  /*a1900*/  LDL.LU R10, [R1+0x4d8] ;  /* 0x0004d800010a7983 */ /* 0x000f240000300800 */
[----:B------:R-:W4:Y:S01]  /*a1910*/  LDL.LU R11, [R1+0x4dc] ;  /* 0x0004dc00010b7983 */ /* 0x000f220000300800 */
[----:B------:R-:W-:Y:S01]  /*a1920*/  STL.64 [R1+0x4740], R6 ;  /* 0x0047400601007387 */ /* 0x000fe20000100a00 */
        /* <DEDUP_REMOVED lines=10> */
[----:B------:R-:W5:Y:S02]  /*a19d0*/  LDL.LU R7, [R1+0x3cc] ;  /* 0x0003cc0001077983 */ /* 0x000f640000300800 */
[----:B-----5:R0:W-:Y:S01]  /*a19e0*/  STL.64 [R1+0x4890], R6 ;  /* 0x0048900601007387 */ /* 0x0201e20000100a00 */
[----:B--2---:R-:W-:Y:S03]  /*a19f0*/  STL.64 [R1+0x4888], R4 ;  /* 0x0048880401007387 */ /* 0x004fe60000100a00 */
[----:B0-----:R-:W1:Y:S02]  /*a1a00*/  LDL.64 R6, [R1+0x88] ;  /* 0x0000880001067983 */ /* 0x001e640000100a00 */
[C---:B-1----:R-:W-:Y:S11]  /*a1a10*/  HMMA.16816.F32.BF16 R16, R24.reuse, R6, R16 ;  /* 0x000000061810723c */ /* 0x042ff60000041810 */
        /* <DEDUP_REMOVED lines=8> */
[----:B------:R-:W-:Y:S01]  /*a1aa0*/  STL.64 [R1+0xaa0], R16 ;  /* 0x000aa01001007387 */ /* 0x000fe20000100a00 */
[----:B------:R0:W-:Y:S03]  /*a1ab0*/  STL.64 [R1+0xaa8], R18 ;  /* 0x000aa81201007387 */ /* 0x0001e60000100a00 */
[----:B0-----:R-:W3:Y:S01]  /*a1ac0*/  LDL.LU.64 R18, [R1+0x4910] ;  /* 0x0049100001127983 */ /* 0x001ee20000300a00 */
[C---:B----4-:R-:W-:Y:S08]  /*a1ad0*/  HMMA.16816.F32.BF16 R20, R24.reuse, R22, R8 ;  /* 0x000000161814723c */ /* 0x050ff00000041808 */
[C---:B---3--:R-:W-:Y:S01]  /*a1ae0*/  HMMA.16816.F32.BF16 R12, R24.reuse, R18, R12 ;  /* 0x00000012180c723c */ /* 0x048fe2000004180c */
[----:B------:R0:W-:Y:S01]  /*a1af0*/  STL.64 [R1+0x4898], R18 ;  /* 0x0048981201007387 */ /* 0x0001e20000100a00 */
[----:B------:R-:W2:Y:S11]  /*a1b00*/  LDL.LU R16, [R1+0x3d0] ;  /* 0x0003d00001107983 */ /* 0x000eb60000300800 */
[----:B------:R-:W-:Y:S10]  /*a1b10*/  @!UPT UIADD3 URZ, URZ, URZ, URZ ;  /* 0x0000003f3f3ff290 */ /* 0x000ff4000fffe03f */
[----:B------:R1:W-:Y:S01]  /*a1b20*/  STL.64 [R1+0xa90], R12 ;  /* 0x000a900c01007387 */ /* 0x0003e20000100a00 */
[----:B------:R3:W-:Y:S02]  /*a1b30*/  STL.64 [R1+0xa98], R14 ;  /* 0x000a980e01007387 */ /* 0x0007e40000100a00 */
[----:B------:R-:W2:Y:S02]  /*a1b40*/  LDL.LU R17, [R1+0x3d4] ;  /* 0x0003d40001117983 */ /* 0x000ea40000300800 */
[----:B0-----:R-:W2:Y:S01]  /*a1b50*/  LDL.LU R18, [R1+0x3d8] ;  /* 0x0003d80001127983 */ /* 0x001ea20000300800 */
[----:B------:R-:W2:Y:S04]  /*a1b60*/  LDL.LU R19, [R1+0x3dc] ;  /* 0x0003dc0001137983 */ /* 0x000ea80000300800 */
[----:B-1----:R-:W4:Y:S01]  /*a1b70*/  LDL.LU R12, [R1+0x3a0] ;  /* 0x0003a000010c7983 */ /* 0x002f220000300800 */
[----:B------:R-:W4:Y:S02]  /*a1b80*/  LDL.LU R13, [R1+0x3a4] ;  /* 0x0003a400010d7983 */ /* 0x000f240000300800 */
[----:B---3--:R-:W4:Y:S02]  /*a1b90*/  LDL.LU R14, [R1+0x3a8] ;  /* 0x0003a800010e7983 */ /* 0x008f240000300800 */
[----:B------:R-:W4:Y:S01]  /*a1ba0*/  LDL.LU R15, [R1+0x3ac] ;  /* 0x0003ac00010f7983 */ /* 0x000f220000300800 */
[----:B------:R-:W3:Y:S01]  /*a1bb0*/  LDL.LU.64 R10, [R1+0x4908] ;  /* 0x00490800010a7983 */ /* 0x000ee20000300a00 */
[----:B------:R-:W3:Y:S02]  /*a1bc0*/  LDL.LU.64 R8, [R1+0x4900] ;  /* 0x0049000001087983 */ /* 0x000ee40000300a00 */
[----:B------:R-:W-:Y:S02]  /*a1bd0*/  STL.64 [R1+0xa80], R20 ;  /* 0x000a801401007387 */ /* 0x000fe40000100a00 */
[----:B------:R0:W-:Y:S02]  /*a1be0*/  STL.64 [R1+0xa88], R22 ;  /* 0x000a881601007387 */ /* 0x0001e40000100a00 */
        /* <DEDUP_REMOVED lines=9> */
[----:B------:R-:W3:Y:S11]  /*a1c80*/  LDL.LU.64 R10, [R1+0x48d8] ;  /* 0x0048d800010a7983 */ /* 0x000ef60000300a00 */
[----:B------:R-:W-:Y:S10]  /*a1c90*/  @!UPT UIADD3 URZ, URZ, URZ, URZ ;  /* 0x0000003f3f3ff290 */ /* 0x000ff4000fffe03f */
[----:B------:R-:W-:Y:S01]  /*a1ca0*/  STL.64 [R1+0xa60], R20 ;  /* 0x000a601401007387 */ /* 0x000fe20000100a00 */
[----:B------:R0:W-:Y:S03]  /*a1cb0*/  STL.64 [R1+0xa68], R22 ;  /* 0x000a681601007387 */ /* 0x0001e60000100a00 */
[----:B0-----:R-:W5:Y:S01]  /*a1cc0*/  LDL.LU.64 R22, [R1+0x48d0] ;  /* 0x0048d00001167983 */ /* 0x001f620000300a00 */
[----:B------:R-:W5:Y:S01]  /*a1cd0*/  LDL.LU.64 R20, [R1+0x48c8] ;  /* 0x0048c80001147983 */ /* 0x000f620000300a00 */
[----:B---3--:R-:W-:Y:S02]  /*a1ce0*/  MOV R2, R10 ;  /* 0x0000000a00027202 */ /* 0x008fe40000000f00 */
[----:B------:R-:W-:Y:S01]  /*a1cf0*/  MOV R0, R11 ;  /* 0x0000000b00007202 */ /* 0x000fe20000000f00 */
[C---:B-----5:R-:W-:Y:S11]  /*a1d00*/  HMMA.16816.F32.BF16 R20, R24.reuse, R10, R20 ;  /* 0x0000000a1814723c */ /* 0x060ff60000041814 */
[----:B------:R-:W-:Y:S11]  /*a1d10*/  @!UPT UIADD3 URZ, URZ, URZ, URZ ;  /* 0x0000003f3f3ff290 */ /* 0x000ff6000fffe03f */
[----:B------:R-:W-:Y:S01]  /*a1d20*/  @!UPT UIADD3 URZ, URZ, URZ, URZ ;  /* 0x0000003f3f3ff290 */ /* 0x000fe2000fffe03f */
        /* <DEDUP_REMOVED lines=8> */
[----:B------:R-:W-:Y:S01]  /*a1db0*/  IMAD.MOV.U32 R9, RZ, RZ, R6 ;  /* 0x000000ffff097224 */ /* 0x000fe200078e0006 */
[----:B------:R-:W-:Y:S11]  /*a1dc0*/  MOV R8, R7 ;  /* 0x0000000700087202 */ /* 0x000ff60000000f00 */
[----:B------:R-:W-:Y:S07]  /*a1dd0*/  @!UPT UIADD3 URZ, URZ, URZ, URZ ;  /* 0x0000003f3f3ff290 */ /* 0x000fee000fffe03f */
[----:B------:R-:W-:Y:S01]  /*a1de0*/  STL.64 [R1+0x980], R24 ;  /* 0x0009801801007387 */ /* 0x000fe20000100a00 */
[----:B------:R0:W-:Y:S03]  /*a1df0*/  STL.64 [R1+0x988], R26 ;  /* 0x0009881a01007387 */ /* 0x0001e60000100a00 */
[----:B0-----:R-:W4:Y:S01]  /*a1e00*/  LDL.64 R26, [R1+0x48] ;  /* 0x00004800011a7983 */ /* 0x001f220000100a00 */
[C---:B--2---:R-:W-:Y:S11]  /*a1e10*/  HMMA.16816.F32.BF16 R16, R20.reuse, R6, R16 ;  /* 0x000000061410723c */ /* 0x044ff60000041810 */
[----:B------:R-:W-:Y:S11]  /*a1e20*/  @!UPT UIADD3 URZ, URZ, URZ, URZ ;  /* 0x0000003f3f3ff290 */ /* 0x000ff6000fffe03f */
[----:B------:R-:W-:Y:S01]  /*a1e30*/  @!UPT UIADD3 URZ, URZ, URZ, URZ ;  /* 0x0000003f3f3ff290 */ /* 0x000fe2000fffe03f */
[----:B------:R-:W-:Y:S01]  /*a1e40*/  STL.64 [R1+0x970], R16 ;  /* 0x0009701001007387 */ /* 0x000fe20000100a00 */
[----:B------:R0:W-:Y:S03]  /*a1e50*/  STL.64 [R1+0x978], R18 ;  /* 0x0009781201007387 */ /* 0x0001e60000100a00 */
[----:B0-----:R-:W2:Y:S01]  /*a1e60*/  LDL.LU.64 R18, [R1+0x4898] ;  /* 0x0048980001127983 */ /* 0x001ea20000300a00 */
[----:B------:R-:W3:Y:S02]  /*a1e70*/  LDL.LU.64 R6, [R1+0x4890] ;  /* 0x0048900001067983 */ /* 0x000ee40000300a00 */
[----:B------:R-:W3:Y:S02]  /*a1e80*/  LDL.LU.64 R4, [R1+0x4888] ;  /* 0x0048880001047983 */ /* 0x000ee40000300a00 */
[----:B------:R0:W-:Y:S01]  /*a1e90*/  STL.64 [R1+0x4858], R10 ;  /* 0x0048580a01007387 */ /* 0x0001e20000100a00 */
[----:B------:R-:W-:Y:S04]  /*a1ea0*/  STL.64 [R1+0x4850], R8 ;  /* 0x0048500801007387 */ /* 0x000fe80000100a00 */
[----:B0-----:R-:W3:Y:S02]  /*a1eb0*/  LDL.64 R10, [R1+0x78] ;  /* 0x00007800010a7983 */ /* 0x001ee40000100a00 */
[C---:B---3--:R-:W-:Y:S11]  /*a1ec0*/  HMMA.16816.F32.BF16 R4, R20.reuse, R10, R4 ;  /* 0x0000000a1404723c */ /* 0x048ff60000041804 */
        /* <DEDUP_REMOVED lines=8> */
[----:B------:R-:W3:Y:S01]  /*a1f50*/  LDL.64 R10, [R1+0x18] ;  /* 0x00001800010a7983 */ /* 0x000ee20000100a00 */
[C---:B--2---:R-:W-:Y:S03]  /*a1f60*/  HMMA.16816.F32.BF16 R4, R20.reuse, R18, R4 ;  /* 0x000000121404723c */ /* 0x044fe60000041804 */
[----:B---3--:R0:W-:Y:S11]  /*a1f70*/  STL.64 [R1+0x4860], R10 ;  /* 0x0048600a01007387 */ /* 0x0081f60000100a00 */
[----:B------:R-:W-:Y:S09]  /*a1f80*/  @!UPT UIADD3 URZ, URZ, URZ, URZ ;  /* 0x0000003f3f3ff290 */ /* 0x000ff2000fffe03f */
[----:B------:R-:W-:Y:S01]  /*a1f90*/  STL.64 [R1+0x950], R4 ;  /* 0x0009500401007387 */ /* 0x000fe20000100a00 */
[----:B------:R-:W-:Y:S02]  /*a1fa0*/  STL.64 [R1+0x958], R6 ;  /* 0x0009580601007387 */ /* 0x000fe40000100a00 */
[----:B0-----:R-:W2:Y:S02]  /*a1fb0*/  LDL.64 R10, [R1+0x28] ;  /* 0x00002800010a7983 */ /* 0x001ea40000100a00 */
[----:B------:R-:W3:Y:S01]  /*a1fc0*/  LDL.LU R16, [R1+0x370] ;  /* 0x0003700001107983 */ /* 0x000ee20000300800 */
[----:B------:R-:W3:Y:S01]  /*a1fd0*/  LDL.LU R17, [R1+0x374] ;  /* 0x0003740001117983 */ /* 0x000ee20000300800 */
[----:B------:R-:W5:Y:S02]  /*a1fe0*/  LDL.LU R18, [R1+0x378] ;  /* 0x0003780001127983 */ /* 0x000f640000300800 */
[----:B------:R-:W5:Y:S01]  /*a1ff0*/  LDL.LU R19, [R1+0x37c] ;  /* 0x00037c0001137983 */ /* 0x000f620000300800 */
[C---:B----4-:R-:W-:Y:S01]  /*a2000*/  HMMA.16816.F32.BF16 R12, R20.reuse, R26, R12 ;  /* 0x0000001a140c723c */ /* 0x050fe2000004180c */
[----:B-----5:R-:W-:Y:S01]  /*a2010*/  STL.64 [R1+0x4870], R18 ;  /* 0x0048701201007387 */ /* 0x020fe20000100a00 */
[----:B---3--:R0:W-:Y:S03]  /*a2020*/  STL.64 [R1+0x4868], R16 ;  /* 0x0048681001007387 */ /* 0x0081e60000100a00 */
[----:B0-----:R-:W2:Y:S01]  /*a2030*/  LDL.LU R16, [R1+0x390] ;  /* 0x0003900001107983 */ /* 0x001ea20000300800 */
[----:B------:R-:W2:Y:S02]  /*a2040*/  LDL.LU R17, [R1+0x394] ;  /* 0x0003940001117983 */ /* 0x000ea40000300800 */
[----:B------:R-:W2:Y:S02]  /*a2050*/  LDL.LU R18, [R1+0x398] ;  /* 0x0003980001127983 */ /* 0x000ea40000300800 */
[----:B------:R-:W2:Y:S01]  /*a2060*/  LDL.LU R19, [R1+0x39c] ;  /* 0x00039c0001137983 */ /* 0x000ea20000300800 */
[----:B------:R-:W-:Y:S01]  /*a2070*/  STL.64 [R1+0x4808], R26 ;  /* 0x0048081a01007387 */ /* 0x000fe20000100a00 */
[----:B------:R-:W3:Y:S11]  /*a2080*/  LDL.LU R4, [R1+0x140] ;  /* 0x0001400001047983 */ /* 0x000ef60000300800 */
[----:B------:R-:W-:Y:S02]  /*a2090*/  STL.64 [R1+0x940], R12 ;  /* 0x0009400c01007387 */ /* 0x000fe40000100a00 */
[----:B------:R-:W-:Y:S01]  /*a20a0*/  STL.64 [R1+0x948], R14 ;  /* 0x0009480e01007387 */ /* 0x000fe20000100a00 */
[----:B------:R-:W3:Y:S01]  /*a20b0*/  LDL.LU R5, [R1+0x144] ;  /* 0x0001440001057983 */ /* 0x000ee20000300800 */
        /* <DEDUP_REMOVED lines=10> */
[----:B------:R-:W3:Y:S02]  /*a2160*/  LDL.LU R14, [R1+0x198] ;  /* 0x00019800010e7983 */ /* 0x000ee40000300800 */
[----:B------:R-:W3:Y:S01]  /*a2170*/  LDL.LU R15, [R1+0x19c] ;  /* 0x00019c00010f7983 */ /* 0x000ee20000300800 */
[----:B--2---:R-:W-:Y:S01]  /*a2180*/  HMMA.16816.F32.BF16 R16, R20, R10, R16 ;  /* 0x0000000a1410723c */ /* 0x004fe20000041810 */
[----:B---3--:R-:W-:Y:S01]  /*a2190*/  STL.64 [R1+0x47c8], R14 ;  /* 0x0047c80e01007387 */ /* 0x008fe20000100a00 */
[----:B-----5:R-:W-:Y:S02]  /*a21a0*/  STL.64 [R1+0x47c0], R12 ;  /* 0x0047c00c01007387 */ /* 0x020fe40000100a00 */
[----:B----4-:R0:W-:Y:S02]  /*a21b0*/  STL.64 [R1+0x4780], R6 ;  /* 0x0047800601007387 */ /* 0x0101e40000100a00 */
[----:B------:R1:W-:Y:S01]  /*a21c0*/  STL.64 [R1+0x4778], R4 ;  /* 0x0047780401007387 */ /* 0x0003e20000100a00 */
[----:B0-----:R-:W2:Y:S01]  /*a21d0*/  LDL.64 R6, [R1+0x58] ;  /* 0x0000580001067983 */ /* 0x001ea20000100a00 */
[----:B------:R-:W-:-:S02]  /*a21e0*/  MOV R14, R2 ;  /* 0x00000002000e7202 */ /* 0x000fc40000000f00 */
[----:B------:R-:W-:Y:S01]  /*a21f0*/  MOV R15, R0 ;  /* 0x00000000000f7202 */ /* 0x000fe20000000f00 */
[----:B------:R-:W-:Y:S01]  /*a2200*/  IMAD.MOV.U32 R2, RZ, RZ, R10 ;  /* 0x000000ffff027224 */ /* 0x000fe200078e000a */
[----:B------:R-:W-:Y:S01]  /*a2210*/  MOV R0, R11 ;  /* 0x0000000b00007202 */ /* 0x000fe20000000f00 */
[----:B--2---:R0:W-:Y:S01]  /*a2220*/  STL.64 [R1+0x4810], R6 ;  /* 0x0048100601007387 */ /* 0x0041e20000100a00 */
[----:B-1----:R-:W2:Y:S02]  /*a2230*/  LDL.LU R4, [R1+0x380] ;  /* 0x0003800001047983 */ /* 0x002ea40000300800 */
[----:B------:R-:W2:Y:S01]  /*a2240*/  LDL.LU R5, [R1+0x384] ;  /* 0x0003840001057983 */ /* 0x000ea20000300800 */
[----:B0-----:R-:W2:Y:S01]  /*a2250*/  LDL.LU R6, [R1+0x388] ;  /* 0x0003880001067983 */ /* 0x001ea20000300800 */
[----:B------:R-:W2:Y:S05]  /*a2260*/  LDL.LU R7, [R1+0x38c] ;  /* 0x00038c0001077983 */ /* 0x000eaa0000300800 */
[----:B------:R-:W-:Y:S02]  /*a2270*/  STL.64 [R1+0x930], R16 ;  /* 0x0009301001007387 */ /* 0x000fe40000100a00 */
[----:B------:R0:W-:Y:S02]  /*a2280*/  STL.64 [R1+0x938], R18 ;  /* 0x0009381201007387 */ /* 0x0001e40000100a00 */
[----:B0-----:R-:W3:Y:S01]  /*a2290*/  LDL.LU.64 R18, [R1+0x4870] ;  /* 0x0048700001127983 */ /* 0x001ee20000300a00 */
[----:B------:R-:W3:Y:S02]  /*a22a0*/  LDL.LU.64 R16, [R1+0x4868] ;  /* 0x0048680001107983 */ /* 0x000ee40000300a00 */
[----:B------:R-:W2:Y:S02]  /*a22b0*/  LDL.LU.64 R10, [R1+0x4860] ;  /* 0x00486000010a7983 */ /* 0x000ea40000300a00 */
[C---:B--2---:R-:W-:Y:S08]  /*a22c0*/  HMMA.16816.F32.BF16 R4, R20.reuse, R10, R4 ;  /* 0x0000000a1404723c */ /* 0x044ff00000041804 */
[----:B---3--:R-:W-:Y:S11]  /*a22d0*/  HMMA.16816.F32.BF16 R16, R20, R14, R16 ;  /* 0x0000000e1410723c */ /* 0x008ff60000041810 */
[----:B------:R-:W-:Y:S04]  /*a22e0*/  @!UPT UIADD3 URZ, URZ, URZ, URZ ;  /* 0x0000003f3f3ff290 */ /* 0x000fe8000fffe03f */
[----:B------:R0:W-:Y:S01]  /*a22f0*/  STL.64 [R1+0x920], R4 ;  /* 0x0009200401007387 */ /* 0x0001e20000100a00 */
[----:B------:R1:W-:Y:S01]  /*a2300*/  STL.64 [R1+0x928], R6 ;  /* 0x0009280601007387 */ /* 0x0003e20000100a00 */
[----:B0-----:R-:W-:Y:S01]  /*a2310*/  MOV R5, R10 ;  /* 0x0000000a00057202 */ /* 0x001fe20000000f00 */
[----:B------:R-:W-:Y:S01]  /*a2320*/  IMAD.MOV.U32 R4, RZ, RZ, R11 ;  /* 0x000000ffff047224 */ /* 0x000fe200078e000b */
[----:B-1----:R-:W-:Y:S01]  /*a2330*/  MOV R6, R25 ;  /* 0x0000001900067202 */ /* 0x002fe20000000f00 */
[----:B------:R-:W2:Y:S01]  /*a2340*/  LDL.LU.64 R10, [R1+0x4858] ;  /* 0x00485800010a7983 */ /* 0x000ea20000300a00 */
[----:B------:R-:W3:Y:S01]  /*a2350*/  LDL.LU.64 R8, [R1+0x4850] ;  /* 0x0048500001087983 */ /* 0x000ee20000300a00 */
[----:B------:R-:W-:Y:S01]  /*a2360*/  MOV R7, R24 ;  /* 0x0000001800077202 */ /* 0x000fe20000000f00 */
[----:B------:R-:W-:Y:S01]  /*a2370*/  STL.64 [R1+0x910], R16 ;  /* 0x0009101001007387 */ /* 0x000fe20000100a00 */
[----:B------:R0:W-:Y:S04]  /*a2380*/  STL.64 [R1+0x918], R18 ;  /* 0x0009181201007387 */ /* 0x0001e80000100a00 */
[----:B0-----:R-:W4:Y:S01]  /*a2390*/  LDL.LU.64 R18, [R1+0x4848] ;  /* 0x0048480001127983 */ /* 0x001f220000300a00 */
[----:B------:R-:W4:Y:S02]  /*a23a0*/  LDL.LU.64 R16, [R1+0x4840] ;  /* 0x0048400001107983 */ /* 0x000f240000300a00 */
[----:B------:R-:W-:Y:S02]  /*a23b0*/  STL.64 [R1+0x4828], R6 ;  /* 0x0048280601007387 */ /* 0x000fe40000100a00 */
[----:B------:R-:W5:Y:S01]  /*a23c0*/  LDL.LU R24, [R1+0x280] ;  /* 0x0002800001187983 */ /* 0x000f620000300800 */
[----:B------:R-:W5:Y:S01]  /*a23d0*/  LDL.LU R25, [R1+0x284] ;  /* 0x0002840001197983 */ /* 0x000f620000300800 */
        /* <DEDUP_REMOVED lines=8> */
[----:B-----5:R-:W-:Y:S01]  /*a2460*/  STL.64 [R1+0x4838], R26 ;  /* 0x0048381a01007387 */ /* 0x020fe20000100a00 */
[----:B--2---:R0:W-:Y:S03]  /*a2470*/  STL.64 [R1+0x4830], R24 ;  /* 0x0048301801007387 */ /* 0x0041e60000100a00 */
[----:B0-----:R-:W4:Y:S01]  /*a2480*/  LDL.LU R24, [R1+0x2a0] ;  /* 0x0002a00001187983 */ /* 0x001f220000300800 */
[----:B------:R-:W4:Y:S02]  /*a2490*/  LDL.LU R25, [R1+0x2a4] ;  /* 0x0002a40001197983 */ /* 0x000f240000300800 */
[----:B------:R-:W4:Y:S02]  /*a24a0*/  LDL.LU R26, [R1+0x2a8] ;  /* 0x0002a800011a7983 */ /* 0x000f240000300800 */
[----:B------:R-:W4:Y:S01]  /*a24b0*/  LDL.LU R27, [R1+0x2ac] ;  /* 0x0002ac00011b7983 */ /* 0x000f220000300800 */
[----:B------:R0:W-:Y:S02]  /*a24c0*/  STL.64 [R1+0x47d8], R14 ;  /* 0x0047d80e01007387 */ /* 0x0001e40000100a00 */
[----:B0-----:R-:W-:Y:S01]  /*a24d0*/  MOV R14, R5 ;  /* 0x00000005000e7202 */ /* 0x001fe20000000f00 */
[----:B------:R-:W-:-:S05]  /*a24e0*/  IMAD.MOV.U32 R15, RZ, RZ, R4 ;  /* 0x000000ffff0f7224 */ /* 0x000fca00078e0004 */
[----:B------:R0:W-:Y:S01]  /*a24f0*/  STL.64 [R1+0x47f0], R14 ;  /* 0x0047f00e01007387 */ /* 0x0001e20000100a00 */
[----:B------:R-:W2:Y:S02]  /*a2500*/  LDL.LU R12, [R1+0x2b0] ;  /* 0x0002b000010c7983 */ /* 0x000ea40000300800 */
[----:B------:R-:W2:Y:S01]  /*a2510*/  LDL.LU R13, [R1+0x2b4] ;  /* 0x0002b400010d7983 */ /* 0x000ea20000300800 */
[----:B0-----:R-:W2:Y:S01]  /*a2520*/  LDL.LU R14, [R1+0x2b8] ;  /* 0x0002b800010e7983 */ /* 0x001ea20000300800 */
[----:B------:R-:W2:Y:S02]  /*a2530*/  LDL.LU R15, [R1+0x2bc] ;  /* 0x0002bc00010f7983 */ /* 0x000ea40000300800 */
[----:B--2---:R-:W-:Y:S01]  /*a2540*/  HMMA.16816.F32.BF16 R20, R20, R10, R12 ;  /* 0x0000000a1414723c */ /* 0x004fe2000004180c */
[----:B------:R-:W2:Y:S11]  /*a2550*/  LDL.LU R12, [R1+0x260] ;  /* 0x00026000010c7983 */ /* 0x000eb60000300800 */
[----:B------:R-:W-:Y:S11]  /*a2560*/  @!UPT UIADD3 URZ, URZ, URZ, URZ ;  /* 0x0000003f3f3ff290 */ /* 0x000ff6000fffe03f */
[----:B------:R-:W-:Y:S01]  /*a2570*/  STL.64 [R1+0x8a0], R20 ;  /* 0x0008a01401007387 */ /* 0x000fe20000100a00 */
[----:B------:R-:W-:Y:S02]  /*a2580*/  STL.64 [R1+0x8a8], R22 ;  /* 0x0008a81601007387 */ /* 0x000fe40000100a00 */
[----:B------:R-:W2:Y:S02]  /*a2590*/  LDL.LU R13, [R1+0x264] ;  /* 0x00026400010d7983 */ /* 0x000ea40000300800 */
[----:B------:R-:W5:Y:S01]  /*a25a0*/  LDL.LU R14, [R1+0x268] ;  /* 0x00026800010e7983 */ /* 0x000f620000300800 */
[----:B------:R-:W5:Y:S01]  /*a25b0*/  LDL.LU R15, [R1+0x26c] ;  /* 0x00026c00010f7983 */ /* 0x000f620000300800 */
[----:B---3--:R-:W-:Y:S01]  /*a25c0*/  MOV R7, R8 ;  /* 0x0000000800077202 */ /* 0x008fe20000000f00 */
[----:B------:R-:W-:Y:S02]  /*a25d0*/  IMAD.MOV.U32 R6, RZ, RZ, R9 ;  /* 0x000000ffff067224 */ /* 0x000fe400078e0009 */
[----:B-----5:R-:W-:Y:S01]  /*a25e0*/  STL.64 [R1+0x4800], R14 ;  /* 0x0048000e01007387 */ /* 0x020fe20000100a00 */
[----:B--2---:R0:W-:Y:S03]  /*a25f0*/  STL.64 [R1+0x47f8], R12 ;  /* 0x0047f80c01007387 */ /* 0x0041e60000100a00 */
[----:B0-----:R-:W2:Y:S01]  /*a2600*/  LDL.LU R12, [R1+0x270] ;  /* 0x00027000010c7983 */ /* 0x001ea20000300800 */
[----:B------:R-:W2:Y:S02]  /*a2610*/  LDL.LU R13, [R1+0x274] ;  /* 0x00027400010d7983 */ /* 0x000ea40000300800 */
[----:B------:R-:W2:Y:S02]  /*a2620*/  LDL.LU R14, [R1+0x278] ;  /* 0x00027800010e7983 */ /* 0x000ea40000300800 */
[----:B------:R-:W2:Y:S01]  /*a2630*/  LDL.LU R15, [R1+0x27c] ;  /* 0x00027c00010f7983 */ /* 0x000ea20000300800 */
[----:B------:R0:W-:Y:S01]  /*a2640*/  STL.64 [R1+0x47d0], R10 ;  /* 0x0047d00a01007387 */ /* 0x0001e20000100a00 */
[----:B------:R-:W3:Y:S02]  /*a2650*/  LDL.LU R8, [R1+0x240] ;  /* 0x0002400001087983 */ /* 0x000ee40000300800 */
[----:B------:R-:W3:Y:S01]  /*a2660*/  LDL.LU R9, [R1+0x244] ;  /* 0x0002440001097983 */ /* 0x000ee20000300800 */
[----:B0-----:R-:W5:Y:S01]  /*a2670*/  LDL.LU R10, [R1+0x248] ;  /* 0x00024800010a7983 */ /* 0x001f620000300800 */
[----:B------:R-:W5:Y:S01]  /*a2680*/  LDL.LU R11, [R1+0x24c] ;  /* 0x00024c00010b7983 */ /* 0x000f620000300800 */
[C---:B----4-:R-:W-:Y:S02]  /*a2690*/  HMMA.16816.F32.BF16 R4, R16.reuse, R6, R24 ;  /* 0x000000061004723c */ /* 0x050fe40000041818 */
[----:B-----5:R-:W-:Y:S01]  /*a26a0*/  STL.64 [R1+0x47e8], R10 ;  /* 0x0047e80a01007387 */ /* 0x020fe20000100a00 */
[----:B---3--:R0:W-:Y:S03]  /*a26b0*/  STL.64 [R1+0x47e0], R8 ;  /* 0x0047e00801007387 */ /* 0x0081e60000100a00 */
[----:B0-----:R-:W3:Y:S01]  /*a26c0*/  LDL.LU R8, [R1+0x250] ;  /* 0x0002500001087983 */ /* 0x001ee20000300800 */
[----:B------:R-:W3:Y:S02]  /*a26d0*/  LDL.LU R9, [R1+0x254] ;  /* 0x0002540001097983 */ /* 0x000ee40000300800 */
[----:B------:R-:W3:Y:S02]  /*a26e0*/  LDL.LU R10, [R1+0x258] ;  /* 0x00025800010a7983 */ /* 0x000ee40000300800 */
[----:B------:R-:W3:Y:S01]  /*a26f0*/  LDL.LU R11, [R1+0x25c] ;  /* 0x00025c00010b7983 */ /* 0x000ee20000300800 */
[----:B------:R-:W4:Y:S01]  /*a2700*/  LDL.LU.64 R26, [R1+0x4838] ;  /* 0x00483800011a7983 */ /* 0x000f220000300a00 */
[----:B------:R-:W4:Y:S10]  /*a2710*/  LDL.LU.64 R24, [R1+0x4830] ;  /* 0x0048300001187983 */ /* 0x000f340000300a00 */
[----:B------:R-:W-:Y:S02]  /*a2720*/  STL.64 [R1+0x880], R4 ;  /* 0x0008800401007387 */ /* 0x000fe40000100a00 */
[----:B------:R0:W-:Y:S02]  /*a2730*/  STL.64 [R1+0x888], R6 ;  /* 0x0008880601007387 */ /* 0x0001e40000100a00 */
        /* <DEDUP_REMOVED lines=13> */
[----:B0-----:R-:W2:Y:S01]  /*a2810*/  LDL.LU.64 R26, [R1+0x4808] ;  /* 0x00480800011a7983 */ /* 0x001ea20000300a00 */
[----:B------:R0:W-:Y:S03]  /*a2820*/  STL.64 [R1+0x4790], R6 ;  /* 0x0047900601007387 */ /* 0x0001e60000100a00 */
[----:B0-----:R-:W4:Y:S01]  /*a2830*/  LDL.64 R6, [R1+0x78] ;  /* 0x0000780001067983 */ /* 0x001f220000100a00 */
[----:B--2---:R-:W-:Y:S03]  /*a2840*/  HMMA.16816.F32.BF16 R12, R16, R26, R12 ;  /* 0x0000001a100c723c */ /* 0x004fe6000004180c */
[----:B----4-:R0:W-:Y:S04]  /*a2850*/  STL.64 [R1+0x4798], R6 ;  /* 0x0047980601007387 */ /* 0x0101e80000100a00 */
[----:B0-----:R-:W2:Y:S11]  /*a2860*/  LDL.64 R6, [R1+0x88] ;  /* 0x0000880001067983 */ /* 0x001eb60000100a00 */
[----:B------:R-:W-:Y:S05]  /*a2870*/  @!UPT UIADD3 URZ, URZ, URZ, URZ ;  /* 0x0000003f3f3ff290 */ /* 0x000fea000fffe03f */
[----:B------:R-:W-:Y:S02]  /*a2880*/  STL.64 [R1+0x850], R12 ;  /* 0x0008500c01007387 */ /* 0x000fe40000100a00 */
[----:B------:R0:W-:Y:S02]  /*a2890*/  STL.64 [R1+0x858], R14 ;  /* 0x0008580e01007387 */ /* 0x0001e40000100a00 */
[----:B0-----:R-:W4:Y:S01]  /*a28a0*/  LDL.LU.64 R14, [R1+0x4800] ;  /* 0x00480000010e7983 */ /* 0x001f220000300a00 */
[----:B------:R-:W4:Y:S02]  /*a28b0*/  LDL.LU.64 R12, [R1+0x47f8] ;  /* 0x0047f800010c7983 */ /* 0x000f240000300a00 */
[----:B------:R0:W-:Y:S02]  /*a28c0*/  STL.64 [R1+0x4788], R26 ;  /* 0x0047881a01007387 */ /* 0x0001e40000100a00 */
[----:B------:R-:W5:Y:S01]  /*a28d0*/  LDL.LU R24, [R1+0x160] ;  /* 0x0001600001187983 */ /* 0x000f620000300800 */
[----:B------:R-:W5:Y:S04]  /*a28e0*/  LDL.LU R25, [R1+0x164] ;  /* 0x0001640001197983 */ /* 0x000f680000300800 */
[----:B0-----:R-:W2:Y:S01]  /*a28f0*/  LDL.LU R26, [R1+0x168] ;  /* 0x00016800011a7983 */ /* 0x001ea20000300800 */
[----:B------:R-:W2:Y:S01]  /*a2900*/  LDL.LU R27, [R1+0x16c] ;  /* 0x00016c00011b7983 */ /* 0x000ea20000300800 */
[----:B------:R-:W-:-:S02]  /*a2910*/  MOV R22, R2 ;  /* 0x0000000200167202 */ /* 0x000fc40000000f00 */
[----:B------:R-:W-:-:S07]  /*a2920*/  MOV R23, R0 ;  /* 0x0000000000177202 */ /* 0x000fce0000000f00 */
[C---:B----4-:R-:W-:Y:S01]  /*a2930*/  HMMA.16816.F32.BF16 R12, R16.reuse, R22, R12 ;  /* 0x00000016100c723c */ /* 0x050fe2000004180c */
[----:B--2---:R-:W-:Y:S01]  /*a2940*/  STL.64 [R1+0x47a8], R26 ;  /* 0x0047a81a01007387 */ /* 0x004fe20000100a00 */
[----:B-----5:R0:W-:Y:S03]  /*a2950*/  STL.64 [R1+0x47a0], R24 ;  /* 0x0047a01801007387 */ /* 0x0201e60000100a00 */
        /* <DEDUP_REMOVED lines=26> */
[----:B------:R-:W3:Y:S02]  /*a2b00*/  LDL.LU R8, [R1+0x170] ;  /* 0x0001700001087983 */ /* 0x000ee40000300800 */
[----:B------:R-:W-:Y:S01]  /*a2b10*/  IMAD.MOV.U32 R2, RZ, RZ, R6 ;  /* 0x000000ffff027224 */ /* 0x000fe200078e0006 */
[----:B------:R-:W-:Y:S11]  /*a2b20*/  MOV R0, R7 ;  /* 0x0000000700007202 */ /* 0x000ff60000000f00 */
[----:B------:R-:W-:Y:S03]  /*a2b30*/  @!UPT UIADD3 URZ, URZ, URZ, URZ ;  /* 0x0000003f3f3ff290 */ /* 0x000fe6000fffe03f */
[----:B------:R-:W-:Y:S01]  /*a2b40*/  STL.64 [R1+0x7a0], R16 ;  /* 0x0007a01001007387 */ /* 0x000fe20000100a00 */
[----:B------:R1:W-:Y:S02]  /*a2b50*/  STL.64 [R1+0x7a8], R18 ;  /* 0x0007a81201007387 */ /* 0x0003e40000100a00 */
[----:B------:R-:W3:Y:S02]  /*a2b60*/  LDL.LU R9, [R1+0x174] ;  /* 0x0001740001097983 */ /* 0x000ee40000300800 */
[----:B0-----:R-:W3:Y:S01]  /*a2b70*/  LDL.LU R10, [R1+0x178] ;  /* 0x00017800010a7983 */ /* 0x001ee20000300800 */
[----:B------:R-:W3:Y:S04]  /*a2b80*/  LDL.LU R11, [R1+0x17c] ;  /* 0x00017c00010b7983 */ /* 0x000ee80000300800 */
[----:B-1----:R-:W4:Y:S01]  /*a2b90*/  LDL.64 R18, [R1+0x18] ;  /* 0x0000180001127983 */ /* 0x002f220000100a00 */
        /* <DEDUP_REMOVED lines=12> */
[----:B------:R1:W-:Y:S01]  /*a2c60*/  STL.64 [R1+0x728], R10 ;  /* 0x0007280a01007387 */ /* 0x0003e20000100a00 */
[----:B0-----:R-:W-:Y:S01]  /*a2c70*/  MOV R9, R6 ;  /* 0x0000000600097202 */ /* 0x001fe20000000f00 */
[----:B------:R-:W-:Y:S02]  /*a2c80*/  IMAD.MOV.U32 R8, RZ, RZ, R7 ;  /* 0x000000ffff087224 */ /* 0x000fe400078e0007 */
[----:B------:R-:W2:Y:S02]  /*a2c90*/  LDL.LU.64 R6, [R1+0x4790] ;  /* 0x0047900001067983 */ /* 0x000ea40000300a00 */
[C---:B--2---:R-:W-:Y:S01]  /*a2ca0*/  HMMA.16816.F32.BF16 R24, R12.reuse, R6, R24 ;  /* 0x000000060c18723c */ /* 0x044fe20000041818 */
[----:B-1----:R-:W-:Y:S02]  /*a2cb0*/  MOV R11, R6 ;  /* 0x00000006000b7202 */ /* 0x002fe40000000f00 */
[----:B------:R-:W-:Y:S11]  /*a2cc0*/  MOV R10, R7 ;  /* 0x00000007000a7202 */ /* 0x000ff60000000f00 */
[----:B------:R-:W-:Y:S09]  /*a2cd0*/  @!UPT UIADD3 URZ, URZ, URZ, URZ ;  /* 0x0000003f3f3ff290 */ /* 0x000ff2000fffe03f */
[----:B------:R-:W-:Y:S01]  /*a2ce0*/  STL.64 [R1+0x710], R24 ;  /* 0x0007101801007387 */ /* 0x000fe20000100a00 */
[----:B------:R0:W-:Y:S03]  /*a2cf0*/  STL.64 [R1+0x718], R26 ;  /* 0x0007181a01007387 */ /* 0x0001e60000100a00 */
[----:B0-----:R-:W2:Y:S01]  /*a2d00*/  LDL.LU.64 R26, [R1+0x4788] ;  /* 0x00478800011a7983 */ /* 0x001ea20000300a00 */
[----:B------:R-:W2:Y:S02]  /*a2d10*/  LDL.LU.64 R6, [R1+0x4780] ;  /* 0x0047800001067983 */ /* 0x000ea40000300a00 */
        /* <DEDUP_REMOVED lines=12> */
[----:B0-----:R-:W-:Y:S01]  /*a2de0*/  MOV R26, R9 ;  /* 0x00000009001a7202 */ /* 0x001fe20000000f00 */
[----:B------:R-:W-:-:S05]  /*a2df0*/  IMAD.MOV.U32 R27, RZ, RZ, R8 ;  /* 0x000000ffff1b7224 */ /* 0x000fca00078e0008 */
[----:B------:R0:W-:Y:S02]  /*a2e00*/  STL.64 [R1+0x4720], R26 ;  /* 0x0047201a01007387 */ /* 0x0001e40000100a00 */
[----:B0-----:R-:W-:Y:S02]  /*a2e10*/  MOV R26, R2 ;  /* 0x00000002001a7202 */ /* 0x001fe40000000f00 */
[----:B------:R-:W-:-:S05]  /*a2e20*/  MOV R27, R0 ;  /* 0x00000000001b7202 */ /* 0x000fca0000000f00 */
[----:B------:R0:W-:Y:S01]  /*a2e30*/  STL.64 [R1+0x4750], R26 ;  /* 0x0047501a01007387 */ /* 0x0001e20000100a00 */
[----:B------:R-:W3:Y:S01]  /*a2e40*/  LDL.LU R24, [R1+0x120] ;  /* 0x0001200001187983 */ /* 0x000ee20000300800 */
[C---:B--2---:R-:W-:Y:S11]  /*a2e50*/  HMMA.16816.F32.BF16 R4, R12.reuse, R22, R4 ;  /* 0x000000160c04723c */ /* 0x044ff60000041804 */
[----:B------:R-:W-:Y:S11]  /*a2e60*/  @!UPT UIADD3 URZ, URZ, URZ, URZ ;  /* 0x0000003f3f3ff290 */ /* 0x000ff6000fffe03f */
[----:B------:R-:W-:Y:S01]  /*a2e70*/  @!UPT UIADD3 URZ, URZ, URZ, URZ ;  /* 0x0000003f3f3ff290 */ /* 0x000fe2000fffe03f */
[----:B------:R-:W-:Y:S01]  /*a2e80*/  STL.64 [R1+0x500], R4 ;  /* 0x0005000401007387 */ /* 0x000fe20000100a00 */
[----:B------:R-:W-:Y:S02]  /*a2e90*/  STL.64 [R1+0x508], R6 ;  /* 0x0005080601007387 */ /* 0x000fe40000100a00 */
[----:B------:R-:W3:Y:S02]  /*a2ea0*/  LDL.LU R25, [R1+0x124] ;  /* 0x0001240001197983 */ /* 0x000ee40000300800 */
[----:B0-----:R-:W2:Y:S01]  /*a2eb0*/  LDL.LU R26, [R1+0x128] ;  /* 0x00012800011a7983 */ /* 0x001ea20000300800 */
[----:B------:R-:W2:Y:S04]  /*a2ec0*/  LDL.LU R27, [R1+0x12c] ;  /* 0x00012c00011b7983 */ /* 0x000ea80000300800 */
[----:B--2---:R-:W-:Y:S01]  /*a2ed0*/  STL.64 [R1+0x4760], R26 ;  /* 0x0047601a01007387 */ /* 0x004fe20000100a00 */
[----:B---3--:R0:W-:Y:S03]  /*a2ee0*/  STL.64 [R1+0x4758], R24 ;  /* 0x0047581801007387 */ /* 0x0081e60000100a00 */
[----:B0-----:R-:W4:Y:S01]  /*a2ef0*/  LDL.LU R24, [R1+0x130] ;  /* 0x0001300001187983 */ /* 0x001f220000300800 */
[----:B------:R-:W4:Y:S02]  /*a2f00*/  LDL.LU R25, [R1+0x134] ;  /* 0x0001340001197983 */ /* 0x000f240000300800 */
[----:B------:R-:W4:Y:S02]  /*a2f10*/  LDL.LU R26, [R1+0x138] ;  /* 0x00013800011a7983 */ /* 0x000f240000300800 */
[----:B------:R-:W4:Y:S01]  /*a2f20*/  LDL.LU R27, [R1+0x13c] ;  /* 0x00013c00011b7983 */ /* 0x000f220000300800 */
[----:B------:R-:W2:Y:S01]  /*a2f30*/  LDL.64 R10, [R1+0x8] ;  /* 0x00000800010a7983 */ /* 0x000ea20000100a00 */
[----:B------:R-:W3:Y:S02]  /*a2f40*/  LDL.LU R4, [R1+0xb0] ;  /* 0x0000b00001047983 */ /* 0x000ee40000300800 */
[----:B------:R-:W3:Y:S02]  /*a2f50*/  LDL.LU R5, [R1+0xb4] ;  /* 0x0000b40001057983 */ /* 0x000ee40000300800 */
[----:B------:R-:W3:Y:S01]  /*a2f60*/  LDL.LU R6, [R1+0xb8] ;  /* 0x0000b80001067983 */ /* 0x000ee20000300800 */
[----:B------:R-:W3:Y:S01]  /*a2f70*/  LDL.LU R7, [R1+0xbc] ;  /* 0x0000bc0001077983 */ /* 0x000ee20000300800 */
        /* <DEDUP_REMOVED lines=11> */
[----:B----4-:R-:W-:Y:S01]  /*a3030*/  HMMA.16816.F32.BF16 R24, R12, R18, R24 ;  /* 0x000000120c18723c */ /* 0x010fe20000041818 */
[----:B-----5:R-:W-:Y:S01]  /*a3040*/  STL.64 [R1+0x4718], R22 ;  /* 0x0047181601007387 */ /* 0x020fe20000100a00 */
        /* <DEDUP_REMOVED lines=10> */
[----:B------:R-:W2:Y:S02]  /*a30f0*/  LDL.LU R23, [R1+0xac] ;  /* 0x0000ac0001177983 */ /* 0x000ea40000300800 */
[----:B------:R-:W-:Y:S01]  /*a3100*/  STL.64 [R1+0x4f0], R24 ;  /* 0x0004f01801007387 */ /* 0x000fe20000100a00 */
[----:B------:R0:W-:Y:S03]  /*a3110*/  STL.64 [R1+0x4f8], R26 ;  /* 0x0004f81a01007387 */ /* 0x0001e60000100a00 */
[----:B0-----:R-:W4:Y:S01]  /*a3120*/  LDL.LU.64 R26, [R1+0x4760] ;  /* 0x00476000011a7983 */ /* 0x001f220000300a00 */
[----:B------:R-:W4:Y:S02]  /*a3130*/  LDL.LU.64 R24, [R1+0x4758] ;  /* 0x0047580001187983 */ /* 0x000f240000300a00 */
[----:B------:R0:W-:Y:S02]  /*a3140*/  STL.64 [R1+0x46e0], R18 ;  /* 0x0046e01201007387 */ /* 0x0001e40000100a00 */
[----:B------:R-:W5:Y:S01]  /*a3150*/  LDL.LU R16, [R1+0x110] ;  /* 0x0001100001107983 */ /* 0x000f620000300800 */
[----:B------:R-:W5:Y:S01]  /*a3160*/  LDL.LU R17, [R1+0x114] ;  /* 0x0001140001117983 */ /* 0x000f620000300800 */
[----:B------:R-:W-:Y:S01]  /*a3170*/  IMAD.MOV.U32 R2, RZ, RZ, R10 ;  /* 0x000000ffff027224 */ /* 0x000fe200078e000a */
[----:B------:R-:W-:-:S02]  /*a3180*/  MOV R0, R11 ;  /* 0x0000000b00007202 */ /* 0x000fc40000000f00 */
[----:B0-----:R-:W5:Y:S01]  /*a3190*/  LDL.LU R18, [R1+0x118] ;  /* 0x0001180001127983 */ /* 0x001f620000300800 */
[----:B------:R-:W5:Y:S01]  /*a31a0*/  LDL.LU R19, [R1+0x11c] ;  /* 0x00011c0001137983 */ /* 0x000f620000300800 */
[C---:B----4-:R-:W-:Y:S11]  /*a31b0*/  HMMA.16816.F32.BF16 R24, R12.reuse, R10, R24 ;  /* 0x0000000a0c18723c */ /* 0x050ff60000041818 */
[----:B------:R-:W-:Y:S11]  /*a31c0*/  @!UPT UIADD3 URZ, URZ, URZ, URZ ;  /* 0x0000003f3f3ff290 */ /* 0x000ff6000fffe03f */
[----:B------:R-:W-:Y:S01]  /*a31d0*/  @!UPT UIADD3 URZ, URZ, URZ, URZ ;  /* 0x0000003f3f3ff290 */ /* 0x000fe2000fffe03f */
[----:B------:R-:W-:Y:S01]  /*a31e0*/  STL.64 [R1+0xa40], R24 ;  /* 0x000a401801007387 */ /* 0x000fe20000100a00 */
[----:B------:R0:W-:Y:S03]  /*a31f0*/  STL.64 [R1+0xa48], R26 ;  /* 0x000a481a01007387 */ /* 0x0001e60000100a00 */
[----:B0-----:R-:W2:Y:S01]  /*a3200*/  LDL.LU.64 R26, [R1+0x4750] ;  /* 0x00475000011a7983 */ /* 0x001ea20000300a00 */
[----:B------:R-:W3:Y:S02]  /*a3210*/  LDL.LU.64 R10, [R1+0x4748] ;  /* 0x00474800010a7983 */ /* 0x000ee40000300a00 */
[----:B---3--:R-:W-:Y:S01]  /*a3220*/  HMMA.16816.F32.BF16 R12, R12, R10, R4 ;  /* 0x0000000a0c0c723c */ /* 0x008fe20000041804 */
[----:B------:R-:W2:Y:S01]  /*a3230*/  LDL.LU.64 R6, [R1+0x4740] ;  /* 0x0047400001067983 */ /* 0x000ea20000300a00 */
[----:B------:R-:W2:Y:S11]  /*a3240*/  LDL.LU.64 R4, [R1+0x4738] ;  /* 0x0047380001047983 */ /* 0x000eb60000300a00 */
[----:B------:R-:W-:Y:S10]  /*a3250*/  @!UPT UIADD3 URZ, URZ, URZ, URZ ;  /* 0x0000003f3f3ff290 */ /* 0x000ff4000fffe03f */
        /* <DEDUP_REMOVED lines=23> */
[C---:B--2---:R-:W-:Y:S11]  /*a33d0*/  HMMA.16816.F32.BF16 R20, R4.reuse, R26, R20 ;  /* 0x0000001a0414723c */ /* 0x044ff60000041814 */
[----:B------:R-:W-:Y:S11]  /*a33e0*/  @!UPT UIADD3 URZ, URZ, URZ, URZ ;  /* 0x0000003f3f3ff290 */ /* 0x000ff6000fffe03f */
[----:B------:R-:W-:Y:S01]  /*a33f0*/  @!UPT UIADD3 URZ, URZ, URZ, URZ ;  /* 0x0000003f3f3ff290 */ /* 0x000fe2000fffe03f */
[----:B------:R-:W-:Y:S01]  /*a3400*/  STL.64 [R1+0xba0], R20 ;  /* 0x000ba01401007387 */ /* 0x000fe20000100a00 */
[----:B------:R0:W-:Y:S03]  /*a3410*/  STL.64 [R1+0xba8], R22 ;  /* 0x000ba81601007387 */ /* 0x0001e60000100a00 */
[----:B0-----:R-:W5:Y:S02]  /*a3420*/  LDL.LU.64 R22, [R1+0x46e8] ;  /* 0x0046e80001167983 */ /* 0x001f640000300a00 */
[C---:B-----5:R-:W-:Y:S02]  /*a3430*/  HMMA.16816.F32.BF16 R20, R4.reuse, R22, R16 ;  /* 0x000000160414723c */ /* 0x060fe40000041810 */
[----:B------:R-:W2:Y:S11]  /*a3440*/  LDL.LU.64 R18, [R1+0x46e0] ;  /* 0x0046e00001127983 */ /* 0x000eb60000300a00 */
[----:B------:R-:W-:Y:S10]  /*a3450*/  @!UPT UIADD3 URZ, URZ, URZ, URZ ;  /* 0x0000003f3f3ff290 */ /* 0x000ff4000fffe03f */
        /* <DEDUP_REMOVED lines=9> */
[----:B--2---:R-:W-:Y:S11]  /*a34f0*/  HMMA.16816.F32.BF16 R20, R4, R18, R20 ;  /* 0x000000120414723c */ /* 0x004ff60000041814 */
        /* <DEDUP_REMOVED lines=9> */
[----:B0-----:R-:W2:Y:S01]  /*a3590*/  LDL.LU R16, [R1+0x360] ;  /* 0x0003600001107983 */ /* 0x001ea20000300800 */
[----:B------:R-:W2:Y:S02]  /*a35a0*/  LDL.LU R17, [R1+0x364] ;  /* 0x0003640001117983 */ /* 0x000ea40000300800 */
[----:B------:R-:W2:Y:S02]  /*a35b0*/  LDL.LU R18, [R1+0x368] ;  /* 0x0003680001127983 */ /* 0x000ea40000300800 */
[----:B------:R-:W2:Y:S01]  /*a35c0*/  LDL.LU R19, [R1+0x36c] ;  /* 0x00036c0001137983 */ /* 0x000ea20000300800 */
[----:B------:R-:W-:Y:S01]  /*a35d0*/  MOV R14, R2 ;  /* 0x00000002000e7202 */ /* 0x000fe20000000f00 */
[----:B------:R-:W-:-:S07]  /*a35e0*/  IMAD.MOV.U32 R15, RZ, RZ, R0 ;  /* 0x000000ffff0f7224 */ /* 0x000fce00078e0000 */
[C---:B--2---:R-:W-:Y:S01]  /*a35f0*/  HMMA.16816.F32.BF16 R12, R4.reuse, R14, R16 ;  /* 0x0000000e040c723c */ /* 0x044fe20000041810 */
[----:B------:R-:W2:Y:S11]  /*a3600*/  LDL.LU R16, [R1+0x600] ;  /* 0x0006000001107983 */ /* 0x000eb60000300800 */
[----:B------:R-:W-:Y:S11]  /*a3610*/  @!UPT UIADD3 URZ, URZ, URZ, URZ ;  /* 0x0000003f3f3ff290 */ /* 0x000ff6000fffe03f */
[----:B------:R-:W-:Y:S01]  /*a3620*/  STL.64 [R1+0x4d0], R12 ;  /* 0x0004d00c01007387 */ /* 0x000fe20000100a00 */
[----:B------:R-:W-:Y:S02]  /*a3630*/  STL.64 [R1+0x4d8], R14 ;  /* 0x0004d80e01007387 */ /* 0x000fe40000100a00 */
[----:B------:R-:W2:Y:S02]  /*a3640*/  LDL.LU R17, [R1+0x604] ;  /* 0x0006040001117983 */ /* 0x000ea40000300800 */
[----:B------:R-:W3:Y:S01]  /*a3650*/  LDL.LU R18, [R1+0x608] ;  /* 0x0006080001127983 */ /* 0x000ee20000300800 */
[----:B------:R-:W3:Y:S01]  /*a3660*/  LDL.LU R19, [R1+0x60c] ;  /* 0x00060c0001137983 */ /* 0x000ee20000300800 */
[----:B------:R-:W4:Y:S03]  /*a3670*/  LDL.64 R22, [R1+0x78] ;  /* 0x0000780001167983 */ /* 0x000f260000100a00 */
[----:B------:R-:W0:Y:S04]  /*a3680*/  LDSM.16.M88.4 R12, [R28+0x6d000] ;  /* 0x06d000001c0c783b */ /* 0x000e280000000200 */
[----:B----4-:R1:W-:Y:S04]  /*a3690*/  STL.64 [R1+0x46d0], R22 ;  /* 0x0046d01601007387 */ /* 0x0103e80000100a00 */
[----:B-1----:R-:W4:Y:S01]  /*a36a0*/  LDL.64 R22, [R1+0x88] ;  /* 0x0000880001167983 */ /* 0x002f220000100a00 */
[----:B---3--:R1:W-:Y:S02]  /*a36b0*/  STL.64 [R1+0x4630], R18 ;  /* 0x0046301201007387 */ /* 0x0083e40000100a00 */
[----:B--2---:R2:W-:Y:S01]  /*a36c0*/  STL.64 [R1+0x4628], R16 ;  /* 0x0046281001007387 */ /* 0x0045e20000100a00 */
[----:B-1----:R-:W3:Y:S04]  /*a36d0*/  LDL.64 R18, [R1+0x58] ;  /* 0x0000580001127983 */ /* 0x002ee80000100a00 */
[----:B---3--:R1:W-:Y:S01]  /*a36e0*/  STL.64 [R1+0x46d8], R18 ;  /* 0x0046d81201007387 */ /* 0x0083e20000100a00 */
[----:B--2---:R-:W4:Y:S02]  /*a36f0*/  LDL.LU R16, [R1+0x490] ;  /* 0x0004900001107983 */ /* 0x004f240000300800 */
[----:B------:R-:W4:Y:S01]  /*a3700*/  LDL.LU R17, [R1+0x494] ;  /* 0x0004940001117983 */ /* 0x000f220000300800 */
[----:B-1----:R-:W4:Y:S01]  /*a3710*/  LDL.LU R18, [R1+0x498] ;  /* 0x0004980001127983 */ /* 0x002f220000300800 */
[----:B------:R-:W4:Y:S02]  /*a3720*/  LDL.LU R19, [R1+0x49c] ;  /* 0x00049c0001137983 */ /* 0x000f240000300800 */
[----:B0-----:R0:W-:Y:S02]  /*a3730*/  STL.64 [R1+0x45a0], R14 ;  /* 0x0045a00e01007387 */ /* 0x0011e40000100a00 */
[----:B------:R1:W-:Y:S01]  /*a3740*/  STL.64 [R1+0x4598], R12 ;  /* 0x0045980c01007387 */ /* 0x0003e20000100a00 */
[----:B0-----:R-:W2:Y:S04]  /*a3750*/  LDL.64 R14, [R1+0x28] ;  /* 0x00002800010e7983 */ /* 0x001ea80000100a00 */
[----:B--2---:R0:W-:Y:S01]  /*a3760*/  STL.64 [R1+0x46a8], R14 ;  /* 0x0046a80e01007387 */ /* 0x0041e20000100a00 */
[----:B-1----:R-:W2:Y:S02]  /*a3770*/  LDL.LU R12, [R1+0x350] ;  /* 0x00035000010c7983 */ /* 0x002ea40000300800 */
[----:B------:R-:W2:Y:S01]  /*a3780*/  LDL.LU R13, [R1+0x354] ;  /* 0x00035400010d7983 */ /* 0x000ea20000300800 */
[----:B0-----:R-:W2:Y:S01]  /*a3790*/  LDL.LU R14, [R1+0x358] ;  /* 0x00035800010e7983 */ /* 0x001ea20000300800 */
[----:B------:R-:W2:Y:S02]  /*a37a0*/  LDL.LU R15, [R1+0x35c] ;  /* 0x00035c00010f7983 */ /* 0x000ea40000300800 */
[----:B------:R0:W-:Y:S02]  /*a37b0*/  STL.64 [R1+0x4680], R10 ;  /* 0x0046800a01007387 */ /* 0x0001e40000100a00 */
[----:B------:R-:W3:Y:S01]  /*a37c0*/  LDL.LU R8, [R1+0x520] ;  /* 0x0005200001087983 */ /* 0x000ee20000300800 */
[----:B--2---:R-:W-:Y:S11]  /*a37d0*/  HMMA.16816.F32.BF16 R4, R4, R10, R12 ;  /* 0x0000000a0404723c */ /* 0x004ff6000004180c */
[----:B------:R-:W-:Y:S11]  /*a37e0*/  @!UPT UIADD3 URZ, URZ, URZ, URZ ;  /* 0x0000003f3f3ff290 */ /* 0x000ff6000fffe03f */
[----:B------:R-:W-:Y:S01]  /*a37f0*/  @!UPT UIADD3 URZ, URZ, URZ, URZ ;  /* 0x0000003f3f3ff290 */ /* 0x000fe2000fffe03f */
[----:B------:R-:W-:Y:S01]  /*a3800*/  STL.64 [R1+0x4b0], R4 ;  /* 0x0004b00401007387 */ /* 0x000fe20000100a00 */
[----:B------:R-:W-:Y:S02]  /*a3810*/  STL.64 [R1+0x4b8], R6 ;  /* 0x0004b80601007387 */ /* 0x000fe40000100a00 */
[----:B------:R-:W1:Y:S04]  /*a3820*/  LDSM.16.M88.4 R4, [R28+0x6e000] ;  /* 0x06e000001c04783b */ /* 0x000e680000000200 */
[----:B------:R-:W3:Y:S01]  /*a3830*/  LDL.LU R9, [R1+0x524] ;  /* 0x0005240001097983 */ /* 0x000ee20000300800 */
[----:B0-----:R-:W3:Y:S01]  /*a3840*/  LDL.LU R10, [R1+0x528] ;  /* 0x00052800010a7983 */ /* 0x001ee20000300800 */
[----:B------:R-:W3:Y:S03]  /*a3850*/  LDL.LU R11, [R1+0x52c] ;  /* 0x00052c00010b7983 */ /* 0x000ee60000300800 */
[----:B-1----:R0:W-:Y:S01]  /*a3860*/  STL.64 [R1+0x4508], R6 ;  /* 0x0045080601007387 */ /* 0x0021e20000100a00 */
[----:B------:R1:W-:Y:S01]  /*a3870*/  STL.64 [R1+0x4500], R4 ;  /* 0x0045000401007387 */ /* 0x0003e20000100a00 */
[----:B0-----:R-:W-:Y:S01]  /*a3880*/  MOV R6, R21 ;  /* 0x0000001500067202 */ /* 0x001fe20000000f00 */
[----:B------:R-:W-:-:S05]  /*a3890*/  IMAD.MOV.U32 R7, RZ, RZ, R20 ;  /* 0x000000ffff077224 */ /* 0x000fca00078e0014 */
[----:B------:R0:W-:Y:S01]  /*a38a0*/  STL.64 [R1+0x46a0], R6 ;  /* 0x0046a00601007387 */ /* 0x0001e20000100a00 */
[----:B-1----:R-:W2:Y:S02]  /*a38b0*/  LDL.LU R4, [R1+0x580] ;  /* 0x0005800001047983 */ /* 0x002ea40000300800 */
[----:B------:R-:W2:Y:S01]  /*a38c0*/  LDL.LU R5, [R1+0x584] ;  /* 0x0005840001057983 */ /* 0x000ea20000300800 */
[----:B0-----:R-:W5:Y:S01]  /*a38d0*/  LDL.LU R6, [R1+0x588] ;  /* 0x0005880001067983 */ /* 0x001f620000300800 */
[----:B------:R-:W5:Y:S01]  /*a38e0*/  LDL.LU R7, [R1+0x58c] ;  /* 0x00058c0001077983 */ /* 0x000f620000300800 */
[----:B------:R-:W-:Y:S02]  /*a38f0*/  MOV R2, R26 ;  /* 0x0000001a00027202 */ /* 0x000fe40000000f00 */
[----:B------:R-:W-:Y:S02]  /*a3900*/  MOV R0, R27 ;  /* 0x0000001b00007202 */ /* 0x000fe40000000f00 */
[----:B------:R-:W4:Y:S04]  /*a3910*/  LDSM.16.M88.4 R24, [R28+0x6a000] ;  /* 0x06a000001c18783b */ /* 0x000f280000000200 */
[----:B-----5:R-:W-:Y:S01]  /*a3920*/  STL.64 [R1+0x46b8], R6 ;  /* 0x0046b80601007387 */ /* 0x020fe20000100a00 */
[----:B--2---:R0:W-:Y:S03]  /*a3930*/  STL.64 [R1+0x46b0], R4 ;  /* 0x0046b00401007387 */ /* 0x0041e60000100a00 */
[----:B0-----:R-:W2:Y:S01]  /*a3940*/  LDL.LU R4, [R1+0x570] ;  /* 0x0005700001047983 */ /* 0x001ea20000300800 */
[----:B------:R-:W2:Y:S02]  /*a3950*/  LDL.LU R5, [R1+0x574] ;  /* 0x0005740001057983 */ /* 0x000ea40000300800 */
[----:B------:R-:W5:Y:S02]  /*a3960*/  LDL.LU R6, [R1+0x578] ;  /* 0x0005780001067983 */ /* 0x000f640000300800 */
[----:B------:R-:W5:Y:S01]  /*a3970*/  LDL.LU R7, [R1+0x57c] ;  /* 0x00057c0001077983 */ /* 0x000f620000300800 */
[----:B----4-:R-:W-:Y:S01]  /*a3980*/  HMMA.16816.F32.BF16 R16, R24, R22, R16 ;  /* 0x000000161810723c */ /* 0x010fe20000041810 */
[----:B------:R-:W-:-:S02]  /*a3990*/  MOV R14, R2 ;  /* 0x00000002000e7202 */ /* 0x000fc40000000f00 */
[----:B------:R-:W-:Y:S01]  /*a39a0*/  MOV R15, R0 ;  /* 0x00000000000f7202 */ /* 0x000fe20000000f00 */
[----:B------:R-:W-:Y:S01]  /*a39b0*/  IMAD.MOV.U32 R2, RZ, RZ, R22 ;  /* 0x000000ffff027224 */ /* 0x000fe200078e0016 */
[----:B------:R-:W-:Y:S01]  /*a39c0*/  MOV R0, R23 ;  /* 0x0000001700007202 */ /* 0x000fe20000000f00 */
[----:B-----5:R-:W-:Y:S01]  /*a39d0*/  STL.64 [R1+0x46c8], R6 ;  /* 0x0046c80601007387 */ /* 0x020fe20000100a00 */
[----:B--2---:R0:W-:Y:S03]  /*a39e0*/  STL.64 [R1+0x46c0], R4 ;  /* 0x0046c00401007387 */ /* 0x0041e60000100a00 */
[----:B0-----:R-:W2:Y:S01]  /*a39f0*/  LDL.LU R4, [R1+0x560] ;  /* 0x0005600001047983 */ /* 0x001ea20000300800 */
[----:B------:R-:W2:Y:S02]  /*a3a00*/  LDL.LU R5, [R1+0x564] ;  /* 0x0005640001057983 */ /* 0x000ea40000300800 */
[----:B------:R-:W2:Y:S02]  /*a3a10*/  LDL.LU R6, [R1+0x568] ;  /* 0x0005680001067983 */ /* 0x000ea40000300800 */
[----:B------:R-:W2:Y:S08]  /*a3a20*/  LDL.LU R7, [R1+0x56c] ;  /* 0x00056c0001077983 */ /* 0x000eb00000300800 */
        /* <DEDUP_REMOVED lines=9> */
[----:B0-----:R-:W3:Y:S01]  /*a3ac0*/  LDL.64 R10, [R1+0x8] ;  /* 0x00000800010a7983 */ /* 0x001ee20000100a00 */
[----:B------:R-:W-:Y:S01]  /*a3ad0*/  MOV R13, R22 ;  /* 0x00000016000d7202 */ /* 0x000fe20000000f00 */
[----:B------:R-:W-:Y:S01]  /*a3ae0*/  IMAD.MOV.U32 R12, RZ, RZ, R23 ;  /* 0x000000ffff0c7224 */ /* 0x000fe200078e0017 */
[----:B--2---:R-:W-:Y:S01]  /*a3af0*/  HMMA.16816.F32.BF16 R4, R24, R18, R4 ;  /* 0x000000121804723c */ /* 0x004fe20000041804 */
[----:B---3--:R0:W-:Y:S01]  /*a3b00*/  STL.64 [R1+0x4698], R10 ;  /* 0x0046980a01007387 */ /* 0x0081e20000100a00 */
[----:B------:R-:W2:Y:S02]  /*a3b10*/  LDL.LU R20, [R1+0x5a0] ;  /* 0x0005a00001147983 */ /* 0x000ea40000300800 */
[----:B------:R-:W2:Y:S02]  /*a3b20*/  LDL.LU R21, [R1+0x5a4] ;  /* 0x0005a40001157983 */ /* 0x000ea40000300800 */
[----:B------:R-:W3:Y:S01]  /*a3b30*/  LDL.LU R22, [R1+0x5a8] ;  /* 0x0005a80001167983 */ /* 0x000ee20000300800 */
[----:B------:R-:W3:Y:S01]  /*a3b40*/  LDL.LU R23, [R1+0x5ac] ;  /* 0x0005ac0001177983 */ /* 0x000ee20000300800 */
[----:B------:R-:W4:Y:S02]  /*a3b50*/  LDL.LU R8, [R1+0x590] ;  /* 0x0005900001087983 */ /* 0x000f240000300800 */
[----:B------:R-:W4:Y:S01]  /*a3b60*/  LDL.LU R9, [R1+0x594] ;  /* 0x0005940001097983 */ /* 0x000f220000300800 */
[----:B0-----:R-:W4:Y:S01]  /*a3b70*/  LDL.LU R10, [R1+0x598] ;  /* 0x00059800010a7983 */ /* 0x001f220000300800 */
[----:B------:R-:W4:Y:S03]  /*a3b80*/  LDL.LU R11, [R1+0x59c] ;  /* 0x00059c00010b7983 */ /* 0x000f260000300800 */
        /* <DEDUP_REMOVED lines=8> */
[----:B0-----:R-:W3:Y:S01]  /*a3c10*/  LDL.LU.64 R6, [R1+0x46c8] ;  /* 0x0046c80001067983 */ /* 0x001ee20000300a00 */
[----:B------:R-:W3:Y:S02]  /*a3c20*/  LDL.LU.64 R4, [R1+0x46c0] ;  /* 0x0046c00001047983 */ /* 0x000ee40000300a00 */
[----:B------:R0:W-:Y:S02]  /*a3c30*/  STL.64 [R1+0x4640], R18 ;  /* 0x0046401201007387 */ /* 0x0001e40000100a00 */
[----:B0-----:R-:W-:-:S02]  /*a3c40*/  MOV R18, R13 ;  /* 0x0000000d00127202 */ /* 0x001fc40000000f00 */
[----:B------:R-:W-:-:S05]  /*a3c50*/  MOV R19, R12 ;  /* 0x0000000c00137202 */ /* 0x000fca0000000f00 */
[----:B------:R-:W-:Y:S01]  /*a3c60*/  STL.64 [R1+0x4658], R18 ;  /* 0x0046581201007387 */ /* 0x000fe20000100a00 */
[C---:B---3--:R-:W-:Y:S03]  /*a3c70*/  HMMA.16816.F32.BF16 R12, R24.reuse, R14, R4 ;  /* 0x0000000e180c723c */ /* 0x048fe60000041804 */
[----:B------:R-:W3:Y:S01]  /*a3c80*/  LDL.LU.64 R6, [R1+0x46b8] ;  /* 0x0046b80001067983 */ /* 0x000ee20000300a00 */
[----:B------:R-:W3:Y:S11]  /*a3c90*/  LDL.LU.64 R4, [R1+0x46b0] ;  /* 0x0046b00001047983 */ /* 0x000ef60000300a00 */
[----:B------:R-:W-:Y:S08]  /*a3ca0*/  @!UPT UIADD3 URZ, URZ, URZ, URZ ;  /* 0x0000003f3f3ff290 */ /* 0x000ff0000fffe03f */
        /* <DEDUP_REMOVED lines=12> */
[----:B0-----:R-:W5:Y:S01]  /*a3d70*/  LDL.LU R14, [R1+0x5e8] ;  /* 0x0005e800010e7983 */ /* 0x001f620000300800 */
[----:B------:R-:W5:Y:S03]  /*a3d80*/  LDL.LU R15, [R1+0x5ec] ;  /* 0x0005ec00010f7983 */ /* 0x000f660000300800 */
[----:B-----5:R-:W-:Y:S01]  /*a3d90*/  STL.64 [R1+0x4650], R14 ;  /* 0x0046500e01007387 */ /* 0x020fe20000100a00 */
[----:B---3--:R0:W-:Y:S03]  /*a3da0*/  STL.64 [R1+0x4648], R12 ;  /* 0x0046480c01007387 */ /* 0x0081e60000100a00 */
[----:B0-----:R-:W3:Y:S01]  /*a3db0*/  LDL.LU R12, [R1+0x5d0] ;  /* 0x0005d000010c7983 */ /* 0x001ee20000300800 */
[----:B------:R-:W3:Y:S02]  /*a3dc0*/  LDL.LU R13, [R1+0x5d4] ;  /* 0x0005d400010d7983 */ /* 0x000ee40000300800 */
[----:B------:R-:W5:Y:S02]  /*a3dd0*/  LDL.LU R14, [R1+0x5d8] ;  /* 0x0005d800010e7983 */ /* 0x000f640000300800 */
[----:B------:R-:W5:Y:S01]  /*a3de0*/  LDL.LU R15, [R1+0x5dc] ;  /* 0x0005dc00010f7983 */ /* 0x000f620000300800 */
[C---:B----4-:R-:W-:Y:S01]  /*a3df0*/  HMMA.16816.F32.BF16 R8, R24.reuse, R6, R8 ;  /* 0x000000061808723c */ /* 0x050fe20000041808 */
[----:B-----5:R-:W-:Y:S01]  /*a3e00*/  STL.64 [R1+0x4668], R14 ;  /* 0x0046680e01007387 */ /* 0x020fe20000100a00 */
[----:B---3--:R0:W-:Y:S03]  /*a3e10*/  STL.64 [R1+0x4660], R12 ;  /* 0x0046600c01007387 */ /* 0x0081e60000100a00 */
[----:B0-----:R-:W3:Y:S01]  /*a3e20*/  LDL.LU R12, [R1+0x5c0] ;  /* 0x0005c000010c7983 */ /* 0x001ee20000300800 */
[----:B------:R-:W3:Y:S02]  /*a3e30*/  LDL.LU R13, [R1+0x5c4] ;  /* 0x0005c400010d7983 */ /* 0x000ee40000300800 */
[----:B------:R-:W3:Y:S02]  /*a3e40*/  LDL.LU R14, [R1+0x5c8] ;  /* 0x0005c800010e7983 */ /* 0x000ee40000300800 */
[----:B------:R-:W3:Y:S11]  /*a3e50*/  LDL.LU R15, [R1+0x5cc] ;  /* 0x0005cc00010f7983 */ /* 0x000ef60000300800 */
[----:B------:R-:W-:Y:S02]  /*a3e60*/  @!UPT UIADD3 URZ, URZ, URZ, URZ ;  /* 0x0000003f3f3ff290 */ /* 0x000fe4000fffe03f */
        /* <DEDUP_REMOVED lines=14> */
[----:B--2---:R-:W-:Y:S01]  /*a3f50*/  HMMA.16816.F32.BF16 R24, R24, R10, R20 ;  /* 0x0000000a1818723c */ /* 0x004fe20000041814 */
[----:B------:R-:W3:Y:S01]  /*a3f60*/  LDL.LU.64 R22, [R1+0x4678] ;  /* 0x0046780001167983 */ /* 0x000ee20000300a00 */
[----:B------:R-:W3:Y:S02]  /*a3f70*/  LDL.LU.64 R20, [R1+0x4670] ;  /* 0x0046700001147983 */ /* 0x000ee40000300a00 */
[----:B------:R0:W-:Y:S02]  /*a3f80*/  STL.64 [R1+0x4610], R10 ;  /* 0x0046100a01007387 */ /* 0x0001e40000100a00 */
[----:B------:R-:W2:Y:S11]  /*a3f90*/  LDL.LU R8, [R1+0x5f0] ;  /* 0x0005f00001087983 */ /* 0x000eb60000300800 */
[----:B------:R-:W-:Y:S06]  /*a3fa0*/  @!UPT UIADD3 URZ, URZ, URZ, URZ ;  /* 0x0000003f3f3ff290 */ /* 0x000fec000fffe03f */
[----:B------:R-:W-:Y:S01]  /*a3fb0*/  STL.64 [R1+0x390], R24 ;  /* 0x0003901801007387 */ /* 0x000fe20000100a00 */
[----:B------:R1:W-:Y:S02]  /*a3fc0*/  STL.64 [R1+0x398], R26 ;  /* 0x0003981a01007387 */ /* 0x0003e40000100a00 */
[----:B------:R-:W2:Y:S02]  /*a3fd0*/  LDL.LU R9, [R1+0x5f4] ;  /* 0x0005f40001097983 */ /* 0x000ea40000300800 */
[----:B0-----:R-:W2:Y:S01]  /*a3fe0*/  LDL.LU R10, [R1+0x5f8] ;  /* 0x0005f800010a7983 */ /* 0x001ea20000300800 */
[----:B------:R-:W2:Y:S04]  /*a3ff0*/  LDL.LU R11, [R1+0x5fc] ;  /* 0x0005fc00010b7983 */ /* 0x000ea80000300800 */
[----:B-1----:R-:W2:Y:S01]  /*a4000*/  LDL.LU.64 R26, [R1+0x48] ;  /* 0x00004800011a7983 */ /* 0x002ea20000300a00 */
[C---:B---3--:R-:W-:Y:S03]  /*a4010*/  HMMA.16816.F32.BF16 R16, R20.reuse, R18, R12 ;  /* 0x000000121410723c */ /* 0x048fe6000004180c */
[----:B------:R-:W3:Y:S01]  /*a4020*/  LDL.LU.64 R14, [R1+0x4668] ;  /* 0x00466800010e7983 */ /* 0x000ee20000300a00 */
[----:B------:R-:W3:Y:S11]  /*a4030*/  LDL.LU.64 R12, [R1+0x4660] ;  /* 0x00466000010c7983 */ /* 0x000ef60000300a00 */
[----:B------:R-:W-:Y:S08]  /*a4040*/  @!UPT UIADD3 URZ, URZ, URZ, URZ ;  /* 0x0000003f3f3ff290 */ /* 0x000ff0000fffe03f */
        /* <DEDUP_REMOVED lines=10> */
[C---:B--2---:R-:W-:Y:S08]  /*a40f0*/  HMMA.16816.F32.BF16 R8, R20.reuse, R26, R8 ;  /* 0x0000001a1408723c */ /* 0x044ff00000041808 */
[----:B---3--:R-:W-:Y:S01]  /*a4100*/  HMMA.16816.F32.BF16 R12, R20, R18, R12 ;  /* 0x00000012140c723c */ /* 0x008fe2000004180c */
        /* <DEDUP_REMOVED lines=8> */
[----:B------:R0:W-:Y:S01]  /*a4190*/  STL.64 [R1+0x45b8], R26 ;  /* 0x0045b81a01007387 */ /* 0x0001e20000100a00 */
[----:B------:R-:W-:Y:S01]  /*a41a0*/  STL.64 [R1+0x350], R8 ;  /* 0x0003500801007387 */ /* 0x000fe20000100a00 */
[----:B------:R-:W-:Y:S02]  /*a41b0*/  STL.64 [R1+0x358], R10 ;  /* 0x0003580a01007387 */ /* 0x000fe40000100a00 */
[----:B0-----:R-:W-:Y:S01]  /*a41c0*/  IMAD.MOV.U32 R26, RZ, RZ, R5 ;  /* 0x000000ffff1a7224 */ /* 0x001fe200078e0005 */
[----:B------:R-:W-:-:S05]  /*a41d0*/  MOV R27, R4 ;  /* 0x00000004001b7202 */ /* 0x000fca0000000f00 */
[----:B------:R0:W-:Y:S04]  /*a41e0*/  STL.64 [R1+0x45d0], R26 ;  /* 0x0045d01a01007387 */ /* 0x0001e80000100a00 */
[----:B0-----:R-:W3:Y:S01]  /*a41f0*/  LDL.64 R26, [R1+0x78] ;  /* 0x00007800011a7983 */ /* 0x001ee20000100a00 */
[----:B------:R-:W-:-:S03]  /*a4200*/  MOV R10, R2 ;  /* 0x00000002000a7202 */ /* 0x000fc60000000f00 */
[----:B---3--:R0:W-:Y:S04]  /*a4210*/  STL.64 [R1+0x45e8], R26 ;  /* 0x0045e81a01007387 */ /* 0x0081e80000100a00 */
[----:B0-----:R-:W3:Y:S01]  /*a4220*/  LDL.64 R26, [R1+0x88] ;  /* 0x00008800011a7983 */ /* 0x001ee20000100a00 */
[C---:B--2---:R-:W-:Y:S01]  /*a4230*/  HMMA.16816.F32.BF16 R16, R20.reuse, R14, R16 ;  /* 0x0000000e1410723c */ /* 0x044fe20000041810 */
[----:B------:R-:W-:Y:S02]  /*a4240*/  IMAD.MOV.U32 R11, RZ, RZ, R0 ;  /* 0x000000ffff0b7224 */ /* 0x000fe400078e0000 */
[----:B---3--:R-:W-:Y:S11]  /*a4250*/  STL.64 [R1+0x4618], R26 ;  /* 0x0046181a01007387 */ /* 0x008ff60000100a00 */
[----:B------:R-:W-:Y:S09]  /*a4260*/  @!UPT UIADD3 URZ, URZ, URZ, URZ ;  /* 0x0000003f3f3ff290 */ /* 0x000ff2000fffe03f */
[----:B------:R-:W-:Y:S02]  /*a4270*/  STL.64 [R1+0x340], R16 ;  /* 0x0003401001007387 */ /* 0x000fe40000100a00 */
[----:B------:R-:W-:Y:S02]  /*a4280*/  STL.64 [R1+0x348], R18 ;  /* 0x0003481201007387 */ /* 0x000fe40000100a00 */
[----:B------:R0:W-:Y:S01]  /*a4290*/  STL.64 [R1+0x4620], R10 ;  /* 0x0046200a01007387 */ /* 0x0001e20000100a00 */
[----:B------:R-:W2:Y:S01]  /*a42a0*/  LDL.LU R8, [R1+0x610] ;  /* 0x0006100001087983 */ /* 0x000ea20000300800 */
[----:B------:R-:W2:Y:S03]  /*a42b0*/  LDL.LU R9, [R1+0x614] ;  /* 0x0006140001097983 */ /* 0x000ea60000300800 */
[----:B0-----:R-:W2:Y:S01]  /*a42c0*/  LDL.LU R10, [R1+0x618] ;  /* 0x00061800010a7983 */ /* 0x001ea20000300800 */
[----:B------:R-:W2:Y:S02]  /*a42d0*/  LDL.LU R11, [R1+0x61c] ;  /* 0x00061c00010b7983 */ /* 0x000ea40000300800 */
[----:B------:R-:W3:Y:S02]  /*a42e0*/  LDL.LU R24, [R1+0x640] ;  /* 0x0006400001187983 */ /* 0x000ee40000300800 */
[----:B------:R-:W3:Y:S01]  /*a42f0*/  LDL.LU R25, [R1+0x644] ;  /* 0x0006440001197983 */ /* 0x000ee20000300800 */
[----:B------:R-:W3:Y:S01]  /*a4300*/  LDL.LU R26, [R1+0x648] ;  /* 0x00064800011a7983 */ /* 0x000ee20000300800 */
[----:B------:R-:W3:Y:S02]  /*a4310*/  LDL.LU R27, [R1+0x64c] ;  /* 0x00064c00011b7983 */ /* 0x000ee40000300800 */
[----:B------:R-:W4:Y:S02]  /*a4320*/  LDL.LU R16, [R1+0x620] ;  /* 0x0006200001107983 */ /* 0x000f240000300800 */
[----:B------:R-:W4:Y:S01]  /*a4330*/  LDL.LU R17, [R1+0x624] ;  /* 0x0006240001117983 */ /* 0x000f220000300800 */
[----:B------:R-:W4:Y:S01]  /*a4340*/  LDL.LU R18, [R1+0x628] ;  /* 0x0006280001127983 */ /* 0x000f220000300800 */
[----:B------:R-:W4:Y:S02]  /*a4350*/  LDL.LU R19, [R1+0x62c] ;  /* 0x00062c0001137983 */ /* 0x000f240000300800 */
[----:B------:R0:W-:Y:S02]  /*a4360*/  STL.64 [R1+0x45b0], R14 ;  /* 0x0045b00e01007387 */ /* 0x0001e40000100a00 */
[----:B------:R-:W5:Y:S01]  /*a4370*/  LDL.LU R12, [R1+0x680] ;  /* 0x00068000010c7983 */ /* 0x000f620000300800 */
[----:B------:R-:W5:Y:S04]  /*a4380*/  LDL.LU R13, [R1+0x684] ;  /* 0x00068400010d7983 */ /* 0x000f680000300800 */
        /* <DEDUP_REMOVED lines=29> */
[C---:B---3--:R-:W-:Y:S02]  /*a4560*/  HMMA.16816.F32.BF16 R8, R20.reuse, R10, R24 ;  /* 0x0000000a1408723c */ /* 0x048fe40000041818 */
[----:B------:R-:W3:Y:S11]  /*a4570*/  LDL.LU.64 R26, [R1+0x4618] ;  /* 0x00461800011a7983 */ /* 0x000ef60000300a00 */
[----:B------:R-:W-:Y:S10]  /*a4580*/  @!UPT UIADD3 URZ, URZ, URZ, URZ ;  /* 0x0000003f3f3ff290 */ /* 0x000ff4000fffe03f */
[----:B------:R-:W-:Y:S01]  /*a4590*/  STL.64 [R1+0x320], R8 ;  /* 0x0003200801007387 */ /* 0x000fe20000100a00 */
[----:B------:R0:W-:Y:S03]  /*a45a0*/  STL.64 [R1+0x328], R10 ;  /* 0x0003280a01007387 */ /* 0x0001e60000100a00 */
[----:B0-----:R-:W4:Y:S02]  /*a45b0*/  LDL.LU.64 R10, [R1+0x4610] ;  /* 0x00461000010a7983 */ /* 0x001f240000300a00 */
[----:B----4-:R-:W-:Y:S02]  /*a45c0*/  HMMA.16816.F32.BF16 R20, R20, R10, R16 ;  /* 0x0000000a1414723c */ /* 0x010fe40000041810 */
[----:B------:R-:W2:Y:S01]  /*a45d0*/  LDL.LU.64 R18, [R1+0x4608] ;  /* 0x0046080001127983 */ /* 0x000ea20000300a00 */
[----:B------:R-:W2:Y:S01]  /*a45e0*/  LDL.LU.64 R16, [R1+0x4600] ;  /* 0x0046000001107983 */ /* 0x000ea20000300a00 */
[----:B---3--:R-:W-:-:S02]  /*a45f0*/  MOV R2, R26 ;  /* 0x0000001a00027202 */ /* 0x008fc40000000f00 */
[----:B------:R-:W-:Y:S11]  /*a4600*/  MOV R29, R27 ;  /* 0x0000001b001d7202 */ /* 0x000ff60000000f00 */
[----:B------:R-:W-:Y:S06]  /*a4610*/  @!UPT UIADD3 URZ, URZ, URZ, URZ ;  /* 0x0000003f3f3ff290 */ /* 0x000fec000fffe03f */
        /* <DEDUP_REMOVED lines=35> */
[----:B0-----:R-:W5:Y:S01]  /*a4850*/  LDL.LU.64 R14, [R1+0x45b0] ;  /* 0x0045b000010e7983 */ /* 0x001f620000300a00 */
[----:B------:R0:W-:Y:S02]  /*a4860*/  STL.64 [R1+0x4548], R26 ;  /* 0x0045481a01007387 */ /* 0x0001e40000100a00 */
[----:B------:R-:W2:Y:S02]  /*a4870*/  LDL.LU R24, [R1+0x6a0] ;  /* 0x0006a00001187983 */ /* 0x000ea40000300800 */
[----:B------:R-:W2:Y:S01]  /*a4880*/  LDL.LU R25, [R1+0x6a4] ;  /* 0x0006a40001197983 */ /* 0x000ea20000300800 */
[----:B0-----:R-:W2:Y:S01]  /*a4890*/  LDL.LU R26, [R1+0x6a8] ;  /* 0x0006a800011a7983 */ /* 0x001ea20000300800 */
[----:B------:R-:W2:Y:S01]  /*a48a0*/  LDL.LU R27, [R1+0x6ac] ;  /* 0x0006ac00011b7983 */ /* 0x000ea20000300800 */
[C---:B-----5:R-:W-:Y:S11]  /*a48b0*/  HMMA.16816.F32.BF16 R4, R16.reuse, R14, R4 ;  /* 0x0000000e1004723c */ /* 0x060ff60000041804 */
[----:B------:R-:W-:Y:S11]  /*a48c0*/  @!UPT UIADD3 URZ, URZ, URZ, URZ ;  /* 0x0000003f3f3ff290 */ /* 0x000ff6000fffe03f */
[----:B------:R-:W-:Y:S01]  /*a48d0*/  @!UPT UIADD3 URZ, URZ, URZ, URZ ;  /* 0x0000003f3f3ff290 */ /* 0x000fe2000fffe03f */
[----:B------:R-:W-:Y:S01]  /*a48e0*/  STL.64 [R1+0x2a0], R4 ;  /* 0x0002a00401007387 */ /* 0x000fe20000100a00 */
[----:B------:R0:W-:Y:S03]  /*a48f0*/  STL.64 [R1+0x2a8], R6 ;  /* 0x0002a80601007387 */ /* 0x0001e60000100a00 */
[----:B0-----:R-:W2:Y:S01]  /*a4900*/  LDL.LU.64 R6, [R1+0x45a8] ;  /* 0x0045a80001067983 */ /* 0x001ea20000300a00 */
[----:B------:R-:W-:Y:S01]  /*a4910*/  MOV R9, R14 ;  /* 0x0000000e00097202 */ /* 0x000fe20000000f00 */
[----:B------:R-:W-:Y:S02]  /*a4920*/  IMAD.MOV.U32 R8, RZ, RZ, R15 ;  /* 0x000000ffff087224 */ /* 0x000fe400078e000f */
[----:B------:R-:W4:Y:S01]  /*a4930*/  LDL.LU.64 R14, [R1+0x45a0] ;  /* 0x0045a000010e7983 */ /* 0x000f220000300a00 */
[----:B------:R-:W4:Y:S02]  /*a4940*/  LDL.LU.64 R12, [R1+0x4598] ;  /* 0x00459800010c7983 */ /* 0x000f240000300a00 */
[----:B------:R-:W5:Y:S01]  /*a4950*/  LDL.LU R4, [R1+0x7b0] ;  /* 0x0007b00001047983 */ /* 0x000f620000300800 */
[C---:B--2---:R-:W-:Y:S11]  /*a4960*/  HMMA.16816.F32.BF16 R24, R16.reuse, R6, R24 ;  /* 0x000000061018723c */ /* 0x044ff60000041818 */
[----:B------:R-:W-:Y:S11]  /*a4970*/  @!UPT UIADD3 URZ, URZ, URZ, URZ ;  /* 0x0000003f3f3ff290 */ /* 0x000ff6000fffe03f */
[----:B------:R-:W-:Y:S01]  /*a4980*/  @!UPT UIADD3 URZ, URZ, URZ, URZ ;  /* 0x0000003f3f3ff290 */ /* 0x000fe2000fffe03f */
[----:B------:R-:W-:Y:S01]  /*a4990*/  STL.64 [R1+0x290], R24 ;  /* 0x0002901801007387 */ /* 0x000fe20000100a00 */
[----:B------:R-:W-:Y:S02]  /*a49a0*/  STL.64 [R1+0x298], R26 ;  /* 0x0002981a01007387 */ /* 0x000fe40000100a00 */
[----:B------:R-:W5:Y:S02]  /*a49b0*/  LDL.LU R5, [R1+0x7b4] ;  /* 0x0007b40001057983 */ /* 0x000f640000300800 */
[----:B------:R-:W2:Y:S01]  /*a49c0*/  LDL.LU R6, [R1+0x7b8] ;  /* 0x0007b80001067983 */ /* 0x000ea20000300800 */
[----:B------:R-:W2:Y:S04]  /*a49d0*/  LDL.LU R7, [R1+0x7bc] ;  /* 0x0007bc0001077983 */ /* 0x000ea80000300800 */
[----:B--2---:R0:W-:Y:S01]  /*a49e0*/  STL.64 [R1+0x4518], R6 ;  /* 0x0045180601007387 */ /* 0x0041e20000100a00 */
[----:B-----5:R-:W-:Y:S03]  /*a49f0*/  STL.64 [R1+0x4510], R4 ;  /* 0x0045100401007387 */ /* 0x020fe60000100a00 */
[----:B0-----:R-:W3:Y:S01]  /*a4a00*/  LDL.LU.64 R6, [R1+0x8] ;  /* 0x0000080001067983 */ /* 0x001ee20000300a00 */
[----:B------:R-:W2:Y:S01]  /*a4a10*/  LDL.LU R24, [R1+0x730] ;  /* 0x0007300001187983 */ /* 0x000ea20000300800 */
[----:B---3--:R-:W-:Y:S11]  /*a4a20*/  HMMA.16816.F32.BF16 R20, R16, R6, R20 ;  /* 0x000000061014723c */ /* 0x008ff60000041814 */
[----:B------:R-:W-:Y:S11]  /*a4a30*/  @!UPT UIADD3 URZ, URZ, URZ, URZ ;  /* 0x0000003f3f3ff290 */ /* 0x000ff6000fffe03f */
[----:B------:R-:W-:Y:S01]  /*a4a40*/  @!UPT UIADD3 URZ, URZ, URZ, URZ ;  /* 0x0000003f3f3ff290 */ /* 0x000fe2000fffe03f */
[----:B------:R0:W-:Y:S01]  /*a4a50*/  STL.64 [R1+0x280], R20 ;  /* 0x0002801401007387 */ /* 0x0001e20000100a00 */
[----:B------:R1:W-:Y:S02]  /*a4a60*/  STL.64 [R1+0x288], R22 ;  /* 0x0002881601007387 */ /* 0x0003e40000100a00 */
[----:B------:R-:W2:Y:S02]  /*a4a70*/  LDL.LU R25, [R1+0x734] ;  /* 0x0007340001197983 */ /* 0x000ea40000300800 */
[----:B------:R-:W3:Y:S01]  /*a4a80*/  LDL.LU R26, [R1+0x738] ;  /* 0x00073800011a7983 */ /* 0x000ee20000300800 */
[----:B------:R-:W3:Y:S04]  /*a4a90*/  LDL.LU R27, [R1+0x73c] ;  /* 0x00073c00011b7983 */ /* 0x000ee80000300800 */
[----:B0-----:R-:W5:Y:S01]  /*a4aa0*/  LDL.LU R20, [R1+0x6b0] ;  /* 0x0006b00001147983 */ /* 0x001f620000300800 */
[----:B------:R-:W5:Y:S02]  /*a4ab0*/  LDL.LU R21, [R1+0x6b4] ;  /* 0x0006b40001157983 */ /* 0x000f640000300800 */
[----:B-1----:R-:W5:Y:S02]  /*a4ac0*/  LDL.LU R22, [R1+0x6b8] ;  /* 0x0006b80001167983 */ /* 0x002f640000300800 */
[----:B------:R-:W5:Y:S01]  /*a4ad0*/  LDL.LU R23, [R1+0x6bc] ;  /* 0x0006bc0001177983 */ /* 0x000f620000300800 */
[----:B---3--:R0:W-:Y:S01]  /*a4ae0*/  STL.64 [R1+0x4558], R26 ;  /* 0x0045581a01007387 */ /* 0x0081e20000100a00 */
[----:B--2---:R-:W-:Y:S01]  /*a4af0*/  STL.64 [R1+0x4550], R24 ;  /* 0x0045501801007387 */ /* 0x004fe20000100a00 */
[----:B0-----:R-:W-:-:S02]  /*a4b00*/  MOV R26, R28 ;  /* 0x0000001c001a7202 */ /* 0x001fc40000000f00 */
[----:B------:R-:W-:Y:S01]  /*a4b10*/  MOV R27, R0 ;  /* 0x00000000001b7202 */ /* 0x000fe20000000f00 */
[----:B------:R-:W2:Y:S01]  /*a4b20*/  LDL.LU R28, [R1+0x4590] ;  /* 0x00459000011c7983 */ /* 0x000ea20000300800 */
[----:B------:R-:W3:Y:S03]  /*a4b30*/  LDL.LU R0, [R1+0x458c] ;  /* 0x00458c0001007983 */ /* 0x000ee60000300800 */
[----:B------:R0:W-:Y:S02]  /*a4b40*/  STL.64 [R1+0x4570], R26 ;  /* 0x0045701a01007387 */ /* 0x0001e40000100a00 */
[----:B0-----:R-:W-:Y:S02]  /*a4b50*/  IMAD.MOV.U32 R26, RZ, RZ, R2 ;  /* 0x000000ffff1a7224 */ /* 0x001fe400078e0002 */
[----:B------:R-:W2:Y:S01]  /*a4b60*/  LDL.LU R2, [R1+0x4588] ;  /* 0x0045880001027983 */ /* 0x000ea20000300800 */
[----:B------:R0:W-:Y:S02]  /*a4b70*/  STL.64 [R1+0x4520], R6 ;  /* 0x0045200601007387 */ /* 0x0001e40000100a00 */
[----:B------:R-:W2:Y:S02]  /*a4b80*/  LDL.LU R4, [R1+0x790] ;  /* 0x0007900001047983 */ /* 0x000ea40000300800 */
[----:B------:R-:W2:Y:S01]  /*a4b90*/  LDL.LU R5, [R1+0x794] ;  /* 0x0007940001057983 */ /* 0x000ea20000300800 */
[----:B0-----:R-:W2:Y:S01]  /*a4ba0*/  LDL.LU R6, [R1+0x798] ;  /* 0x0007980001067983 */ /* 0x001ea20000300800 */
[----:B------:R-:W2:Y:S03]  /*a4bb0*/  LDL.LU R7, [R1+0x79c] ;  /* 0x00079c0001077983 */ /* 0x000ea60000300800 */
[----:B--2---:R0:W-:Y:S01]  /*a4bc0*/  STL.64 [R1+0x4530], R6 ;  /* 0x0045300601007387 */ /* 0x0041e20000100a00 */
[----:B------:R1:W-:Y:S01]  /*a4bd0*/  STL.64 [R1+0x4528], R4 ;  /* 0x0045280401007387 */ /* 0x0003e20000100a00 */
[----:B0-----:R-:W-:Y:S01]  /*a4be0*/  MOV R6, R9 ;  /* 0x0000000900067202 */ /* 0x001fe20000000f00 */
[----:B------:R-:W-:-:S05]  /*a4bf0*/  IMAD.MOV.U32 R7, RZ, RZ, R8 ;  /* 0x000000ffff077224 */ /* 0x000fca00078e0008 */
[----:B------:R0:W-:Y:S01]  /*a4c00*/  STL.64 [R1+0x4540], R6 ;  /* 0x0045400601007387 */ /* 0x0001e20000100a00 */
[----:B-1----:R-:W2:Y:S02]  /*a4c10*/  LDL.LU R4, [R1+0x740] ;  /* 0x0007400001047983 */ /* 0x002ea40000300800 */
[----:B------:R-:W2:Y:S01]  /*a4c20*/  LDL.LU R5, [R1+0x744] ;  /* 0x0007440001057983 */ /* 0x000ea20000300800 */
[----:B0-----:R-:W2:Y:S01]  /*a4c30*/  LDL.LU R6, [R1+0x748] ;  /* 0x0007480001067983 */ /* 0x001ea20000300800 */
[----:B------:R-:W2:Y:S01]  /*a4c40*/  LDL.LU R7, [R1+0x74c] ;  /* 0x00074c0001077983 */ /* 0x000ea20000300800 */
[----:B-----5:R-:W-:Y:S02]  /*a4c50*/  HMMA.16816.F32.BF16 R16, R16, R10, R20 ;  /* 0x0000000a1010723c */ /* 0x020fe40000041814 */
[----:B--2---:R-:W-:Y:S01]  /*a4c60*/  STL.64 [R1+0x4568], R6 ;  /* 0x0045680601007387 */ /* 0x004fe20000100a00 */
[----:B------:R0:W-:Y:S03]  /*a4c70*/  STL.64 [R1+0x4560], R4 ;  /* 0x0045600401007387 */ /* 0x0001e60000100a00 */
[----:B0-----:R-:W2:Y:S01]  /*a4c80*/  LDL.LU R4, [R1+0x6e0] ;  /* 0x0006e00001047983 */ /* 0x001ea20000300800 */
[----:B------:R-:W2:Y:S02]  /*a4c90*/  LDL.LU R5, [R1+0x6e4] ;  /* 0x0006e40001057983 */ /* 0x000ea40000300800 */
[----:B------:R-:W5:Y:S02]  /*a4ca0*/  LDL.LU R6, [R1+0x6e8] ;  /* 0x0006e80001067983 */ /* 0x000f640000300800 */
[----:B------:R-:W5:Y:S01]  /*a4cb0*/  LDL.LU R7, [R1+0x6ec] ;  /* 0x0006ec0001077983 */ /* 0x000f620000300800 */
[----:B------:R-:W-:Y:S01]  /*a4cc0*/  MOV R27, R29 ;  /* 0x0000001d001b7202 */ /* 0x000fe20000000f00 */
[----:B-----5:R-:W-:Y:S01]  /*a4cd0*/  STL.64 [R1+0x4580], R6 ;  /* 0x0045800601007387 */ /* 0x020fe20000100a00 */
[----:B--2---:R0:W-:Y:S03]  /*a4ce0*/  STL.64 [R1+0x4578], R4 ;  /* 0x0045780401007387 */ /* 0x0041e60000100a00 */
[----:B0-----:R-:W4:Y:S01]  /*a4cf0*/  LDL.LU R4, [R1+0x6d0] ;  /* 0x0006d00001047983 */ /* 0x001f220000300800 */
[----:B------:R-:W4:Y:S02]  /*a4d00*/  LDL.LU R5, [R1+0x6d4] ;  /* 0x0006d40001057983 */ /* 0x000f240000300800 */
[----:B------:R-:W4:Y:S02]  /*a4d10*/  LDL.LU R6, [R1+0x6d8] ;  /* 0x0006d80001067983 */ /* 0x000f240000300800 */
[----:B------:R-:W4:Y:S01]  /*a4d20*/  LDL.LU R7, [R1+0x6dc] ;  /* 0x0006dc0001077983 */ /* 0x000f220000300800 */
[----:B------:R0:W-:Y:S01]  /*a4d30*/  STL.64 [R1+0x4538], R10 ;  /* 0x0045380a01007387 */ /* 0x0001e20000100a00 */
[----:B------:R-:W2:Y:S02]  /*a4d40*/  LDL.LU R8, [R1+0x750] ;  /* 0x0007500001087983 */ /* 0x000ea40000300800 */
[----:B------:R-:W-:Y:S02]  /*a4d50*/  STL.64 [R1+0x250], R16 ;  /* 0x0002501001007387 */ /* 0x000fe40000100a00 */
[----:B------:R-:W-:Y:S01]  /*a4d60*/  STL.64 [R1+0x258], R18 ;  /* 0x0002581201007387 */ /* 0x000fe20000100a00 */
[----:B------:R-:W2:Y:S04]  /*a4d70*/  LDL.LU R9, [R1+0x754] ;  /* 0x0007540001097983 */ /* 0x000ea80000300800 */
[----:B0-----:R-:W2:Y:S01]  /*a4d80*/  LDL.LU R10, [R1+0x758] ;  /* 0x00075800010a7983 */ /* 0x001ea20000300800 */
[----:B------:R-:W2:Y:S02]  /*a4d90*/  LDL.LU R11, [R1+0x75c] ;  /* 0x00075c00010b7983 */ /* 0x000ea40000300800 */
[----:B------:R-:W5:Y:S02]  /*a4da0*/  LDL.LU R20, [R1+0x830] ;  /* 0x0008300001147983 */ /* 0x000f640000300800 */
[----:B------:R-:W5:Y:S01]  /*a4db0*/  LDL.LU R21, [R1+0x834] ;  /* 0x0008340001157983 */ /* 0x000f620000300800 */
[----:B------:R-:W2:Y:S01]  /*a4dc0*/  LDL.LU R22, [R1+0x838] ;  /* 0x0008380001167983 */ /* 0x000ea20000300800 */
[----:B------:R-:W2:Y:S01]  /*a4dd0*/  LDL.LU R23, [R1+0x83c] ;  /* 0x00083c0001177983 */ /* 0x000ea20000300800 */
[C---:B----4-:R-:W-:Y:S02]  /*a4de0*/  HMMA.16816.F32.BF16 R24, R12.reuse, R26, R4 ;  /* 0x0000001a0c18723c */ /* 0x050fe40000041804 */
[----:B--2---:R0:W-:Y:S01]  /*a4df0*/  STL.64 [R1+0x44d8], R22 ;  /* 0x0044d81601007387 */ /* 0x0041e20000100a00 */
[----:B-----5:R-:W-:Y:S03]  /*a4e00*/  STL.64 [R1+0x44d0], R20 ;  /* 0x0044d01401007387 */ /* 0x020fe60000100a00 */
[----:B0-----:R-:W2:Y:S01]  /*a4e10*/  LDL.LU.64 R22, [R1+0x58] ;  /* 0x0000580001167983 */ /* 0x001ea20000300a00 */
[----:B------:R-:W4:Y:S02]  /*a4e20*/  LDL.LU.64 R18, [R1+0x18] ;  /* 0x0000180001127983 */ /* 0x000f240000300a00 */
[----:B------:R-:W5:Y:S02]  /*a4e30*/  LDL.LU.64 R6, [R1+0x4580] ;  /* 0x0045800001067983 */ /* 0x000f640000300a00 */
[----:B------:R-:W5:Y:S11]  /*a4e40*/  LDL.LU.64 R4, [R1+0x4578] ;  /* 0x0045780001047983 */ /* 0x000f760000300a00 */
[----:B------:R-:W-:Y:S01]  /*a4e50*/  @!UPT UIADD3 URZ, URZ, URZ, URZ ;  /* 0x0000003f3f3ff290 */ /* 0x000fe2000fffe03f */
[----:B------:R-:W-:Y:S01]  /*a4e60*/  STL.64 [R1+0x240], R24 ;  /* 0x0002401801007387 */ /* 0x000fe20000100a00 */
[----:B------:R0:W-:Y:S03]  /*a4e70*/  STL.64 [R1+0x248], R26 ;  /* 0x0002481a01007387 */ /* 0x0001e60000100a00 */
[----:B0-----:R-:W5:Y:S02]  /*a4e80*/  LDL.LU.64 R26, [R1+0x4570] ;  /* 0x00457000011a7983 */ /* 0x001f640000300a00 */
[C---:B-----5:R-:W-:Y:S02]  /*a4e90*/  HMMA.16816.F32.BF16 R24, R12.reuse, R26, R4 ;  /* 0x0000001a0c18723c */ /* 0x060fe40000041804 */
[----:B------:R-:W5:Y:S01]  /*a4ea0*/  LDL.LU.64 R6, [R1+0x4568] ;  /* 0x0045680001067983 */ /* 0x000f620000300a00 */
[----:B------:R-:W5:Y:S11]  /*a4eb0*/  LDL.LU.64 R4, [R1+0x4560] ;  /* 0x0045600001047983 */ /* 0x000f760000300a00 */
        /* <DEDUP_REMOVED lines=16> */
[C---:B-----5:R-:W-:Y:S02]  /*a4fc0*/  HMMA.16816.F32.BF16 R4, R12.reuse, R26, R4 ;  /* 0x0000001a0c04723c */ /* 0x060fe40000041804 */
[----:B--2---:R0:W-:Y:S01]  /*a4fd0*/  STL.64 [R1+0x44f8], R22 ;  /* 0x0044f81601007387 */ /* 0x0041e20000100a00 */
[----:B------:R-:W-:Y:S03]  /*a4fe0*/  STL.64 [R1+0x44f0], R20 ;  /* 0x0044f01401007387 */ /* 0x000fe60000100a00 */
[----:B0-----:R-:W2:Y:S11]  /*a4ff0*/  LDL.LU.64 R22, [R1+0x88] ;  /* 0x0000880001167983 */ /* 0x001eb60000300a00 */
[----:B------:R-:W-:Y:S06]  /*a5000*/  @!UPT UIADD3 URZ, URZ, URZ, URZ ;  /* 0x0000003f3f3ff290 */ /* 0x000fec000fffe03f */
[----:B------:R-:W-:Y:S02]  /*a5010*/  STL.64 [R1+0x210], R4 ;  /* 0x0002100401007387 */ /* 0x000fe40000100a00 */
[----:B------:R0:W-:Y:S02]  /*a5020*/  STL.64 [R1+0x218], R6 ;  /* 0x0002180601007387 */ /* 0x0001e40000100a00 */
[----:B0-----:R-:W5:Y:S01]  /*a5030*/  LDL.LU.64 R6, [R1+0x4540] ;  /* 0x0045400001067983 */ /* 0x001f620000300a00 */
[----:B------:R0:W-:Y:S03]  /*a5040*/  STL.64 [R1+0x44e8], R26 ;  /* 0x0044e81a01007387 */ /* 0x0001e60000100a00 */
[----:B0-----:R-:W2:Y:S01]  /*a5050*/  LDL.LU.64 R26, [R1+0x78] ;  /* 0x00007800011a7983 */ /* 0x001ea20000300a00 */
[C---:B-----5:R-:W-:Y:S03]  /*a5060*/  HMMA.16816.F32.BF16 R4, R12.reuse, R6, R8 ;  /* 0x000000060c04723c */ /* 0x060fe60000041808 */
[----:B------:R-:W5:Y:S11]  /*a5070*/  LDL.LU.64 R10, [R1+0x4538] ;  /* 0x00453800010a7983 */ /* 0x000f760000300a00 */
        /* <DEDUP_REMOVED lines=20> */
[----:B------:R1:W-:Y:S01]  /*a51c0*/  STL.64 [R1+0x3c8], R18 ;  /* 0x0003c81201007387 */ /* 0x0003e20000100a00 */
[----:B0-----:R-:W-:Y:S02]  /*a51d0*/  MOV R16, R7 ;  /* 0x0000000700107202 */ /* 0x001fe40000000f00 */
[----:B-1----:R-:W-:Y:S02]  /*a51e0*/  MOV R18, R6 ;  /* 0x0000000600127202 */ /* 0x002fe40000000f00 */
[----:B------:R-:W5:Y:S01]  /*a51f0*/  LDL.LU.64 R6, [R1+0x4518] ;  /* 0x0045180001067983 */ /* 0x000f620000300a00 */
[----:B------:R-:W5:Y:S02]  /*a5200*/  LDL.LU.64 R4, [R1+0x4510] ;  /* 0x0045100001047983 */ /* 0x000f640000300a00 */
[----:B-----5:R-:W-:Y:S01]  /*a5210*/  HMMA.16816.F32.BF16 R12, R12, R10, R4 ;  /* 0x0000000a0c0c723c */ /* 0x020fe20000041804 */
        /* <DEDUP_REMOVED lines=9> */
[----:B------:R-:W4:Y:S01]  /*a52b0*/  LDL R17, [R1+0xcec] ;  /* 0x000cec0001117983 */ /* 0x000f220000100800 */
[----:B------:R-:W-:Y:S02]  /*a52c0*/  STL [R1+0x4488], R10 ;  /* 0x0044880a01007387 */ /* 0x000fe40000100800 */
[----:B------:R-:W-:Y:S02]  /*a52d0*/  STL [R1+0x4484], R11 ;  /* 0x0044840b01007387 */ /* 0x000fe40000100800 */
[----:B------:R-:W5:Y:S01]  /*a52e0*/  LDL.LU R8, [R1+0x810] ;  /* 0x0008100001087983 */ /* 0x000f620000300800 */
[----:B------:R-:W5:Y:S01]  /*a52f0*/  LDL.LU R9, [R1+0x814] ;  /* 0x0008140001097983 */ /* 0x000f620000300800 */
[----:B--2---:R-:W-:Y:S11]  /*a5300*/  HMMA.16816.F32.BF16 R12, R4, R22, R12 ;  /* 0x00000016040c723c */ /* 0x004ff6000004180c */
[----:B------:R-:W-:Y:S11]  /*a5310*/  @!UPT UIADD3 URZ, URZ, URZ, URZ ;  /* 0x0000003f3f3ff290 */ /* 0x000ff6000fffe03f */
[----:B------:R-:W-:Y:S01]  /*a5320*/  @!UPT UIADD3 URZ, URZ, URZ, URZ ;  /* 0x0000003f3f3ff290 */ /* 0x000fe2000fffe03f */
[----:B------:R0:W-:Y:S01]  /*a5330*/  STL.64 [R1+0x4a0], R12 ;  /* 0x0004a00c01007387 */ /* 0x0001e20000100a00 */
[----:B------:R1:W-:Y:S01]  /*a5340*/  STL.64 [R1+0x4a8], R14 ;  /* 0x0004a80e01007387 */ /* 0x0003e20000100a00 */
[----:B0-----:R-:W-:Y:S01]  /*a5350*/  MOV R13, R22 ;  /* 0x00000016000d7202 */ /* 0x001fe20000000f00 */
[----:B------:R-:W-:Y:S02]  /*a5360*/  IMAD.MOV.U32 R12, RZ, RZ, R23 ;  /* 0x000000ffff0c7224 */ /* 0x000fe400078e0017 */
[----:B------:R-:W2:Y:S01]  /*a5370*/  LDL.LU.64 R22, [R1+0x44f8] ;  /* 0x0044f80001167983 */ /* 0x000ea20000300a00 */
[----:B------:R-:W2:Y:S02]  /*a5380*/  LDL.LU.64 R20, [R1+0x44f0] ;  /* 0x0044f00001147983 */ /* 0x000ea40000300a00 */
[----:B------:R-:W-:Y:S02]  /*a5390*/  STL [R1+0x4490], R12 ;  /* 0x0044900c01007387 */ /* 0x000fe40000100800 */
[----:B------:R-:W-:Y:S01]  /*a53a0*/  STL [R1+0x448c], R13 ;  /* 0x00448c0d01007387 */ /* 0x000fe20000100800 */
[----:B-1----:R-:W-:-:S02]  /*a53b0*/  MOV R15, R26 ;  /* 0x0000001a000f7202 */ /* 0x002fc40000000f00 */
[----:B------:R-:W-:Y:S01]  /*a53c0*/  MOV R14, R27 ;  /* 0x0000001b000e7202 */ /* 0x000fe20000000f00 */
[----:B------:R-:W-:Y:S01]  /*a53d0*/  IMAD.MOV.U32 R10, RZ, RZ, R2 ;  /* 0x000000ffff0a7224 */ /* 0x000fe200078e0002 */
[----:B---3--:R-:W-:Y:S01]  /*a53e0*/  MOV R11, R0 ;  /* 0x00000000000b7202 */ /* 0x008fe20000000f00 */
[C---:B--2---:R-:W-:Y:S01]  /*a53f0*/  HMMA.16816.F32.BF16 R20, R4.reuse, R26, R20 ;  /* 0x0000001a0414723c */ /* 0x044fe20000041814 */
[----:B------:R-:W2:Y:S11]  /*a5400*/  LDL.LU.64 R26, [R1+0x44e8] ;  /* 0x0044e800011a7983 */ /* 0x000eb60000300a00 */
[----:B------:R-:W-:Y:S11]  /*a5410*/  @!UPT UIADD3 URZ, URZ, URZ, URZ ;  /* 0x0000003f3f3ff290 */ /* 0x000ff6000fffe03f */
[----:B------:R-:W-:Y:S01]  /*a5420*/  STL.64 [R1+0x490], R20 ;  /* 0x0004901401007387 */ /* 0x000fe20000100a00 */
[----:B------:R-:W-:Y:S01]  /*a5430*/  IMAD.MOV.U32 R2, RZ, RZ, R22 ;  /* 0x000000ffff027224 */ /* 0x000fe200078e0016 */
[----:B------:R-:W-:Y:S02]  /*a5440*/  MOV R0, R23 ;  /* 0x0000001700007202 */ /* 0x000fe40000000f00 */
[----:B------:R-:W5:Y:S03]  /*a5450*/  LDL.LU.64 R22, [R1+0x44e0] ;  /* 0x0044e00001167983 */ /* 0x000f660000300a00 */
[----:B------:R-:W-:Y:S02]  /*a5460*/  STL [R1+0x3fa0], R0 ;  /* 0x003fa00001007387 */ /* 0x000fe40000100800 */
[----:B------:R-:W-:Y:S01]  /*a5470*/  STL [R1+0x3f88], R2 ;  /* 0x003f880201007387 */ /* 0x000fe20000100800 */
[C---:B-----5:R-:W-:Y:S01]  /*a5480*/  HMMA.16816.F32.BF16 R8, R4.reuse, R22, R8 ;  /* 0x000000160408723c */ /* 0x060fe20000041808 */
[----:B------:R-:W-:Y:S11]  /*a5490*/  IMAD.MOV.U32 R29, RZ, RZ, R23 ;  /* 0x000000ffff1d7224 */ /* 0x000ff600078e0017 */
[----:B------:R-:W-:Y:S11]  /*a54a0*/  @!UPT UIADD3 URZ, URZ, URZ, URZ ;  /* 0x0000003f3f3ff290 */ /* 0x000ff6000fffe03f */
[----:B------:R0:W-:Y:S01]  /*a54b0*/  STL.64 [R1+0x480], R8 ;  /* 0x0004800801007387 */ /* 0x0001e20000100a00 */
[----:B------:R2:W-:Y:S01]  /*a54c0*/  STL.64 [R1+0x488], R10 ;  /* 0x0004880a01007387 */ /* 0x0005e20000100a00 */
[----:B0-----:R-:W-:Y:S02]  /*a54d0*/  MOV R9, R22 ;  /* 0x0000001600097202 */ /* 0x001fe40000000f00 */
[----:B------:R-:W3:Y:S01]  /*a54e0*/  LDL.LU.64 R22, [R1+0x44d8] ;  /* 0x0044d80001167983 */ /* 0x000ee20000300a00 */
[----:B------:R-:W3:Y:S01]  /*a54f0*/  LDL.LU.64 R20, [R1+0x44d0] ;  /* 0x0044d00001147983 */ /* 0x000ee20000300a00 */
[----:B--2---:R-:W-:Y:S02]  /*a5500*/  MOV R11, R26 ;  /* 0x0000001a000b7202 */ /* 0x004fe40000000f00 */
[----:B------:R-:W-:Y:S01]  /*a5510*/  MOV R8, R27 ;  /* 0x0000001b00087202 */ /* 0x000fe20000000f00 */
[----:B---3--:R-:W-:Y:S01]  /*a5520*/  HMMA.16816.F32.BF16 R20, R4, R26, R20 ;  /* 0x0000001a0414723c */ /* 0x008fe20000041814 */
[----:B------:R-:W0:Y:S06]  /*a5530*/  S2R R26, SR_TID.X ;  /* 0x00000000001a7919 */ /* 0x000e2c0000002100 */
[C---:B0-----:R-:W-:Y:S01]  /*a5540*/  LOP3.LUT R27, R26.reuse, 0x7, RZ, 0xc0, !PT ;  /* 0x000000071a1b7812 */ /* 0x041fe200078ec0ff */
[----:B------:R-:W-:-:S03]  /*a5550*/  IMAD.SHL.U32 R25, R26, 0x100, RZ ;  /* 0x000001001a197824 */ /* 0x000fc600078e00ff */
[----:B------:R-:W-:-:S04]  /*a5560*/  SHF.L.U32 R27, R27, 0x4, RZ ;  /* 0x000000041b1b7819 */ /* 0x000fc800000006ff */
[----:B------:R-:W-:-:S04]  /*a5570*/  LOP3.LUT R27, R27, 0xf00, R25, 0xf8, !PT ;  /* 0x00000f001b1b7812 */ /* 0x000fc800078ef819 */
[----:B------:R-:W-:-:S04]  /*a5580*/  LOP3.LUT R27, R27, 0x10, R26, 0x78, !PT ;  /* 0x000000101b1b7812 */ /* 0x000fc800078e781a */
[----:B------:R0:W-:Y:S01]  /*a5590*/  STL.64 [R1+0x470], R20 ;  /* 0x0004701401007387 */ /* 0x0001e20000100a00 */
[----:B------:R-:W-:-:S03]  /*a55a0*/  LOP3.LUT R27, R27, 0x60, RZ, 0x3c, !PT ;  /* 0x000000601b1b7812 */ /* 0x000fc600078e3cff */
[----:B------:R1:W-:Y:S01]  /*a55b0*/  STL.64 [R1+0x478], R22 ;  /* 0x0004781601007387 */ /* 0x0003e20000100a00 */
[C---:B0-----:R-:W-:Y:S02]  /*a55c0*/  SHF.L.U32 R21, R26.reuse, 0x8, RZ ;  /* 0x000000081a157819 */ /* 0x041fe400000006ff */
[----:B-1----:R-:W-:Y:S02]  /*a55d0*/  LOP3.LUT R23, R26, 0x7, RZ, 0xc0, !PT ;  /* 0x000000071a177812 */ /* 0x002fe400078ec0ff */
[----:B------:R-:W0:Y:S04]  /*a55e0*/  LDSM.16.M88.4 R24, [R27+0x6f000] ;  /* 0x06f000001b18783b */ /* 0x000e280000000200 */
[----:B------:R-:W-:Y:S01]  /*a55f0*/  STL.64 [R1+0x44c8], R6 ;  /* 0x0044c80601007387 */ /* 0x000fe20000100a00 */
[----:B------:R-:W-:Y:S02]  /*a5600*/  STL.64 [R1+0x44c0], R4 ;  /* 0x0044c00401007387 */ /* 0x000fe40000100a00 */
[----:B------:R-:W-:Y:S02]  /*a5610*/  STL [R1+0x44a0], R11 ;  /* 0x0044a00b01007387 */ /* 0x000fe40000100800 */
[----:B------:R-:W-:Y:S01]  /*a5620*/  STL.64 [R1+0x4498], R8 ;  /* 0x0044980801007387 */ /* 0x000fe20000100a00 */
[----:B------:R-:W1:Y:S01]  /*a5630*/  S2R R22, SR_TID.X ;  /* 0x0000000000167919 */ /* 0x000e620000002100 */
[----:B------:R-:W-:-:S03]  /*a5640*/  IMAD.SHL.U32 R23, R23, 0x10, RZ ;  /* 0x0000001017177824 */ /* 0x000fc600078e00ff */
[----:B----4-:R-:W2:Y:S04]  /*a5650*/  LDSM.16.M88.4 R4, [R17+0x40080] ;  /* 0x040080001104783b */ /* 0x010ea80000000200 */
[----:B0-----:R0:W-:Y:S01]  /*a5660*/  STL.64 [R1+0x4470], R26 ;  /* 0x0044701a01007387 */ /* 0x0011e20000100a00 */
[----:B------:R-:W-:Y:S03]  /*a5670*/  STL.64 [R1+0x4468], R24 ;  /* 0x0044681801007387 */ /* 0x000fe60000100a00 */
[----:B0-----:R-:W3:Y:S01]  /*a5680*/  LDL.LU.64 R26, [R1+0x28] ;  /* 0x00002800011a7983 */ /* 0x001ee20000300a00 */
[----:B------:R-:W4:Y:S02]  /*a5690*/  LDL.LU R8, [R1+0xa20] ;  /* 0x000a200001087983 */ /* 0x000f240000300800 */
[----:B------:R-:W4:Y:S02]  /*a56a0*/  LDL.LU R9, [R1+0xa24] ;  /* 0x000a240001097983 */ /* 0x000f240000300800 */
[----:B------:R-:W5:Y:S01]  /*a56b0*/  LDL.LU R10, [R1+0xa28] ;  /* 0x000a2800010a7983 */ /* 0x000f620000300800 */
[----:B------:R-:W5:Y:S01]  /*a56c0*/  LDL.LU R11, [R1+0xa2c] ;  /* 0x000a2c00010b7983 */ /* 0x000f620000300800 */
[----:B------:R-:W-:-:S04]  /*a56d0*/  LOP3.LUT R23, R23, 0xf00, R21, 0xf8, !PT ;  /* 0x00000f0017177812 */ /* 0x000fc800078ef815 */
[----:B-1----:R-:W-:-:S06]  /*a56e0*/  LOP3.LUT R23, R23, 0x10, R22, 0x78, !PT ;  /* 0x0000001017177812 */ /* 0x002fcc00078e7816 */
[----:B------:R-:W0:Y:S01]  /*a56f0*/  LDSM.16.M88.4 R20, [R23+0x60080] ;  /* 0x060080001714783b */ /* 0x000e220000000200 */
[----:B--2---:R-:W-:Y:S01]  /*a5700*/  IMAD.MOV.U32 R12, RZ, RZ, R4 ;  /* 0x000000ffff0c7224 */ /* 0x004fe200078e0004 */
[----:B------:R-:W-:Y:S02]  /*a5710*/  MOV R13, R5 ;  /* 0x00000005000d7202 */ /* 0x000fe40000000f00 */
[----:B-----5:R-:W-:Y:S01]  /*a5720*/  STL.64 [R1+0x44b8], R10 ;  /* 0x0044b80a01007387 */ /* 0x020fe20000100a00 */
[----:B----4-:R1:W-:Y:S03]  /*a5730*/  STL.64 [R1+0x44b0], R8 ;  /* 0x0044b00801007387 */ /* 0x0103e60000100a00 */
[----:B-1----:R-:W2:Y:S01]  /*a5740*/  LDL.LU R8, [R1+0x890] ;  /* 0x0008900001087983 */ /* 0x002ea20000300800 */
[----:B------:R-:W2:Y:S02]  /*a5750*/  LDL.LU R9, [R1+0x894] ;  /* 0x0008940001097983 */ /* 0x000ea40000300800 */
[----:B------:R-:W2:Y:S02]  /*a5760*/  LDL.LU R10, [R1+0x898] ;  /* 0x00089800010a7983 */ /* 0x000ea40000300800 */
[----:B------:R-:W2:Y:S01]  /*a5770*/  LDL.LU R11, [R1+0x89c] ;  /* 0x00089c00010b7983 */ /* 0x000ea20000300800 */
[----:B0-----:R-:W-:Y:S01]  /*a5780*/  STL.64 [R1+0x43c8], R22 ;  /* 0x0043c81601007387 */ /* 0x001fe20000100a00 */
[----:B------:R-:W-:Y:S02]  /*a5790*/  STL.64 [R1+0x43c0], R20 ;  /* 0x0043c01401007387 */ /* 0x000fe40000100a00 */
[----:B------:R-:W-:Y:S02]  /*a57a0*/  STL.64 [R1+0x100], R4 ;  /* 0x0001000401007387 */ /* 0x000fe40000100a00 */
[----:B------:R0:W-:Y:S02]  /*a57b0*/  STL.64 [R1+0x108], R6 ;  /* 0x0001080601007387 */ /* 0x0001e40000100a00 */
[----:B0-----:R-:W2:Y:S01]  /*a57c0*/  LDL.LU.64 R6, [R1+0x44c8] ;  /* 0x0044c80001067983 */ /* 0x001ea20000300a00 */
[----:B------:R-:W2:Y:S01]  /*a57d0*/  LDL.LU.64 R4, [R1+0x44c0] ;  /* 0x0044c00001047983 */ /* 0x000ea20000300a00 */
[----:B---3--:R-:W-:Y:S01]  /*a57e0*/  MOV R21, R26 ;  /* 0x0000001a00157202 */ /* 0x008fe20000000f00 */
[----:B------:R-:W-:Y:S01]  /*a57f0*/  IMAD.MOV.U32 R20, RZ, RZ, R27 ;  /* 0x000000ffff147224 */ /* 0x000fe200078e001b */
[----:B------:R-:W-:-:S02]  /*a5800*/  MOV R23, R16 ;  /* 0x0000001000177202 */ /* 0x000fc40000000f00 */
[----:B------:R-:W0:Y:S01]  /*a5810*/  S2R R16, SR_TID.X ;  /* 0x0000000000107919 */ /* 0x000e220000002100 */
[----:B------:R-:W-:Y:S02]  /*a5820*/  MOV R22, R18 ;  /* 0x0000001200167202 */ /* 0x000fe40000000f00 */
[C---:B0-----:R-:W-:Y:S02]  /*a5830*/  LOP3.LUT R18, R16.reuse, 0x7, RZ, 0xc0, !PT ;  /* 0x0000000710127812 */ /* 0x041fe400078ec0ff */
[----:B------:R-:W-:Y:S01]  /*a5840*/  SHF.L.U32 R19, R16, 0x8, RZ ;  /* 0x0000000810137819 */ /* 0x000fe200000006ff */
[----:B--2---:R-:W-:Y:S01]  /*a5850*/  HMMA.16816.F32.BF16 R8, R4, R26, R8 ;  /* 0x0000001a0408723c */ /* 0x004fe20000041808 */
[----:B------:R-:W0:Y:S11]  /*a5860*/  LDSM.16.M88.4 R24, [R17+0x44080] ;  /* 0x044080001118783b */ /* 0x000e360000000200 */
[----:B------:R-:W-:Y:S11]  /*a5870*/  @!UPT UIADD3 URZ, URZ, URZ, URZ ;  /* 0x0000003f3f3ff290 */ /* 0x000ff6000fffe03f */
[----:B------:R-:W-:Y:S01]  /*a5880*/  STL.64 [R1+0x460], R8 ;  /* 0x0004600801007387 */ /* 0x000fe20000100a00 */
[----:B------:R-:W-:Y:S02]  /*a5890*/  STL.64 [R1+0x468], R10 ;  /* 0x0004680a01007387 */ /* 0x000fe40000100a00 */
[----:B------:R-:W1:Y:S01]  /*a58a0*/  LDSM.16.M88.4 R8, [R17+0x48080] ;  /* 0x048080001108783b */ /* 0x000e620000000200 */
[----:B0-----:R0:W-:Y:S03]  /*a58b0*/  STL.64 [R1+0xf0], R24 ;  /* 0x0000f01801007387 */ /* 0x0011e60000100a00 */
[----:B------:R-:W-:Y:S01]  /*a58c0*/  STL.64 [R1+0xf8], R26 ;  /* 0x0000f81a01007387 */ /* 0x000fe20000100a00 */
[----:B-1----:R-:W-:Y:S01]  /*a58d0*/  STL.64 [R1+0xe0], R8 ;  /* 0x0000e00801007387 */ /* 0x002fe20000100a00 */
[----:B------:R-:W-:Y:S01]  /*a58e0*/  MOV R2, R8 ;  /* 0x0000000800027202 */ /* 0x000fe20000000f00 */
[----:B------:R-:W-:Y:S01]  /*a58f0*/  STL.64 [R1+0xe8], R10 ;  /* 0x0000e80a01007387 */ /* 0x000fe20000100a00 */
[----:B------:R-:W-:Y:S01]  /*a5900*/  MOV R0, R9 ;  /* 0x0000000900007202 */ /* 0x000fe20000000f00 */
[----:B0-----:R-:W2:Y:S04]  /*a5910*/  LDL.LU R24, [R1+0xb80] ;  /* 0x000b800001187983 */ /* 0x001ea80000300800 */
[----:B------:R-:W0:Y:S04]  /*a5920*/  LDSM.16.M88.4 R8, [R17+0x4c080] ;  /* 0x04c080001108783b */ /* 0x000e280000000200 */
[----:B0-----:R-:W-:Y:S01]  /*a5930*/  STL.64 [R1+0xd0], R8 ;  /* 0x0000d00801007387 */ /* 0x001fe20000100a00 */
[----:B------:R-:W-:Y:S02]  /*a5940*/  STL.64 [R1+0xd8], R10 ;  /* 0x0000d80a01007387 */ /* 0x000fe40000100a00 */
[----:B------:R-:W0:Y:S04]  /*a5950*/  LDSM.16.M88.4 R8, [R17+0x50080] ;  /* 0x050080001108783b */ /* 0x000e280000000200 */
[----:B------:R-:W2:Y:S02]  /*a5960*/  LDL.LU R25, [R1+0xb84] ;  /* 0x000b840001197983 */ /* 0x000ea40000300800 */
[----:B------:R-:W-:Y:S01]  /*a5970*/  IMAD.MOV.U32 R26, RZ, RZ, R28 ;  /* 0x000000ffff1a7224 */ /* 0x000fe200078e001c */
[----:B------:R-:W-:Y:S01]  /*a5980*/  MOV R27, R3 ;  /* 0x00000003001b7202 */ /* 0x000fe20000000f00 */
[----:B0-----:R-:W-:Y:S01]  /*a5990*/  STL.64 [R1+0xc0], R8 ;  /* 0x0000c00801007387 */ /* 0x001fe20000100a00 */
[----:B------:R-:W-:Y:S01]  /*a59a0*/  MOV R28, R10 ;  /* 0x0000000a001c7202 */ /* 0x000fe20000000f00 */
[----:B------:R-:W-:Y:S02]  /*a59b0*/  STL.64 [R1+0xc8], R10 ;  /* 0x0000c80a01007387 */ /* 0x000fe40000100a00 */
[----:B------:R-:W-:-:S02]  /*a59c0*/  IMAD.MOV.U32 R3, RZ, RZ, R11 ;  /* 0x000000ffff037224 */ /* 0x000fc400078e000b */
[----:B------:R-:W0:Y:S04]  /*a59d0*/  LDSM.16.M88.4 R8, [R17+0x54080] ;  /* 0x054080001108783b */ /* 0x000e280000000200 */
[----:B------:R1:W-:Y:S01]  /*a59e0*/  STL [R1+0x3c34], R3 ;  /* 0x003c340301007387 */ /* 0x0003e20000100800 */
[----:B------:R-:W-:Y:S01]  /*a59f0*/  STL [R1+0x3c30], R28 ;  /* 0x003c301c01007387 */ /* 0x000fe20000100800 */
[----:B-1----:R-:W-:-:S04]  /*a5a00*/  SHF.L.U32 R3, R18, 0x4, RZ ;  /* 0x0000000412037819 */ /* 0x002fc800000006ff */
[----:B------:R-:W-:-:S04]  /*a5a10*/  LOP3.LUT R3, R3, 0xf00, R19, 0xf8, !PT ;  /* 0x00000f0003037812 */ /* 0x000fc800078ef813 */
[----:B------:R-:W-:Y:S01]  /*a5a20*/  LOP3.LUT R3, R3, 0x10, R16, 0x78, !PT ;  /* 0x0000001003037812 */ /* 0x000fe200078e7810 */
[----:B0-----:R-:W-:Y:S01]  /*a5a30*/  STL.64 [R1+0xb0], R8 ;  /* 0x0000b00801007387 */ /* 0x001fe20000100a00 */
[----:B------:R-:W-:Y:S02]  /*a5a40*/  STL.64 [R1+0xb8], R10 ;  /* 0x0000b80a01007387 */ /* 0x000fe40000100a00 */
[----:B------:R-:W0:Y:S02]  /*a5a50*/  LDSM.16.M88.4 R8, [R17+0x58080] ;  /* 0x058080001108783b */ /* 0x000e240000000200 */
[----:B------:R-:W1:Y:S04]  /*a5a60*/  LDSM.16.M88.4 R16, [R17+0x5c080] ;  /* 0x05c080001110783b */ /* 0x000e680000000200 */
[----:B0-----:R-:W-:Y:S01]  /*a5a70*/  STL.64 [R1+0xa0], R8 ;  /* 0x0000a00801007387 */ /* 0x001fe20000100a00 */
[----:B------:R0:W-:Y:S03]  /*a5a80*/  STL.64 [R1+0xa8], R10 ;  /* 0x0000a80a01007387 */ /* 0x0001e60000100a00 */
[----:B0-----:R-:W3:Y:S01]  /*a5a90*/  LDL.LU.64 R10, [R1+0x44b8] ;  /* 0x0044b800010a7983 */ /* 0x001ee20000300a00 */
[----:B------:R-:W3:Y:S02]  /*a5aa0*/  LDL.LU.64 R8, [R1+0x44b0] ;  /* 0x0044b00001087983 */ /* 0x000ee40000300a00 */
[----:B-1----:R-:W-:Y:S02]  /*a5ab0*/  STL.64 [R1+0x90], R16 ;  /* 0x0000901001007387 */ /* 0x002fe40000100a00 */
[----:B------:R0:W-:Y:S02]  /*a5ac0*/  STL.64 [R1+0x98], R18 ;  /* 0x0000981201007387 */ /* 0x0001e40000100a00 */
[----:B0-----:R-:W3:Y:S02]  /*a5ad0*/  LDL.LU.64 R18, [R1+0x44a8] ;  /* 0x0044a80001127983 */ /* 0x001ee40000300a00 */
[C---:B---3--:R-:W-:Y:S01]  /*a5ae0*/  HMMA.16816.F32.BF16 R8, R4.reuse, R18, R8 ;  /* 0x000000120408723c */ /* 0x048fe20000041808 */
[----:B------:R-:W-:Y:S11]  /*a5af0*/  MOV R28, R19 ;  /* 0x00000013001c7202 */ /* 0x000ff60000000f00 */
[----:B------:R-:W-:Y:S11]  /*a5b00*/  @!UPT UIADD3 URZ, URZ, URZ, URZ ;  /* 0x0000003f3f3ff290 */ /* 0x000ff6000fffe03f */
[----:B------:R-:W-:Y:S01]  /*a5b10*/  STL.64 [R1+0x450], R8 ;  /* 0x0004500801007387 */ /* 0x000fe20000100a00 */
[----:B------:R0:W-:Y:S02]  /*a5b20*/  STL.64 [R1+0x458], R10 ;  /* 0x0004580a01007387 */ /* 0x0001e40000100a00 */
[----:B0-----:R-:W-:Y:S01]  /*a5b30*/  IMAD.MOV.U32 R10, RZ, RZ, R18 ;  /* 0x000000ffff0a7224 */ /* 0x001fe200078e0012 */
[----:B------:R-:W3:Y:S04]  /*a5b40*/  LDL.LU R11, [R1+0x44a0] ;  /* 0x0044a000010b7983 */ /* 0x000ee80000300800 */
[----:B------:R-:W0:Y:S01]  /*a5b50*/  LDSM.16.M88.4 R16, [R3+0x61080] ;  /* 0x061080000310783b */ /* 0x000e220000000200 */
[----:B------:R-:W4:Y:S03]  /*a5b60*/  LDL.LU.64 R8, [R1+0x4498] ;  /* 0x0044980001087983 */ /* 0x000f260000300a00 */
[----:B0-----:R-:W-:Y:S01]  /*a5b70*/  STL.64 [R1+0x4370], R18 ;  /* 0x0043701201007387 */ /* 0x001fe20000100a00 */
[----:B------:R0:W-:Y:S02]  /*a5b80*/  STL.64 [R1+0x4368], R16 ;  /* 0x0043681001007387 */ /* 0x0001e40000100a00 */
[----:B0-----:R-:W-:Y:S01]  /*a5b90*/  MOV R16, R12 ;  /* 0x0000000c00107202 */ /* 0x001fe20000000f00 */
[----:B------:R-:W-:Y:S01]  /*a5ba0*/  IMAD.MOV.U32 R17, RZ, RZ, R13 ;  /* 0x000000ffff117224 */ /* 0x000fe200078e000d */
[----:B------:R-:W5:Y:S01]  /*a5bb0*/  LDL.LU R12, [R1+0x4490] ;  /* 0x00449000010c7983 */ /* 0x000f620000300800 */
[----:B------:R-:W3:Y:S03]  /*a5bc0*/  LDL.LU R13, [R1+0x448c] ;  /* 0x00448c00010d7983 */ /* 0x000ee60000300800 */
[----:B------:R0:W-:Y:S04]  /*a5bd0*/  STL.64 [R1+0x43d0], R16 ;  /* 0x0043d01001007387 */ /* 0x0001e80000100a00 */
[----:B0-----:R-:W3:Y:S01]  /*a5be0*/  LDL.LU R16, [R1+0xc50] ;  /* 0x000c500001107983 */ /* 0x001ee20000300800 */
[----:B------:R-:W3:Y:S02]  /*a5bf0*/  LDL.LU R17, [R1+0xc54] ;  /* 0x000c540001117983 */ /* 0x000ee40000300800 */
[----:B------:R-:W3:Y:S02]  /*a5c00*/  LDL.LU R18, [R1+0xc58] ;  /* 0x000c580001127983 */ /* 0x000ee40000300800 */
[----:B------:R-:W3:Y:S01]  /*a5c10*/  LDL.LU R19, [R1+0xc5c] ;  /* 0x000c5c0001137983 */ /* 0x000ee20000300800 */
[----:B--2---:R-:W-:Y:S01]  /*a5c20*/  HMMA.16816.F32.BF16 R24, R4, R22, R24 ;  /* 0x000000160418723c */ /* 0x004fe20000041818 */
[----:B---3--:R0:W-:Y:S01]  /*a5c30*/  STL.64 [R1+0x43e0], R18 ;  /* 0x0043e01201007387 */ /* 0x0081e20000100a00 */
[----:B------:R-:W-:Y:S01]  /*a5c40*/  STL.64 [R1+0x43d8], R16 ;  /* 0x0043d81001007387 */ /* 0x000fe20000100a00 */
[----:B0-----:R-:W-:-:S02]  /*a5c50*/  MOV R18, R10 ;  /* 0x0000000a00127202 */ /* 0x001fc40000000f00 */
[----:B------:R-:W-:Y:S01]  /*a5c60*/  MOV R19, R28 ;  /* 0x0000001c00137202 */ /* 0x000fe20000000f00 */
[----:B------:R-:W2:Y:S04]  /*a5c70*/  LDL.LU R10, [R1+0x4488] ;  /* 0x00448800010a7983 */ /* 0x000ea80000300800 */
[----:B------:R0:W-:Y:S02]  /*a5c80*/  STL.64 [R1+0x43f0], R18 ;  /* 0x0043f01201007387 */ /* 0x0001e40000100a00 */
[----:B0-----:R-:W-:Y:S01]  /*a5c90*/  IMAD.MOV.U32 R18, RZ, RZ, R21 ;  /* 0x000000ffff127224 */ /* 0x001fe200078e0015 */
[----:B------:R-:W-:-:S05]  /*a5ca0*/  MOV R19, R20 ;  /* 0x0000001400137202 */ /* 0x000fca0000000f00 */
[----:B------:R0:W-:Y:S02]  /*a5cb0*/  STL.64 [R1+0x4408], R18 ;  /* 0x0044081201007387 */ /* 0x0001e40000100a00 */
[----:B0-----:R-:W-:Y:S01]  /*a5cc0*/  MOV R18, R11 ;  /* 0x0000000b00127202 */ /* 0x001fe20000000f00 */
[----:B----4-:R-:W-:Y:S01]  /*a5cd0*/  IMAD.MOV.U32 R19, RZ, RZ, R8 ;  /* 0x000000ffff137224 */ /* 0x010fe200078e0008 */
[----:B------:R-:W2:Y:S01]  /*a5ce0*/  LDL.LU R11, [R1+0x4484] ;  /* 0x00448400010b7983 */ /* 0x000ea20000300800 */
[----:B------:R-:W-:Y:S02]  /*a5cf0*/  STL.64 [R1+0x440], R24 ;  /* 0x0004401801007387 */ /* 0x000fe40000100a00 */
[----:B------:R-:W-:Y:S02]  /*a5d00*/  STL.64 [R1+0x448], R26 ;  /* 0x0004481a01007387 */ /* 0x000fe40000100a00 */
[----:B------:R-:W3:Y:S01]  /*a5d10*/  LDL.LU R8, [R1+0x4480] ;  /* 0x0044800001087983 */ /* 0x000ee20000300800 */
[----:B------:R-:W-:Y:S01]  /*a5d20*/  STL.64 [R1+0x4420], R18 ;  /* 0x0044201201007387 */ /* 0x000fe20000100a00 */
[----:B------:R0:W-:Y:S02]  /*a5d30*/  STL.64 [R1+0x43e8], R22 ;  /* 0x0043e81601007387 */ /* 0x0001e40000100a00 */
[----:B------:R-:W4:Y:S02]  /*a5d40*/  LDL.LU R20, [R1+0xc60] ;  /* 0x000c600001147983 */ /* 0x000f240000300800 */
[----:B------:R-:W4:Y:S01]  /*a5d50*/  LDL.LU R21, [R1+0xc64] ;  /* 0x000c640001157983 */ /* 0x000f220000300800 */
[----:B0-----:R-:W2:Y:S01]  /*a5d60*/  LDL.LU R22, [R1+0xc68] ;  /* 0x000c680001167983 */ /* 0x001ea20000300800 */
[----:B------:R-:W2:Y:S01]  /*a5d70*/  LDL.LU R23, [R1+0xc6c] ;  /* 0x000c6c0001177983 */ /* 0x000ea20000300800 */
[----:B------:R-:W-:-:S02]  /*a5d80*/  MOV R18, R9 ;  /* 0x0000000900127202 */ /* 0x000fc40000000f00 */
[----:B------:R-:W-:Y:S01]  /*a5d90*/  MOV R19, R29 ;  /* 0x0000001d00137202 */ /* 0x000fe20000000f00 */
[----:B------:R-:W3:Y:S01]  /*a5da0*/  LDL.LU R9, [R1+0x447c] ;  /* 0x00447c0001097983 */ /* 0x000ee20000300800 */
[----:B------:R-:W3:Y:S03]  /*a5db0*/  LDL.LU R29, [R1+0x4478] ;  /* 0x00447800011d7983 */ /* 0x000ee60000300800 */
[----:B------:R-:W-:Y:S04]  /*a5dc0*/  STL.64 [R1+0x4438], R18 ;  /* 0x0044381201007387 */ /* 0x000fe80000100a00 */
[----:B--2---:R-:W-:Y:S01]  /*a5dd0*/  STL.64 [R1+0x4400], R22 ;  /* 0x0044001601007387 */ /* 0x004fe20000100a00 */
[----:B----4-:R0:W-:Y:S03]  /*a5de0*/  STL.64 [R1+0x43f8], R20 ;  /* 0x0043f81401007387 */ /* 0x0101e60000100a00 */
[----:B0-----:R-:W2:Y:S01]  /*a5df0*/  LDL.LU R20, [R1+0xc70] ;  /* 0x000c700001147983 */ /* 0x001ea20000300800 */
[----:B------:R-:W2:Y:S02]  /*a5e00*/  LDL.LU R21, [R1+0xc74] ;  /* 0x000c740001157983 */ /* 0x000ea40000300800 */
[----:B------:R-:W4:Y:S02]  /*a5e10*/  LDL.LU R22, [R1+0xc78] ;  /* 0x000c780001167983 */ /* 0x000f240000300800 */
[----:B------:R-:W4:Y:S02]  /*a5e20*/  LDL.LU R23, [R1+0xc7c] ;  /* 0x000c7c0001177983 */ /* 0x000f240000300800 */
[----:B------:R-:W-:Y:S01]  /*a5e30*/  IMAD.MOV.U32 R18, RZ, RZ, R15 ;  /* 0x000000ffff127224 */ /* 0x000fe200078e000f */
[----:B------:R-:W-:-:S05]  /*a5e40*/  MOV R19, R14 ;  /* 0x0000000e00137202 */ /* 0x000fca0000000f00 */
[----:B------:R-:W-:Y:S01]  /*a5e50*/  STL.64 [R1+0x4450], R18 ;  /* 0x0044501201007387 */ /* 0x000fe20000100a00 */
[----:B------:R-:W3:Y:S02]  /*a5e60*/  LDL.LU R24, [R1+0xb70] ;  /* 0x000b700001187983 */ /* 0x000ee40000300800 */
[----:B------:R-:W3:Y:S02]  /*a5e70*/  LDL.LU R25, [R1+0xb74] ;  /* 0x000b740001197983 */ /* 0x000ee40000300800 */
[----:B------:R-:W3:Y:S01]  /*a5e80*/  LDL.LU R26, [R1+0xb78] ;  /* 0x000b7800011a7983 */ /* 0x000ee20000300800 */
        /* <DEDUP_REMOVED lines=14> */
[----:B-----5:R-:W-:-:S02]  /*a5f70*/  IMAD.MOV.U32 R19, RZ, RZ, R12 ;  /* 0x000000ffff137224 */ /* 0x020fc400078e000c */
[----:B------:R-:W0:Y:S04]  /*a5f80*/  LDSM.16.M88.4 R12, [R3+0x62080] ;  /* 0x06208000030c783b */ /* 0x000e280000000200 */
[----:B----4-:R-:W-:Y:S01]  /*a5f90*/  STL.64 [R1+0x4448], R22 ;  /* 0x0044481601007387 */ /* 0x010fe20000100a00 */
[----:B--2---:R1:W-:Y:S03]  /*a5fa0*/  STL.64 [R1+0x4440], R20 ;  /* 0x0044401401007387 */ /* 0x0043e60000100a00 */
        /* <DEDUP_REMOVED lines=19> */
[----:B------:R-:W-:Y:S02]  /*a60e0*/  STL.64 [R1+0x3a0], R4 ;  /* 0x0003a00401007387 */ /* 0x000fe40000100a00 */
[----:B------:R-:W-:Y:S02]  /*a60f0*/  STL.64 [R1+0x3a8], R6 ;  /* 0x0003a80601007387 */ /* 0x000fe40000100a00 */
[----:B------:R-:W0:Y:S04]  /*a6100*/  LDSM.16.M88.4 R4, [R3+0x63080] ;  /* 0x063080000304783b */ /* 0x000e280000000200 */
[----:B0-----:R-:W-:Y:S01]  /*a6110*/  STL.64 [R1+0x4260], R6 ;  /* 0x0042600601007387 */ /* 0x001fe20000100a00 */
[----:B------:R0:W-:Y:S03]  /*a6120*/  STL.64 [R1+0x4258], R4 ;  /* 0x0042580401007387 */ /* 0x0001e60000100a00 */
[----:B0-----:R-:W4:Y:S01]  /*a6130*/  LDL.64 R4, [R1+0x90] ;  /* 0x0000900001047983 */ /* 0x001f220000100a00 */
[C---:B--2---:R-:W-:Y:S03]  /*a6140*/  HMMA.16816.F32.BF16 R16, R24.reuse, R18, R20 ;  /* 0x000000121810723c */ /* 0x044fe60000041814 */
[----:B----4-:R0:W-:Y:S04]  /*a6150*/  STL.64 [R1+0x4378], R4 ;  /* 0x0043780401007387 */ /* 0x0101e80000100a00 */
[----:B0-----:R-:W2:Y:S01]  /*a6160*/  LDL.LU R4, [R1+0xb60] ;  /* 0x000b600001047983 */ /* 0x001ea20000300800 */
[----:B------:R-:W2:Y:S02]  /*a6170*/  LDL.LU R5, [R1+0xb64] ;  /* 0x000b640001057983 */ /* 0x000ea40000300800 */
[----:B------:R-:W2:Y:S02]  /*a6180*/  LDL.LU R6, [R1+0xb68] ;  /* 0x000b680001067983 */ /* 0x000ea40000300800 */
[----:B------:R-:W2:Y:S01]  /*a6190*/  LDL.LU R7, [R1+0xb6c] ;  /* 0x000b6c0001077983 */ /* 0x000ea20000300800 */
[----:B------:R-:W4:Y:S01]  /*a61a0*/  LDL.LU.64 R22, [R1+0x4460] ;  /* 0x0044600001167983 */ /* 0x000f220000300a00 */
[----:B------:R-:W4:Y:S09]  /*a61b0*/  LDL.LU.64 R20, [R1+0x4458] ;  /* 0x0044580001147983 */ /* 0x000f320000300a00 */
        /* <DEDUP_REMOVED lines=32> */
[----:B------:R-:W4:Y:S11]  /*a63c0*/  LDL.LU.64 R22, [R1+0x43e8] ;  /* 0x0043e80001167983 */ /* 0x000f360000300a00 */
[----:B------:R-:W-:Y:S10]  /*a63d0*/  @!UPT UIADD3 URZ, URZ, URZ, URZ ;  /* 0x0000003f3f3ff290 */ /* 0x000ff4000fffe03f */
[----:B------:R-:W-:Y:S01]  /*a63e0*/  STL.64 [R1+0x1d0], R16 ;  /* 0x0001d01001007387 */ /* 0x000fe20000100a00 */
[----:B------:R0:W-:Y:S03]  /*a63f0*/  STL.64 [R1+0x1d8], R18 ;  /* 0x0001d81201007387 */ /* 0x0001e60000100a00 */
[----:B0-----:R-:W4:Y:S01]  /*a6400*/  LDL.LU.64 R18, [R1+0x43e0] ;  /* 0x0043e00001127983 */ /* 0x001f220000300a00 */
[----:B------:R-:W4:Y:S02]  /*a6410*/  LDL.LU.64 R16, [R1+0x43d8] ;  /* 0x0043d80001107983 */ /* 0x000f240000300a00 */
[C---:B----4-:R-:W-:Y:S01]  /*a6420*/  HMMA.16816.F32.BF16 R20, R24.reuse, R22, R16 ;  /* 0x000000161814723c */ /* 0x050fe20000041810 */
[----:B------:R-:W3:Y:S11]  /*a6430*/  LDL.LU.64 R16, [R1+0x43d0] ;  /* 0x0043d00001107983 */ /* 0x000ef60000300a00 */
[----:B------:R-:W-:Y:S11]  /*a6440*/  @!UPT UIADD3 URZ, URZ, URZ, URZ ;  /* 0x0000003f3f3ff290 */ /* 0x000ff6000fffe03f */
[----:B------:R-:W-:Y:S01]  /*a6450*/  STL.64 [R1+0x1c0], R20 ;  /* 0x0001c01401007387 */ /* 0x000fe20000100a00 */
[----:B------:R0:W-:Y:S03]  /*a6460*/  STL.64 [R1+0x1c8], R22 ;  /* 0x0001c81601007387 */ /* 0x0001e60000100a00 */
[----:B0-----:R-:W3:Y:S01]  /*a6470*/  LDL.LU.64 R22, [R1+0x43c8] ;  /* 0x0043c80001167983 */ /* 0x001ee20000300a00 */
[----:B------:R-:W3:Y:S01]  /*a6480*/  LDL.LU.64 R20, [R1+0x43c0] ;  /* 0x0043c00001147983 */ /* 0x000ee20000300a00 */
[----:B--2---:R-:W-:Y:S01]  /*a6490*/  HMMA.16816.F32.BF16 R4, R24, R10, R4 ;  /* 0x0000000a1804723c */ /* 0x004fe20000041804 */
[----:B------:R-:W2:Y:S01]  /*a64a0*/  LDL.64 R24, [R1+0xf0] ;  /* 0x0000f00001187983 */ /* 0x000ea20000100a00 */
[----:B------:R-:W-:Y:S11]  /*a64b0*/  STL.64 [R1+0x4208], R8 ;  /* 0x0042080801007387 */ /* 0x000ff60000100a00 */
[----:B------:R-:W-:Y:S10]  /*a64c0*/  @!UPT UIADD3 URZ, URZ, URZ, URZ ;  /* 0x0000003f3f3ff290 */ /* 0x000ff4000fffe03f */
[----:B------:R-:W-:Y:S01]  /*a64d0*/  STL.64 [R1+0x1b0], R4 ;  /* 0x0001b00401007387 */ /* 0x000fe20000100a00 */
[----:B------:R3:W-:Y:S02]  /*a64e0*/  STL.64 [R1+0x1b8], R6 ;  /* 0x0001b80601007387 */ /* 0x0007e40000100a00 */
[----:B------:R-:W-:Y:S01]  /*a64f0*/  IMAD.MOV.U32 R11, RZ, RZ, R29 ;  /* 0x000000ffff0b7224 */ /* 0x000fe200078e001d */
[----:B---3--:R-:W-:Y:S11]  /*a6500*/  HMMA.16816.F32.BF16 R4, R20, R16, R12 ;  /* 0x000000101404723c */ /* 0x008ff6000004180c */
[----:B------:R-:W-:Y:S11]  /*a6510*/  @!UPT UIADD3 URZ, URZ, URZ, URZ ;  /* 0x0000003f3f3ff290 */ /* 0x000ff6000fffe03f */
[----:B------:R-:W-:Y:S01]  /*a6520*/  @!UPT UIADD3 URZ, URZ, URZ, URZ ;  /* 0x0000003f3f3ff290 */ /* 0x000fe2000fffe03f */
[----:B------:R-:W-:Y:S01]  /*a6530*/  STL.64 [R1+0x1a0], R4 ;  /* 0x0001a00401007387 */ /* 0x000fe20000100a00 */
[----:B------:R-:W3:Y:S02]  /*a6540*/  LDL.LU R8, [R1+0x8e0] ;  /* 0x0008e00001087983 */ /* 0x000ee40000300800 */
[----:B------:R-:W3:Y:S02]  /*a6550*/  LDL.LU R9, [R1+0x8e4] ;  /* 0x0008e40001097983 */ /* 0x000ee40000300800 */
[----:B------:R-:W4:Y:S01]  /*a6560*/  LDL.LU R10, [R1+0x8e8] ;  /* 0x0008e800010a7983 */ /* 0x000f220000300800 */
[----:B------:R-:W5:Y:S01]  /*a6570*/  LDL.LU R29, [R1+0x43bc] ;  /* 0x0043bc00011d7983 */ /* 0x000f620000300800 */
[----:B------:R-:W2:Y:S02]  /*a6580*/  LDL.LU R16, [R1+0xb10] ;  /* 0x000b100001107983 */ /* 0x000ea40000300800 */
[----:B------:R-:W2:Y:S02]  /*a6590*/  LDL.LU R17, [R1+0xb14] ;  /* 0x000b140001117983 */ /* 0x000ea40000300800 */
[----:B------:R-:W2:Y:S01]  /*a65a0*/  LDL.LU R18, [R1+0xb18] ;  /* 0x000b180001127983 */ /* 0x000ea20000300800 */
[----:B------:R-:W2:Y:S04]  /*a65b0*/  LDL.LU R19, [R1+0xb1c] ;  /* 0x000b1c0001137983 */ /* 0x000ea80000300800 */
[----:B--2---:R-:W-:Y:S01]  /*a65c0*/  STL.64 [R1+0x43a0], R18 ;  /* 0x0043a01201007387 */ /* 0x004fe20000100a00 */
[----:B------:R0:W-:Y:S02]  /*a65d0*/  STL.64 [R1+0x4398], R16 ;  /* 0x0043981001007387 */ /* 0x0001e40000100a00 */
[----:B0-----:R-:W-:-:S02]  /*a65e0*/  MOV R16, R2 ;  /* 0x0000000200107202 */ /* 0x001fc40000000f00 */
[----:B------:R-:W-:-:S05]  /*a65f0*/  MOV R17, R0 ;  /* 0x0000000000117202 */ /* 0x000fca0000000f00 */
[----:B------:R0:W-:Y:S04]  /*a6600*/  STL.64 [R1+0x43b0], R16 ;  /* 0x0043b01001007387 */ /* 0x0001e80000100a00 */
[----:B0-----:R-:W2:Y:S01]  /*a6610*/  LDL.LU R16, [R1+0xb40] ;  /* 0x000b400001107983 */ /* 0x001ea20000300800 */
[----:B------:R-:W2:Y:S02]  /*a6620*/  LDL.LU R17, [R1+0xb44] ;  /* 0x000b440001117983 */ /* 0x000ea40000300800 */
[----:B------:R-:W2:Y:S02]  /*a6630*/  LDL.LU R18, [R1+0xb48] ;  /* 0x000b480001127983 */ /* 0x000ea40000300800 */
[----:B------:R-:W2:Y:S01]  /*a6640*/  LDL.LU R19, [R1+0xb4c] ;  /* 0x000b4c0001137983 */ /* 0x000ea20000300800 */
[----:B------:R-:W2:Y:S01]  /*a6650*/  LDL.64 R4, [R1+0xd0] ;  /* 0x0000d00001047983 */ /* 0x000ea20000100a00 */
[----:B------:R-:W-:-:S02]  /*a6660*/  MOV R3, R6 ;  /* 0x0000000600037202 */ /* 0x000fc40000000f00 */
[----:B------:R-:W-:Y:S01]  /*a6670*/  MOV R28, R7 ;  /* 0x00000007001c7202 */ /* 0x000fe20000000f00 */
[----:B--2---:R0:W-:Y:S04]  /*a6680*/  STL.64 [R1+0x43a8], R4 ;  /* 0x0043a80401007387 */ /* 0x0041e80000100a00 */
[----:B0-----:R-:W2:Y:S01]  /*a6690*/  LDL.LU R4, [R1+0xb30] ;  /* 0x000b300001047983 */ /* 0x001ea20000300800 */
        /* <DEDUP_REMOVED lines=9> */
[----:B-----5:R-:W-:Y:S01]  /*a6730*/  IMAD.MOV.U32 R14, RZ, RZ, R29 ;  /* 0x000000ffff0e7224 */ /* 0x020fe200078e001d */
[----:B----4-:R-:W-:Y:S01]  /*a6740*/  STL.64 [R1+0x42e8], R10 ;  /* 0x0042e80a01007387 */ /* 0x010fe20000100a00 */
[----:B---3--:R0:W-:Y:S03]  /*a6750*/  STL.64 [R1+0x42e0], R8 ;  /* 0x0042e00801007387 */ /* 0x0081e60000100a00 */
[----:B0-----:R-:W3:Y:S01]  /*a6760*/  LDL.64 R8, [R1+0xb0] ;  /* 0x0000b00001087983 */ /* 0x001ee20000100a00 */
[----:B------:R-:W4:Y:S02]  /*a6770*/  LDL.LU R12, [R1+0x900] ;  /* 0x00090000010c7983 */ /* 0x000f240000300800 */
[----:B------:R-:W4:Y:S02]  /*a6780*/  LDL.LU R13, [R1+0x904] ;  /* 0x00090400010d7983 */ /* 0x000f240000300800 */
[----:B------:R-:W5:Y:S01]  /*a6790*/  LDL.LU R29, [R1+0x43b8] ;  /* 0x0043b800011d7983 */ /* 0x000f620000300800 */
[----:B------:R-:W2:Y:S01]  /*a67a0*/  LDL.LU R15, [R1+0x90c] ;  /* 0x00090c00010f7983 */ /* 0x000ea20000300800 */
[----:B------:R-:W-:Y:S03]  /*a67b0*/  HMMA.16816.F32.BF16 R16, R20, R24, R16 ;  /* 0x000000181410723c */ /* 0x000fe60000041810 */
[----:B--2---:R-:W-:Y:S01]  /*a67c0*/  STL.64 [R1+0x42f8], R14 ;  /* 0x0042f80e01007387 */ /* 0x004fe20000100a00 */
[----:B----4-:R0:W-:Y:S03]  /*a67d0*/  STL.64 [R1+0x42f0], R12 ;  /* 0x0042f00c01007387 */ /* 0x0101e60000100a00 */
[----:B0-----:R-:W2:Y:S01]  /*a67e0*/  LDL.LU R12, [R1+0x9b0] ;  /* 0x0009b000010c7983 */ /* 0x001ea20000300800 */
[----:B------:R-:W2:Y:S02]  /*a67f0*/  LDL.LU R13, [R1+0x9b4] ;  /* 0x0009b400010d7983 */ /* 0x000ea40000300800 */
[----:B------:R-:W4:Y:S01]  /*a6800*/  LDL.LU R14, [R1+0x9b8] ;  /* 0x0009b800010e7983 */ /* 0x000f220000300800 */
[----:B-----5:R-:W-:-:S05]  /*a6810*/  MOV R15, R29 ;  /* 0x0000001d000f7202 */ /* 0x020fca0000000f00 */
[----:B----4-:R-:W-:Y:S01]  /*a6820*/  STL.64 [R1+0x4308], R14 ;  /* 0x0043080e01007387 */ /* 0x010fe20000100a00 */
[----:B--2---:R0:W-:Y:S03]  /*a6830*/  STL.64 [R1+0x4300], R12 ;  /* 0x0043000c01007387 */ /* 0x0041e60000100a00 */
[----:B0-----:R-:W2:Y:S01]  /*a6840*/  LDL.64 R12, [R1+0xc0] ;  /* 0x0000c000010c7983 */ /* 0x001ea20000100a00 */
[----:B------:R-:W-:Y:S02]  /*a6850*/  STL [R1+0x3c74], R28 ;  /* 0x003c741c01007387 */ /* 0x000fe40000100800 */
[----:B------:R-:W-:Y:S02]  /*a6860*/  STL [R1+0x3c70], R3 ;  /* 0x003c700301007387 */ /* 0x000fe40000100800 */
[----:B------:R0:W-:Y:S01]  /*a6870*/  STL.64 [R1+0x190], R16 ;  /* 0x0001901001007387 */ /* 0x0001e20000100a00 */
[----:B------:R-:W-:Y:S04]  /*a6880*/  STL [R1+0x198], R18 ;  /* 0x0001981201007387 */ /* 0x000fe80000100800 */
[----:B0-----:R-:W4:Y:S01]  /*a6890*/  LDL.LU.64 R16, [R1+0x43b0] ;  /* 0x0043b00001107983 */ /* 0x001f220000300a00 */
[----:B------:R-:W-:Y:S01]  /*a68a0*/  MOV R29, R19 ;  /* 0x00000013001d7202 */ /* 0x000fe20000000f00 */
[----:B------:R0:W-:Y:S02]  /*a68b0*/  STL.64 [R1+0x4350], R24 ;  /* 0x0043501801007387 */ /* 0x0001e40000100a00 */
[----:B0-----:R-:W5:Y:S01]  /*a68c0*/  LDL.LU R24, [R1+0xb20] ;  /* 0x000b200001187983 */ /* 0x001f620000300800 */
[----:B------:R-:W5:Y:S02]  /*a68d0*/  LDL.LU R25, [R1+0xb24] ;  /* 0x000b240001197983 */ /* 0x000f640000300800 */
[----:B------:R-:W5:Y:S02]  /*a68e0*/  LDL.LU R26, [R1+0xb28] ;  /* 0x000b2800011a7983 */ /* 0x000f640000300800 */
[----:B------:R-:W5:Y:S01]  /*a68f0*/  LDL.LU R27, [R1+0xb2c] ;  /* 0x000b2c00011b7983 */ /* 0x000f620000300800 */
[----:B------:R0:W-:Y:S01]  /*a6900*/  STL [R1+0x3c78], R29 ;  /* 0x003c781d01007387 */ /* 0x0001e20000100800 */
[C---:B----4-:R-:W-:Y:S03]  /*a6910*/  HMMA.16816.F32.BF16 R16, R20.reuse, R16, R4 ;  /* 0x000000101410723c */ /* 0x050fe60000041804 */
[----:B------:R-:W5:Y:S11]  /*a6920*/  LDL.LU.64 R4, [R1+0x43a8] ;  /* 0x0043a80001047983 */ /* 0x000f760000300a00 */
[----:B------:R-:W-:Y:S09]  /*a6930*/  @!UPT UIADD3 URZ, URZ, URZ, URZ ;  /* 0x0000003f3f3ff290 */ /* 0x000ff2000fffe03f */
[----:B------:R-:W-:Y:S01]  /*a6940*/  STL.64 [R1+0x180], R16 ;  /* 0x0001801001007387 */ /* 0x000fe20000100a00 */
[----:B------:R1:W-:Y:S02]  /*a6950*/  STL [R1+0x188], R18 ;  /* 0x0001881201007387 */ /* 0x0003e40000100800 */
[----:B0-----:R-:W-:Y:S02]  /*a6960*/  IMAD.MOV.U32 R29, RZ, RZ, R19 ;  /* 0x000000ffff1d7224 */ /* 0x001fe400078e0013 */
[----:B-1----:R-:W2:Y:S01]  /*a6970*/  LDL.LU.64 R18, [R1+0x43a0] ;  /* 0x0043a00001127983 */ /* 0x002ea20000300a00 */
[----:B------:R-:W2:Y:S02]  /*a6980*/  LDL.LU.64 R16, [R1+0x4398] ;  /* 0x0043980001107983 */ /* 0x000ea40000300a00 */
[----:B------:R-:W-:Y:S01]  /*a6990*/  STL [R1+0x3ce0], R29 ;  /* 0x003ce01d01007387 */ /* 0x000fe20000100800 */
[C---:B-----5:R-:W-:Y:S11]  /*a69a0*/  HMMA.16816.F32.BF16 R24, R20.reuse, R4, R24 ;  /* 0x000000041418723c */ /* 0x060ff60000041818 */
[----:B------:R-:W-:Y:S11]  /*a69b0*/  @!UPT UIADD3 URZ, URZ, URZ, URZ ;  /* 0x0000003f3f3ff290 */ /* 0x000ff6000fffe03f */
[----:B------:R-:W-:Y:S01]  /*a69c0*/  @!UPT UIADD3 URZ, URZ, URZ, URZ ;  /* 0x0000003f3f3ff290 */ /* 0x000fe2000fffe03f */
[----:B------:R0:W-:Y:S01]  /*a69d0*/  STL.64 [R1+0x170], R24 ;  /* 0x0001701801007387 */ /* 0x0001e20000100a00 */
[----:B------:R-:W-:Y:S03]  /*a69e0*/  STL.64 [R1+0x178], R26 ;  /* 0x0001781a01007387 */ /* 0x000fe60000100a00 */
[----:B0-----:R-:W4:Y:S01]  /*a69f0*/  LDL.64 R24, [R1+0x100] ;  /* 0x0001000001187983 */ /* 0x001f220000100a00 */
[----:B------:R-:W-:Y:S02]  /*a6a00*/  MOV R2, R4 ;  /* 0x0000000400027202 */ /* 0x000fe40000000f00 */
[----:B------:R-:W-:Y:S02]  /*a6a10*/  MOV R0, R5 ;  /* 0x0000000500007202 */ /* 0x000fe40000000f00 */
[C---:B--2---:R-:W-:Y:S01]  /*a6a20*/  HMMA.16816.F32.BF16 R4, R20.reuse, R12, R16 ;  /* 0x0000000c1404723c */ /* 0x044fe20000041810 */
[----:B----4-:R-:W-:Y:S11]  /*a6a30*/  STL.64 [R1+0x4380], R24 ;  /* 0x0043801801007387 */ /* 0x010ff60000100a00 */
[----:B------:R-:W-:Y:S11]  /*a6a40*/  @!UPT UIADD3 URZ, URZ, URZ, URZ ;  /* 0x0000003f3f3ff290 */ /* 0x000ff6000fffe03f */
[----:B------:R-:W-:Y:S02]  /*a6a50*/  STL.64 [R1+0x160], R4 ;  /* 0x0001600401007387 */ /* 0x000fe40000100a00 */
[----:B------:R-:W-:Y:S02]  /*a6a60*/  STL.64 [R1+0x168], R6 ;  /* 0x0001680601007387 */ /* 0x000fe40000100a00 */
[----:B------:R0:W-:Y:S01]  /*a6a70*/  STL.64 [R1+0x4318], R12 ;  /* 0x0043180c01007387 */ /* 0x0001e20000100a00 */
[----:B------:R-:W2:Y:S01]  /*a6a80*/  LDL.LU R16, [R1+0xa10] ;  /* 0x000a100001107983 */ /* 0x000ea20000300800 */
[----:B------:R-:W2:Y:S02]  /*a6a90*/  LDL.LU R17, [R1+0xa14] ;  /* 0x000a140001117983 */ /* 0x000ea40000300800 */
[----:B------:R-:W4:Y:S02]  /*a6aa0*/  LDL.LU R18, [R1+0xa18] ;  /* 0x000a180001127983 */ /* 0x000f240000300800 */
[----:B------:R-:W4:Y:S02]  /*a6ab0*/  LDL.LU R19, [R1+0xa1c] ;  /* 0x000a1c0001137983 */ /* 0x000f240000300800 */
[----:B0-----:R-:W-:Y:S01]  /*a6ac0*/  IMAD.MOV.U32 R12, RZ, RZ, R2 ;  /* 0x000000ffff0c7224 */ /* 0x001fe200078e0002 */
[----:B------:R-:W-:Y:S01]  /*a6ad0*/  MOV R13, R0 ;  /* 0x00000000000d7202 */ /* 0x000fe20000000f00 */
[----:B----4-:R-:W-:Y:S01]  /*a6ae0*/  STL.64 [R1+0x4390], R18 ;  /* 0x0043901201007387 */ /* 0x010fe20000100a00 */
[----:B--2---:R0:W-:Y:S03]  /*a6af0*/  STL.64 [R1+0x4388], R16 ;  /* 0x0043881001007387 */ /* 0x0041e60000100a00 */
[----:B0-----:R-:W3:Y:S01]  /*a6b00*/  LDL.LU R16, [R1+0xb00] ;  /* 0x000b000001107983 */ /* 0x001ee20000300800 */
[----:B------:R-:W3:Y:S02]  /*a6b10*/  LDL.LU R17, [R1+0xb04] ;  /* 0x000b040001117983 */ /* 0x000ee40000300800 */
[----:B------:R-:W3:Y:S02]  /*a6b20*/  LDL.LU R18, [R1+0xb08] ;  /* 0x000b080001127983 */ /* 0x000ee40000300800 */
[----:B------:R-:W3:Y:S01]  /*a6b30*/  LDL.LU R19, [R1+0xb0c] ;  /* 0x000b0c0001137983 */ /* 0x000ee20000300800 */
[----:B------:R-:W2:Y:S01]  /*a6b40*/  LDL.LU R24, [R1+0xaf0] ;  /* 0x000af00001187983 */ /* 0x000ea20000300800 */
[----:B------:R-:W2:Y:S02]  /*a6b50*/  LDL.LU R25, [R1+0xaf4] ;  /* 0x000af40001197983 */ /* 0x000ea40000300800 */
[----:B------:R-:W2:Y:S02]  /*a6b60*/  LDL.LU R26, [R1+0xaf8] ;  /* 0x000af800011a7983 */ /* 0x000ea40000300800 */
[----:B------:R-:W2:Y:S01]  /*a6b70*/  LDL.LU R27, [R1+0xafc] ;  /* 0x000afc00011b7983 */ /* 0x000ea20000300800 */
[----:B------:R-:W2:Y:S01]  /*a6b80*/  LDL.64 R4, [R1+0xa0] ;  /* 0x0000a00001047983 */ /* 0x000ea20000100a00 */
[----:B------:R0:W-:Y:S03]  /*a6b90*/  STL.64 [R1+0x4330], R12 ;  /* 0x0043300c01007387 */ /* 0x0001e60000100a00 */
[----:B0-----:R-:W4:Y:S04]  /*a6ba0*/  LDL.64 R12, [R1+0xe0] ;  /* 0x0000e000010c7983 */ /* 0x001f280000100a00 */
[----:B----4-:R0:W-:Y:S04]  /*a6bb0*/  STL.64 [R1+0x4348], R12 ;  /* 0x0043480c01007387 */ /* 0x0101e80000100a00 */
        /* <DEDUP_REMOVED lines=15> */
[----:B------:R-:W4:Y:S02]  /*a6cb0*/  LDL.LU.64 R16, [R1+0x4388] ;  /* 0x0043880001107983 */ /* 0x000f240000300a00 */
        /* <DEDUP_REMOVED lines=20> */
[----:B------:R0:W-:Y:S01]  /*a6e00*/  STL.64 [R1+0x140], R24 ;  /* 0x0001401801007387 */ /* 0x0001e20000100a00 */
[----:B------:R-:W-:Y:S03]  /*a6e10*/  STL.64 [R1+0x148], R26 ;  /* 0x0001481a01007387 */ /* 0x000fe60000100a00 */
[----:B0-----:R-:W3:Y:S01]  /*a6e20*/  LDL.LU.64 R24, [R1+0x4380] ;  /* 0x0043800001187983 */ /* 0x001ee20000300a00 */
[----:B------:R-:W4:Y:S02]  /*a6e30*/  LDL.LU.64 R4, [R1+0x4378] ;  /* 0x0043780001047983 */ /* 0x000f240000300a00 */
[----:B----4-:R-:W-:Y:S01]  /*a6e40*/  HMMA.16816.F32.BF16 R20, R20, R4, R16 ;  /* 0x000000041414723c */ /* 0x010fe20000041810 */
[----:B------:R-:W4:Y:S01]  /*a6e50*/  LDL.LU.64 R18, [R1+0x4370] ;  /* 0x0043700001127983 */ /* 0x000f220000300a00 */
[----:B------:R-:W4:Y:S11]  /*a6e60*/  LDL.LU.64 R16, [R1+0x4368] ;  /* 0x0043680001107983 */ /* 0x000f360000300a00 */
[----:B------:R-:W-:Y:S10]  /*a6e70*/  @!UPT UIADD3 URZ, URZ, URZ, URZ ;  /* 0x0000003f3f3ff290 */ /* 0x000ff4000fffe03f */
[----:B------:R-:W-:Y:S01]  /*a6e80*/  STL.64 [R1+0x130], R20 ;  /* 0x0001301401007387 */ /* 0x000fe20000100a00 */
[----:B------:R3:W-:Y:S02]  /*a6e90*/  STL.64 [R1+0x138], R22 ;  /* 0x0001381601007387 */ /* 0x0007e40000100a00 */
[----:B---3--:R-:W-:Y:S01]  /*a6ea0*/  IMAD.MOV.U32 R23, RZ, RZ, R24 ;  /* 0x000000ffff177224 */ /* 0x008fe200078e0018 */
[----:B------:R-:W-:Y:S01]  /*a6eb0*/  MOV R22, R25 ;  /* 0x0000001900167202 */ /* 0x000fe20000000f00 */
[C---:B----4-:R-:W-:Y:S11]  /*a6ec0*/  HMMA.16816.F32.BF16 R12, R16.reuse, R24, R12 ;  /* 0x00000018100c723c */ /* 0x050ff6000004180c */
[----:B------:R-:W-:Y:S11]  /*a6ed0*/  @!UPT UIADD3 URZ, URZ, URZ, URZ ;  /* 0x0000003f3f3ff290 */ /* 0x000ff6000fffe03f */
[----:B------:R-:W-:Y:S01]  /*a6ee0*/  @!UPT UIADD3 URZ, URZ, URZ, URZ ;  /* 0x0000003f3f3ff290 */ /* 0x000fe2000fffe03f */
[----:B------:R-:W-:Y:S01]  /*a6ef0*/  STL.64 [R1+0x120], R12 ;  /* 0x0001200c01007387 */ /* 0x000fe20000100a00 */
[----:B------:R0:W-:Y:S03]  /*a6f00*/  STL.64 [R1+0x128], R14 ;  /* 0x0001280e01007387 */ /* 0x0001e60000100a00 */
[----:B0-----:R-:W3:Y:S01]  /*a6f10*/  LDL.LU.64 R14, [R1+0x4360] ;  /* 0x00436000010e7983 */ /* 0x001ee20000300a00 */
[----:B------:R-:W3:Y:S02]  /*a6f20*/  LDL.LU.64 R12, [R1+0x4358] ;  /* 0x00435800010c7983 */ /* 0x000ee40000300a00 */
        /* <DEDUP_REMOVED lines=24> */
[----:B------:R-:W-:Y:S02]  /*a70b0*/  MOV R28, R12 ;  /* 0x0000000c001c7202 */ /* 0x000fe40000000f00 */
[----:B------:R-:W-:Y:S11]  /*a70c0*/  MOV R3, R13 ;  /* 0x0000000d00037202 */ /* 0x000ff60000000f00 */
[----:B------:R-:W-:Y:S09]  /*a70d0*/  @!UPT UIADD3 URZ, URZ, URZ, URZ ;  /* 0x0000003f3f3ff290 */ /* 0x000ff2000fffe03f */
[----:B------:R0:W-:Y:S01]  /*a70e0*/  STL.64 [R1+0x60], R8 ;  /* 0x0000600801007387 */ /* 0x0001e20000100a00 */
[----:B------:R-:W-:Y:S03]  /*a70f0*/  STL.64 [R1+0x68], R10 ;  /* 0x0000680a01007387 */ /* 0x000fe60000100a00 */
[----:B0-----:R-:W2:Y:S01]  /*a7100*/  LDL.LU.64 R8, [R1+0x4310] ;  /* 0x0043100001087983 */ /* 0x001ea20000300a00 */
[----:B------:R-:W2:Y:S02]  /*a7110*/  LDL.LU.64 R14, [R1+0x4308] ;  /* 0x00430800010e7983 */ /* 0x000ea40000300a00 */
[----:B------:R-:W2:Y:S01]  /*a7120*/  LDL.LU.64 R12, [R1+0x4300] ;  /* 0x00430000010c7983 */ /* 0x000ea20000300a00 */
[----:B------:R-:W-:Y:S02]  /*a7130*/  MOV R20, R2 ;  /* 0x0000000200147202 */ /* 0x000fe40000000f00 */
[----:B------:R-:W-:Y:S01]  /*a7140*/  MOV R21, R0 ;  /* 0x0000000000157202 */ /* 0x000fe20000000f00 */
        /* <DEDUP_REMOVED lines=8> */
[----:B------:R-:W3:Y:S02]  /*a71d0*/  LDL.LU.64 R10, [R1+0x42e8] ;  /* 0x0042e800010a7983 */ /* 0x000ee40000300a00 */
[----:B------:R-:W3:Y:S02]  /*a71e0*/  LDL.LU.64 R8, [R1+0x42e0] ;  /* 0x0042e00001087983 */ /* 0x000ee40000300a00 */
[C---:B---3--:R-:W-:Y:S08]  /*a71f0*/  HMMA.16816.F32.BF16 R8, R16.reuse, R20, R8 ;  /* 0x000000141008723c */ /* 0x048ff00000041808 */
[----:B--2---:R-:W-:Y:S11]  /*a7200*/  HMMA.16816.F32.BF16 R16, R16, R4, R12 ;  /* 0x000000041010723c */ /* 0x004ff6000004180c */
[----:B------:R-:W-:Y:S04]  /*a7210*/  @!UPT UIADD3 URZ, URZ, URZ, URZ ;  /* 0x0000003f3f3ff290 */ /* 0x000fe8000fffe03f */
[----:B------:R-:W-:Y:S01]  /*a7220*/  STL.64 [R1+0x40], R8 ;  /* 0x0000400801007387 */ /* 0x000fe20000100a00 */
[----:B------:R0:W-:Y:S03]  /*a7230*/  STL.64 [R1+0x48], R10 ;  /* 0x0000480a01007387 */ /* 0x0001e60000100a00 */
[----:B0-----:R-:W2:Y:S01]  /*a7240*/  LDL.LU.64 R10, [R1+0x42d8] ;  /* 0x0042d800010a7983 */ /* 0x001ea20000300a00 */
[----:B------:R-:W2:Y:S02]  /*a7250*/  LDL.LU.64 R8, [R1+0x42d0] ;  /* 0x0042d00001087983 */ /* 0x000ea40000300a00 */
[----:B------:R-:W-:Y:S02]  /*a7260*/  STL.64 [R1+0x4278], R20 ;  /* 0x0042781401007387 */ /* 0x000fe40000100a00 */
[----:B------:R-:W2:Y:S01]  /*a7270*/  LDL.LU.64 R14, [R1+0x42c8] ;  /* 0x0042c800010e7983 */ /* 0x000ea20000300a00 */
[----:B------:R-:W2:Y:S01]  /*a7280*/  LDL.LU.64 R12, [R1+0x42c0] ;  /* 0x0042c000010c7983 */ /* 0x000ea20000300a00 */
[----:B------:R-:W-:Y:S02]  /*a7290*/  STL.64 [R1+0x4270], R4 ;  /* 0x0042700401007387 */ /* 0x000fe40000100a00 */
[----:B------:R0:W-:Y:S02]  /*a72a0*/  STL.64 [R1+0x30], R16 ;  /* 0x0000301001007387 */ /* 0x0001e40000100a00 */
[----:B------:R-:W-:Y:S01]  /*a72b0*/  STL.64 [R1+0x38], R18 ;  /* 0x0000381201007387 */ /* 0x000fe20000100a00 */
[----:B0-----:R-:W-:-:S02]  /*a72c0*/  MOV R16, R2 ;  /* 0x0000000200107202 */ /* 0x001fc40000000f00 */
[----:B------:R-:W-:-:S05]  /*a72d0*/  MOV R17, R0 ;  /* 0x0000000000117202 */ /* 0x000fca0000000f00 */
[----:B------:R0:W-:Y:S04]  /*a72e0*/  STL.64 [R1+0x4280], R16 ;  /* 0x0042801001007387 */ /* 0x0001e80000100a00 */
[----:B0-----:R-:W3:Y:S01]  /*a72f0*/  LDL.LU R16, [R1+0x8f0] ;  /* 0x0008f00001107983 */ /* 0x001ee20000300800 */
[----:B------:R-:W3:Y:S02]  /*a7300*/  LDL.LU R17, [R1+0x8f4] ;  /* 0x0008f40001117983 */ /* 0x000ee40000300800 */
[----:B------:R-:W3:Y:S02]  /*a7310*/  LDL.LU R18, [R1+0x8f8] ;  /* 0x0008f80001127983 */ /* 0x000ee40000300800 */
[----:B------:R-:W3:Y:S01]  /*a7320*/  LDL.LU R19, [R1+0x8fc] ;  /* 0x0008fc0001137983 */ /* 0x000ee20000300800 */
[----:B------:R-:W-:Y:S01]  /*a7330*/  MOV R20, R23 ;  /* 0x0000001700147202 */ /* 0x000fe20000000f00 */
[----:B------:R-:W-:Y:S01]  /*a7340*/  IMAD.MOV.U32 R21, RZ, RZ, R22 ;  /* 0x000000ffff157224 */ /* 0x000fe200078e0016 */
[C---:B--2---:R-:W-:Y:S08]  /*a7350*/  HMMA.16816.F32.BF16 R8, R12.reuse, R24, R8 ;  /* 0x000000180c08723c */ /* 0x044ff00000041808 */
[----:B---3--:R-:W-:Y:S11]  /*a7360*/  HMMA.16816.F32.BF16 R16, R12, R20, R16 ;  /* 0x000000140c10723c */ /* 0x008ff60000041810 */
[----:B------:R-:W-:Y:S11]  /*a7370*/  @!UPT UIADD3 URZ, URZ, URZ, URZ ;  /* 0x0000003f3f3ff290 */ /* 0x000ff6000fffe03f */
[----:B------:R-:W-:Y:S01]  /*a7380*/  @!UPT UIADD3 URZ, URZ, URZ, URZ ;  /* 0x0000003f3f3ff290 */ /* 0x000fe2000fffe03f */
[----:B------:R-:W-:Y:S01]  /*a7390*/  STL.64 [R1+0x20], R16 ;  /* 0x0000201001007387 */ /* 0x000fe20000100a00 */
[----:B------:R-:W-:Y:S02]  /*a73a0*/  STL.64 [R1+0x28], R18 ;  /* 0x0000281201007387 */ /* 0x000fe40000100a00 */
[----:B------:R0:W-:Y:S02]  /*a73b0*/  STL.64 [R1+0x10], R8 ;  /* 0x0000100801007387 */ /* 0x0001e40000100a00 */
[----:B------:R1:W-:Y:S01]  /*a73c0*/  STL.64 [R1+0x18], R10 ;  /* 0x0000180a01007387 */ /* 0x0003e20000100a00 */
[----:B0-----:R-:W2:Y:S01]  /*a73d0*/  LDL.LU R8, [R1+0x6f0] ;  /* 0x0006f00001087983 */ /* 0x001ea20000300800 */
[----:B------:R-:W2:Y:S02]  /*a73e0*/  LDL.LU R9, [R1+0x6f4] ;  /* 0x0006f40001097983 */ /* 0x000ea40000300800 */
[----:B-1----:R-:W3:Y:S02]  /*a73f0*/  LDL.LU R10, [R1+0x6f8] ;  /* 0x0006f800010a7983 */ /* 0x002ee40000300800 */
        /* <DEDUP_REMOVED lines=12> */
[----:B------:R-:W5:Y:S02]  /*a74c0*/  LDL.LU R27, [R1+0x8cc] ;  /* 0x0008cc00011b7983 */ /* 0x000f640000300800 */
[----:B-----5:R-:W-:Y:S01]  /*a74d0*/  STL.64 [R1+0x42b0], R26 ;  /* 0x0042b01a01007387 */ /* 0x020fe20000100a00 */
[----:B----4-:R0:W-:Y:S02]  /*a74e0*/  STL.64 [R1+0x42a8], R24 ;  /* 0x0042a81801007387 */ /* 0x0101e40000100a00 */
[----:B------:R-:W4:Y:S02]  /*a74f0*/  LDL.LU R4, [R1+0x7d0] ;  /* 0x0007d00001047983 */ /* 0x000f240000300800 */
[----:B------:R-:W4:Y:S02]  /*a7500*/  LDL.LU R5, [R1+0x7d4] ;  /* 0x0007d40001057983 */ /* 0x000f240000300800 */
[----:B0-----:R-:W-:Y:S01]  /*a7510*/  IMAD.MOV.U32 R25, RZ, RZ, R6 ;  /* 0x000000ffff197224 */ /* 0x001fe200078e0006 */
[----:B------:R-:W-:Y:S01]  /*a7520*/  MOV R24, R7 ;  /* 0x0000000700187202 */ /* 0x000fe20000000f00 */
[----:B------:R-:W5:Y:S01]  /*a7530*/  LDL.LU R6, [R1+0x7d8] ;  /* 0x0007d80001067983 */ /* 0x000f620000300800 */
[----:B------:R-:W5:Y:S03]  /*a7540*/  LDL.LU R7, [R1+0x7dc] ;  /* 0x0007dc0001077983 */ /* 0x000f660000300800 */
[----:B-----5:R-:W-:Y:S01]  /*a7550*/  STL.64 [R1+0x4290], R6 ;  /* 0x0042900601007387 */ /* 0x020fe20000100a00 */
[----:B----4-:R-:W-:Y:S02]  /*a7560*/  STL.64 [R1+0x4288], R4 ;  /* 0x0042880401007387 */ /* 0x010fe40000100a00 */
[----:B------:R-:W4:Y:S02]  /*a7570*/  LDL.LU R20, [R1+0x510] ;  /* 0x0005100001147983 */ /* 0x000f240000300800 */
[----:B------:R-:W4:Y:S01]  /*a7580*/  LDL.LU R21, [R1+0x514] ;  /* 0x0005140001157983 */ /* 0x000f220000300800 */
[----:B------:R-:W5:Y:S01]  /*a7590*/  LDL.LU R22, [R1+0x518] ;  /* 0x0005180001167983 */ /* 0x000f620000300800 */
[----:B------:R-:W5:Y:S03]  /*a75a0*/  LDL.LU R23, [R1+0x51c] ;  /* 0x00051c0001177983 */ /* 0x000f660000300800 */
[----:B-----5:R-:W-:Y:S01]  /*a75b0*/  STL.64 [R1+0x42a0], R22 ;  /* 0x0042a01601007387 */ /* 0x020fe20000100a00 */
[----:B----4-:R0:W-:Y:S03]  /*a75c0*/  STL.64 [R1+0x4298], R20 ;  /* 0x0042981401007387 */ /* 0x0101e60000100a00 */
[----:B0-----:R-:W4:Y:S04]  /*a75d0*/  LDL.64 R20, [R1+0xd0] ;  /* 0x0000d00001147983 */ /* 0x001f280000100a00 */
[----:B----4-:R0:W-:Y:S04]  /*a75e0*/  STL.64 [R1+0x42b8], R20 ;  /* 0x0042b81401007387 */ /* 0x0101e80000100a00 */
[----:B0-----:R-:W4:Y:S01]  /*a75f0*/  LDL.LU R20, [R1+0x8d0] ;  /* 0x0008d00001147983 */ /* 0x001f220000300800 */
[----:B------:R-:W4:Y:S02]  /*a7600*/  LDL.LU R21, [R1+0x8d4] ;  /* 0x0008d40001157983 */ /* 0x000f240000300800 */
[----:B------:R-:W4:Y:S02]  /*a7610*/  LDL.LU R22, [R1+0x8d8] ;  /* 0x0008d80001167983 */ /* 0x000f240000300800 */
[----:B------:R-:W4:Y:S01]  /*a7620*/  LDL.LU R23, [R1+0x8dc] ;  /* 0x0008dc0001177983 */ /* 0x000f220000300800 */
[----:B------:R-:W5:Y:S01]  /*a7630*/  LDL.LU R4, [R1+0x8b0] ;  /* 0x0008b00001047983 */ /* 0x000f620000300800 */
[----:B------:R-:W5:Y:S02]  /*a7640*/  LDL.LU R5, [R1+0x8b4] ;  /* 0x0008b40001057983 */ /* 0x000f640000300800 */
[----:B------:R-:W5:Y:S02]  /*a7650*/  LDL.LU R6, [R1+0x8b8] ;  /* 0x0008b80001067983 */ /* 0x000f640000300800 */
[----:B------:R-:W5:Y:S01]  /*a7660*/  LDL.LU R7, [R1+0x8bc] ;  /* 0x0008bc0001077983 */ /* 0x000f620000300800 */
[----:B---3--:R-:W-:Y:S01]  /*a7670*/  STL.64 [R1+0x4228], R10 ;  /* 0x0042280a01007387 */ /* 0x008fe20000100a00 */
[----:B--2---:R0:W-:Y:S02]  /*a7680*/  STL.64 [R1+0x4220], R8 ;  /* 0x0042200801007387 */ /* 0x0041e40000100a00 */
[----:B0-----:R-:W-:Y:S01]  /*a7690*/  IMAD.MOV.U32 R8, RZ, RZ, R2 ;  /* 0x000000ffff087224 */ /* 0x001fe200078e0002 */
[----:B------:R-:W-:-:S05]  /*a76a0*/  MOV R9, R0 ;  /* 0x0000000000097202 */ /* 0x000fca0000000f00 */
[----:B------:R0:W-:Y:S04]  /*a76b0*/  STL.64 [R1+0x4240], R8 ;  /* 0x0042400801007387 */ /* 0x0001e80000100a00 */
[----:B0-----:R-:W2:Y:S01]  /*a76c0*/  LDL.64 R8, [R1+0x100] ;  /* 0x0001000001087983 */ /* 0x001ea20000100a00 */
[C---:B----4-:R-:W-:Y:S03]  /*a76d0*/  HMMA.16816.F32.BF16 R24, R12.reuse, R24, R20 ;  /* 0x000000180c18723c */ /* 0x050fe60000041814 */
[----:B--2---:R0:W-:Y:S04]  /*a76e0*/  STL.64 [R1+0x4268], R8 ;  /* 0x0042680801007387 */ /* 0x0041e80000100a00 */
[----:B0-----:R-:W2:Y:S01]  /*a76f0*/  LDL.LU R8, [R1+0x530] ;  /* 0x0005300001087983 */ /* 0x001ea20000300800 */
[----:B------:R-:W2:Y:S02]  /*a7700*/  LDL.LU R9, [R1+0x534] ;  /* 0x0005340001097983 */ /* 0x000ea40000300800 */
[----:B------:R-:W2:Y:S02]  /*a7710*/  LDL.LU R10, [R1+0x538] ;  /* 0x00053800010a7983 */ /* 0x000ea40000300800 */
[----:B------:R-:W2:Y:S01]  /*a7720*/  LDL.LU R11, [R1+0x53c] ;  /* 0x00053c00010b7983 */ /* 0x000ea20000300800 */
[----:B------:R-:W3:Y:S10]  /*a7730*/  LDL.LU.64 R20, [R1+0x42b8] ;  /* 0x0042b80001147983 */ /* 0x000ef40000300a00 */
[----:B------:R-:W-:Y:S02]  /*a7740*/  STL.64 [R1], R24 ;  /* 0x0000001801007387 */ /* 0x000fe40000100a00 */
[----:B------:R0:W-:Y:S02]  /*a7750*/  STL.64 [R1+0x8], R26 ;  /* 0x0000081a01007387 */ /* 0x0001e40000100a00 */
[----:B0-----:R-:W3:Y:S01]  /*a7760*/  LDL.LU.64 R26, [R1+0x42b0] ;  /* 0x0042b000011a7983 */ /* 0x001ee20000300a00 */
[----:B------:R-:W3:Y:S02]  /*a7770*/  LDL.LU.64 R24, [R1+0x42a8] ;  /* 0x0042a80001187983 */ /* 0x000ee40000300a00 */
[----:B------:R-:W4:Y:S01]  /*a7780*/  LDL.LU.64 R22, [R1+0x42a0] ;  /* 0x0042a00001167983 */ /* 0x000f220000300a00 */
[----:B---3--:R-:W-:Y:S01]  /*a7790*/  HMMA.16816.F32.BF16 R24, R12, R20, R24 ;  /* 0x000000140c18723c */ /* 0x008fe20000041818 */
[----:B------:R-:W-:Y:S01]  /*a77a0*/  MOV R2, R20 ;  /* 0x0000001400027202 */ /* 0x000fe20000000f00 */
[----:B------:R-:W-:-:S02]  /*a77b0*/  IMAD.MOV.U32 R0, RZ, RZ, R21 ;  /* 0x000000ffff007224 */ /* 0x000fc400078e0015 */
[----:B------:R-:W4:Y:S11]  /*a77c0*/  LDL.LU.64 R20, [R1+0x4298] ;  /* 0x0042980001147983 */ /* 0x000f360000300a00 */
[----:B------:R-:W-:Y:S08]  /*a77d0*/  @!UPT UIADD3 URZ, URZ, URZ, URZ ;  /* 0x0000003f3f3ff290 */ /* 0x000ff0000fffe03f */
[----:B------:R-:W-:Y:S01]  /*a77e0*/  STL.64 [R1+0x3ab8], R26 ;  /* 0x003ab81a01007387 */ /* 0x000fe20000100a00 */
[----:B------:R0:W-:Y:S03]  /*a77f0*/  STL.64 [R1+0x3ab0], R24 ;  /* 0x003ab01801007387 */ /* 0x0001e60000100a00 */
[----:B0-----:R-:W3:Y:S01]  /*a7800*/  LDL.LU.64 R24, [R1+0xe0] ;  /* 0x0000e00001187983 */ /* 0x001ee20000300a00 */
[----:B------:R-:W2:Y:S01]  /*a7810*/  LDL.64 R26, [R1+0xe8] ;  /* 0x0000e800011a7983 */ /* 0x000ea20000100a00 */
[----:B------:R-:W-:Y:S02]  /*a7820*/  MOV R16, R28 ;  /* 0x0000001c00107202 */ /* 0x000fe40000000f00 */
[----:B------:R-:W-:-:S07]  /*a7830*/  MOV R17, R3 ;  /* 0x0000000300117202 */ /* 0x000fce0000000f00 */
[C---:B-----5:R-:W-:Y:S01]  /*a7840*/  HMMA.16816.F32.BF16 R16, R12.reuse, R16, R4 ;  /* 0x000000100c10723c */ /* 0x060fe20000041804 */
[----:B--2---:R-:W-:Y:S01]  /*a7850*/  STL.64 [R1+0x4238], R26 ;  /* 0x0042381a01007387 */ /* 0x004fe20000100a00 */
        /* <DEDUP_REMOVED lines=11> */
[----:B------:R-:W3:Y:S01]  /*a7910*/  LDL.LU.64 R6, [R1+0x4290] ;  /* 0x0042900001067983 */ /* 0x000ee20000300a00 */
[----:B------:R-:W3:Y:S02]  /*a7920*/  LDL.LU.64 R4, [R1+0x4288] ;  /* 0x0042880001047983 */ /* 0x000ee40000300a00 */
[----:B------:R0:W-:Y:S02]  /*a7930*/  STL.64 [R1+0x4c0], R16 ;  /* 0x0004c01001007387 */ /* 0x0001e40000100a00 */
[----:B------:R-:W-:Y:S01]  /*a7940*/  STL.64 [R1+0x4c8], R18 ;  /* 0x0004c81201007387 */ /* 0x000fe20000100a00 */
[----:B0-----:R-:W4:Y:S02]  /*a7950*/  LDL.LU.64 R16, [R1+0x4280] ;  /* 0x0042800001107983 */ /* 0x001f240000300a00 */
[C---:B----4-:R-:W-:Y:S11]  /*a7960*/  HMMA.16816.F32.BF16 R20, R12.reuse, R16, R20 ;  /* 0x000000100c14723c */ /* 0x050ff60000041814 */
[----:B------:R-:W-:Y:S11]  /*a7970*/  @!UPT UIADD3 URZ, URZ, URZ, URZ ;  /* 0x0000003f3f3ff290 */ /* 0x000ff6000fffe03f */
[----:B------:R-:W-:Y:S01]  /*a7980*/  @!UPT UIADD3 URZ, URZ, URZ, URZ ;  /* 0x0000003f3f3ff290 */ /* 0x000fe2000fffe03f */
[----:B------:R0:W-:Y:S01]  /*a7990*/  STL.64 [R1+0x510], R20 ;  /* 0x0005101401007387 */ /* 0x0001e20000100a00 */
[----:B------:R-:W-:Y:S03]  /*a79a0*/  STL.64 [R1+0x518], R22 ;  /* 0x0005181601007387 */ /* 0x000fe60000100a00 */
[----:B0-----:R-:W3:Y:S02]  /*a79b0*/  LDL.LU.64 R20, [R1+0x4278] ;  /* 0x0042780001147983 */ /* 0x001ee40000300a00 */
[C---:B---3--:R-:W-:Y:S11]  /*a79c0*/  HMMA.16816.F32.BF16 R4, R12.reuse, R20, R4 ;  /* 0x000000140c04723c */ /* 0x048ff60000041804 */
[----:B------:R-:W-:Y:S11]  /*a79d0*/  @!UPT UIADD3 URZ, URZ, URZ, URZ ;  /* 0x0000003f3f3ff290 */ /* 0x000ff6000fffe03f */
[----:B------:R-:W-:Y:S01]  /*a79e0*/  @!UPT UIADD3 URZ, URZ, URZ, URZ ;  /* 0x0000003f3f3ff290 */ /* 0x000fe2000fffe03f */
[----:B------:R0:W-:Y:S01]  /*a79f0*/  STL.64 [R1+0x520], R4 ;  /* 0x0005200401007387 */ /* 0x0001e20000100a00 */
[----:B------:R1:W-:Y:S03]  /*a7a00*/  STL.64 [R1+0x528], R6 ;  /* 0x0005280601007387 */ /* 0x0003e60000100a00 */
[----:B0-----:R-:W3:Y:S01]  /*a7a10*/  LDL.LU.64 R4, [R1+0x4270] ;  /* 0x0042700001047983 */ /* 0x001ee20000300a00 */
[----:B------:R0:W-:Y:S01]  /*a7a20*/  STL.64 [R1+0x4200], R20 ;  /* 0x0042001401007387 */ /* 0x0001e20000100a00 */
[----:B---3--:R-:W-:Y:S02]  /*a7a30*/  HMMA.16816.F32.BF16 R12, R12, R4, R8 ;  /* 0x000000040c0c723c */ /* 0x008fe40000041808 */
[----:B------:R-:W2:Y:S01]  /*a7a40*/  LDL.LU.64 R8, [R1+0x4268] ;  /* 0x0042680001087983 */ /* 0x000ea20000300a00 */
[----:B------:R-:W-:Y:S01]  /*a7a50*/  IMAD.MOV.U32 R18, RZ, RZ, R4 ;  /* 0x000000ffff127224 */ /* 0x000fe200078e0004 */
[----:B------:R-:W-:Y:S11]  /*a7a60*/  MOV R3, R5 ;  /* 0x0000000500037202 */ /* 0x000ff60000000f00 */
[----:B------:R-:W-:Y:S08]  /*a7a70*/  @!UPT UIADD3 URZ, URZ, URZ, URZ ;  /* 0x0000003f3f3ff290 */ /* 0x000ff0000fffe03f */
[----:B------:R3:W-:Y:S01]  /*a7a80*/  STL.64 [R1+0x530], R12 ;  /* 0x0005300c01007387 */ /* 0x0007e20000100a00 */
[----:B------:R-:W-:Y:S02]  /*a7a90*/  STL.64 [R1+0x538], R14 ;  /* 0x0005380e01007387 */ /* 0x000fe40000100a00 */
[----:B-1----:R-:W2:Y:S02]  /*a7aa0*/  LDL.LU.64 R6, [R1+0x4260] ;  /* 0x0042600001067983 */ /* 0x002ea40000300a00 */
[----:B------:R-:W2:Y:S01]  /*a7ab0*/  LDL.LU.64 R4, [R1+0x4258] ;  /* 0x0042580001047983 */ /* 0x000ea20000300a00 */
[----:B0-----:R-:W-:Y:S02]  /*a7ac0*/  MOV R21, R0 ;  /* 0x0000000000157202 */ /* 0x001fe40000000f00 */
[----:B------:R-:W0:Y:S01]  /*a7ad0*/  S2R R0, SR_TID.X ;  /* 0x0000000000007919 */ /* 0x000e220000002100 */
[----:B------:R-:W-:-:S03]  /*a7ae0*/  MOV R20, R2 ;  /* 0x0000000200147202 */ /* 0x000fc60000000f00 */
[----:B---3--:R-:W3:Y:S01]  /*a7af0*/  LDL.64 R12, [R1+0xc0] ;  /* 0x0000c000010c7983 */ /* 0x008ee20000100a00 */
[C---:B0-----:R-:W-:Y:S02]  /*a7b00*/  SHF.L.U32 R23, R0.reuse, 0x8, RZ ;  /* 0x0000000800177819 */ /* 0x041fe400000006ff */
[----:B------:R-:W-:Y:S01]  /*a7b10*/  LOP3.LUT R29, R0, 0x7, RZ, 0xc0, !PT ;  /* 0x00000007001d7812 */ /* 0x000fe200078ec0ff */
        /* <DEDUP_REMOVED lines=11> */
[----:B------:R-:W4:Y:S11]  /*a7bd0*/  LDL.LU.64 R24, [R1+0x4230] ;  /* 0x0042300001187983 */ /* 0x000f360000300a00 */
[----:B------:R-:W-:Y:S10]  /*a7be0*/  @!UPT UIADD3 URZ, URZ, URZ, URZ ;  /* 0x0000003f3f3ff290 */ /* 0x000ff4000fffe03f */
[----:B------:R-:W-:Y:S01]  /*a7bf0*/  STL.64 [R1+0x580], R8 ;  /* 0x0005800801007387 */ /* 0x000fe20000100a00 */
[----:B------:R0:W-:Y:S03]  /*a7c00*/  STL.64 [R1+0x588], R10 ;  /* 0x0005880a01007387 */ /* 0x0001e60000100a00 */
[----:B0-----:R-:W4:Y:S01]  /*a7c10*/  LDL.LU.64 R10, [R1+0x4228] ;  /* 0x00422800010a7983 */ /* 0x001f220000300a00 */
[----:B------:R-:W4:Y:S02]  /*a7c20*/  LDL.LU.64 R8, [R1+0x4220] ;  /* 0x0042200001087983 */ /* 0x000f240000300a00 */
[----:B----4-:R-:W-:Y:S11]  /*a7c30*/  HMMA.16816.F32.BF16 R8, R4, R24, R8 ;  /* 0x000000180408723c */ /* 0x010ff60000041808 */
[----:B------:R-:W-:Y:S11]  /*a7c40*/  @!UPT UIADD3 URZ, URZ, URZ, URZ ;  /* 0x0000003f3f3ff290 */ /* 0x000ff6000fffe03f */
[----:B------:R-:W-:Y:S01]  /*a7c50*/  @!UPT UIADD3 URZ, URZ, URZ, URZ ;  /* 0x0000003f3f3ff290 */ /* 0x000fe2000fffe03f */
[----:B------:R-:W-:Y:S01]  /*a7c60*/  STL.64 [R1+0x5a0], R8 ;  /* 0x0005a00801007387 */ /* 0x000fe20000100a00 */
[----:B------:R0:W-:Y:S03]  /*a7c70*/  STL.64 [R1+0x5a8], R10 ;  /* 0x0005a80a01007387 */ /* 0x0001e60000100a00 */
[----:B0-----:R-:W4:Y:S01]  /*a7c80*/  LDL.LU.64 R10, [R1+0x4218] ;  /* 0x00421800010a7983 */ /* 0x001f220000300a00 */
[----:B------:R-:W4:Y:S01]  /*a7c90*/  LDL.LU.64 R8, [R1+0x4210] ;  /* 0x0042100001087983 */ /* 0x000f220000300a00 */
[----:B------:R-:W-:Y:S01]  /*a7ca0*/  SHF.L.U32 R29, R29, 0x4, RZ ;  /* 0x000000041d1d7819 */ /* 0x000fe200000006ff */
[----:B--2---:R-:W-:Y:S01]  /*a7cb0*/  STL.64 [R1+0x41c8], R26 ;  /* 0x0041c81a01007387 */ /* 0x004fe20000100a00 */
[----:B------:R0:W-:Y:S02]  /*a7cc0*/  STL.64 [R1+0x41c0], R24 ;  /* 0x0041c01801007387 */ /* 0x0001e40000100a00 */
[----:B------:R-:W-:-:S02]  /*a7cd0*/  LOP3.LUT R29, R29, 0xf00, R23, 0xf8, !PT ;  /* 0x00000f001d1d7812 */ /* 0x000fc400078ef817 */
[----:B0-----:R-:W3:Y:S01]  /*a7ce0*/  LDL.LU R24, [R1+0x780] ;  /* 0x0007800001187983 */ /* 0x001ee20000300800 */
[----:B------:R-:W3:Y:S02]  /*a7cf0*/  LDL.LU R25, [R1+0x784] ;  /* 0x0007840001197983 */ /* 0x000ee40000300800 */
[----:B------:R-:W3:Y:S02]  /*a7d00*/  LDL.LU R26, [R1+0x788] ;  /* 0x00078800011a7983 */ /* 0x000ee40000300800 */
[----:B------:R-:W3:Y:S01]  /*a7d10*/  LDL.LU R27, [R1+0x78c] ;  /* 0x00078c00011b7983 */ /* 0x000ee20000300800 */
[----:B------:R-:W0:Y:S01]  /*a7d20*/  S2R R28, SR_TID.X ;  /* 0x00000000001c7919 */ /* 0x000e220000002100 */
[C---:B----4-:R-:W-:Y:S03]  /*a7d30*/  HMMA.16816.F32.BF16 R20, R4.reuse, R20, R8 ;  /* 0x000000140414723c */ /* 0x050fe60000041808 */
[----:B------:R-:W2:Y:S01]  /*a7d40*/  LDL.LU.64 R8, [R1+0x4208] ;  /* 0x0042080001087983 */ /* 0x000ea20000300a00 */
[----:B0-----:R-:W-:Y:S11]  /*a7d50*/  LOP3.LUT R29, R29, 0x10, R28, 0x78, !PT ;  /* 0x000000101d1d7812 */ /* 0x001ff600078e781c */
[----:B------:R-:W-:Y:S08]  /*a7d60*/  @!UPT UIADD3 URZ, URZ, URZ, URZ ;  /* 0x0000003f3f3ff290 */ /* 0x000ff0000fffe03f */
[----:B------:R0:W-:Y:S01]  /*a7d70*/  STL.64 [R1+0x5c0], R20 ;  /* 0x0005c01401007387 */ /* 0x0001e20000100a00 */
[----:B------:R2:W-:Y:S01]  /*a7d80*/  STL.64 [R1+0x5c8], R22 ;  /* 0x0005c81601007387 */ /* 0x0005e20000100a00 */
[----:B---3--:R-:W-:Y:S02]  /*a7d90*/  HMMA.16816.F32.BF16 R24, R4, R12, R24 ;  /* 0x0000000c0418723c */ /* 0x008fe40000041818 */
[----:B0-----:R-:W3:Y:S01]  /*a7da0*/  LDL.LU R20, [R1+0x990] ;  /* 0x0009900001147983 */ /* 0x001ee20000300800 */
[----:B------:R-:W3:Y:S02]  /*a7db0*/  LDL.LU R21, [R1+0x994] ;  /* 0x0009940001157983 */ /* 0x000ee40000300800 */
[----:B--2---:R-:W-:Y:S01]  /*a7dc0*/  IMAD.MOV.U32 R22, RZ, RZ, R9 ;  /* 0x000000ffff167224 */ /* 0x004fe200078e0009 */
[----:B------:R-:W-:Y:S02]  /*a7dd0*/  MOV R23, R8 ;  /* 0x0000000800177202 */ /* 0x000fe40000000f00 */
[----:B------:R-:W0:Y:S04]  /*a7de0*/  LDSM.16.M88.4 R8, [R29+0x64080] ;  /* 0x064080001d08783b */ /* 0x000e280000000200 */
[----:B0-----:R0:W-:Y:S01]  /*a7df0*/  STL.64 [R1+0x41d8], R10 ;  /* 0x0041d80a01007387 */ /* 0x0011e20000100a00 */
[----:B------:R1:W-:Y:S10]  /*a7e00*/  STL.64 [R1+0x41d0], R8 ;  /* 0x0041d00801007387 */ /* 0x0003f40000100a00 */
[----:B------:R-:W-:Y:S02]  /*a7e10*/  STL.64 [R1+0x5d0], R24 ;  /* 0x0005d01801007387 */ /* 0x000fe40000100a00 */
[----:B------:R-:W-:Y:S01]  /*a7e20*/  STL.64 [R1+0x5d8], R26 ;  /* 0x0005d81a01007387 */ /* 0x000fe20000100a00 */
[----:B0-----:R-:W-:-:S02]  /*a7e30*/  MOV R10, R12 ;  /* 0x0000000c000a7202 */ /* 0x001fc40000000f00 */
[----:B-1----:R-:W-:Y:S01]  /*a7e40*/  MOV R8, R18 ;  /* 0x0000001200087202 */ /* 0x002fe20000000f00 */
[----:B------:R-:W-:Y:S02]  /*a7e50*/  IMAD.MOV.U32 R9, RZ, RZ, R3 ;  /* 0x000000ffff097224 */ /* 0x000fe400078e0003 */
[----:B------:R-:W-:Y:S03]  /*a7e60*/  STL [R1+0x41f8], R10 ;  /* 0x0041f80a01007387 */ /* 0x000fe60000100800 */
[----:B------:R0:W-:Y:S02]  /*a7e70*/  STL.64 [R1+0x41f0], R8 ;  /* 0x0041f00801007387 */ /* 0x0001e40000100a00 */
[----:B0-----:R-:W2:Y:S01]  /*a7e80*/  LDL.LU R8, [R1+0xae0] ;  /* 0x000ae00001087983 */ /* 0x001ea20000300800 */
[----:B------:R-:W2:Y:S02]  /*a7e90*/  LDL.LU R9, [R1+0xae4] ;  /* 0x000ae40001097983 */ /* 0x000ea40000300800 */
[----:B------:R-:W2:Y:S02]  /*a7ea0*/  LDL.LU R10, [R1+0xae8] ;  /* 0x000ae800010a7983 */ /* 0x000ea40000300800 */
[----:B------:R-:W2:Y:S01]  /*a7eb0*/  LDL.LU R11, [R1+0xaec] ;  /* 0x000aec00010b7983 */ /* 0x000ea20000300800 */
[----:B------:R-:W4:Y:S01]  /*a7ec0*/  LDL.LU R24, [R1+0xc40] ;  /* 0x000c400001187983 */ /* 0x000f220000300800 */
[----:B------:R-:W4:Y:S02]  /*a7ed0*/  LDL.LU R25, [R1+0xc44] ;  /* 0x000c440001197983 */ /* 0x000f240000300800 */
[----:B------:R-:W5:Y:S02]  /*a7ee0*/  LDL.LU R26, [R1+0xc48] ;  /* 0x000c4800011a7983 */ /* 0x000f640000300800 */
[----:B------:R-:W5:Y:S01]  /*a7ef0*/  LDL.LU R27, [R1+0xc4c] ;  /* 0x000c4c00011b7983 */ /* 0x000f620000300800 */
[----:B------:R-:W-:-:S02]  /*a7f00*/  MOV R3, R13 ;  /* 0x0000000d00037202 */ /* 0x000fc40000000f00 */
[----:B------:R-:W0:Y:S01]  /*a7f10*/  LDSM.16.M88.4 R12, [R29+0x65080] ;  /* 0x065080001d0c783b */ /* 0x000e220000000200 */
[C---:B---3--:R-:W-:Y:S03]  /*a7f20*/  HMMA.16816.F32.BF16 R16, R4.reuse, R16, R20 ;  /* 0x000000100410723c */ /* 0x048fe60000041814 */
[----:B-----5:R-:W-:Y:S01]  /*a7f30*/  STL.64 [R1+0x41e8], R26 ;  /* 0x0041e81a01007387 */ /* 0x020fe20000100a00 */
[----:B----4-:R1:W-:Y:S03]  /*a7f40*/  STL.64 [R1+0x41e0], R24 ;  /* 0x0041e01801007387 */ /* 0x0103e60000100a00 */
        /* <DEDUP_REMOVED lines=8> */
[----:B------:R-:W4:Y:S02]  /*a7fd0*/  LDL.LU R14, [R1+0xc28] ;  /* 0x000c2800010e7983 */ /* 0x000f240000300800 */
[----:B------:R-:W4:Y:S01]  /*a7fe0*/  LDL.LU R15, [R1+0xc2c] ;  /* 0x000c2c00010f7983 */ /* 0x000f220000300800 */
[----:B------:R-:W2:Y:S01]  /*a7ff0*/  LDL.LU.64 R20, [R1+0x4200] ;  /* 0x0042000001147983 */ /* 0x000ea20000300a00 */
[----:B------:R-:W-:Y:S02]  /*a8000*/  STL.64 [R1+0x5e0], R16 ;  /* 0x0005e01001007387 */ /* 0x000fe40000100a00 */
[----:B------:R-:W-:Y:S02]  /*a8010*/  STL.64 [R1+0x5e8], R18 ;  /* 0x0005e81201007387 */ /* 0x000fe40000100a00 */
[----:B------:R-:W0:Y:S04]  /*a8020*/  LDSM.16.M88.4 R16, [R29+0x66080] ;  /* 0x066080001d10783b */ /* 0x000e280000000200 */
[----:B0-----:R-:W-:Y:S01]  /*a8030*/  STL.64 [R1+0x4108], R18 ;  /* 0x0041081201007387 */ /* 0x001fe20000100a00 */
[----:B------:R0:W-:Y:S03]  /*a8040*/  STL.64 [R1+0x4100], R16 ;  /* 0x0041001001007387 */ /* 0x0001e60000100a00 */
[----:B0-----:R-:W5:Y:S01]  /*a8050*/  LDL.64 R16, [R1+0xf0] ;  /* 0x0000f00001107983 */ /* 0x001f620000100a00 */
[C---:B--2---:R-:W-:Y:S03]  /*a8060*/  HMMA.16816.F32.BF16 R20, R4.reuse, R20, R8 ;  /* 0x000000140414723c */ /* 0x044fe60000041808 */
[----:B------:R-:W2:Y:S01]  /*a8070*/  LDL.LU R10, [R1+0x41f8] ;  /* 0x0041f800010a7983 */ /* 0x000ea20000300800 */
[----:B------:R-:W3:Y:S11]  /*a8080*/  LDL.LU.64 R8, [R1+0x41f0] ;  /* 0x0041f00001087983 */ /* 0x000ef60000300a00 */
[----:B------:R-:W-:Y:S08]  /*a8090*/  @!UPT UIADD3 URZ, URZ, URZ, URZ ;  /* 0x0000003f3f3ff290 */ /* 0x000ff0000fffe03f */
[----:B------:R-:W-:Y:S01]  /*a80a0*/  STL.64 [R1+0x600], R20 ;  /* 0x0006001401007387 */ /* 0x000fe20000100a00 */
[----:B------:R-:W-:Y:S02]  /*a80b0*/  STL.64 [R1+0x608], R22 ;  /* 0x0006081601007387 */ /* 0x000fe40000100a00 */
[----:B------:R-:W0:Y:S02]  /*a80c0*/  LDSM.16.M88.4 R20, [R29+0x67080] ;  /* 0x067080001d14783b */ /* 0x000e240000000200 */
[----:B0-----:R-:W-:Y:S02]  /*a80d0*/  STL.64 [R1+0x4080], R22 ;  /* 0x0040801601007387 */ /* 0x001fe40000100a00 */
[----:B------:R0:W-:Y:S02]  /*a80e0*/  STL.64 [R1+0x4078], R20 ;  /* 0x0040781401007387 */ /* 0x0001e40000100a00 */
[----:B0-----:R-:W-:Y:S01]  /*a80f0*/  MOV R21, R3 ;  /* 0x0000000300157202 */ /* 0x001fe20000000f00 */
[----:B---3--:R-:W-:Y:S01]  /*a8100*/  HMMA.16816.F32.BF16 R4, R4, R8, R24 ;  /* 0x000000080404723c */ /* 0x008fe20000041818 */
[----:B--2---:R-:W-:-:S05]  /*a8110*/  IMAD.MOV.U32 R20, RZ, RZ, R10 ;  /* 0x000000ffff147224 */ /* 0x004fca00078e000a */
[----:B------:R0:W-:Y:S04]  /*a8120*/  STL.64 [R1+0x41b8], R20 ;  /* 0x0041b81401007387 */ /* 0x0001e80000100a00 */
[----:B0-----:R-:W5:Y:S01]  /*a8130*/  LDL.LU R20, [R1+0xc30] ;  /* 0x000c300001147983 */ /* 0x001f620000300800 */
[----:B------:R-:W5:Y:S02]  /*a8140*/  LDL.LU R21, [R1+0xc34] ;  /* 0x000c340001157983 */ /* 0x000f640000300800 */
[----:B------:R-:W5:Y:S02]  /*a8150*/  LDL.LU R22, [R1+0xc38] ;  /* 0x000c380001167983 */ /* 0x000f640000300800 */
[----:B------:R-:W5:Y:S01]  /*a8160*/  LDL.LU R23, [R1+0xc3c] ;  /* 0x000c3c0001177983 */ /* 0x000f620000300800 */
[----:B------:R-:W2:Y:S01]  /*a8170*/  LDL.LU.64 R26, [R1+0x41e8] ;  /* 0x0041e800011a7983 */ /* 0x000ea20000300a00 */
[----:B------:R-:W2:Y:S02]  /*a8180*/  LDL.LU.64 R24, [R1+0x41e0] ;  /* 0x0041e00001187983 */ /* 0x000ea40000300a00 */
[----:B------:R-:W2:Y:S02]  /*a8190*/  LDL.LU.64 R10, [R1+0x41d8] ;  /* 0x0041d800010a7983 */ /* 0x000ea40000300a00 */
[----:B------:R-:W2:Y:S02]  /*a81a0*/  LDL.LU.64 R8, [R1+0x41d0] ;  /* 0x0041d00001087983 */ /* 0x000ea40000300a00 */
[----:B------:R-:W-:Y:S01]  /*a81b0*/  STL.64 [R1+0x5f0], R4 ;  /* 0x0005f00401007387 */ /* 0x000fe20000100a00 */
[----:B------:R-:W-:Y:S02]  /*a81c0*/  STL.64 [R1+0x5f8], R6 ;  /* 0x0005f80601007387 */ /* 0x000fe40000100a00 */
[----:B------:R-:W0:Y:S02]  /*a81d0*/  LDSM.16.M88.4 R4, [R29+0x68080] ;  /* 0x068080001d04783b */ /* 0x000e240000000200 */
[----:B0-----:R-:W-:Y:S02]  /*a81e0*/  STL.64 [R1+0x4010], R6 ;  /* 0x0040100601007387 */ /* 0x001fe40000100a00 */
[----:B------:R0:W-:Y:S02]  /*a81f0*/  STL.64 [R1+0x4008], R4 ;  /* 0x0040080401007387 */ /* 0x0001e40000100a00 */
[----:B0-----:R-:W3:Y:S04]  /*a8200*/  LDL.64 R4, [R1+0x90] ;  /* 0x0000900001047983 */ /* 0x001ee80000100a00 */
[----:B---3--:R0:W-:Y:S02]  /*a8210*/  STL.64 [R1+0x4180], R4 ;  /* 0x0041800401007387 */ /* 0x0081e40000100a00 */
[----:B0-----:R-:W-:Y:S01]  /*a8220*/  MOV R4, R2 ;  /* 0x0000000200047202 */ /* 0x001fe20000000f00 */
[----:B------:R-:W-:-:S07]  /*a8230*/  IMAD.MOV.U32 R5, RZ, RZ, R0 ;  /* 0x000000ffff057224 */ /* 0x000fce00078e0000 */
[C---:B--2---:R-:W-:Y:S01]  /*a8240*/  HMMA.16816.F32.BF16 R4, R8.reuse, R4, R24 ;  /* 0x000000040804723c */ /* 0x044fe20000041818 */
[----:B------:R-:W2:Y:S01]  /*a8250*/  LDL.LU.64 R26, [R1+0x41c8] ;  /* 0x0041c800011a7983 */ /* 0x000ea20000300a00 */
[----:B------:R-:W4:Y:S11]  /*a8260*/  LDL.LU.64 R24, [R1+0x41c0] ;  /* 0x0041c00001187983 */ /* 0x000f360000300a00 */
[----:B------:R-:W-:Y:S10]  /*a8270*/  @!UPT UIADD3 URZ, URZ, URZ, URZ ;  /* 0x0000003f3f3ff290 */ /* 0x000ff4000fffe03f */
[----:B------:R-:W-:Y:S01]  /*a8280*/  STL.64 [R1+0x610], R4 ;  /* 0x0006100401007387 */ /* 0x000fe20000100a00 */
[----:B------:R5:W-:Y:S02]  /*a8290*/  STL.64 [R1+0x618], R6 ;  /* 0x0006180601007387 */ /* 0x000be40000100a00 */
[C---:B-----5:R-:W-:Y:S11]  /*a82a0*/  HMMA.16816.F32.BF16 R4, R8.reuse, R16, R20 ;  /* 0x000000100804723c */ /* 0x060ff60000041814 */
[----:B------:R-:W-:Y:S11]  /*a82b0*/  @!UPT UIADD3 URZ, URZ, URZ, URZ ;  /* 0x0000003f3f3ff290 */ /* 0x000ff6000fffe03f */
[----:B------:R-:W-:Y:S01]  /*a82c0*/  @!UPT UIADD3 URZ, URZ, URZ, URZ ;  /* 0x0000003f3f3ff290 */ /* 0x000fe2000fffe03f */
[----:B------:R-:W-:Y:S01]  /*a82d0*/  STL.64 [R1+0x640], R4 ;  /* 0x0006400401007387 */ /* 0x000fe20000100a00 */
[----:B------:R4:W-:Y:S01]  /*a82e0*/  STL.64 [R1+0x648], R6 ;  /* 0x0006480601007387 */ /* 0x0009e20000100a00 */
[----:B------:R-:W-:Y:S02]  /*a82f0*/  MOV R2, R16 ;  /* 0x0000001000027202 */ /* 0x000fe40000000f00 */
[----:B------:R-:W3:Y:S01]  /*a8300*/  LDL.LU R16, [R1+0xc10] ;  /* 0x000c100001107983 */ /* 0x000ee20000300800 */
[----:B------:R-:W-:Y:S01]  /*a8310*/  MOV R0, R17 ;  /* 0x0000001100007202 */ /* 0x000fe20000000f00 */
[C---:B----4-:R-:W-:Y:S11]  /*a8320*/  HMMA.16816.F32.BF16 R4, R8.reuse, R24, R12 ;  /* 0x000000180804723c */ /* 0x050ff6000004180c */
[----:B------:R-:W-:Y:S11]  /*a8330*/  @!UPT UIADD3 URZ, URZ, URZ, URZ ;  /* 0x0000003f3f3ff290 */ /* 0x000ff6000fffe03f */
[----:B------:R-:W-:Y:S01]  /*a8340*/  @!UPT UIADD3 URZ, URZ, URZ, URZ ;  /* 0x0000003f3f3ff290 */ /* 0x000fe2000fffe03f */
[----:B------:R-:W-:Y:S01]  /*a8350*/  STL.64 [R1+0x650], R4 ;  /* 0x0006500401007387 */ /* 0x000fe20000100a00 */
[----:B------:R-:W-:Y:S02]  /*a8360*/  STL.64 [R1+0x658], R6 ;  /* 0x0006580601007387 */ /* 0x000fe40000100a00 */
[----:B------:R-:W3:Y:S02]  /*a8370*/  LDL.LU R17, [R1+0xc14] ;  /* 0x000c140001117983 */ /* 0x000ee40000300800 */
[----:B------:R-:W3:Y:S01]  /*a8380*/  LDL.LU R18, [R1+0xc18] ;  /* 0x000c180001127983 */ /* 0x000ee20000300800 */
[----:B------:R-:W3:Y:S01]  /*a8390*/  LDL.LU R19, [R1+0xc1c] ;  /* 0x000c1c0001137983 */ /* 0x000ee20000300800 */
[----:B------:R-:W3:Y:S02]  /*a83a0*/  LDL.64 R20, [R1+0xd0] ;  /* 0x0000d00001147983 */ /* 0x000ee40000100a00 */
[----:B------:R-:W4:Y:S02]  /*a83b0*/  LDL.LU R12, [R1+0xac0] ;  /* 0x000ac000010c7983 */ /* 0x000f240000300800 */
[----:B------:R-:W4:Y:S01]  /*a83c0*/  LDL.LU R13, [R1+0xac4] ;  /* 0x000ac400010d7983 */ /* 0x000f220000300800 */
[----:B------:R-:W5:Y:S01]  /*a83d0*/  LDL.LU R14, [R1+0xac8] ;  /* 0x000ac800010e7983 */ /* 0x000f620000300800 */
[----:B------:R-:W5:Y:S03]  /*a83e0*/  LDL.LU R15, [R1+0xacc] ;  /* 0x000acc00010f7983 */ /* 0x000f660000300800 */
[----:B-----5:R-:W-:Y:S01]  /*a83f0*/  STL.64 [R1+0x4190], R14 ;  /* 0x0041900e01007387 */ /* 0x020fe20000100a00 */
[----:B----4-:R0:W-:Y:S03]  /*a8400*/  STL.64 [R1+0x4188], R12 ;  /* 0x0041880c01007387 */ /* 0x0101e60000100a00 */
[----:B0-----:R-:W4:Y:S01]  /*a8410*/  LDL.LU R12, [R1+0xbe0] ;  /* 0x000be000010c7983 */ /* 0x001f220000300800 */
[----:B------:R-:W4:Y:S02]  /*a8420*/  LDL.LU R13, [R1+0xbe4] ;  /* 0x000be400010d7983 */ /* 0x000f240000300800 */
[----:B------:R-:W5:Y:S02]  /*a8430*/  LDL.LU R14, [R1+0xbe8] ;  /* 0x000be800010e7983 */ /* 0x000f640000300800 */
[----:B------:R-:W5:Y:S02]  /*a8440*/  LDL.LU R15, [R1+0xbec] ;  /* 0x000bec00010f7983 */ /* 0x000f640000300800 */
[----:B-----5:R-:W-:Y:S01]  /*a8450*/  STL.64 [R1+0x41a0], R14 ;  /* 0x0041a00e01007387 */ /* 0x020fe20000100a00 */
[----:B----4-:R0:W-:Y:S03]  /*a8460*/  STL.64 [R1+0x4198], R12 ;  /* 0x0041980c01007387 */ /* 0x0101e60000100a00 */
[----:B0-----:R-:W4:Y:S01]  /*a8470*/  LDL.64 R12, [R1+0xb0] ;  /* 0x0000b000010c7983 */ /* 0x001f220000100a00 */
[----:B---3--:R-:W-:Y:S03]  /*a8480*/  HMMA.16816.F32.BF16 R16, R8, R20, R16 ;  /* 0x000000140810723c */ /* 0x008fe60000041810 */
[----:B----4-:R0:W-:Y:S04]  /*a8490*/  STL.64 [R1+0x41b0], R12 ;  /* 0x0041b00c01007387 */ /* 0x0101e80000100a00 */
[----:B0-----:R-:W3:Y:S01]  /*a84a0*/  LDL.LU R12, [R1+0xc00] ;  /* 0x000c0000010c7983 */ /* 0x001ee20000300800 */
[----:B------:R-:W3:Y:S02]  /*a84b0*/  LDL.LU R13, [R1+0xc04] ;  /* 0x000c0400010d7983 */ /* 0x000ee40000300800 */
[----:B------:R-:W3:Y:S02]  /*a84c0*/  LDL.LU R14, [R1+0xc08] ;  /* 0x000c0800010e7983 */ /* 0x000ee40000300800 */
[----:B------:R-:W3:Y:S01]  /*a84d0*/  LDL.LU R15, [R1+0xc0c] ;  /* 0x000c0c00010f7983 */ /* 0x000ee20000300800 */
[----:B------:R-:W4:Y:S01]  /*a84e0*/  LDL.64 R4, [R1+0xa0] ;  /* 0x0000a00001047983 */ /* 0x000f220000100a00 */
[----:B------:R-:W-:-:S03]  /*a84f0*/  IMAD.MOV.U32 R3, RZ, RZ, R21 ;  /* 0x000000ffff037224 */ /* 0x000fc600078e0015 */
[----:B----4-:R0:W-:Y:S04]  /*a8500*/  STL.64 [R1+0x41a8], R4 ;  /* 0x0041a80401007387 */ /* 0x0101e80000100a00 */
[----:B0-----:R-:W4:Y:S01]  /*a8510*/  LDL.LU R4, [R1+0xbf0] ;  /* 0x000bf00001047983 */ /* 0x001f220000300800 */
[----:B------:R-:W4:Y:S02]  /*a8520*/  LDL.LU R5, [R1+0xbf4] ;  /* 0x000bf40001057983 */ /* 0x000f240000300800 */
[----:B------:R-:W4:Y:S02]  /*a8530*/  LDL.LU R6, [R1+0xbf8] ;  /* 0x000bf80001067983 */ /* 0x000f240000300800 */
[----:B------:R-:W4:Y:S01]  /*a8540*/  LDL.LU R7, [R1+0xbfc] ;  /* 0x000bfc0001077983 */ /* 0x000f220000300800 */
[----:B--2---:R-:W-:Y:S01]  /*a8550*/  STL.64 [R1+0x4140], R26 ;  /* 0x0041401a01007387 */ /* 0x004fe20000100a00 */
[----:B------:R0:W-:Y:S02]  /*a8560*/  STL.64 [R1+0x4138], R24 ;  /* 0x0041381801007387 */ /* 0x0001e40000100a00 */
[----:B0-----:R-:W-:Y:S01]  /*a8570*/  IMAD.MOV.U32 R24, RZ, RZ, R2 ;  /* 0x000000ffff187224 */ /* 0x001fe200078e0002 */
[----:B------:R-:W-:-:S05]  /*a8580*/  MOV R25, R0 ;  /* 0x0000000000197202 */ /* 0x000fca0000000f00 */
[----:B------:R0:W-:Y:S04]  /*a8590*/  STL.64 [R1+0x4158], R24 ;  /* 0x0041581801007387 */ /* 0x0001e80000100a00 */
[----:B0-----:R-:W2:Y:S01]  /*a85a0*/  LDL.64 R24, [R1+0x100] ;  /* 0x0001000001187983 */ /* 0x001ea20000100a00 */
[----:B------:R0:W-:Y:S02]  /*a85b0*/  STL.64 [R1+0x670], R16 ;  /* 0x0006701001007387 */ /* 0x0001e40000100a00 */
[----:B------:R-:W-:Y:S01]  /*a85c0*/  STL.64 [R1+0x678], R18 ;  /* 0x0006781201007387 */ /* 0x000fe20000100a00 */
[----:B0-----:R-:W-:Y:S02]  /*a85d0*/  MOV R16, R20 ;  /* 0x0000001400107202 */ /* 0x001fe40000000f00 */
[----:B------:R-:W3:Y:S02]  /*a85e0*/  LDL.LU.64 R20, [R1+0x41b8] ;  /* 0x0041b80001147983 */ /* 0x000ee40000300a00 */
[C---:B---3--:R-:W-:Y:S11]  /*a85f0*/  HMMA.16816.F32.BF16 R12, R8.reuse, R20, R12 ;  /* 0x00000014080c723c */ /* 0x048ff6000004180c */
[----:B------:R-:W-:Y:S11]  /*a8600*/  @!UPT UIADD3 URZ, URZ, URZ, URZ ;  /* 0x0000003f3f3ff290 */ /* 0x000ff6000fffe03f */
[----:B------:R-:W-:Y:S01]  /*a8610*/  @!UPT UIADD3 URZ, URZ, URZ, URZ ;  /* 0x0000003f3f3ff290 */ /* 0x000fe2000fffe03f */
[----:B------:R0:W-:Y:S01]  /*a8620*/  STL.64 [R1+0x680], R12 ;  /* 0x0006800c01007387 */ /* 0x0001e20000100a00 */
[----:B------:R-:W-:Y:S03]  /*a8630*/  STL.64 [R1+0x688], R14 ;  /* 0x0006880e01007387 */ /* 0x000fe60000100a00 */
[----:B0-----:R-:W4:Y:S01]  /*a8640*/  LDL.LU.64 R12, [R1+0x41b0] ;  /* 0x0041b000010c7983 */ /* 0x001f220000300a00 */
        /* <DEDUP_REMOVED lines=9> */
[----:B------:R-:W5:Y:S02]  /*a86e0*/  LDL.LU R22, [R1+0xaa8] ;  /* 0x000aa80001167983 */ /* 0x000f640000300800 */
[----:B------:R-:W5:Y:S01]  /*a86f0*/  LDL.LU R23, [R1+0xaac] ;  /* 0x000aac0001177983 */ /* 0x000f620000300800 */
[----:B----4-:R-:W-:Y:S01]  /*a8700*/  HMMA.16816.F32.BF16 R4, R8, R12, R4 ;  /* 0x0000000c0804723c */ /* 0x010fe20000041804 */
[----:B------:R-:W-:-:S02]  /*a8710*/  MOV R18, R12 ;  /* 0x0000000c00127202 */ /* 0x000fc40000000f00 */
[----:B------:R-:W-:Y:S01]  /*a8720*/  MOV R17, R13 ;  /* 0x0000000d00117202 */ /* 0x000fe20000000f00 */
[----:B-----5:R-:W-:Y:S01]  /*a8730*/  STL.64 [R1+0x4168], R22 ;  /* 0x0041681601007387 */ /* 0x020fe20000100a00 */
[----:B---3--:R0:W-:Y:S03]  /*a8740*/  STL.64 [R1+0x4160], R20 ;  /* 0x0041601401007387 */ /* 0x0081e60000100a00 */
[----:B0-----:R-:W3:Y:S01]  /*a8750*/  LDL.LU R20, [R1+0xab0] ;  /* 0x000ab00001147983 */ /* 0x001ee20000300800 */
[----:B------:R-:W3:Y:S02]  /*a8760*/  LDL.LU R21, [R1+0xab4] ;  /* 0x000ab40001157983 */ /* 0x000ee40000300800 */
[----:B------:R-:W3:Y:S02]  /*a8770*/  LDL.LU R22, [R1+0xab8] ;  /* 0x000ab80001167983 */ /* 0x000ee40000300800 */
[----:B------:R-:W3:Y:S10]  /*a8780*/  LDL.LU R23, [R1+0xabc] ;  /* 0x000abc0001177983 */ /* 0x000ef40000300800 */
[----:B------:R0:W-:Y:S01]  /*a8790*/  STL.64 [R1+0x690], R4 ;  /* 0x0006900401007387 */ /* 0x0001e20000100a00 */
[----:B------:R-:W-:Y:S03]  /*a87a0*/  STL.64 [R1+0x698], R6 ;  /* 0x0006980601007387 */ /* 0x000fe60000100a00 */
[----:B0-----:R-:W4:Y:S01]  /*a87b0*/  LDL.LU.64 R4, [R1+0x41a8] ;  /* 0x0041a80001047983 */ /* 0x001f220000300a00 */
[----:B------:R-:W4:Y:S02]  /*a87c0*/  LDL.LU.64 R14, [R1+0x41a0] ;  /* 0x0041a000010e7983 */ /* 0x000f240000300a00 */
[----:B------:R-:W4:Y:S02]  /*a87d0*/  LDL.LU.64 R12, [R1+0x4198] ;  /* 0x00419800010c7983 */ /* 0x000f240000300a00 */
[C---:B----4-:R-:W-:Y:S01]  /*a87e0*/  HMMA.16816.F32.BF16 R12, R8.reuse, R4, R12 ;  /* 0x00000004080c723c */ /* 0x050fe2000004180c */
[----:B------:R-:W-:Y:S01]  /*a87f0*/  IMAD.MOV.U32 R2, RZ, RZ, R4 ;  /* 0x000000ffff027224 */ /* 0x000fe200078e0004 */
[----:B------:R-:W-:Y:S11]  /*a8800*/  MOV R0, R5 ;  /* 0x0000000500007202 */ /* 0x000ff60000000f00 */
[----:B------:R-:W-:Y:S10]  /*a8810*/  @!UPT UIADD3 URZ, URZ, URZ, URZ ;  /* 0x0000003f3f3ff290 */ /* 0x000ff4000fffe03f */
[----:B------:R-:W-:Y:S01]  /*a8820*/  STL.64 [R1+0x6e0], R12 ;  /* 0x0006e00c01007387 */ /* 0x000fe20000100a00 */
[----:B------:R0:W-:Y:S03]  /*a8830*/  STL.64 [R1+0x6e8], R14 ;  /* 0x0006e80e01007387 */ /* 0x0001e60000100a00 */
[----:B0-----:R-:W4:Y:S01]  /*a8840*/  LDL.LU.64 R14, [R1+0x4190] ;  /* 0x00419000010e7983 */ /* 0x001f220000300a00 */
[----:B------:R-:W4:Y:S02]  /*a8850*/  LDL.LU.64 R12, [R1+0x4188] ;  /* 0x00418800010c7983 */ /* 0x000f240000300a00 */
[----:B------:R-:W4:Y:S02]  /*a8860*/  LDL.LU.64 R4, [R1+0x4180] ;  /* 0x0041800001047983 */ /* 0x000f240000300a00 */
[----:B----4-:R-:W-:Y:S01]  /*a8870*/  HMMA.16816.F32.BF16 R8, R8, R4, R12 ;  /* 0x000000040808723c */ /* 0x010fe2000004180c */
[----:B------:R-:W3:Y:S01]  /*a8880*/  LDL.LU.64 R14, [R1+0x4178] ;  /* 0x00417800010e7983 */ /* 0x000ee20000300a00 */
[----:B------:R-:W3:Y:S02]  /*a8890*/  LDL.LU.64 R12, [R1+0x4170] ;  /* 0x00417000010c7983 */ /* 0x000ee40000300a00 */
[----:B------:R0:W-:Y:S02]  /*a88a0*/  STL.64 [R1+0x4110], R4 ;  /* 0x0041100401007387 */ /* 0x0001e40000100a00 */
[----:B0-----:R-:W4:Y:S11]  /*a88b0*/  LDL.LU R4, [R1+0xa70] ;  /* 0x000a700001047983 */ /* 0x001f360000300800 */
[----:B------:R-:W-:Y:S06]  /*a88c0*/  @!UPT UIADD3 URZ, URZ, URZ, URZ ;  /* 0x0000003f3f3ff290 */ /* 0x000fec000fffe03f */
[----:B------:R0:W-:Y:S01]  /*a88d0*/  STL.64 [R1+0x6b0], R8 ;  /* 0x0006b00801007387 */ /* 0x0001e20000100a00 */
[----:B------:R-:W-:Y:S02]  /*a88e0*/  STL.64 [R1+0x6b8], R10 ;  /* 0x0006b80a01007387 */ /* 0x000fe40000100a00 */
[----:B------:R-:W4:Y:S02]  /*a88f0*/  LDL.LU R5, [R1+0xa74] ;  /* 0x000a740001057983 */ /* 0x000f240000300800 */
[----:B------:R-:W4:Y:S01]  /*a8900*/  LDL.LU R6, [R1+0xa78] ;  /* 0x000a780001067983 */ /* 0x000f220000300800 */
[----:B------:R-:W4:Y:S01]  /*a8910*/  LDL.LU R7, [R1+0xa7c] ;  /* 0x000a7c0001077983 */ /* 0x000f220000300800 */
[----:B0-----:R-:W-:Y:S01]  /*a8920*/  MOV R8, R16 ;  /* 0x0000001000087202 */ /* 0x001fe20000000f00 */
[----:B------:R-:W-:Y:S01]  /*a8930*/  IMAD.MOV.U32 R9, RZ, RZ, R3 ;  /* 0x000000ffff097224 */ /* 0x000fe200078e0003 */
[----:B--2---:R-:W-:Y:S02]  /*a8940*/  MOV R16, R24 ;  /* 0x0000001800107202 */ /* 0x004fe40000000f00 */
[----:B------:R-:W-:Y:S01]  /*a8950*/  MOV R3, R25 ;  /* 0x0000001900037202 */ /* 0x000fe20000000f00 */
[C---:B---3--:R-:W-:Y:S11]  /*a8960*/  HMMA.16816.F32.BF16 R20, R12.reuse, R24, R20 ;  /* 0x000000180c14723c */ /* 0x048ff60000041814 */
        /* <DEDUP_REMOVED lines=13> */
[----:B0-----:R-:W3:Y:S01]  /*a8a40*/  LDL.LU.64 R26, [R1+0x4140] ;  /* 0x00414000011a7983 */ /* 0x001ee20000300a00 */
[----:B------:R-:W2:Y:S02]  /*a8a50*/  LDL.LU.64 R24, [R1+0x4138] ;  /* 0x0041380001187983 */ /* 0x000ea40000300a00 */
[C---:B--2---:R-:W-:Y:S11]  /*a8a60*/  HMMA.16816.F32.BF16 R20, R12.reuse, R24, R20 ;  /* 0x000000180c14723c */ /* 0x044ff60000041814 */
[----:B------:R-:W-:Y:S11]  /*a8a70*/  @!UPT UIADD3 URZ, URZ, URZ, URZ ;  /* 0x0000003f3f3ff290 */ /* 0x000ff6000fffe03f */
[----:B------:R-:W-:Y:S01]  /*a8a80*/  @!UPT UIADD3 URZ, URZ, URZ, URZ ;  /* 0x0000003f3f3ff290 */ /* 0x000fe2000fffe03f */
[----:B------:R0:W-:Y:S01]  /*a8a90*/  STL.64 [R1+0x730], R20 ;  /* 0x0007301401007387 */ /* 0x0001e20000100a00 */
[----:B------:R-:W-:Y:S03]  /*a8aa0*/  STL.64 [R1+0x738], R22 ;  /* 0x0007381601007387 */ /* 0x000fe60000100a00 */
[----:B0-----:R-:W4:Y:S01]  /*a8ab0*/  LDL.LU.64 R20, [R1+0x4130] ;  /* 0x0041300001147983 */ /* 0x001f220000300a00 */
[----:B---3--:R-:W-:Y:S02]  /*a8ac0*/  STL.64 [R1+0x40d0], R26 ;  /* 0x0040d01a01007387 */ /* 0x008fe40000100a00 */
[----:B------:R0:W-:Y:S02]  /*a8ad0*/  STL.64 [R1+0x40c8], R24 ;  /* 0x0040c81801007387 */ /* 0x0001e40000100a00 */
[----:B0-----:R-:W2:Y:S01]  /*a8ae0*/  LDL.LU R24, [R1+0xa80] ;  /* 0x000a800001187983 */ /* 0x001ea20000300800 */
[----:B------:R-:W2:Y:S02]  /*a8af0*/  LDL.LU R25, [R1+0xa84] ;  /* 0x000a840001197983 */ /* 0x000ea40000300800 */
[----:B------:R-:W2:Y:S02]  /*a8b00*/  LDL.LU R26, [R1+0xa88] ;  /* 0x000a8800011a7983 */ /* 0x000ea40000300800 */
[----:B------:R-:W2:Y:S01]  /*a8b10*/  LDL.LU R27, [R1+0xa8c] ;  /* 0x000a8c00011b7983 */ /* 0x000ea20000300800 */
[----:B------:R4:W-:Y:S01]  /*a8b20*/  STL.64 [R1+0x40c0], R8 ;  /* 0x0040c00801007387 */ /* 0x0009e20000100a00 */
[C---:B--2---:R-:W-:Y:S08]  /*a8b30*/  HMMA.16816.F32.BF16 R24, R12.reuse, R8, R24 ;  /* 0x000000080c18723c */ /* 0x044ff00000041818 */
[----:B----4-:R-:W-:Y:S11]  /*a8b40*/  HMMA.16816.F32.BF16 R8, R12, R20, R4 ;  /* 0x000000140c08723c */ /* 0x010ff60000041804 */
[----:B------:R-:W-:Y:S04]  /*a8b50*/  @!UPT UIADD3 URZ, URZ, URZ, URZ ;  /* 0x0000003f3f3ff290 */ /* 0x000fe8000fffe03f */
[----:B------:R0:W-:Y:S01]  /*a8b60*/  STL.64 [R1+0x770], R24 ;  /* 0x0007701801007387 */ /* 0x0001e20000100a00 */
[----:B------:R-:W-:Y:S02]  /*a8b70*/  STL.64 [R1+0x778], R26 ;  /* 0x0007781a01007387 */ /* 0x000fe40000100a00 */
[----:B------:R-:W2:Y:S05]  /*a8b80*/  LDL.LU R4, [R1+0xa50] ;  /* 0x000a500001047983 */ /* 0x000eaa0000300800 */
[----:B------:R1:W-:Y:S01]  /*a8b90*/  STL.64 [R1+0x780], R8 ;  /* 0x0007800801007387 */ /* 0x0003e20000100a00 */
[----:B------:R3:W-:Y:S01]  /*a8ba0*/  STL.64 [R1+0x788], R10 ;  /* 0x0007880a01007387 */ /* 0x0007e20000100a00 */
[----:B------:R-:W2:Y:S02]  /*a8bb0*/  LDL.LU R5, [R1+0xa54] ;  /* 0x000a540001057983 */ /* 0x000ea40000300800 */
[----:B------:R-:W4:Y:S02]  /*a8bc0*/  LDL.LU R6, [R1+0xa58] ;  /* 0x000a580001067983 */ /* 0x000f240000300800 */
[----:B------:R-:W4:Y:S02]  /*a8bd0*/  LDL.LU R7, [R1+0xa5c] ;  /* 0x000a5c0001077983 */ /* 0x000f240000300800 */
[----:B----4-:R-:W-:Y:S01]  /*a8be0*/  STL.64 [R1+0x4120], R6 ;  /* 0x0041200601007387 */ /* 0x010fe20000100a00 */
[----:B--2---:R-:W-:Y:S02]  /*a8bf0*/  STL.64 [R1+0x4118], R4 ;  /* 0x0041180401007387 */ /* 0x004fe40000100a00 */
[----:B------:R-:W2:Y:S02]  /*a8c00*/  LDL.LU R20, [R1+0x8a0] ;  /* 0x0008a00001147983 */ /* 0x000ea40000300800 */
[----:B------:R-:W2:Y:S01]  /*a8c10*/  LDL.LU R21, [R1+0x8a4] ;  /* 0x0008a40001157983 */ /* 0x000ea20000300800 */
[----:B------:R-:W4:Y:S01]  /*a8c20*/  LDL.LU R22, [R1+0x8a8] ;  /* 0x0008a80001167983 */ /* 0x000f220000300800 */
[----:B------:R-:W4:Y:S02]  /*a8c30*/  LDL.LU R23, [R1+0x8ac] ;  /* 0x0008ac0001177983 */ /* 0x000f240000300800 */
[----:B0-----:R-:W5:Y:S02]  /*a8c40*/  LDL.64 R24, [R1+0xf0] ;  /* 0x0000f00001187983 */ /* 0x001f640000100a00 */
[----:B-----5:R0:W-:Y:S01]  /*a8c50*/  STL.64 [R1+0x40e8], R24 ;  /* 0x0040e81801007387 */ /* 0x0201e20000100a00 */
[----:B-1----:R-:W5:Y:S02]  /*a8c60*/  LDL.LU R8, [R1+0x950] ;  /* 0x0009500001087983 */ /* 0x002f640000300800 */
[----:B------:R-:W5:Y:S02]  /*a8c70*/  LDL.LU R9, [R1+0x954] ;  /* 0x0009540001097983 */ /* 0x000f640000300800 */
[----:B---3--:R-:W3:Y:S01]  /*a8c80*/  LDL.LU R10, [R1+0x958] ;  /* 0x00095800010a7983 */ /* 0x008ee20000300800 */
[----:B------:R-:W3:Y:S01]  /*a8c90*/  LDL.LU R11, [R1+0x95c] ;  /* 0x00095c00010b7983 */ /* 0x000ee20000300800 */
[----:B0-----:R-:W-:Y:S01]  /*a8ca0*/  MOV R24, R16 ;  /* 0x0000001000187202 */ /* 0x001fe20000000f00 */
[----:B------:R-:W-:-:S05]  /*a8cb0*/  IMAD.MOV.U32 R25, RZ, RZ, R3 ;  /* 0x000000ffff197224 */ /* 0x000fca00078e0003 */
[----:B------:R0:W-:Y:S01]  /*a8cc0*/  STL.64 [R1+0x4128], R24 ;  /* 0x0041281801007387 */ /* 0x0001e20000100a00 */
[----:B------:R-:W-:Y:S01]  /*a8cd0*/  MOV R5, R17 ;  /* 0x0000001100057202 */ /* 0x000fe20000000f00 */
[----:B------:R-:W-:Y:S02]  /*a8ce0*/  IMAD.MOV.U32 R4, RZ, RZ, R18 ;  /* 0x000000ffff047224 */ /* 0x000fe400078e0012 */
[----:B0-----:R-:W2:Y:S01]  /*a8cf0*/  LDL.LU R24, [R1+0xa60] ;  /* 0x000a600001187983 */ /* 0x001ea20000300800 */
[----:B------:R-:W2:Y:S02]  /*a8d00*/  LDL.LU R25, [R1+0xa64] ;  /* 0x000a640001197983 */ /* 0x000ea40000300800 */
[----:B------:R-:W2:Y:S02]  /*a8d10*/  LDL.LU R26, [R1+0xa68] ;  /* 0x000a6800011a7983 */ /* 0x000ea40000300800 */
[----:B------:R-:W2:Y:S01]  /*a8d20*/  LDL.LU R27, [R1+0xa6c] ;  /* 0x000a6c00011b7983 */ /* 0x000ea20000300800 */
[----:B------:R-:W4:Y:S01]  /*a8d30*/  LDL.LU R16, [R1+0x980] ;  /* 0x0009800001107983 */ /* 0x000f220000300800 */
[----:B------:R-:W4:Y:S02]  /*a8d40*/  LDL.LU R17, [R1+0x984] ;  /* 0x0009840001117983 */ /* 0x000f240000300800 */
[----:B------:R-:W4:Y:S02]  /*a8d50*/  LDL.LU R18, [R1+0x988] ;  /* 0x0009880001127983 */ /* 0x000f240000300800 */
[----:B------:R-:W4:Y:S01]  /*a8d60*/  LDL.LU R19, [R1+0x98c] ;  /* 0x00098c0001137983 */ /* 0x000f220000300800 */
[----:B---3--:R-:W-:Y:S01]  /*a8d70*/  STL.64 [R1+0x40e0], R10 ;  /* 0x0040e00a01007387 */ /* 0x008fe20000100a00 */
[----:B-----5:R0:W-:Y:S03]  /*a8d80*/  STL.64 [R1+0x40d8], R8 ;  /* 0x0040d80801007387 */ /* 0x0201e60000100a00 */
[----:B0-----:R-:W3:Y:S01]  /*a8d90*/  LDL.LU R8, [R1+0x960] ;  /* 0x0009600001087983 */ /* 0x001ee20000300800 */
[----:B------:R-:W3:Y:S02]  /*a8da0*/  LDL.LU R9, [R1+0x964] ;  /* 0x0009640001097983 */ /* 0x000ee40000300800 */
[----:B------:R-:W5:Y:S02]  /*a8db0*/  LDL.LU R10, [R1+0x968] ;  /* 0x00096800010a7983 */ /* 0x000f640000300800 */
[----:B------:R-:W5:Y:S01]  /*a8dc0*/  LDL.LU R11, [R1+0x96c] ;  /* 0x00096c00010b7983 */ /* 0x000f620000300800 */
[----:B--2---:R-:W-:Y:S01]  /*a8dd0*/  HMMA.16816.F32.BF16 R4, R12, R4, R24 ;  /* 0x000000040c04723c */ /* 0x004fe20000041818 */
[----:B-----5:R-:W-:Y:S01]  /*a8de0*/  STL.64 [R1+0x40f8], R10 ;  /* 0x0040f80a01007387 */ /* 0x020fe20000100a00 */
[----:B---3--:R0:W-:Y:S03]  /*a8df0*/  STL.64 [R1+0x40f0], R8 ;  /* 0x0040f00801007387 */ /* 0x0081e60000100a00 */
[----:B0-----:R-:W2:Y:S01]  /*a8e00*/  LDL.LU R8, [R1+0x970] ;  /* 0x0009700001087983 */ /* 0x001ea20000300800 */
[----:B------:R-:W2:Y:S02]  /*a8e10*/  LDL.LU R9, [R1+0x974] ;  /* 0x0009740001097983 */ /* 0x000ea40000300800 */
[----:B------:R-:W2:Y:S02]  /*a8e20*/  LDL.LU R10, [R1+0x978] ;  /* 0x00097800010a7983 */ /* 0x000ea40000300800 */
[----:B------:R-:W2:Y:S01]  /*a8e30*/  LDL.LU R11, [R1+0x97c] ;  /* 0x00097c00010b7983 */ /* 0x000ea20000300800 */
[----:B----4-:R-:W-:Y:S01]  /*a8e40*/  STL.64 [R1+0x4090], R22 ;  /* 0x0040901601007387 */ /* 0x010fe20000100a00 */
[----:B------:R-:W-:Y:S02]  /*a8e50*/  STL.64 [R1+0x4088], R20 ;  /* 0x0040881401007387 */ /* 0x000fe40000100a00 */
[----:B------:R-:W2:Y:S09]  /*a8e60*/  LDL.LU.64 R24, [R1+0x4128] ;  /* 0x0041280001187983 */ /* 0x000eb20000300a00 */
[----:B------:R-:W-:Y:S01]  /*a8e70*/  STL.64 [R1+0x790], R4 ;  /* 0x0007900401007387 */ /* 0x000fe20000100a00 */
[----:B------:R0:W-:Y:S04]  /*a8e80*/  STL.64 [R1+0x798], R6 ;  /* 0x0007980601007387 */ /* 0x0001e80000100a00 */
[----:B0-----:R-:W3:Y:S01]  /*a8e90*/  LDL.LU.64 R6, [R1+0x4120] ;  /* 0x0041200001067983 */ /* 0x001ee20000300a00 */
[----:B------:R-:W3:Y:S01]  /*a8ea0*/  LDL.LU.64 R4, [R1+0x4118] ;  /* 0x0041180001047983 */ /* 0x000ee20000300a00 */
[----:B------:R-:W-:-:S02]  /*a8eb0*/  MOV R20, R2 ;  /* 0x0000000200147202 */ /* 0x000fc40000000f00 */
[----:B------:R-:W-:-:S07]  /*a8ec0*/  MOV R21, R0 ;  /* 0x0000000000157202 */ /* 0x000fce0000000f00 */
[C---:B---3--:R-:W-:Y:S11]  /*a8ed0*/  HMMA.16816.F32.BF16 R4, R12.reuse, R20, R4 ;  /* 0x000000140c04723c */ /* 0x048ff60000041804 */
[----:B------:R-:W-:Y:S11]  /*a8ee0*/  @!UPT UIADD3 URZ, URZ, URZ, URZ ;  /* 0x0000003f3f3ff290 */ /* 0x000ff6000fffe03f */
[----:B------:R-:W-:Y:S01]  /*a8ef0*/  @!UPT UIADD3 URZ, URZ, URZ, URZ ;  /* 0x0000003f3f3ff290 */ /* 0x000fe2000fffe03f */
[----:B------:R0:W-:Y:S01]  /*a8f00*/  STL.64 [R1+0x7d0], R4 ;  /* 0x0007d00401007387 */ /* 0x0001e20000100a00 */
[----:B------:R-:W-:Y:S03]  /*a8f10*/  STL.64 [R1+0x7d8], R6 ;  /* 0x0007d80601007387 */ /* 0x000fe60000100a00 */
[----:B0-----:R-:W3:Y:S01]  /*a8f20*/  LDL.LU.64 R4, [R1+0x4110] ;  /* 0x0041100001047983 */ /* 0x001ee20000300a00 */
[----:B------:R0:W-:Y:S03]  /*a8f30*/  STL.64 [R1+0x40a0], R20 ;  /* 0x0040a01401007387 */ /* 0x0001e60000100a00 */
[----:B0-----:R-:W4:Y:S04]  /*a8f40*/  LDL.64 R20, [R1+0xb0] ;  /* 0x0000b00001147983 */ /* 0x001f280000100a00 */
[----:B----4-:R0:W-:Y:S04]  /*a8f50*/  STL.64 [R1+0x40a8], R20 ;  /* 0x0040a81401007387 */ /* 0x0101e80000100a00 */
        /* <DEDUP_REMOVED lines=12> */
[----:B------:R-:W2:Y:S02]  /*a9020*/  LDL.LU.64 R16, [R1+0x4100] ;  /* 0x0041000001107983 */ /* 0x000ea40000300a00 */
[----:B------:R0:W-:Y:S02]  /*a9030*/  STL.64 [R1+0x4098], R4 ;  /* 0x0040980401007387 */ /* 0x0001e40000100a00 */
[----:B0-----:R-:W4:Y:S07]  /*a9040*/  LDL.LU R4, [R1+0x910] ;  /* 0x0009100001047983 */ /* 0x001f2e0000300800 */
[----:B------:R0:W-:Y:S02]  /*a9050*/  STL.64 [R1+0x7b0], R12 ;  /* 0x0007b00c01007387 */ /* 0x0001e40000100a00 */
[----:B------:R-:W-:Y:S02]  /*a9060*/  STL.64 [R1+0x7b8], R14 ;  /* 0x0007b80e01007387 */ /* 0x000fe40000100a00 */
[----:B------:R-:W4:Y:S01]  /*a9070*/  LDL.LU R5, [R1+0x914] ;  /* 0x0009140001057983 */ /* 0x000f220000300800 */
[----:B------:R-:W4:Y:S01]  /*a9080*/  LDL.LU R6, [R1+0x918] ;  /* 0x0009180001067983 */ /* 0x000f220000300800 */
[----:B------:R-:W4:Y:S03]  /*a9090*/  LDL.LU R7, [R1+0x91c] ;  /* 0x00091c0001077983 */ /* 0x000f260000300800 */
[----:B0-----:R-:W5:Y:S01]  /*a90a0*/  LDL.64 R12, [R1+0xc0] ;  /* 0x0000c000010c7983 */ /* 0x001f620000100a00 */
[C---:B--2---:R-:W-:Y:S03]  /*a90b0*/  HMMA.16816.F32.BF16 R24, R16.reuse, R24, R8 ;  /* 0x000000181018723c */ /* 0x044fe60000041808 */
[----:B------:R-:W2:Y:S01]  /*a90c0*/  LDL.LU.64 R10, [R1+0x40f8] ;  /* 0x0040f800010a7983 */ /* 0x000ea20000300a00 */
[----:B------:R-:W2:Y:S11]  /*a90d0*/  LDL.LU.64 R8, [R1+0x40f0] ;  /* 0x0040f00001087983 */ /* 0x000eb60000300a00 */
[----:B------:R-:W-:Y:S08]  /*a90e0*/  @!UPT UIADD3 URZ, URZ, URZ, URZ ;  /* 0x0000003f3f3ff290 */ /* 0x000ff0000fffe03f */
        /* <DEDUP_REMOVED lines=12> */
[----:B------:R-:W2:Y:S02]  /*a91b0*/  LDL.LU.64 R24, [R1+0x40c8] ;  /* 0x0040c80001187983 */ /* 0x000ea40000300a00 */
[C---:B--2---:R-:W-:Y:S11]  /*a91c0*/  HMMA.16816.F32.BF16 R8, R16.reuse, R24, R8 ;  /* 0x000000181008723c */ /* 0x044ff60000041808 */
[----:B------:R-:W-:Y:S11]  /*a91d0*/  @!UPT UIADD3 URZ, URZ, URZ, URZ ;  /* 0x0000003f3f3ff290 */ /* 0x000ff6000fffe03f */
[----:B------:R-:W-:Y:S01]  /*a91e0*/  @!UPT UIADD3 URZ, URZ, URZ, URZ ;  /* 0x0000003f3f3ff290 */ /* 0x000fe2000fffe03f */
[----:B------:R0:W-:Y:S01]  /*a91f0*/  STL.64 [R1+0x810], R8 ;  /* 0x0008100801007387 */ /* 0x0001e20000100a00 */
[----:B------:R-:W-:Y:S03]  /*a9200*/  STL.64 [R1+0x818], R10 ;  /* 0x0008180a01007387 */ /* 0x000fe60000100a00 */
[----:B0-----:R-:W3:Y:S01]  /*a9210*/  LDL.LU.64 R8, [R1+0x40c0] ;  /* 0x0040c00001087983 */ /* 0x001ee20000300a00 */
[----:B------:R-:W-:Y:S02]  /*a9220*/  STL.64 [R1+0x4058], R26 ;  /* 0x0040581a01007387 */ /* 0x000fe40000100a00 */
[----:B------:R0:W-:Y:S02]  /*a9230*/  STL.64 [R1+0x4050], R24 ;  /* 0x0040501801007387 */ /* 0x0001e40000100a00 */
[----:B0-----:R-:W2:Y:S01]  /*a9240*/  LDL.LU R24, [R1+0x870] ;  /* 0x0008700001187983 */ /* 0x001ea20000300800 */
[----:B------:R-:W2:Y:S02]  /*a9250*/  LDL.LU R25, [R1+0x874] ;  /* 0x0008740001197983 */ /* 0x000ea40000300800 */
[----:B------:R-:W2:Y:S02]  /*a9260*/  LDL.LU R26, [R1+0x878] ;  /* 0x00087800011a7983 */ /* 0x000ea40000300800 */
[----:B------:R-:W2:Y:S01]  /*a9270*/  LDL.LU R27, [R1+0x87c] ;  /* 0x00087c00011b7983 */ /* 0x000ea20000300800 */
[C---:B---3--:R-:W-:Y:S01]  /*a9280*/  HMMA.16816.F32.BF16 R20, R16.reuse, R8, R20 ;  /* 0x000000081014723c */ /* 0x048fe20000041814 */
[----:B--2---:R-:W-:Y:S01]  /*a9290*/  STL.64 [R1+0x4068], R26 ;  /* 0x0040681a01007387 */ /* 0x004fe20000100a00 */
[----:B------:R0:W-:Y:S03]  /*a92a0*/  STL.64 [R1+0x4060], R24 ;  /* 0x0040601801007387 */ /* 0x0001e60000100a00 */
[----:B0-----:R-:W2:Y:S11]  /*a92b0*/  LDL.64 R24, [R1+0x100] ;  /* 0x0001000001187983 */ /* 0x001eb60000100a00 */
[----:B------:R-:W-:Y:S07]  /*a92c0*/  @!UPT UIADD3 URZ, URZ, URZ, URZ ;  /* 0x0000003f3f3ff290 */ /* 0x000fee000fffe03f */
[----:B------:R-:W-:Y:S02]  /*a92d0*/  STL.64 [R1+0x890], R20 ;  /* 0x0008901401007387 */ /* 0x000fe40000100a00 */
[----:B------:R0:W-:Y:S02]  /*a92e0*/  STL.64 [R1+0x898], R22 ;  /* 0x0008981601007387 */ /* 0x0001e40000100a00 */
[----:B0-----:R-:W5:Y:S01]  /*a92f0*/  LDL.LU.64 R22, [R1+0x40b8] ;  /* 0x0040b80001167983 */ /* 0x001f620000300a00 */
[----:B------:R-:W5:Y:S02]  /*a9300*/  LDL.LU.64 R20, [R1+0x40b0] ;  /* 0x0040b00001147983 */ /* 0x000f640000300a00 */
[----:B------:R0:W-:Y:S02]  /*a9310*/  STL.64 [R1+0x4070], R8 ;  /* 0x0040700801007387 */ /* 0x0001e40000100a00 */
        /* <DEDUP_REMOVED lines=9> */
[----:B0-----:R-:W5:Y:S01]  /*a93b0*/  LDL.LU.64 R20, [R1+0x40a8] ;  /* 0x0040a80001147983 */ /* 0x001f620000300a00 */
[----:B------:R0:W-:Y:S03]  /*a93c0*/  STL.64 [R1+0x4048], R12 ;  /* 0x0040480c01007387 */ /* 0x0001e60000100a00 */
[----:B0-----:R-:W5:Y:S01]  /*a93d0*/  LDL.LU R12, [R1+0x920] ;  /* 0x00092000010c7983 */ /* 0x001f620000300800 */
[----:B------:R-:W5:Y:S02]  /*a93e0*/  LDL.LU R13, [R1+0x924] ;  /* 0x00092400010d7983 */ /* 0x000f640000300800 */
[----:B------:R-:W5:Y:S02]  /*a93f0*/  LDL.LU R14, [R1+0x928] ;  /* 0x00092800010e7983 */ /* 0x000f640000300800 */
[----:B------:R-:W5:Y:S02]  /*a9400*/  LDL.LU R15, [R1+0x92c] ;  /* 0x00092c00010f7983 */ /* 0x000f640000300800 */
[C---:B-----5:R-:W-:Y:S01]  /*a9410*/  HMMA.16816.F32.BF16 R12, R16.reuse, R20, R12 ;  /* 0x00000014100c723c */ /* 0x060fe2000004180c */
[----:B------:R-:W-:Y:S11]  /*a9420*/  IMAD.MOV.U32 R3, RZ, RZ, R21 ;  /* 0x000000ffff037224 */ /* 0x000ff600078e0015 */
[----:B------:R-:W-:Y:S11]  /*a9430*/  @!UPT UIADD3 URZ, URZ, URZ, URZ ;  /* 0x0000003f3f3ff290 */ /* 0x000ff6000fffe03f */
[----:B------:R0:W-:Y:S01]  /*a9440*/  STL.64 [R1+0x900], R12 ;  /* 0x0009000c01007387 */ /* 0x0001e20000100a00 */
[----:B------:R-:W-:Y:S01]  /*a9450*/  STL.64 [R1+0x908], R14 ;  /* 0x0009080e01007387 */ /* 0x000fe20000100a00 */
[----:B0-----:R-:W-:Y:S02]  /*a9460*/  MOV R12, R20 ;  /* 0x00000014000c7202 */ /* 0x001fe40000000f00 */
[----:B------:R-:W4:Y:S02]  /*a9470*/  LDL.LU.64 R20, [R1+0x40a0] ;  /* 0x0040a00001147983 */ /* 0x000f240000300a00 */
[C---:B----4-:R-:W-:Y:S02]  /*a9480*/  HMMA.16816.F32.BF16 R20, R16.reuse, R20, R4 ;  /* 0x000000141014723c */ /* 0x050fe40000041804 */
[----:B------:R-:W4:Y:S11]  /*a9490*/  LDL.LU.64 R4, [R1+0x4098] ;  /* 0x0040980001047983 */ /* 0x000f360000300a00 */
        /* <DEDUP_REMOVED lines=16> */
[----:B0-----:R-:W-:Y:S02]  /*a95a0*/  MOV R16, R12 ;  /* 0x0000000c00107202 */ /* 0x001fe40000000f00 */
[----:B------:R-:W-:Y:S01]  /*a95b0*/  MOV R17, R3 ;  /* 0x0000000300117202 */ /* 0x000fe20000000f00 */
[----:B------:R-:W5:Y:S01]  /*a95c0*/  LDL.LU R12, [R1+0x850] ;  /* 0x00085000010c7983 */ /* 0x000f620000300800 */
[----:B------:R-:W5:Y:S02]  /*a95d0*/  LDL.LU R13, [R1+0x854] ;  /* 0x00085400010d7983 */ /* 0x000f640000300800 */
[----:B------:R-:W5:Y:S02]  /*a95e0*/  LDL.LU R14, [R1+0x858] ;  /* 0x00085800010e7983 */ /* 0x000f640000300800 */
[----:B------:R-:W5:Y:S01]  /*a95f0*/  LDL.LU R15, [R1+0x85c] ;  /* 0x00085c00010f7983 */ /* 0x000f620000300800 */
[----:B------:R0:W-:Y:S02]  /*a9600*/  STL.64 [R1+0x4040], R16 ;  /* 0x0040401001007387 */ /* 0x0001e40000100a00 */
[----:B0-----:R-:W-:Y:S01]  /*a9610*/  IMAD.MOV.U32 R16, RZ, RZ, R2 ;  /* 0x000000ffff107224 */ /* 0x001fe200078e0002 */
[----:B------:R-:W-:-:S02]  /*a9620*/  MOV R17, R0 ;  /* 0x0000000000117202 */ /* 0x000fc40000000f00 */
[----:B--2---:R-:W-:Y:S01]  /*a9630*/  MOV R2, R24 ;  /* 0x0000001800027202 */ /* 0x004fe20000000f00 */
[----:B------:R-:W-:Y:S01]  /*a9640*/  IMAD.MOV.U32 R0, RZ, RZ, R25 ;  /* 0x000000ffff007224 */ /* 0x000fe200078e0019 */
[C---:B---3--:R-:W-:Y:S11]  /*a9650*/  HMMA.16816.F32.BF16 R8, R20.reuse, R24, R8 ;  /* 0x000000181408723c */ /* 0x048ff60000041808 */
[----:B------:R-:W-:Y:S11]  /*a9660*/  @!UPT UIADD3 URZ, URZ, URZ, URZ ;  /* 0x0000003f3f3ff290 */ /* 0x000ff6000fffe03f */
[----:B------:R-:W-:Y:S01]  /*a9670*/  @!UPT UIADD3 URZ, URZ, URZ, URZ ;  /* 0x0000003f3f3ff290 */ /* 0x000fe2000fffe03f */
[----:B------:R0:W-:Y:S01]  /*a9680*/  STL.64 [R1+0x8e0], R8 ;  /* 0x0008e00801007387 */ /* 0x0001e20000100a00 */
[----:B------:R-:W-:Y:S03]  /*a9690*/  STL.64 [R1+0x8e8], R10 ;  /* 0x0008e80a01007387 */ /* 0x000fe60000100a00 */
[----:B0-----:R-:W5:Y:S01]  /*a96a0*/  LDL.LU.64 R8, [R1+0x4070] ;  /* 0x0040700001087983 */ /* 0x001f620000300a00 */
[----:B------:R-:W2:Y:S02]  /*a96b0*/  LDL.LU.64 R26, [R1+0x4068] ;  /* 0x00406800011a7983 */ /* 0x000ea40000300a00 */
[----:B------:R-:W2:Y:S02]  /*a96c0*/  LDL.LU.64 R24, [R1+0x4060] ;  /* 0x0040600001187983 */ /* 0x000ea40000300a00 */
[C---:B--2---:R-:W-:Y:S01]  /*a96d0*/  HMMA.16816.F32.BF16 R16, R20.reuse, R16, R24 ;  /* 0x000000101410723c */ /* 0x044fe20000041818 */
[----:B------:R-:W2:Y:S01]  /*a96e0*/  LDL.LU.64 R26, [R1+0x4058] ;  /* 0x00405800011a7983 */ /* 0x000ea20000300a00 */
[----:B------:R-:W4:Y:S06]  /*a96f0*/  LDL.LU.64 R24, [R1+0x4050] ;  /* 0x0040500001187983 */ /* 0x000f2c0000300a00 */
[----:B----4-:R-:W-:Y:S01]  /*a9700*/  HMMA.16816.F32.BF16 R4, R20, R24, R4 ;  /* 0x000000181404723c */ /* 0x010fe20000041804 */
[----:B--2---:R-:W-:Y:S11]  /*a9710*/  STL.64 [R1+0x3fd8], R26 ;  /* 0x003fd81a01007387 */ /* 0x004ff60000100a00 */
[----:B------:R-:W-:Y:S03]  /*a9720*/  @!UPT UIADD3 URZ, URZ, URZ, URZ ;  /* 0x0000003f3f3ff290 */ /* 0x000fe6000fffe03f */
[----:B------:R-:W-:Y:S02]  /*a9730*/  STL.64 [R1+0x8d0], R16 ;  /* 0x0008d01001007387 */ /* 0x000fe40000100a00 */
[----:B------:R-:W-:Y:S02]  /*a9740*/  STL.64 [R1+0x8d8], R18 ;  /* 0x0008d81201007387 */ /* 0x000fe40000100a00 */
[----:B------:R0:W-:Y:S04]  /*a9750*/  STL.64 [R1+0x3fd0], R24 ;  /* 0x003fd01801007387 */ /* 0x0001e80000100a00 */
[----:B------:R1:W-:Y:S01]  /*a9760*/  STL.64 [R1+0x8c0], R4 ;  /* 0x0008c00401007387 */ /* 0x0003e20000100a00 */
[----:B------:R-:W-:Y:S02]  /*a9770*/  STL.64 [R1+0x8c8], R6 ;  /* 0x0008c80601007387 */ /* 0x000fe40000100a00 */
[----:B0-----:R-:W2:Y:S02]  /*a9780*/  LDL.64 R24, [R1+0xf0] ;  /* 0x0000f00001187983 */ /* 0x001ea40000100a00 */
[----:B--2---:R0:W-:Y:S01]  /*a9790*/  STL.64 [R1+0x3ff0], R24 ;  /* 0x003ff01801007387 */ /* 0x0041e20000100a00 */
[----:B------:R-:W2:Y:S02]  /*a97a0*/  LDL.LU R16, [R1+0x840] ;  /* 0x0008400001107983 */ /* 0x000ea40000300800 */
[----:B------:R-:W2:Y:S02]  /*a97b0*/  LDL.LU R17, [R1+0x844] ;  /* 0x0008440001117983 */ /* 0x000ea40000300800 */
[----:B------:R-:W2:Y:S01]  /*a97c0*/  LDL.LU R18, [R1+0x848] ;  /* 0x0008480001127983 */ /* 0x000ea20000300800 */
[----:B------:R-:W2:Y:S01]  /*a97d0*/  LDL.LU R19, [R1+0x84c] ;  /* 0x00084c0001137983 */ /* 0x000ea20000300800 */
[----:B-1----:R-:W3:Y:S01]  /*a97e0*/  LDL.64 R4, [R1+0xa0] ;  /* 0x0000a00001047983 */ /* 0x002ee20000100a00 */
[----:B0-----:R-:W-:-:S02]  /*a97f0*/  MOV R24, R2 ;  /* 0x0000000200187202 */ /* 0x001fc40000000f00 */
[----:B------:R-:W-:Y:S01]  /*a9800*/  MOV R25, R0 ;  /* 0x0000000000197202 */ /* 0x000fe20000000f00 */
[C---:B-----5:R-:W-:Y:S01]  /*a9810*/  HMMA.16816.F32.BF16 R12, R20.reuse, R8, R12 ;  /* 0x00000008140c723c */ /* 0x060fe2000004180c */
[----:B---3--:R-:W-:Y:S03]  /*a9820*/  STL.64 [R1+0x4038], R4 ;  /* 0x0040380401007387 */ /* 0x008fe60000100a00 */
[----:B------:R0:W-:Y:S02]  /*a9830*/  STL.64 [R1+0x4018], R24 ;  /* 0x0040181801007387 */ /* 0x0001e40000100a00 */
        /* <DEDUP_REMOVED lines=16> */
[----:B0-----:R-:W2:Y:S01]  /*a9940*/  LDL.LU.64 R12, [R1+0x4048] ;  /* 0x00404800010c7983 */ /* 0x001ea20000300a00 */
        /* <DEDUP_REMOVED lines=21> */
[----:B0-----:R-:W5:Y:S01]  /*a9aa0*/  LDL.LU.64 R16, [R1+0x4040] ;  /* 0x0040400001107983 */ /* 0x001f620000300a00 */
[----:B------:R0:W-:Y:S03]  /*a9ab0*/  STL.64 [R1+0x3fc0], R12 ;  /* 0x003fc00c01007387 */ /* 0x0001e60000100a00 */
[----:B0-----:R-:W4:Y:S01]  /*a9ac0*/  LDL.LU R12, [R1+0x550] ;  /* 0x00055000010c7983 */ /* 0x001f220000300800 */
[----:B------:R-:W4:Y:S02]  /*a9ad0*/  LDL.LU R13, [R1+0x554] ;  /* 0x00055400010d7983 */ /* 0x000f240000300800 */
[----:B------:R-:W4:Y:S02]  /*a9ae0*/  LDL.LU R14, [R1+0x558] ;  /* 0x00055800010e7983 */ /* 0x000f240000300800 */
[----:B------:R-:W4:Y:S01]  /*a9af0*/  LDL.LU R15, [R1+0x55c] ;  /* 0x00055c00010f7983 */ /* 0x000f220000300800 */
[C---:B-----5:R-:W-:Y:S11]  /*a9b00*/  HMMA.16816.F32.BF16 R4, R20.reuse, R16, R4 ;  /* 0x000000101404723c */ /* 0x060ff60000041804 */
        /* <DEDUP_REMOVED lines=16> */
[----:B------:R-:W-:Y:S01]  /*a9c10*/  MOV R0, R4 ;  /* 0x0000000400007202 */ /* 0x000fe20000000f00 */
[----:B------:R-:W-:Y:S11]  /*a9c20*/  IMAD.MOV.U32 R3, RZ, RZ, R5 ;  /* 0x000000ffff037224 */ /* 0x000ff600078e0005 */
[----:B------:R-:W-:Y:S09]  /*a9c30*/  @!UPT UIADD3 URZ, URZ, URZ, URZ ;  /* 0x0000003f3f3ff290 */ /* 0x000ff2000fffe03f */
[----:B------:R0:W-:Y:S01]  /*a9c40*/  STL.64 [R1+0x960], R20 ;  /* 0x0009601401007387 */ /* 0x0001e20000100a00 */
[----:B------:R-:W-:Y:S02]  /*a9c50*/  STL.64 [R1+0x968], R22 ;  /* 0x0009681601007387 */ /* 0x000fe40000100a00 */
[----:B------:R-:W2:Y:S02]  /*a9c60*/  LDL.LU.64 R6, [R1+0x4010] ;  /* 0x0040100001067983 */ /* 0x000ea40000300a00 */
[----:B------:R-:W2:Y:S01]  /*a9c70*/  LDL.LU.64 R4, [R1+0x4008] ;  /* 0x0040080001047983 */ /* 0x000ea20000300a00 */
[----:B0-----:R-:W-:Y:S02]  /*a9c80*/  MOV R20, R18 ;  /* 0x0000001200147202 */ /* 0x001fe40000000f00 */
[----:B------:R-:W-:-:S05]  /*a9c90*/  MOV R21, R2 ;  /* 0x0000000200157202 */ /* 0x000fca0000000f00 */
[----:B------:R0:W-:Y:S04]  /*a9ca0*/  STL.64 [R1+0x3fb8], R20 ;  /* 0x003fb81401007387 */ /* 0x0001e80000100a00 */
        /* <DEDUP_REMOVED lines=19> */
[----:B------:R-:W5:Y:S02]  /*a9de0*/  LDL.LU.64 R26, [R1+0x3fd8] ;  /* 0x003fd800011a7983 */ /* 0x000f640000300a00 */
[----:B------:R-:W2:Y:S02]  /*a9df0*/  LDL.LU.64 R24, [R1+0x3fd0] ;  /* 0x003fd00001187983 */ /* 0x000ea40000300a00 */
[C---:B--2---:R-:W-:Y:S11]  /*a9e00*/  HMMA.16816.F32.BF16 R8, R4.reuse, R24, R8 ;  /* 0x000000180408723c */ /* 0x044ff60000041808 */
[----:B------:R-:W-:Y:S11]  /*a9e10*/  @!UPT UIADD3 URZ, URZ, URZ, URZ ;  /* 0x0000003f3f3ff290 */ /* 0x000ff6000fffe03f */
[----:B------:R-:W-:Y:S01]  /*a9e20*/  @!UPT UIADD3 URZ, URZ, URZ, URZ ;  /* 0x0000003f3f3ff290 */ /* 0x000fe2000fffe03f */
[----:B------:R0:W-:Y:S01]  /*a9e30*/  STL.64 [R1+0x990], R8 ;  /* 0x0009900801007387 */ /* 0x0001e20000100a00 */
[----:B------:R-:W-:Y:S03]  /*a9e40*/  STL.64 [R1+0x998], R10 ;  /* 0x0009980a01007387 */ /* 0x000fe60000100a00 */
[----:B0-----:R-:W4:Y:S01]  /*a9e50*/  LDL.LU.64 R8, [R1+0x3fc8] ;  /* 0x003fc80001087983 */ /* 0x001f220000300a00 */
[----:B-----5:R-:W-:Y:S02]  /*a9e60*/  STL.64 [R1+0x3f70], R26 ;  /* 0x003f701a01007387 */ /* 0x020fe40000100a00 */
[----:B------:R0:W-:Y:S02]  /*a9e70*/  STL.64 [R1+0x3f68], R24 ;  /* 0x003f681801007387 */ /* 0x0001e40000100a00 */
[----:B0-----:R-:W2:Y:S01]  /*a9e80*/  LDL.LU R24, [R1+0x500] ;  /* 0x0005000001187983 */ /* 0x001ea20000300800 */
[----:B------:R-:W2:Y:S02]  /*a9e90*/  LDL.LU R25, [R1+0x504] ;  /* 0x0005040001197983 */ /* 0x000ea40000300800 */
[----:B------:R-:W2:Y:S02]  /*a9ea0*/  LDL.LU R26, [R1+0x508] ;  /* 0x00050800011a7983 */ /* 0x000ea40000300800 */
[----:B------:R-:W2:Y:S01]  /*a9eb0*/  LDL.LU R27, [R1+0x50c] ;  /* 0x00050c00011b7983 */ /* 0x000ea20000300800 */
[C---:B----4-:R-:W-:Y:S01]  /*a9ec0*/  HMMA.16816.F32.BF16 R8, R4.reuse, R8, R12 ;  /* 0x000000080408723c */ /* 0x050fe2000004180c */
[----:B------:R-:W2:Y:S11]  /*a9ed0*/  LDL.LU.64 R12, [R1+0x3fc0] ;  /* 0x003fc000010c7983 */ /* 0x000eb60000300a00 */
[----:B------:R-:W-:Y:S11]  /*a9ee0*/  @!UPT UIADD3 URZ, URZ, URZ, URZ ;  /* 0x0000003f3f3ff290 */ /* 0x000ff6000fffe03f */
[----:B------:R-:W-:Y:S01]  /*a9ef0*/  STL.64 [R1+0x980], R8 ;  /* 0x0009800801007387 */ /* 0x000fe20000100a00 */
[----:B------:R-:W-:Y:S02]  /*a9f00*/  STL.64 [R1+0x988], R10 ;  /* 0x0009880a01007387 */ /* 0x000fe40000100a00 */
[----:B------:R-:W0:Y:S02]  /*a9f10*/  LDSM.16.M88.4 R8, [R29+0x69080] ;  /* 0x069080001d08783b */ /* 0x000e240000000200 */
[----:B0-----:R-:W-:Y:S02]  /*a9f20*/  STL.64 [R1+0x3f98], R10 ;  /* 0x003f980a01007387 */ /* 0x001fe40000100a00 */
[----:B------:R0:W-:Y:S02]  /*a9f30*/  STL.64 [R1+0x3f90], R8 ;  /* 0x003f900801007387 */ /* 0x0001e40000100a00 */
[----:B0-----:R-:W4:Y:S01]  /*a9f40*/  LDL.LU R8, [R1+0xa30] ;  /* 0x000a300001087983 */ /* 0x001f220000300800 */
[----:B------:R-:W4:Y:S02]  /*a9f50*/  LDL.LU R9, [R1+0xa34] ;  /* 0x000a340001097983 */ /* 0x000f240000300800 */
[----:B------:R-:W5:Y:S02]  /*a9f60*/  LDL.LU R10, [R1+0xa38] ;  /* 0x000a3800010a7983 */ /* 0x000f640000300800 */
[----:B------:R-:W5:Y:S01]  /*a9f70*/  LDL.LU R11, [R1+0xa3c] ;  /* 0x000a3c00010b7983 */ /* 0x000f620000300800 */
[C---:B---3--:R-:W-:Y:S08]  /*a9f80*/  HMMA.16816.F32.BF16 R16, R4.reuse, R16, R20 ;  /* 0x000000100410723c */ /* 0x048ff00000041814 */
[C---:B--2---:R-:W-:Y:S01]  /*a9f90*/  HMMA.16816.F32.BF16 R24, R4.reuse, R12, R24 ;  /* 0x0000000c0418723c */ /* 0x044fe20000041818 */
[----:B-----5:R-:W-:Y:S01]  /*a9fa0*/  STL.64 [R1+0x3fb0], R10 ;  /* 0x003fb00a01007387 */ /* 0x020fe20000100a00 */
[----:B----4-:R0:W-:Y:S03]  /*a9fb0*/  STL.64 [R1+0x3fa8], R8 ;  /* 0x003fa80801007387 */ /* 0x0101e60000100a00 */
[----:B0-----:R-:W2:Y:S01]  /*a9fc0*/  LDL.LU R8, [R1+0xa40] ;  /* 0x000a400001087983 */ /* 0x001ea20000300800 */
[----:B------:R-:W2:Y:S02]  /*a9fd0*/  LDL.LU R9, [R1+0xa44] ;  /* 0x000a440001097983 */ /* 0x000ea40000300800 */
[----:B------:R-:W2:Y:S02]  /*a9fe0*/  LDL.LU R10, [R1+0xa48] ;  /* 0x000a4800010a7983 */ /* 0x000ea40000300800 */
[----:B------:R-:W2:Y:S11]  /*a9ff0*/  LDL.LU R11, [R1+0xa4c] ;  /* 0x000a4c00010b7983 */ /* 0x000eb60000300800 */
[----:B------:R-:W-:Y:S02]  /*aa000*/  @!UPT UIADD3 URZ, URZ, URZ, URZ ;  /* 0x0000003f3f3ff290 */ /* 0x000fe4000fffe03f */
[----:B------:R0:W-:Y:S02]  /*aa010*/  STL.64 [R1+0x760], R24 ;  /* 0x0007601801007387 */ /* 0x0001e40000100a00 */
[----:B0-----:R-:W-:Y:S01]  /*aa020*/  MOV R25, R12 ;  /* 0x0000000c00197202 */ /* 0x001fe20000000f00 */
[----:B------:R-:W-:Y:S02]  /*aa030*/  IMAD.MOV.U32 R24, RZ, RZ, R13 ;  /* 0x000000ffff187224 */ /* 0x000fe400078e000d */
[----:B------:R-:W0:Y:S04]  /*aa040*/  LDSM.16.M88.4 R12, [R29+0x6a080] ;  /* 0x06a080001d0c783b */ /* 0x000e280000000200 */
[----:B------:R-:W-:Y:S04]  /*aa050*/  STL.64 [R1+0x768], R26 ;  /* 0x0007681a01007387 */ /* 0x000fe80000100a00 */
[----:B0-----:R-:W-:Y:S01]  /*aa060*/  STL.64 [R1+0x3f08], R14 ;  /* 0x003f080e01007387 */ /* 0x001fe20000100a00 */
[----:B------:R0:W-:Y:S03]  /*aa070*/  STL.64 [R1+0x3f00], R12 ;  /* 0x003f000c01007387 */ /* 0x0001e60000100a00 */
[----:B0-----:R-:W3:Y:S01]  /*aa080*/  LDL.64 R12, [R1+0x100] ;  /* 0x00010000010c7983 */ /* 0x001ee20000100a00 */
[----:B------:R-:W2:Y:S02]  /*aa090*/  LDL.LU.64 R20, [R1+0x3fb8] ;  /* 0x003fb80001147983 */ /* 0x000ea40000300a00 */
[----:B------:R-:W-:Y:S02]  /*aa0a0*/  STL.64 [R1+0x710], R16 ;  /* 0x0007101001007387 */ /* 0x000fe40000100a00 */
[----:B------:R-:W-:Y:S02]  /*aa0b0*/  STL.64 [R1+0x718], R18 ;  /* 0x0007181201007387 */ /* 0x000fe40000100a00 */
[----:B------:R-:W0:Y:S04]  /*aa0c0*/  LDSM.16.M88.4 R16, [R29+0x6b080] ;  /* 0x06b080001d10783b */ /* 0x000e280000000200 */
[----:B0-----:R-:W-:Y:S01]  /*aa0d0*/  STL.64 [R1+0x3e80], R18 ;  /* 0x003e801201007387 */ /* 0x001fe20000100a00 */
        /* <DEDUP_REMOVED lines=9> */
[----:B------:R-:W-:Y:S01]  /*aa170*/  STL.64 [R1+0x9e0], R20 ;  /* 0x0009e01401007387 */ /* 0x000fe20000100a00 */
[----:B------:R-:W-:Y:S02]  /*aa180*/  STL.64 [R1+0x9e8], R22 ;  /* 0x0009e81601007387 */ /* 0x000fe40000100a00 */
[----:B------:R-:W0:Y:S02]  /*aa190*/  LDSM.16.M88.4 R20, [R29+0x6c080] ;  /* 0x06c080001d14783b */ /* 0x000e240000000200 */
[----:B0-----:R-:W-:Y:S02]  /*aa1a0*/  STL.64 [R1+0x3e00], R22 ;  /* 0x003e001601007387 */ /* 0x001fe40000100a00 */
[----:B------:R0:W-:Y:S02]  /*aa1b0*/  STL.64 [R1+0x3df8], R20 ;  /* 0x003df81401007387 */ /* 0x0001e40000100a00 */
[----:B0-----:R-:W-:Y:S02]  /*aa1c0*/  MOV R20, R0 ;  /* 0x0000000000147202 */ /* 0x001fe40000000f00 */
[----:B------:R-:W-:Y:S01]  /*aa1d0*/  MOV R21, R3 ;  /* 0x0000000300157202 */ /* 0x000fe20000000f00 */
[----:B------:R-:W4:Y:S06]  /*aa1e0*/  LDL.LU R0, [R1+0x3fa0] ;  /* 0x003fa00001007983 */ /* 0x000f2c0000300800 */
[----:B--2---:R-:W-:Y:S01]  /*aa1f0*/  HMMA.16816.F32.BF16 R20, R4, R20, R8 ;  /* 0x000000140414723c */ /* 0x004fe20000041808 */
[----:B------:R-:W0:Y:S04]  /*aa200*/  LDSM.16.M88.4 R4, [R29+0x6d080] ;  /* 0x06d080001d04783b */ /* 0x000e280000000200 */
[----:B------:R-:W3:Y:S01]  /*aa210*/  LDL.LU.64 R10, [R1+0x3f98] ;  /* 0x003f9800010a7983 */ /* 0x000ee20000300a00 */
[----:B------:R-:W3:Y:S03]  /*aa220*/  LDL.LU.64 R8, [R1+0x3f90] ;  /* 0x003f900001087983 */ /* 0x000ee60000300a00 */
[----:B0-----:R-:W-:Y:S11]  /*aa230*/  STL.64 [R1+0x3d78], R6 ;  /* 0x003d780601007387 */ /* 0x001ff60000100a00 */
[----:B------:R-:W-:Y:S03]  /*aa240*/  @!UPT UIADD3 URZ, URZ, URZ, URZ ;  /* 0x0000003f3f3ff290 */ /* 0x000fe6000fffe03f */
[----:B------:R-:W-:Y:S02]  /*aa250*/  STL.64 [R1+0x9d0], R20 ;  /* 0x0009d01401007387 */ /* 0x000fe40000100a00 */
[----:B------:R-:W-:Y:S02]  /*aa260*/  STL.64 [R1+0x9d8], R22 ;  /* 0x0009d81601007387 */ /* 0x000fe40000100a00 */
[----:B------:R0:W-:Y:S02]  /*aa270*/  STL.64 [R1+0x3d70], R4 ;  /* 0x003d700401007387 */ /* 0x0001e40000100a00 */
[----:B0-----:R-:W2:Y:S01]  /*aa280*/  LDL.64 R4, [R1+0x90] ;  /* 0x0000900001047983 */ /* 0x001ea20000100a00 */
[----:B---3--:R-:W-:Y:S03]  /*aa290*/  HMMA.16816.F32.BF16 R16, R8, R12, R16 ;  /* 0x0000000c0810723c */ /* 0x008fe60000041810 */
[----:B--2---:R-:W-:Y:S11]  /*aa2a0*/  STL.64 [R1+0x3f48], R4 ;  /* 0x003f480401007387 */ /* 0x004ff60000100a00 */
[----:B------:R-:W-:Y:S09]  /*aa2b0*/  @!UPT UIADD3 URZ, URZ, URZ, URZ ;  /* 0x0000003f3f3ff290 */ /* 0x000ff2000fffe03f */
[----:B------:R0:W-:Y:S02]  /*aa2c0*/  STL.64 [R1+0xa00], R16 ;  /* 0x000a001001007387 */ /* 0x0001e40000100a00 */
[----:B------:R1:W-:Y:S01]  /*aa2d0*/  STL.64 [R1+0xa08], R18 ;  /* 0x000a081201007387 */ /* 0x0003e20000100a00 */
[----:B0-----:R-:W2:Y:S01]  /*aa2e0*/  LDL.LU R16, [R1+0x410] ;  /* 0x0004100001107983 */ /* 0x001ea20000300800 */
[----:B------:R-:W2:Y:S02]  /*aa2f0*/  LDL.LU R17, [R1+0x414] ;  /* 0x0004140001117983 */ /* 0x000ea40000300800 */
[----:B-1----:R-:W3:Y:S02]  /*aa300*/  LDL.LU R18, [R1+0x418] ;  /* 0x0004180001127983 */ /* 0x002ee40000300800 */
[----:B------:R-:W3:Y:S01]  /*aa310*/  LDL.LU R19, [R1+0x41c] ;  /* 0x00041c0001137983 */ /* 0x000ee20000300800 */
[----:B------:R-:W5:Y:S01]  /*aa320*/  LDL.64 R20, [R1+0xb0] ;  /* 0x0000b00001147983 */ /* 0x000f620000100a00 */
[----:B------:R-:W-:Y:S01]  /*aa330*/  IMAD.MOV.U32 R6, RZ, RZ, R12 ;  /* 0x000000ffff067224 */ /* 0x000fe200078e000c */
[----:B------:R-:W-:-:S02]  /*aa340*/  MOV R3, R13 ;  /* 0x0000000d00037202 */ /* 0x000fc40000000f00 */
[----:B-----5:R0:W-:Y:S01]  /*aa350*/  STL.64 [R1+0x3f30], R20 ;  /* 0x003f301401007387 */ /* 0x0201e20000100a00 */
[----:B------:R-:W5:Y:S02]  /*aa360*/  LDL.LU R12, [R1+0x4b0] ;  /* 0x0004b000010c7983 */ /* 0x000f640000300800 */
[----:B------:R-:W5:Y:S02]  /*aa370*/  LDL.LU R13, [R1+0x4b4] ;  /* 0x0004b400010d7983 */ /* 0x000f640000300800 */
[----:B------:R-:W2:Y:S01]  /*aa380*/  LDL.LU R14, [R1+0x4b8] ;  /* 0x0004b800010e7983 */ /* 0x000ea20000300800 */
[----:B------:R-:W2:Y:S01]  /*aa390*/  LDL.LU R15, [R1+0x4bc] ;  /* 0x0004bc00010f7983 */ /* 0x000ea20000300800 */
[----:B0-----:R-:W-:Y:S01]  /*aa3a0*/  MOV R20, R25 ;  /* 0x0000001900147202 */ /* 0x001fe20000000f00 */
[----:B------:R-:W-:-:S05]  /*aa3b0*/  IMAD.MOV.U32 R21, RZ, RZ, R24 ;  /* 0x000000ffff157224 */ /* 0x000fca00078e0018 */
[----:B------:R-:W-:Y:S01]  /*aa3c0*/  STL.64 [R1+0x3f50], R20 ;  /* 0x003f501401007387 */ /* 0x000fe20000100a00 */
[----:B------:R-:W-:-:S03]  /*aa3d0*/  MOV R24, R2 ;  /* 0x0000000200187202 */ /* 0x000fc60000000f00 */
[----:B--2---:R-:W-:Y:S01]  /*aa3e0*/  STL.64 [R1+0x3f18], R14 ;  /* 0x003f180e01007387 */ /* 0x004fe20000100a00 */
[----:B-----5:R0:W-:Y:S03]  /*aa3f0*/  STL.64 [R1+0x3f10], R12 ;  /* 0x003f100c01007387 */ /* 0x0201e60000100a00 */
[----:B0-----:R-:W2:Y:S01]  /*aa400*/  LDL.LU R12, [R1+0x4d0] ;  /* 0x0004d000010c7983 */ /* 0x001ea20000300800 */
[----:B------:R-:W2:Y:S02]  /*aa410*/  LDL.LU R13, [R1+0x4d4] ;  /* 0x0004d400010d7983 */ /* 0x000ea40000300800 */
[----:B------:R-:W5:Y:S02]  /*aa420*/  LDL.LU R14, [R1+0x4d8] ;  /* 0x0004d800010e7983 */ /* 0x000f640000300800 */
[----:B------:R-:W5:Y:S01]  /*aa430*/  LDL.LU R15, [R1+0x4dc] ;  /* 0x0004dc00010f7983 */ /* 0x000f620000300800 */
[----:B------:R-:W2:Y:S01]  /*aa440*/  LDL.LU R2, [R1+0x3f88] ;  /* 0x003f880001027983 */ /* 0x000ea20000300800 */
[----:B------:R-:W2:Y:S02]  /*aa450*/  LDL.LU R20, [R1+0xba0] ;  /* 0x000ba00001147983 */ /* 0x000ea40000300800 */
[----:B------:R-:W2:Y:S02]  /*aa460*/  LDL.LU R21, [R1+0xba4] ;  /* 0x000ba40001157983 */ /* 0x000ea40000300800 */
[----:B------:R-:W2:Y:S01]  /*aa470*/  LDL.LU R22, [R1+0xba8] ;  /* 0x000ba80001167983 */ /* 0x000ea20000300800 */
[----:B------:R-:W2:Y:S04]  /*aa480*/  LDL.LU R23, [R1+0xbac] ;  /* 0x000bac0001177983 */ /* 0x000ea80000300800 */
        /* <DEDUP_REMOVED lines=12> */
[----:B------:R-:W2:Y:S01]  /*aa550*/  LDL.64 R4, [R1+0xd0] ;  /* 0x0000d00001047983 */ /* 0x000ea20000100a00 */
[----:B-----5:R-:W-:Y:S02]  /*aa560*/  STL.64 [R1+0x3f28], R14 ;  /* 0x003f280e01007387 */ /* 0x020fe40000100a00 */
[----:B------:R0:W-:Y:S02]  /*aa570*/  STL.64 [R1+0x3f20], R12 ;  /* 0x003f200c01007387 */ /* 0x0001e40000100a00 */
[----:B0-----:R-:W5:Y:S01]  /*aa580*/  LDL.LU R12, [R1+0x4e0] ;  /* 0x0004e000010c7983 */ /* 0x001f620000300800 */
[----:B------:R-:W5:Y:S02]  /*aa590*/  LDL.LU R13, [R1+0x4e4] ;  /* 0x0004e400010d7983 */ /* 0x000f640000300800 */
[----:B------:R-:W2:Y:S02]  /*aa5a0*/  LDL.LU R14, [R1+0x4e8] ;  /* 0x0004e800010e7983 */ /* 0x000ea40000300800 */
[----:B------:R-:W2:Y:S01]  /*aa5b0*/  LDL.LU R15, [R1+0x4ec] ;  /* 0x0004ec00010f7983 */ /* 0x000ea20000300800 */
[----:B------:R-:W-:Y:S01]  /*aa5c0*/  MOV R25, R28 ;  /* 0x0000001c00197202 */ /* 0x000fe20000000f00 */
[----:B--2---:R-:W-:Y:S01]  /*aa5d0*/  STL.64 [R1+0x3f40], R14 ;  /* 0x003f400e01007387 */ /* 0x004fe20000100a00 */
[----:B-----5:R0:W-:Y:S03]  /*aa5e0*/  STL.64 [R1+0x3f38], R12 ;  /* 0x003f380c01007387 */ /* 0x0201e60000100a00 */
[----:B0-----:R-:W2:Y:S01]  /*aa5f0*/  LDL.LU R12, [R1+0xb90] ;  /* 0x000b9000010c7983 */ /* 0x001ea20000300800 */
[----:B------:R-:W2:Y:S02]  /*aa600*/  LDL.LU R13, [R1+0xb94] ;  /* 0x000b9400010d7983 */ /* 0x000ea40000300800 */
[----:B------:R-:W2:Y:S02]  /*aa610*/  LDL.LU R14, [R1+0xb98] ;  /* 0x000b9800010e7983 */ /* 0x000ea40000300800 */
[----:B------:R-:W2:Y:S01]  /*aa620*/  LDL.LU R15, [R1+0xb9c] ;  /* 0x000b9c00010f7983 */ /* 0x000ea20000300800 */
[----:B---3--:R-:W-:Y:S01]  /*aa630*/  STL.64 [R1+0x3ed8], R18 ;  /* 0x003ed81201007387 */ /* 0x008fe20000100a00 */
[----:B------:R0:W-:Y:S03]  /*aa640*/  STL.64 [R1+0x3ed0], R16 ;  /* 0x003ed01001007387 */ /* 0x0001e60000100a00 */
[----:B0-----:R-:W3:Y:S01]  /*aa650*/  LDL.LU R16, [R1+0x420] ;  /* 0x0004200001107983 */ /* 0x001ee20000300800 */
[----:B------:R-:W3:Y:S02]  /*aa660*/  LDL.LU R17, [R1+0x424] ;  /* 0x0004240001117983 */ /* 0x000ee40000300800 */
[----:B------:R-:W5:Y:S02]  /*aa670*/  LDL.LU R18, [R1+0x428] ;  /* 0x0004280001127983 */ /* 0x000f640000300800 */
[----:B------:R-:W5:Y:S01]  /*aa680*/  LDL.LU R19, [R1+0x42c] ;  /* 0x00042c0001137983 */ /* 0x000f620000300800 */
[C---:B------:R-:W-:Y:S01]  /*aa690*/  HMMA.16816.F32.BF16 R24, R8.reuse, R24, R20 ;  /* 0x000000180818723c */ /* 0x040fe20000041814 */
[----:B-----5:R-:W-:Y:S01]  /*aa6a0*/  STL.64 [R1+0x3ee8], R18 ;  /* 0x003ee81201007387 */ /* 0x020fe20000100a00 */
[----:B---3--:R-:W-:Y:S02]  /*aa6b0*/  STL.64 [R1+0x3ee0], R16 ;  /* 0x003ee01001007387 */ /* 0x008fe40000100a00 */
[----:B------:R-:W3:Y:S02]  /*aa6c0*/  LDL.LU.64 R22, [R1+0x3f80] ;  /* 0x003f800001167983 */ /* 0x000ee40000300a00 */
[----:B------:R-:W3:Y:S11]  /*aa6d0*/  LDL.LU.64 R20, [R1+0x3f78] ;  /* 0x003f780001147983 */ /* 0x000ef60000300a00 */
[----:B------:R-:W-:Y:S06]  /*aa6e0*/  @!UPT UIADD3 URZ, URZ, URZ, URZ ;  /* 0x0000003f3f3ff290 */ /* 0x000fec000fffe03f */
[----:B------:R-:W-:Y:S01]  /*aa6f0*/  STL.64 [R1+0xa10], R24 ;  /* 0x000a101801007387 */ /* 0x000fe20000100a00 */
[----:B------:R0:W-:Y:S03]  /*aa700*/  STL.64 [R1+0xa18], R26 ;  /* 0x000a181a01007387 */ /* 0x0001e60000100a00 */
[----:B0-----:R-:W5:Y:S01]  /*aa710*/  LDL.LU.64 R26, [R1+0x3f70] ;  /* 0x003f7000011a7983 */ /* 0x001f620000300a00 */
        /* <DEDUP_REMOVED lines=8> */
[----:B-----5:R-:W-:Y:S02]  /*aa7a0*/  STL.64 [R1+0x3ef8], R26 ;  /* 0x003ef81a01007387 */ /* 0x020fe40000100a00 */
[----:B------:R0:W-:Y:S02]  /*aa7b0*/  STL.64 [R1+0x3ef0], R24 ;  /* 0x003ef01801007387 */ /* 0x0001e40000100a00 */
[----:B0-----:R-:W5:Y:S01]  /*aa7c0*/  LDL.LU R24, [R1+0x430] ;  /* 0x0004300001187983 */ /* 0x001f620000300800 */
[----:B------:R-:W5:Y:S02]  /*aa7d0*/  LDL.LU R25, [R1+0x434] ;  /* 0x0004340001197983 */ /* 0x000f640000300800 */
[----:B------:R-:W5:Y:S02]  /*aa7e0*/  LDL.LU R26, [R1+0x438] ;  /* 0x00043800011a7983 */ /* 0x000f640000300800 */
[----:B------:R-:W5:Y:S01]  /*aa7f0*/  LDL.LU R27, [R1+0x43c] ;  /* 0x00043c00011b7983 */ /* 0x000f620000300800 */
[C---:B---3--:R-:W-:Y:S11]  /*aa800*/  HMMA.16816.F32.BF16 R20, R8.reuse, R4, R20 ;  /* 0x000000040814723c */ /* 0x048ff60000041814 */
[----:B------:R-:W-:Y:S11]  /*aa810*/  @!UPT UIADD3 URZ, URZ, URZ, URZ ;  /* 0x0000003f3f3ff290 */ /* 0x000ff6000fffe03f */
[----:B------:R-:W-:Y:S01]  /*aa820*/  @!UPT UIADD3 URZ, URZ, URZ, URZ ;  /* 0x0000003f3f3ff290 */ /* 0x000fe2000fffe03f */
[----:B------:R0:W-:Y:S01]  /*aa830*/  STL.64 [R1+0xb30], R20 ;  /* 0x000b301401007387 */ /* 0x0001e20000100a00 */
[----:B------:R2:W-:Y:S03]  /*aa840*/  STL.64 [R1+0xb38], R22 ;  /* 0x000b381601007387 */ /* 0x0005e60000100a00 */
[----:B0-----:R-:W2:Y:S01]  /*aa850*/  LDL.LU.64 R20, [R1+0x3f50] ;  /* 0x003f500001147983 */ /* 0x001ea20000300a00 */
[----:B------:R-:W-:Y:S01]  /*aa860*/  MOV R18, R4 ;  /* 0x0000000400127202 */ /* 0x000fe20000000f00 */
[----:B------:R-:W-:Y:S02]  /*aa870*/  IMAD.MOV.U32 R7, RZ, RZ, R5 ;  /* 0x000000ffff077224 */ /* 0x000fe400078e0005 */
[----:B------:R-:W3:Y:S01]  /*aa880*/  LDL.LU.64 R4, [R1+0x3f48] ;  /* 0x003f480001047983 */ /* 0x000ee20000300a00 */
[C---:B--2---:R-:W-:Y:S03]  /*aa890*/  HMMA.16816.F32.BF16 R20, R8.reuse, R20, R12 ;  /* 0x000000140814723c */ /* 0x044fe6000004180c */
[----:B------:R-:W2:Y:S01]  /*aa8a0*/  LDL.LU.64 R14, [R1+0x3f40] ;  /* 0x003f4000010e7983 */ /* 0x000ea20000300a00 */
[----:B------:R-:W2:Y:S11]  /*aa8b0*/  LDL.LU.64 R12, [R1+0x3f38] ;  /* 0x003f3800010c7983 */ /* 0x000eb60000300a00 */
[----:B------:R-:W-:Y:S08]  /*aa8c0*/  @!UPT UIADD3 URZ, URZ, URZ, URZ ;  /* 0x0000003f3f3ff290 */ /* 0x000ff0000fffe03f */
[----:B------:R0:W-:Y:S01]  /*aa8d0*/  STL.64 [R1+0xb70], R20 ;  /* 0x000b701401007387 */ /* 0x0001e20000100a00 */
[----:B------:R-:W-:Y:S03]  /*aa8e0*/  STL.64 [R1+0xb78], R22 ;  /* 0x000b781601007387 */ /* 0x000fe60000100a00 */
[----:B0-----:R-:W2:Y:S01]  /*aa8f0*/  LDL.LU.64 R20, [R1+0x3f30] ;  /* 0x003f300001147983 */ /* 0x001ea20000300a00 */
[----:B------:R-:W-:Y:S01]  /*aa900*/  IMAD.MOV.U32 R16, RZ, RZ, R6 ;  /* 0x000000ffff107224 */ /* 0x000fe200078e0006 */
[----:B------:R-:W-:Y:S01]  /*aa910*/  MOV R17, R3 ;  /* 0x0000000300117202 */ /* 0x000fe20000000f00 */
[C---:B--2---:R-:W-:Y:S01]  /*aa920*/  HMMA.16816.F32.BF16 R12, R8.reuse, R20, R12 ;  /* 0x00000014080c723c */ /* 0x044fe2000004180c */
[----:B------:R-:W-:Y:S02]  /*aa930*/  MOV R6, R20 ;  /* 0x0000001400067202 */ /* 0x000fe40000000f00 */
[----:B------:R-:W-:Y:S11]  /*aa940*/  MOV R3, R21 ;  /* 0x0000001500037202 */ /* 0x000ff60000000f00 */
[----:B------:R-:W-:Y:S09]  /*aa950*/  @!UPT UIADD3 URZ, URZ, URZ, URZ ;  /* 0x0000003f3f3ff290 */ /* 0x000ff2000fffe03f */
[----:B------:R-:W-:Y:S01]  /*aa960*/  STL.64 [R1+0xb60], R12 ;  /* 0x000b600c01007387 */ /* 0x000fe20000100a00 */
[----:B------:R0:W-:Y:S03]  /*aa970*/  STL.64 [R1+0xb68], R14 ;  /* 0x000b680e01007387 */ /* 0x0001e60000100a00 */
[----:B0-----:R-:W2:Y:S01]  /*aa980*/  LDL.LU.64 R14, [R1+0x3f28] ;  /* 0x003f2800010e7983 */ /* 0x001ea20000300a00 */
[----:B------:R-:W2:Y:S02]  /*aa990*/  LDL.LU.64 R12, [R1+0x3f20] ;  /* 0x003f2000010c7983 */ /* 0x000ea40000300a00 */
[----:B------:R-:W2:Y:S02]  /*aa9a0*/  LDL.LU R20, [R1+0x2f0] ;  /* 0x0002f00001147983 */ /* 0x000ea40000300800 */
[----:B------:R-:W2:Y:S01]  /*aa9b0*/  LDL.LU R21, [R1+0x2f4] ;  /* 0x0002f40001157983 */ /* 0x000ea20000300800 */
[----:B------:R-:W2:Y:S01]  /*aa9c0*/  LDL.LU R22, [R1+0x2f8] ;  /* 0x0002f80001167983 */ /* 0x000ea20000300800 */
[----:B------:R-:W2:Y:S03]  /*aa9d0*/  LDL.LU R23, [R1+0x2fc] ;  /* 0x0002fc0001177983 */ /* 0x000ea60000300800 */
[----:B--2---:R-:W-:Y:S01]  /*aa9e0*/  STL.64 [R1+0x3e10], R22 ;  /* 0x003e101601007387 */ /* 0x004fe20000100a00 */
[----:B------:R0:W-:Y:S03]  /*aa9f0*/  STL.64 [R1+0x3e08], R20 ;  /* 0x003e081401007387 */ /* 0x0001e60000100a00 */
[----:B0-----:R-:W2:Y:S02]  /*aaa00*/  LDL.64 R20, [R1+0xa0] ;  /* 0x0000a00001147983 */ /* 0x001ea40000100a00 */
        /* <DEDUP_REMOVED lines=8> */
[----:B0-----:R-:W2:Y:S01]  /*aaa90*/  LDL.64 R20, [R1+0xf0] ;  /* 0x0000f00001147983 */ /* 0x001ea20000100a00 */
[----:B---3--:R-:W-:Y:S03]  /*aaaa0*/  HMMA.16816.F32.BF16 R8, R8, R4, R12 ;  /* 0x000000040808723c */ /* 0x008fe6000004180c */
[----:B------:R-:W5:Y:S01]  /*aaab0*/  LDL.LU.64 R14, [R1+0x3f08] ;  /* 0x003f0800010e7983 */ /* 0x000f620000300a00 */
[----:B------:R-:W5:Y:S02]  /*aaac0*/  LDL.LU.64 R12, [R1+0x3f00] ;  /* 0x003f0000010c7983 */ /* 0x000f640000300a00 */
[----:B------:R-:W-:Y:S11]  /*aaad0*/  STL.64 [R1+0x3eb8], R4 ;  /* 0x003eb80401007387 */ /* 0x000ff60000100a00 */
[----:B------:R-:W-:Y:S06]  /*aaae0*/  @!UPT UIADD3 URZ, URZ, URZ, URZ ;  /* 0x0000003f3f3ff290 */ /* 0x000fec000fffe03f */
[----:B------:R0:W-:Y:S01]  /*aaaf0*/  STL.64 [R1+0xb20], R8 ;  /* 0x000b200801007387 */ /* 0x0001e20000100a00 */
[----:B------:R1:W-:Y:S03]  /*aab00*/  STL.64 [R1+0xb28], R10 ;  /* 0x000b280a01007387 */ /* 0x0003e60000100a00 */
[----:B0-----:R-:W3:Y:S01]  /*aab10*/  LDL.LU R8, [R1+0x330] ;  /* 0x0003300001087983 */ /* 0x001ee20000300800 */
[----:B------:R-:W3:Y:S02]  /*aab20*/  LDL.LU R9, [R1+0x334] ;  /* 0x0003340001097983 */ /* 0x000ee40000300800 */
[----:B-1----:R-:W2:Y:S02]  /*aab30*/  LDL.LU R10, [R1+0x338] ;  /* 0x00033800010a7983 */ /* 0x002ea40000300800 */
[----:B------:R-:W2:Y:S02]  /*aab40*/  LDL.LU R11, [R1+0x33c] ;  /* 0x00033c00010b7983 */ /* 0x000ea40000300800 */
[----:B--2---:R-:W-:Y:S01]  /*aab50*/  STL.64 [R1+0x3e28], R10 ;  /* 0x003e280a01007387 */ /* 0x004fe20000100a00 */
[----:B---3--:R0:W-:Y:S02]  /*aab60*/  STL.64 [R1+0x3e20], R8 ;  /* 0x003e200801007387 */ /* 0x0081e40000100a00 */
[----:B0-----:R-:W-:-:S02]  /*aab70*/  IMAD.MOV.U32 R8, RZ, RZ, R18 ;  /* 0x000000ffff087224 */ /* 0x001fc400078e0012 */
[C---:B-----5:R-:W-:Y:S01]  /*aab80*/  HMMA.16816.F32.BF16 R16, R12.reuse, R16, R24 ;  /* 0x000000100c10723c */ /* 0x060fe20000041818 */
[----:B------:R-:W2:Y:S01]  /*aab90*/  LDL.LU.64 R26, [R1+0x3ef8] ;  /* 0x003ef800011a7983 */ /* 0x000ea20000300a00 */
[----:B------:R-:W3:Y:S11]  /*aaba0*/  LDL.LU.64 R24, [R1+0x3ef0] ;  /* 0x003ef00001187983 */ /* 0x000ef60000300a00 */
[----:B------:R-:W-:Y:S10]  /*aabb0*/  @!UPT UIADD3 URZ, URZ, URZ, URZ ;  /* 0x0000003f3f3ff290 */ /* 0x000ff4000fffe03f */
[----:B------:R-:W-:Y:S01]  /*aabc0*/  STL.64 [R1+0xb10], R16 ;  /* 0x000b101001007387 */ /* 0x000fe20000100a00 */
[----:B------:R0:W-:Y:S03]  /*aabd0*/  STL.64 [R1+0xb18], R18 ;  /* 0x000b181201007387 */ /* 0x0001e60000100a00 */
[----:B0-----:R-:W5:Y:S01]  /*aabe0*/  LDL.LU.64 R18, [R1+0x3ee8] ;  /* 0x003ee80001127983 */ /* 0x001f620000300a00 */
[----:B------:R-:W5:Y:S02]  /*aabf0*/  LDL.LU.64 R16, [R1+0x3ee0] ;  /* 0x003ee00001107983 */ /* 0x000f640000300a00 */
[C---:B-----5:R-:W-:Y:S11]  /*aac00*/  HMMA.16816.F32.BF16 R16, R12.reuse, R20, R16 ;  /* 0x000000140c10723c */ /* 0x060ff60000041810 */
[----:B------:R-:W-:Y:S11]  /*aac10*/  @!UPT UIADD3 URZ, URZ, URZ, URZ ;  /* 0x0000003f3f3ff290 */ /* 0x000ff6000fffe03f */
[----:B------:R-:W-:Y:S01]  /*aac20*/  @!UPT UIADD3 URZ, URZ, URZ, URZ ;  /* 0x0000003f3f3ff290 */ /* 0x000fe2000fffe03f */
[----:B------:R-:W-:Y:S01]  /*aac30*/  STL.64 [R1+0xb00], R16 ;  /* 0x000b001001007387 */ /* 0x000fe20000100a00 */
[----:B------:R0:W-:Y:S03]  /*aac40*/  STL.64 [R1+0xb08], R18 ;  /* 0x000b081201007387 */ /* 0x0001e60000100a00 */
[----:B0-----:R-:W5:Y:S01]  /*aac50*/  LDL.LU.64 R18, [R1+0x3ed8] ;  /* 0x003ed80001127983 */ /* 0x001f620000300a00 */
[----:B------:R-:W5:Y:S01]  /*aac60*/  LDL.LU.64 R16, [R1+0x3ed0] ;  /* 0x003ed00001107983 */ /* 0x000f620000300a00 */
[----:B------:R-:W-:Y:S01]  /*aac70*/  MOV R5, R20 ;  /* 0x0000001400057202 */ /* 0x000fe20000000f00 */
[----:B------:R-:W-:Y:S02]  /*aac80*/  IMAD.MOV.U32 R4, RZ, RZ, R21 ;  /* 0x000000ffff047224 */ /* 0x000fe400078e0015 */
[----:B------:R-:W-:Y:S01]  /*aac90*/  IMAD.MOV.U32 R20, RZ, RZ, R6 ;  /* 0x000000ffff147224 */ /* 0x000fe200078e0006 */
[----:B------:R-:W-:Y:S01]  /*aaca0*/  MOV R21, R3 ;  /* 0x0000000300157202 */ /* 0x000fe20000000f00 */
[----:B--2---:R-:W-:Y:S01]  /*aacb0*/  STL.64 [R1+0x3e48], R26 ;  /* 0x003e481a01007387 */ /* 0x004fe20000100a00 */
[----:B---3--:R0:W-:Y:S01]  /*aacc0*/  STL.64 [R1+0x3e40], R24 ;  /* 0x003e401801007387 */ /* 0x0081e20000100a00 */
[----:B------:R-:W-:Y:S01]  /*aacd0*/  MOV R9, R7 ;  /* 0x0000000700097202 */ /* 0x000fe20000000f00 */
[----:B-----5:R-:W-:Y:S07]  /*aace0*/  HMMA.16816.F32.BF16 R16, R12, R24, R16 ;  /* 0x000000180c10723c */ /* 0x020fee0000041810 */
[----:B0-----:R-:W-:-:S02]  /*aacf0*/  MOV R25, R4 ;  /* 0x0000000400197202 */ /* 0x001fc40000000f00 */
[----:B------:R-:W-:Y:S11]  /*aad00*/  MOV R24, R5 ;  /* 0x0000000500187202 */ /* 0x000ff60000000f00 */
[----:B------:R-:W-:Y:S03]  /*aad10*/  @!UPT UIADD3 URZ, URZ, URZ, URZ ;  /* 0x0000003f3f3ff290 */ /* 0x000fe6000fffe03f */
[----:B------:R0:W-:Y:S01]  /*aad20*/  STL.64 [R1+0xaf0], R16 ;  /* 0x000af01001007387 */ /* 0x0001e20000100a00 */
[----:B------:R1:W-:Y:S02]  /*aad30*/  STL.64 [R1+0xaf8], R18 ;  /* 0x000af81201007387 */ /* 0x0003e40000100a00 */
[----:B------:R-:W-:Y:S01]  /*aad40*/  STL.64 [R1+0x3eb0], R20 ;  /* 0x003eb01401007387 */ /* 0x000fe20000100a00 */
[----:B0-----:R-:W2:Y:S01]  /*aad50*/  LDL.LU R16, [R1+0x390] ;  /* 0x0003900001107983 */ /* 0x001ea20000300800 */
[----:B------:R-:W2:Y:S02]  /*aad60*/  LDL.LU R17, [R1+0x394] ;  /* 0x0003940001117983 */ /* 0x000ea40000300800 */
[----:B-1----:R-:W3:Y:S02]  /*aad70*/  LDL.LU R18, [R1+0x398] ;  /* 0x0003980001127983 */ /* 0x002ee40000300800 */
[----:B------:R-:W3:Y:S01]  /*aad80*/  LDL.LU R19, [R1+0x39c] ;  /* 0x00039c0001137983 */ /* 0x000ee20000300800 */
[----:B------:R-:W5:Y:S01]  /*aad90*/  LDL.LU R4, [R1+0x3f0] ;  /* 0x0003f00001047983 */ /* 0x000f620000300800 */
[----:B------:R-:W5:Y:S02]  /*aada0*/  LDL.LU R5, [R1+0x3f4] ;  /* 0x0003f40001057983 */ /* 0x000f640000300800 */
[----:B------:R-:W2:Y:S02]  /*aadb0*/  LDL.LU R6, [R1+0x3f8] ;  /* 0x0003f80001067983 */ /* 0x000ea40000300800 */
[----:B------:R-:W2:Y:S02]  /*aadc0*/  LDL.LU R7, [R1+0x3fc] ;  /* 0x0003fc0001077983 */ /* 0x000ea40000300800 */
[----:B--2---:R-:W-:Y:S01]  /*aadd0*/  STL.64 [R1+0x3ec8], R6 ;  /* 0x003ec80601007387 */ /* 0x004fe20000100a00 */
[----:B-----5:R0:W-:Y:S03]  /*aade0*/  STL.64 [R1+0x3ec0], R4 ;  /* 0x003ec00401007387 */ /* 0x0201e60000100a00 */
[----:B0-----:R-:W2:Y:S01]  /*aadf0*/  LDL.LU R4, [R1+0x400] ;  /* 0x0004000001047983 */ /* 0x001ea20000300800 */
[----:B------:R-:W2:Y:S02]  /*aae00*/  LDL.LU R5, [R1+0x404] ;  /* 0x0004040001057983 */ /* 0x000ea40000300800 */
[----:B------:R-:W2:Y:S02]  /*aae10*/  LDL.LU R6, [R1+0x408] ;  /* 0x0004080001067983 */ /* 0x000ea40000300800 */
[----:B------:R-:W2:Y:S01]  /*aae20*/  LDL.LU R7, [R1+0x40c] ;  /* 0x00040c0001077983 */ /* 0x000ea20000300800 */
[----:B------:R-:W5:Y:S01]  /*aae30*/  LDL.64 R20, [R1+0xc0] ;  /* 0x0000c00001147983 */ /* 0x000f620000100a00 */
[----:B---3--:R-:W-:Y:S02]  /*aae40*/  STL.64 [R1+0x3e90], R18 ;  /* 0x003e901201007387 */ /* 0x008fe40000100a00 */
[----:B------:R0:W-:Y:S02]  /*aae50*/  STL.64 [R1+0x3e88], R16 ;  /* 0x003e881001007387 */ /* 0x0001e40000100a00 */
[----:B0-----:R-:W3:Y:S01]  /*aae60*/  LDL.LU R16, [R1+0x3d0] ;  /* 0x0003d00001107983 */ /* 0x001ee20000300800 */
[----:B------:R-:W3:Y:S02]  /*aae70*/  LDL.LU R17, [R1+0x3d4] ;  /* 0x0003d40001117983 */ /* 0x000ee40000300800 */
[----:B------:R-:W3:Y:S02]  /*aae80*/  LDL.LU R18, [R1+0x3d8] ;  /* 0x0003d80001127983 */ /* 0x000ee40000300800 */
[----:B------:R-:W3:Y:S01]  /*aae90*/  LDL.LU R19, [R1+0x3dc] ;  /* 0x0003dc0001137983 */ /* 0x000ee20000300800 */
[C---:B--2---:R-:W-:Y:S01]  /*aaea0*/  HMMA.16816.F32.BF16 R4, R12.reuse, R8, R4 ;  /* 0x000000080c04723c */ /* 0x044fe20000041804 */
[----:B---3--:R-:W-:Y:S01]  /*aaeb0*/  STL.64 [R1+0x3ea8], R18 ;  /* 0x003ea81201007387 */ /* 0x008fe20000100a00 */
[----:B------:R0:W-:Y:S03]  /*aaec0*/  STL.64 [R1+0x3ea0], R16 ;  /* 0x003ea01001007387 */ /* 0x0001e60000100a00 */
[----:B0-----:R-:W2:Y:S01]  /*aaed0*/  LDL.LU R16, [R1+0x3e0] ;  /* 0x0003e00001107983 */ /* 0x001ea20000300800 */
[----:B------:R-:W2:Y:S02]  /*aaee0*/  LDL.LU R17, [R1+0x3e4] ;  /* 0x0003e40001117983 */ /* 0x000ea40000300800 */
[----:B------:R-:W2:Y:S02]  /*aaef0*/  LDL.LU R18, [R1+0x3e8] ;  /* 0x0003e80001127983 */ /* 0x000ea40000300800 */
[----:B------:R-:W2:Y:S01]  /*aaf00*/  LDL.LU R19, [R1+0x3ec] ;  /* 0x0003ec0001137983 */ /* 0x000ea20000300800 */
[----:B------:R0:W-:Y:S04]  /*aaf10*/  STL.64 [R1+0x3e60], R24 ;  /* 0x003e601801007387 */ /* 0x0001e80000100a00 */
[----:B0-----:R-:W3:Y:S08]  /*aaf20*/  LDL.64 R24, [R1+0x100] ;  /* 0x0001000001187983 */ /* 0x001ef00000100a00 */
[----:B------:R-:W-:Y:S02]  /*aaf30*/  STL.64 [R1+0xae0], R4 ;  /* 0x000ae00401007387 */ /* 0x000fe40000100a00 */
[----:B------:R0:W-:Y:S02]  /*aaf40*/  STL.64 [R1+0xae8], R6 ;  /* 0x000ae80601007387 */ /* 0x0001e40000100a00 */
[----:B0-----:R-:W5:Y:S01]  /*aaf50*/  LDL.LU.64 R6, [R1+0x3ec8] ;  /* 0x003ec80001067983 */ /* 0x001f620000300a00 */
[----:B------:R-:W5:Y:S02]  /*aaf60*/  LDL.LU.64 R4, [R1+0x3ec0] ;  /* 0x003ec00001047983 */ /* 0x000f640000300a00 */
[----:B------:R0:W-:Y:S02]  /*aaf70*/  STL.64 [R1+0x3e38], R8 ;  /* 0x003e380801007387 */ /* 0x0001e40000100a00 */
        /* <DEDUP_REMOVED lines=10> */
[C---:B-----5:R-:W-:Y:S01]  /*ab020*/  HMMA.16816.F32.BF16 R4, R12.reuse, R20, R4 ;  /* 0x000000140c04723c */ /* 0x060fe20000041804 */
[----:B------:R-:W-:Y:S01]  /*ab030*/  IMAD.MOV.U32 R3, RZ, RZ, R21 ;  /* 0x000000ffff037224 */ /* 0x000fe200078e0015 */
[----:B--2---:R-:W-:Y:S01]  /*ab040*/  STL.64 [R1+0x3e70], R10 ;  /* 0x003e700a01007387 */ /* 0x004fe20000100a00 */
[----:B------:R0:W-:Y:S03]  /*ab050*/  STL.64 [R1+0x3e68], R8 ;  /* 0x003e680801007387 */ /* 0x0001e60000100a00 */
[----:B0-----:R-:W2:Y:S01]  /*ab060*/  LDL.LU R8, [R1+0x380] ;  /* 0x0003800001087983 */ /* 0x001ea20000300800 */
[----:B------:R-:W2:Y:S02]  /*ab070*/  LDL.LU R9, [R1+0x384] ;  /* 0x0003840001097983 */ /* 0x000ea40000300800 */
[----:B------:R-:W2:Y:S02]  /*ab080*/  LDL.LU R10, [R1+0x388] ;  /* 0x00038800010a7983 */ /* 0x000ea40000300800 */
[----:B------:R-:W2:Y:S11]  /*ab090*/  LDL.LU R11, [R1+0x38c] ;  /* 0x00038c00010b7983 */ /* 0x000eb60000300800 */
[----:B------:R-:W-:Y:S01]  /*ab0a0*/  @!UPT UIADD3 URZ, URZ, URZ, URZ ;  /* 0x0000003f3f3ff290 */ /* 0x000fe2000fffe03f */
[----:B------:R0:W-:Y:S01]  /*ab0b0*/  STL.64 [R1+0xad0], R4 ;  /* 0x000ad00401007387 */ /* 0x0001e20000100a00 */
[----:B------:R1:W-:Y:S03]  /*ab0c0*/  STL.64 [R1+0xad8], R6 ;  /* 0x000ad80601007387 */ /* 0x0003e60000100a00 */
[----:B0-----:R-:W5:Y:S01]  /*ab0d0*/  LDL.LU.64 R4, [R1+0x3eb8] ;  /* 0x003eb80001047983 */ /* 0x001f620000300a00 */
[----:B-1----:R-:W-:Y:S02]  /*ab0e0*/  MOV R6, R20 ;  /* 0x0000001400067202 */ /* 0x002fe40000000f00 */
        /* <DEDUP_REMOVED lines=8> */
[C---:B--2---:R-:W-:Y:S11]  /*ab170*/  HMMA.16816.F32.BF16 R16, R12.reuse, R20, R16 ;  /* 0x000000140c10723c */ /* 0x044ff60000041810 */
[----:B------:R-:W-:Y:S11]  /*ab180*/  @!UPT UIADD3 URZ, URZ, URZ, URZ ;  /* 0x0000003f3f3ff290 */ /* 0x000ff6000fffe03f */
[----:B------:R-:W-:Y:S01]  /*ab190*/  @!UPT UIADD3 URZ, URZ, URZ, URZ ;  /* 0x0000003f3f3ff290 */ /* 0x000fe2000fffe03f */
[----:B------:R-:W-:Y:S01]  /*ab1a0*/  STL.64 [R1+0xab0], R16 ;  /* 0x000ab01001007387 */ /* 0x000fe20000100a00 */
[----:B------:R0:W-:Y:S03]  /*ab1b0*/  STL.64 [R1+0xab8], R18 ;  /* 0x000ab81201007387 */ /* 0x0001e60000100a00 */
[----:B0-----:R-:W5:Y:S01]  /*ab1c0*/  LDL.LU.64 R18, [R1+0x3e90] ;  /* 0x003e900001127983 */ /* 0x001f620000300a00 */
[----:B------:R-:W5:Y:S02]  /*ab1d0*/  LDL.LU.64 R16, [R1+0x3e88] ;  /* 0x003e880001107983 */ /* 0x000f640000300a00 */
[----:B------:R0:W-:Y:S02]  /*ab1e0*/  STL.64 [R1+0x3e18], R20 ;  /* 0x003e181401007387 */ /* 0x0001e40000100a00 */
[----:B0-----:R-:W2:Y:S01]  /*ab1f0*/  LDL.64 R20, [R1+0xb0] ;  /* 0x0000b00001147983 */ /* 0x001ea20000100a00 */
[----:B-----5:R-:W-:Y:S03]  /*ab200*/  HMMA.16816.F32.BF16 R12, R12, R4, R16 ;  /* 0x000000040c0c723c */ /* 0x020fe60000041810 */
[----:B--2---:R0:W-:Y:S04]  /*ab210*/  STL.64 [R1+0x3e30], R20 ;  /* 0x003e301401007387 */ /* 0x0041e80000100a00 */
[----:B0-----:R-:W2:Y:S01]  /*ab220*/  LDL.LU R20, [R1+0x350] ;  /* 0x0003500001147983 */ /* 0x001ea20000300800 */
[----:B------:R-:W2:Y:S02]  /*ab230*/  LDL.LU R21, [R1+0x354] ;  /* 0x0003540001157983 */ /* 0x000ea40000300800 */
[----:B------:R-:W2:Y:S02]  /*ab240*/  LDL.LU R22, [R1+0x358] ;  /* 0x0003580001167983 */ /* 0x000ea40000300800 */
[----:B------:R-:W2:Y:S01]  /*ab250*/  LDL.LU R23, [R1+0x35c] ;  /* 0x00035c0001177983 */ /* 0x000ea20000300800 */
[----:B------:R-:W5:Y:S01]  /*ab260*/  LDL.LU.64 R18, [R1+0x3e80] ;  /* 0x003e800001127983 */ /* 0x000f620000300a00 */
[----:B------:R-:W5:Y:S09]  /*ab270*/  LDL.LU.64 R16, [R1+0x3e78] ;  /* 0x003e780001107983 */ /* 0x000f720000300a00 */
[----:B------:R0:W-:Y:S02]  /*ab280*/  STL.64 [R1+0xa90], R12 ;  /* 0x000a900c01007387 */ /* 0x0001e40000100a00 */
[----:B------:R-:W-:Y:S01]  /*ab290*/  STL.64 [R1+0xa98], R14 ;  /* 0x000a980e01007387 */ /* 0x000fe20000100a00 */
[----:B0-----:R-:W-:-:S02]  /*ab2a0*/  MOV R12, R6 ;  /* 0x00000006000c7202 */ /* 0x001fc40000000f00 */
[----:B------:R-:W-:Y:S01]  /*ab2b0*/  MOV R13, R3 ;  /* 0x00000003000d7202 */ /* 0x000fe20000000f00 */
[----:B---3--:R-:W-:Y:S01]  /*ab2c0*/  IMAD.MOV.U32 R6, RZ, RZ, R24 ;  /* 0x000000ffff067224 */ /* 0x008fe200078e0018 */
        /* <DEDUP_REMOVED lines=9> */
[C---:B---3--:R-:W-:Y:S01]  /*ab360*/  HMMA.16816.F32.BF16 R24, R16.reuse, R24, R8 ;  /* 0x000000181018723c */ /* 0x048fe20000041808 */
[----:B------:R-:W3:Y:S01]  /*ab370*/  LDL.LU.64 R10, [R1+0x3e58] ;  /* 0x003e5800010a7983 */ /* 0x000ee20000300a00 */
[----:B------:R-:W3:Y:S11]  /*ab380*/  LDL.LU.64 R8, [R1+0x3e50] ;  /* 0x003e500001087983 */ /* 0x000ef60000300a00 */
[----:B------:R-:W-:Y:S10]  /*ab390*/  @!UPT UIADD3 URZ, URZ, URZ, URZ ;  /* 0x0000003f3f3ff290 */ /* 0x000ff4000fffe03f */
[----:B------:R-:W-:Y:S01]  /*ab3a0*/  STL.64 [R1+0xa70], R24 ;  /* 0x000a701801007387 */ /* 0x000fe20000100a00 */
[----:B------:R0:W-:Y:S03]  /*ab3b0*/  STL.64 [R1+0xa78], R26 ;  /* 0x000a781a01007387 */ /* 0x0001e60000100a00 */
[----:B0-----:R-:W5:Y:S01]  /*ab3c0*/  LDL.LU.64 R26, [R1+0x3e48] ;  /* 0x003e4800011a7983 */ /* 0x001f620000300a00 */
[----:B------:R-:W3:Y:S02]  /*ab3d0*/  LDL.LU.64 R24, [R1+0x3e40] ;  /* 0x003e400001187983 */ /* 0x000ee40000300a00 */
[C---:B---3--:R-:W-:Y:S11]  /*ab3e0*/  HMMA.16816.F32.BF16 R8, R16.reuse, R24, R8 ;  /* 0x000000181008723c */ /* 0x048ff60000041808 */
[----:B------:R-:W-:Y:S11]  /*ab3f0*/  @!UPT UIADD3 URZ, URZ, URZ, URZ ;  /* 0x0000003f3f3ff290 */ /* 0x000ff6000fffe03f */
[----:B------:R-:W-:Y:S01]  /*ab400*/  @!UPT UIADD3 URZ, URZ, URZ, URZ ;  /* 0x0000003f3f3ff290 */ /* 0x000fe2000fffe03f */
[----:B------:R0:W-:Y:S01]  /*ab410*/  STL.64 [R1+0xa60], R8 ;  /* 0x000a600801007387 */ /* 0x0001e20000100a00 */
[----:B------:R-:W-:Y:S03]  /*ab420*/  STL.64 [R1+0xa68], R10 ;  /* 0x000a680a01007387 */ /* 0x000fe60000100a00 */
[----:B0-----:R-:W2:Y:S01]  /*ab430*/  LDL.LU.64 R8, [R1+0x3e38] ;  /* 0x003e380001087983 */ /* 0x001ea20000300a00 */
[----:B-----5:R-:W-:Y:S02]  /*ab440*/  STL.64 [R1+0x3dd0], R26 ;  /* 0x003dd01a01007387 */ /* 0x020fe40000100a00 */
[----:B------:R0:W-:Y:S02]  /*ab450*/  STL.64 [R1+0x3dc8], R24 ;  /* 0x003dc81801007387 */ /* 0x0001e40000100a00 */
[----:B0-----:R-:W3:Y:S01]  /*ab460*/  LDL.64 R24, [R1+0xf0] ;  /* 0x0000f00001187983 */ /* 0x001ee20000100a00 */
[C---:B--2---:R-:W-:Y:S03]  /*ab470*/  HMMA.16816.F32.BF16 R8, R16.reuse, R8, R20 ;  /* 0x000000081008723c */ /* 0x044fe60000041814 */
[----:B---3--:R0:W-:Y:S04]  /*ab480*/  STL.64 [R1+0x3de0], R24 ;  /* 0x003de01801007387 */ /* 0x0081e80000100a00 */
[----:B0-----:R-:W2:Y:S01]  /*ab490*/  LDL.LU R24, [R1+0x340] ;  /* 0x0003400001187983 */ /* 0x001ea20000300800 */
[----:B------:R-:W2:Y:S02]  /*ab4a0*/  LDL.LU R25, [R1+0x344] ;  /* 0x0003440001197983 */ /* 0x000ea40000300800 */
[----:B------:R-:W2:Y:S02]  /*ab4b0*/  LDL.LU R26, [R1+0x348] ;  /* 0x00034800011a7983 */ /* 0x000ea40000300800 */
[----:B------:R-:W2:Y:S01]  /*ab4c0*/  LDL.LU R27, [R1+0x34c] ;  /* 0x00034c00011b7983 */ /* 0x000ea20000300800 */
[----:B------:R-:W3:Y:S10]  /*ab4d0*/  LDL.LU.64 R20, [R1+0x3e30] ;  /* 0x003e300001147983 */ /* 0x000ef40000300a00 */
[----:B------:R-:W-:Y:S02]  /*ab4e0*/  STL.64 [R1+0xa50], R8 ;  /* 0x000a500801007387 */ /* 0x000fe40000100a00 */
[----:B------:R0:W-:Y:S02]  /*ab4f0*/  STL.64 [R1+0xa58], R10 ;  /* 0x000a580a01007387 */ /* 0x0001e40000100a00 */
[----:B0-----:R-:W3:Y:S01]  /*ab500*/  LDL.LU.64 R10, [R1+0x3e28] ;  /* 0x003e2800010a7983 */ /* 0x001ee20000300a00 */
[----:B------:R-:W3:Y:S01]  /*ab510*/  LDL.LU.64 R8, [R1+0x3e20] ;  /* 0x003e200001087983 */ /* 0x000ee20000300a00 */
[C---:B--2---:R-:W-:Y:S08]  /*ab520*/  HMMA.16816.F32.BF16 R24, R16.reuse, R12, R24 ;  /* 0x0000000c1018723c */ /* 0x044ff00000041818 */
[----:B---3--:R-:W-:Y:S11]  /*ab530*/  HMMA.16816.F32.BF16 R8, R16, R20, R8 ;  /* 0x000000141008723c */ /* 0x008ff60000041808 */
[----:B------:R-:W-:Y:S04]  /*ab540*/  @!UPT UIADD3 URZ, URZ, URZ, URZ ;  /* 0x0000003f3f3ff290 */ /* 0x000fe8000fffe03f */
[----:B------:R-:W-:Y:S01]  /*ab550*/  STL.64 [R1+0xa40], R24 ;  /* 0x000a401801007387 */ /* 0x000fe20000100a00 */
[----:B------:R-:W-:Y:S02]  /*ab560*/  STL.64 [R1+0xa48], R26 ;  /* 0x000a481a01007387 */ /* 0x000fe40000100a00 */
[----:B------:R0:W-:Y:S02]  /*ab570*/  STL.64 [R1+0x3db0], R12 ;  /* 0x003db00c01007387 */ /* 0x0001e40000100a00 */
[----:B0-----:R-:W2:Y:S01]  /*ab580*/  LDL.LU R12, [R1+0x320] ;  /* 0x00032000010c7983 */ /* 0x001ea20000300800 */
[----:B------:R-:W2:Y:S02]  /*ab590*/  LDL.LU R13, [R1+0x324] ;  /* 0x00032400010d7983 */ /* 0x000ea40000300800 */
[----:B------:R-:W2:Y:S02]  /*ab5a0*/  LDL.LU R14, [R1+0x328] ;  /* 0x00032800010e7983 */ /* 0x000ea40000300800 */
[----:B------:R-:W2:Y:S02]  /*ab5b0*/  LDL.LU R15, [R1+0x32c] ;  /* 0x00032c00010f7983 */ /* 0x000ea40000300800 */
[----:B------:R-:W-:Y:S01]  /*ab5c0*/  IMAD.MOV.U32 R25, RZ, RZ, R3 ;  /* 0x000000ffff197224 */ /* 0x000fe200078e0003 */
[----:B------:R0:W-:Y:S01]  /*ab5d0*/  STL.64 [R1+0xa30], R8 ;  /* 0x000a300801007387 */ /* 0x0001e20000100a00 */
[----:B------:R-:W-:Y:S01]  /*ab5e0*/  STL.64 [R1+0xa38], R10 ;  /* 0x000a380a01007387 */ /* 0x000fe20000100a00 */
[----:B------:R-:W-:-:S02]  /*ab5f0*/  MOV R3, R21 ;  /* 0x0000001500037202 */ /* 0x000fc40000000f00 */
[----:B0-----:R-:W-:Y:S02]  /*ab600*/  MOV R8, R20 ;  /* 0x0000001400087202 */ /* 0x001fe40000000f00 */
[----:B------:R-:W2:Y:S02]  /*ab610*/  LDL.LU.64 R20, [R1+0x3e18] ;  /* 0x003e180001147983 */ /* 0x000ea40000300a00 */
[C---:B--2---:R-:W-:Y:S01]  /*ab620*/  HMMA.16816.F32.BF16 R12, R16.reuse, R20, R12 ;  /* 0x00000014100c723c */ /* 0x044fe2000004180c */
[----:B------:R-:W-:Y:S11]  /*ab630*/  MOV R7, R21 ;  /* 0x0000001500077202 */ /* 0x000ff60000000f00 */
[----:B------:R-:W-:Y:S11]  /*ab640*/  @!UPT UIADD3 URZ, URZ, URZ, URZ ;  /* 0x0000003f3f3ff290 */ /* 0x000ff6000fffe03f */
[----:B------:R-:W-:Y:S01]  /*ab650*/  STL.64 [R1+0xa20], R12 ;  /* 0x000a200c01007387 */ /* 0x000fe20000100a00 */
[----:B------:R0:W-:Y:S02]  /*ab660*/  STL.64 [R1+0xa28], R14 ;  /* 0x000a280e01007387 */ /* 0x0001e40000100a00 */
[----:B------:R-:W2:Y:S02]  /*ab670*/  LDL.LU.64 R22, [R1+0x3e10] ;  /* 0x003e100001167983 */ /* 0x000ea40000300a00 */
[----:B0-----:R-:W-:Y:S02]  /*ab680*/  IMAD.MOV.U32 R14, RZ, RZ, R20 ;  /* 0x000000ffff0e7224 */ /* 0x001fe400078e0014 */
[----:B------:R-:W2:Y:S01]  /*ab690*/  LDL.LU.64 R20, [R1+0x3e08] ;  /* 0x003e080001147983 */ /* 0x000ea20000300a00 */
[----:B------:R-:W-:Y:S01]  /*ab6a0*/  MOV R24, R6 ;  /* 0x0000000600187202 */ /* 0x000fe20000000f00 */
[----:B--2---:R-:W-:Y:S02]  /*ab6b0*/  HMMA.16816.F32.BF16 R16, R16, R4, R20 ;  /* 0x000000041010723c */ /* 0x004fe40000041814 */
[----:B------:R-:W2:Y:S01]  /*ab6c0*/  LDL.LU.64 R22, [R1+0x3e00] ;  /* 0x003e000001167983 */ /* 0x000ea20000300a00 */
[----:B------:R-:W2:Y:S02]  /*ab6d0*/  LDL.LU.64 R20, [R1+0x3df8] ;  /* 0x003df80001147983 */ /* 0x000ea40000300a00 */
[----:B------:R0:W-:Y:S02]  /*ab6e0*/  STL.64 [R1+0x3d88], R4 ;  /* 0x003d880401007387 */ /* 0x0001e40000100a00 */
[----:B------:R1:W-:Y:S11]  /*ab6f0*/  STL [R1+0x3dd8], R7 ;  /* 0x003dd80701007387 */ /* 0x0003f60000100800 */
[----:B------:R-:W-:Y:S05]  /*ab700*/  @!UPT UIADD3 URZ, URZ, URZ, URZ ;  /* 0x0000003f3f3ff290 */ /* 0x000fea000fffe03f */
[----:B------:R3:W-:Y:S01]  /*ab710*/  STL.64 [R1+0x9f0], R16 ;  /* 0x0009f01001007387 */ /* 0x0007e20000100a00 */
[----:B------:R-:W-:Y:S02]  /*ab720*/  STL.64 [R1+0x9f8], R18 ;  /* 0x0009f81201007387 */ /* 0x000fe40000100a00 */
[----:B0-----:R-:W5:Y:S02]  /*ab730*/  LDL.LU R4, [R1+0x2d0] ;  /* 0x0002d00001047983 */ /* 0x001f640000300800 */
[----:B------:R-:W5:Y:S01]  /*ab740*/  LDL.LU R5, [R1+0x2d4] ;  /* 0x0002d40001057983 */ /* 0x000f620000300800 */
[----:B------:R-:W2:Y:S01]  /*ab750*/  LDL.LU R6, [R1+0x2d8] ;  /* 0x0002d80001067983 */ /* 0x000ea20000300800 */
[----:B-1----:R-:W2:Y:S01]  /*ab760*/  LDL.LU R7, [R1+0x2dc] ;  /* 0x0002dc0001077983 */ /* 0x002ea20000300800 */
[----:B---3--:R-:W-:Y:S02]  /*ab770*/  MOV R16, R8 ;  /* 0x0000000800107202 */ /* 0x008fe40000000f00 */
[----:B--2---:R-:W-:Y:S01]  /*ab780*/  STL.64 [R1+0x3df0], R6 ;  /* 0x003df00601007387 */ /* 0x004fe20000100a00 */
[----:B-----5:R0:W-:Y:S03]  /*ab790*/  STL.64 [R1+0x3de8], R4 ;  /* 0x003de80401007387 */ /* 0x0201e60000100a00 */
[----:B0-----:R-:W2:Y:S01]  /*ab7a0*/  LDL.LU R4, [R1+0x2e0] ;  /* 0x0002e00001047983 */ /* 0x001ea20000300800 */
[----:B------:R-:W2:Y:S02]  /*ab7b0*/  LDL.LU R5, [R1+0x2e4] ;  /* 0x0002e40001057983 */ /* 0x000ea40000300800 */
[----:B------:R-:W2:Y:S02]  /*ab7c0*/  LDL.LU R6, [R1+0x2e8] ;  /* 0x0002e80001067983 */ /* 0x000ea40000300800 */
[----:B------:R-:W2:Y:S01]  /*ab7d0*/  LDL.LU R7, [R1+0x2ec] ;  /* 0x0002ec0001077983 */ /* 0x000ea20000300800 */
[----:B------:R-:W3:Y:S01]  /*ab7e0*/  LDL.LU R8, [R1+0x2b0] ;  /* 0x0002b00001087983 */ /* 0x000ee20000300800 */
[----:B------:R-:W3:Y:S02]  /*ab7f0*/  LDL.LU R9, [R1+0x2b4] ;  /* 0x0002b40001097983 */ /* 0x000ee40000300800 */
[----:B------:R-:W5:Y:S02]  /*ab800*/  LDL.LU R10, [R1+0x2b8] ;  /* 0x0002b800010a7983 */ /* 0x000f640000300800 */
[----:B------:R-:W5:Y:S02]  /*ab810*/  LDL.LU R11, [R1+0x2bc] ;  /* 0x0002bc00010b7983 */ /* 0x000f640000300800 */
[----:B------:R-:W-:Y:S01]  /*ab820*/  IMAD.MOV.U32 R17, RZ, RZ, R3 ;  /* 0x000000ffff117224 */ /* 0x000fe200078e0003 */
[C---:B--2---:R-:W-:Y:S01]  /*ab830*/  HMMA.16816.F32.BF16 R24, R20.reuse, R24, R4 ;  /* 0x000000181418723c */ /* 0x044fe20000041804 */
[----:B-----5:R-:W-:Y:S01]  /*ab840*/  STL.64 [R1+0x3dc0], R10 ;  /* 0x003dc00a01007387 */ /* 0x020fe20000100a00 */
[----:B---3--:R0:W-:Y:S03]  /*ab850*/  STL.64 [R1+0x3db8], R8 ;  /* 0x003db80801007387 */ /* 0x0081e60000100a00 */
[----:B0-----:R-:W2:Y:S01]  /*ab860*/  LDL.LU R8, [R1+0x2c0] ;  /* 0x0002c00001087983 */ /* 0x001ea20000300800 */
[----:B------:R-:W2:Y:S02]  /*ab870*/  LDL.LU R9, [R1+0x2c4] ;  /* 0x0002c40001097983 */ /* 0x000ea40000300800 */
[----:B------:R-:W2:Y:S02]  /*ab880*/  LDL.LU R10, [R1+0x2c8] ;  /* 0x0002c800010a7983 */ /* 0x000ea40000300800 */
[----:B------:R-:W2:Y:S01]  /*ab890*/  LDL.LU R11, [R1+0x2cc] ;  /* 0x0002cc00010b7983 */ /* 0x000ea20000300800 */
[----:B------:R-:W3:Y:S01]  /*ab8a0*/  LDL.64 R12, [R1+0xd0] ;  /* 0x0000d000010c7983 */ /* 0x000ee20000100a00 */
[----:B------:R0:W-:Y:S03]  /*ab8b0*/  STL.64 [R1+0x3da8], R16 ;  /* 0x003da81001007387 */ /* 0x0001e60000100a00 */
[----:B0-----:R-:W5:Y:S01]  /*ab8c0*/  LDL.LU R16, [R1+0x2a0] ;  /* 0x0002a00001107983 */ /* 0x001f620000300800 */
[----:B------:R-:W5:Y:S02]  /*ab8d0*/  LDL.LU R17, [R1+0x2a4] ;  /* 0x0002a40001117983 */ /* 0x000f640000300800 */
[----:B------:R-:W5:Y:S02]  /*ab8e0*/  LDL.LU R18, [R1+0x2a8] ;  /* 0x0002a80001127983 */ /* 0x000f640000300800 */
[----:B------:R-:W5:Y:S01]  /*ab8f0*/  LDL.LU R19, [R1+0x2ac] ;  /* 0x0002ac0001137983 */ /* 0x000f620000300800 */
[----:B------:R-:W2:Y:S01]  /*ab900*/  LDL.LU.64 R6, [R1+0x3df0] ;  /* 0x003df00001067983 */ /* 0x000ea20000300a00 */
[----:B------:R-:W2:Y:S02]  /*ab910*/  LDL.LU.64 R4, [R1+0x3de8] ;  /* 0x003de80001047983 */ /* 0x000ea40000300a00 */
[----:B------:R0:W-:Y:S02]  /*ab920*/  STL.64 [R1+0x9c0], R24 ;  /* 0x0009c01801007387 */ /* 0x0001e40000100a00 */
[----:B------:R-:W-:Y:S01]  /*ab930*/  STL.64 [R1+0x9c8], R26 ;  /* 0x0009c81a01007387 */ /* 0x000fe20000100a00 */
[----:B0-----:R-:W2:Y:S02]  /*ab940*/  LDL.LU.64 R24, [R1+0x3de0] ;  /* 0x003de00001187983 */ /* 0x001ea40000300a00 */
[C---:B--2---:R-:W-:Y:S01]  /*ab950*/  HMMA.16816.F32.BF16 R4, R20.reuse, R24, R4 ;  /* 0x000000181404723c */ /* 0x044fe20000041804 */
[----:B------:R-:W-:Y:S11]  /*ab960*/  MOV R3, R25 ;  /* 0x0000001900037202 */ /* 0x000ff60000000f00 */
[----:B------:R-:W-:Y:S11]  /*ab970*/  @!UPT UIADD3 URZ, URZ, URZ, URZ ;  /* 0x0000003f3f3ff290 */ /* 0x000ff6000fffe03f */
[----:B------:R-:W-:Y:S01]  /*ab980*/  STL.64 [R1+0x950], R4 ;  /* 0x0009500401007387 */ /* 0x000fe20000100a00 */
[----:B------:R0:W-:Y:S03]  /*ab990*/  STL.64 [R1+0x958], R6 ;  /* 0x0009580601007387 */ /* 0x0001e60000100a00 */
[----:B0-----:R-:W2:Y:S01]  /*ab9a0*/  LDL.LU R7, [R1+0x3dd8] ;  /* 0x003dd80001077983 */ /* 0x001ea20000300800 */
[----:B------:R-:W-:Y:S01]  /*ab9b0*/  MOV R6, R24 ;  /* 0x0000001800067202 */ /* 0x000fe20000000f00 */
[----:B------:R-:W2:Y:S02]  /*ab9c0*/  LDL.LU.64 R26, [R1+0x3dd0] ;  /* 0x003dd000011a7983 */ /* 0x000ea40000300a00 */
[----:B------:R-:W2:Y:S02]  /*ab9d0*/  LDL.LU.64 R24, [R1+0x3dc8] ;  /* 0x003dc80001187983 */ /* 0x000ea40000300a00 */
[----:B------:R-:W-:Y:S01]  /*ab9e0*/  IMAD.MOV.U32 R4, RZ, RZ, R14 ;  /* 0x000000ffff047224 */ /* 0x000fe200078e000e */
[C---:B--2---:R-:W-:Y:S01]  /*ab9f0*/  HMMA.16816.F32.BF16 R8, R20.reuse, R24, R8 ;  /* 0x000000181408723c */ /* 0x044fe20000041808 */
[----:B------:R-:W-:Y:S11]  /*aba00*/  MOV R5, R7 ;  /* 0x0000000700057202 */ /* 0x000ff60000000f00 */
[----:B------:R-:W-:Y:S11]  /*aba10*/  @!UPT UIADD3 URZ, URZ, URZ, URZ ;  /* 0x0000003f3f3ff290 */ /* 0x000ff6000fffe03f */
[----:B------:R-:W-:Y:S01]  /*aba20*/  STL.64 [R1+0x910], R8 ;  /* 0x0009100801007387 */ /* 0x000fe20000100a00 */
[----:B------:R0:W-:Y:S03]  /*aba30*/  STL.64 [R1+0x918], R10 ;  /* 0x0009180a01007387 */ /* 0x0001e60000100a00 */
[----:B0-----:R-:W3:Y:S01]  /*aba40*/  LDL.LU.64 R10, [R1+0x3dc0] ;  /* 0x003dc000010a7983 */ /* 0x001ee20000300a00 */
[----:B------:R-:W3:Y:S02]  /*aba50*/  LDL.LU.64 R8, [R1+0x3db8] ;  /* 0x003db80001087983 */ /* 0x000ee40000300a00 */
[----:B------:R0:W-:Y:S02]  /*aba60*/  STL.64 [R1+0x3da0], R4 ;  /* 0x003da00401007387 */ /* 0x0001e40000100a00 */
[----:B------:R-:W-:Y:S01]  /*aba70*/  STL.64 [R1+0x3d40], R26 ;  /* 0x003d401a01007387 */ /* 0x000fe20000100a00 */
[----:B------:R1:W-:Y:S04]  /*aba80*/  STL.64 [R1+0x3d38], R24 ;  /* 0x003d381801007387 */ /* 0x0003e80000100a00 */
[----:B0-----:R-:W2:Y:S01]  /*aba90*/  LDL.LU R4, [R1+0x290] ;  /* 0x0002900001047983 */ /* 0x001ea20000300800 */
[----:B------:R-:W2:Y:S01]  /*abaa0*/  LDL.LU R5, [R1+0x294] ;  /* 0x0002940001057983 */ /* 0x000ea20000300800 */
[----:B-1----:R-:W-:Y:S01]  /*abab0*/  MOV R24, R6 ;  /* 0x0000000600187202 */ /* 0x002fe20000000f00 */
[----:B------:R-:W-:Y:S01]  /*abac0*/  IMAD.MOV.U32 R25, RZ, RZ, R3 ;  /* 0x000000ffff197224 */ /* 0x000fe200078e0003 */
[----:B------:R-:W2:Y:S01]  /*abad0*/  LDL.LU R6, [R1+0x298] ;  /* 0x0002980001067983 */ /* 0x000ea20000300800 */
[----:B------:R-:W2:Y:S03]  /*abae0*/  LDL.LU R7, [R1+0x29c] ;  /* 0x00029c0001077983 */ /* 0x000ea60000300800 */
[----:B------:R0:W-:Y:S04]  /*abaf0*/  STL.64 [R1+0x3d58], R24 ;  /* 0x003d581801007387 */ /* 0x0001e80000100a00 */
[----:B0-----:R-:W2:Y:S04]  /*abb00*/  LDL.64 R24, [R1+0x100] ;  /* 0x0001000001187983 */ /* 0x001ea80000100a00 */
[----:B--2---:R0:W-:Y:S04]  /*abb10*/  STL.64 [R1+0x3d80], R24 ;  /* 0x003d801801007387 */ /* 0x0041e80000100a00 */
        /* <DEDUP_REMOVED lines=13> */
[----:B------:R0:W-:Y:S02]  /*abbf0*/  STL.64 [R1+0x888], R10 ;  /* 0x0008880a01007387 */ /* 0x0001e40000100a00 */
[----:B0-----:R-:W-:Y:S02]  /*abc00*/  MOV R11, R12 ;  /* 0x0000000c000b7202 */ /* 0x001fe40000000f00 */
[----:B------:R-:W-:Y:S02]  /*abc10*/  MOV R10, R13 ;  /* 0x0000000d000a7202 */ /* 0x000fe40000000f00 */
[----:B------:R-:W5:Y:S02]  /*abc20*/  LDL.LU.64 R12, [R1+0x3db0] ;  /* 0x003db000010c7983 */ /* 0x000f640000300a00 */
[C---:B-----5:R-:W-:Y:S11]  /*abc30*/  HMMA.16816.F32.BF16 R16, R20.reuse, R12, R16 ;  /* 0x0000000c1410723c */ /* 0x060ff60000041810 */
[----:B------:R-:W-:Y:S11]  /*abc40*/  @!UPT UIADD3 URZ, URZ, URZ, URZ ;  /* 0x0000003f3f3ff290 */ /* 0x000ff6000fffe03f */
[----:B------:R-:W-:Y:S01]  /*abc50*/  @!UPT UIADD3 URZ, URZ, URZ, URZ ;  /* 0x0000003f3f3ff290 */ /* 0x000fe2000fffe03f */
[----:B------:R0:W-:Y:S01]  /*abc60*/  STL.64 [R1+0x870], R16 ;  /* 0x0008701001007387 */ /* 0x0001e20000100a00 */
[----:B------:R-:W-:Y:S03]  /*abc70*/  STL.64 [R1+0x878], R18 ;  /* 0x0008781201007387 */ /* 0x000fe60000100a00 */
[----:B0-----:R-:W3:Y:S01]  /*abc80*/  LDL.LU.64 R16, [R1+0x3da8] ;  /* 0x003da80001107983 */ /* 0x001ee20000300a00 */
        /* <DEDUP_REMOVED lines=19> */
[----:B------:R0:W-:Y:S01]  /*abdc0*/  STL.64 [R1+0x860], R4 ;  /* 0x0008600401007387 */ /* 0x0001e20000100a00 */
[----:B------:R1:W-:Y:S03]  /*abdd0*/  STL.64 [R1+0x868], R6 ;  /* 0x0008680601007387 */ /* 0x0003e60000100a00 */
[----:B0-----:R-:W1:Y:S02]  /*abde0*/  LDL.LU.64 R4, [R1+0x3da0] ;  /* 0x003da00001047983 */ /* 0x001e640000300a00 */
[C---:B-1----:R-:W-:Y:S02]  /*abdf0*/  HMMA.16816.F32.BF16 R4, R20.reuse, R4, R24 ;  /* 0x000000041404723c */ /* 0x042fe40000041818 */
[----:B------:R-:W3:Y:S01]  /*abe00*/  LDL.LU.64 R26, [R1+0x3d98] ;  /* 0x003d9800011a7983 */ /* 0x000ee20000300a00 */
[----:B------:R-:W3:Y:S11]  /*abe10*/  LDL.LU.64 R24, [R1+0x3d90] ;  /* 0x003d900001187983 */ /* 0x000ef60000300a00 */
[----:B------:R-:W-:Y:S09]  /*abe20*/  @!UPT UIADD3 URZ, URZ, URZ, URZ ;  /* 0x0000003f3f3ff290 */ /* 0x000ff2000fffe03f */
[----:B------:R0:W-:Y:S01]  /*abe30*/  STL.64 [R1+0x850], R4 ;  /* 0x0008500401007387 */ /* 0x0001e20000100a00 */
[----:B------:R1:W-:Y:S03]  /*abe40*/  STL.64 [R1+0x858], R6 ;  /* 0x0008580601007387 */ /* 0x0003e60000100a00 */
[----:B0-----:R-:W3:Y:S02]  /*abe50*/  LDL.LU.64 R4, [R1+0x3d88] ;  /* 0x003d880001047983 */ /* 0x001ee40000300a00 */
[----:B---3--:R-:W-:Y:S02]  /*abe60*/  HMMA.16816.F32.BF16 R20, R20, R4, R24 ;  /* 0x000000041414723c */ /* 0x008fe40000041818 */
[----:B------:R-:W2:Y:S01]  /*abe70*/  LDL.LU.64 R24, [R1+0x3d80] ;  /* 0x003d800001187983 */ /* 0x000ea20000300a00 */
[----:B------:R-:W-:Y:S01]  /*abe80*/  IMAD.MOV.U32 R9, RZ, RZ, R4 ;  /* 0x000000ffff097224 */ /* 0x000fe200078e0004 */
[----:B------:R-:W-:Y:S11]  /*abe90*/  MOV R8, R5 ;  /* 0x0000000500087202 */ /* 0x000ff60000000f00 */
[----:B------:R-:W-:Y:S08]  /*abea0*/  @!UPT UIADD3 URZ, URZ, URZ, URZ ;  /* 0x0000003f3f3ff290 */ /* 0x000ff0000fffe03f */
[----:B------:R0:W-:Y:S01]  /*abeb0*/  STL.64 [R1+0x840], R20 ;  /* 0x0008401401007387 */ /* 0x0001e20000100a00 */
[----:B------:R3:W-:Y:S02]  /*abec0*/  STL.64 [R1+0x848], R22 ;  /* 0x0008481601007387 */ /* 0x0007e40000100a00 */
[----:B-1----:R-:W2:Y:S02]  /*abed0*/  LDL.LU.64 R6, [R1+0x3d78] ;  /* 0x003d780001067983 */ /* 0x002ea40000300a00 */
[----:B------:R-:W2:Y:S01]  /*abee0*/  LDL.LU.64 R4, [R1+0x3d70] ;  /* 0x003d700001047983 */ /* 0x000ea20000300a00 */
[----:B0-----:R-:W5:Y:S01]  /*abef0*/  LDL.LU R20, [R1+0x220] ;  /* 0x0002200001147983 */ /* 0x001f620000300800 */
[----:B------:R-:W5:Y:S02]  /*abf00*/  LDL.LU R21, [R1+0x224] ;  /* 0x0002240001157983 */ /* 0x000f640000300800 */
[----:B---3--:R-:W5:Y:S02]  /*abf10*/  LDL.LU R22, [R1+0x228] ;  /* 0x0002280001167983 */ /* 0x008f640000300800 */
[----:B------:R-:W5:Y:S01]  /*abf20*/  LDL.LU R23, [R1+0x22c] ;  /* 0x00022c0001177983 */ /* 0x000f620000300800 */
        /* <DEDUP_REMOVED lines=16> */
[----:B------:R-:W5:Y:S02]  /*ac030*/  LDL.LU.64 R24, [R1+0x3d38] ;  /* 0x003d380001187983 */ /* 0x000f640000300a00 */
[----:B-----5:R-:W-:Y:S11]  /*ac040*/  HMMA.16816.F32.BF16 R20, R4, R24, R20 ;  /* 0x000000180414723c */ /* 0x020ff60000041814 */
[----:B------:R-:W-:Y:S11]  /*ac050*/  @!UPT UIADD3 URZ, URZ, URZ, URZ ;  /* 0x0000003f3f3ff290 */ /* 0x000ff6000fffe03f */
[----:B------:R-:W-:Y:S01]  /*ac060*/  @!UPT UIADD3 URZ, URZ, URZ, URZ ;  /* 0x0000003f3f3ff290 */ /* 0x000fe2000fffe03f */
[----:B------:R0:W-:Y:S01]  /*ac070*/  STL.64 [R1+0xbe0], R20 ;  /* 0x000be01401007387 */ /* 0x0001e20000100a00 */
[----:B------:R1:W-:Y:S03]  /*ac080*/  STL.64 [R1+0xbe8], R22 ;  /* 0x000be81601007387 */ /* 0x0003e60000100a00 */
[----:B0-----:R-:W5:Y:S01]  /*ac090*/  LDL.LU R20, [R1+0x310] ;  /* 0x0003100001147983 */ /* 0x001f620000300800 */
[----:B------:R-:W5:Y:S02]  /*ac0a0*/  LDL.LU R21, [R1+0x314] ;  /* 0x0003140001157983 */ /* 0x000f640000300800 */
[----:B-1----:R-:W2:Y:S02]  /*ac0b0*/  LDL.LU R22, [R1+0x318] ;  /* 0x0003180001167983 */ /* 0x002ea40000300800 */
[----:B------:R-:W2:Y:S02]  /*ac0c0*/  LDL.LU R23, [R1+0x31c] ;  /* 0x00031c0001177983 */ /* 0x000ea40000300800 */
[----:B--2---:R-:W-:Y:S01]  /*ac0d0*/  STL.64 [R1+0x3d28], R22 ;  /* 0x003d281601007387 */ /* 0x004fe20000100a00 */
[----:B-----5:R0:W-:Y:S03]  /*ac0e0*/  STL.64 [R1+0x3d20], R20 ;  /* 0x003d201401007387 */ /* 0x0201e60000100a00 */
[----:B0-----:R-:W2:Y:S01]  /*ac0f0*/  LDL.LU R20, [R1+0x270] ;  /* 0x0002700001147983 */ /* 0x001ea20000300800 */
[----:B------:R-:W2:Y:S02]  /*ac100*/  LDL.LU R21, [R1+0x274] ;  /* 0x0002740001157983 */ /* 0x000ea40000300800 */
[----:B------:R-:W2:Y:S02]  /*ac110*/  LDL.LU R22, [R1+0x278] ;  /* 0x0002780001167983 */ /* 0x000ea40000300800 */
[----:B------:R-:W2:Y:S01]  /*ac120*/  LDL.LU R23, [R1+0x27c] ;  /* 0x00027c0001177983 */ /* 0x000ea20000300800 */
[----:B---3--:R-:W-:Y:S01]  /*ac130*/  STL.64 [R1+0x3cf0], R26 ;  /* 0x003cf01a01007387 */ /* 0x008fe20000100a00 */
[----:B------:R0:W-:Y:S02]  /*ac140*/  STL.64 [R1+0x3ce8], R24 ;  /* 0x003ce81801007387 */ /* 0x0001e40000100a00 */
[----:B0-----:R-:W-:-:S02]  /*ac150*/  MOV R24, R11 ;  /* 0x0000000b00187202 */ /* 0x001fc40000000f00 */
[----:B------:R-:W-:-:S07]  /*ac160*/  MOV R25, R10 ;  /* 0x0000000a00197202 */ /* 0x000fce0000000f00 */
[C---:B------:R-:W-:Y:S01]  /*ac170*/  HMMA.16816.F32.BF16 R24, R4.reuse, R24, R12 ;  /* 0x000000180418723c */ /* 0x040fe2000004180c */
[----:B------:R-:W2:Y:S11]  /*ac180*/  LDL.LU.64 R12, [R1+0x3d30] ;  /* 0x003d3000010c7983 */ /* 0x000eb60000300a00 */
[----:B------:R-:W-:Y:S11]  /*ac190*/  @!UPT UIADD3 URZ, URZ, URZ, URZ ;  /* 0x0000003f3f3ff290 */ /* 0x000ff6000fffe03f */
[----:B------:R0:W-:Y:S02]  /*ac1a0*/  STL.64 [R1+0xbd0], R24 ;  /* 0x000bd01801007387 */ /* 0x0001e40000100a00 */
[----:B0-----:R-:W-:Y:S01]  /*ac1b0*/  IMAD.MOV.U32 R24, RZ, RZ, R9 ;  /* 0x000000ffff187224 */ /* 0x001fe200078e0009 */
[----:B------:R-:W-:Y:S02]  /*ac1c0*/  MOV R25, R8 ;  /* 0x0000000800197202 */ /* 0x000fe40000000f00 */
[----:B------:R-:W0:Y:S04]  /*ac1d0*/  LDSM.16.M88.4 R8, [R29+0x6e080] ;  /* 0x06e080001d08783b */ /* 0x000e280000000200 */
[----:B------:R-:W-:Y:S01]  /*ac1e0*/  STL.64 [R1+0xbd8], R26 ;  /* 0x000bd81a01007387 */ /* 0x000fe20000100a00 */
[----:B------:R1:W-:Y:S03]  /*ac1f0*/  STL.64 [R1+0x3d08], R24 ;  /* 0x003d081801007387 */ /* 0x0003e60000100a00 */
[----:B-1----:R-:W3:Y:S01]  /*ac200*/  LDL.LU R24, [R1+0x3c0] ;  /* 0x0003c00001187983 */ /* 0x002ee20000300800 */
[----:B------:R-:W3:Y:S02]  /*ac210*/  LDL.LU R25, [R1+0x3c4] ;  /* 0x0003c40001197983 */ /* 0x000ee40000300800 */
[----:B------:R-:W3:Y:S02]  /*ac220*/  LDL.LU R26, [R1+0x3c8] ;  /* 0x0003c800011a7983 */ /* 0x000ee40000300800 */
[----:B------:R-:W3:Y:S01]  /*ac230*/  LDL.LU R27, [R1+0x3cc] ;  /* 0x0003cc00011b7983 */ /* 0x000ee20000300800 */
[----:B0-----:R-:W-:Y:S01]  /*ac240*/  STL.64 [R1+0x3d00], R10 ;  /* 0x003d000a01007387 */ /* 0x001fe20000100a00 */
[----:B------:R0:W-:Y:S03]  /*ac250*/  STL.64 [R1+0x3cf8], R8 ;  /* 0x003cf80801007387 */ /* 0x0001e60000100a00 */
[----:B0-----:R-:W5:Y:S01]  /*ac260*/  LDL.LU R8, [R1+0x3b0] ;  /* 0x0003b00001087983 */ /* 0x001f620000300800 */
[----:B------:R-:W5:Y:S02]  /*ac270*/  LDL.LU R9, [R1+0x3b4] ;  /* 0x0003b40001097983 */ /* 0x000f640000300800 */
[----:B------:R-:W3:Y:S02]  /*ac280*/  LDL.LU R10, [R1+0x3b8] ;  /* 0x0003b800010a7983 */ /* 0x000ee40000300800 */
[----:B------:R-:W3:Y:S01]  /*ac290*/  LDL.LU R11, [R1+0x3bc] ;  /* 0x0003bc00010b7983 */ /* 0x000ee20000300800 */
[----:B--2---:R-:W-:Y:S01]  /*ac2a0*/  HMMA.16816.F32.BF16 R12, R4, R12, R20 ;  /* 0x0000000c040c723c */ /* 0x004fe20000041814 */
[----:B---3--:R-:W-:Y:S01]  /*ac2b0*/  STL.64 [R1+0x3d18], R10 ;  /* 0x003d180a01007387 */ /* 0x008fe20000100a00 */
[----:B-----5:R0:W-:Y:S03]  /*ac2c0*/  STL.64 [R1+0x3d10], R8 ;  /* 0x003d100801007387 */ /* 0x0201e60000100a00 */
[----:B0-----:R-:W2:Y:S01]  /*ac2d0*/  LDL.64 R8, [R1+0xa0] ;  /* 0x0000a00001087983 */ /* 0x001ea20000100a00 */
[----:B------:R-:W3:Y:S02]  /*ac2e0*/  LDL.LU.64 R22, [R1+0x3d28] ;  /* 0x003d280001167983 */ /* 0x000ee40000300a00 */
[----:B------:R-:W3:Y:S01]  /*ac2f0*/  LDL.LU.64 R20, [R1+0x3d20] ;  /* 0x003d200001147983 */ /* 0x000ee20000300a00 */
[----:B------:R-:W0:Y:S11]  /*ac300*/  S2R R19, SR_TID.X ;  /* 0x0000000000137919 */ /* 0x000e360000002100 */
[----:B------:R-:W-:Y:S03]  /*ac310*/  @!UPT UIADD3 URZ, URZ, URZ, URZ ;  /* 0x0000003f3f3ff290 */ /* 0x000fe6000fffe03f */
[----:B------:R-:W-:Y:S02]  /*ac320*/  STL.64 [R1+0xbc0], R12 ;  /* 0x000bc00c01007387 */ /* 0x000fe40000100a00 */
[----:B------:R-:W-:Y:S02]  /*ac330*/  STL.64 [R1+0xbc8], R14 ;  /* 0x000bc80e01007387 */ /* 0x000fe40000100a00 */
[----:B------:R0:W1:Y:S02]  /*ac340*/  LDSM.16.M88.4 R12, [R29+0x6f080] ;  /* 0x06f080001d0c783b */ /* 0x0000640000000200 */
[C---:B0-----:R-:W-:Y:S02]  /*ac350*/  LOP3.LUT R29, R19.reuse, 0x7, RZ, 0xc0, !PT ;  /* 0x00000007131d7812 */ /* 0x041fe400078ec0ff */
[----:B------:R-:W-:-:S03]  /*ac360*/  SHF.L.U32 R18, R19, 0x8, RZ ;  /* 0x0000000813127819 */ /* 0x000fc600000006ff */
[----:B------:R-:W-:-:S05]  /*ac370*/  IMAD.SHL.U32 R29, R29, 0x10, RZ ;  /* 0x000000101d1d7824 */ /* 0x000fca00078e00ff */
[----:B------:R-:W-:-:S04]  /*ac380*/  LOP3.LUT R29, R29, 0xf00, R18, 0xf8, !PT ;  /* 0x00000f001d1d7812 */ /* 0x000fc800078ef812 */
[----:B------:R-:W-:-:S04]  /*ac390*/  LOP3.LUT R29, R29, 0x10, R19, 0x78, !PT ;  /* 0x000000101d1d7812 */ /* 0x000fc800078e7813 */
[----:B------:R-:W-:Y:S01]  /*ac3a0*/  LOP3.LUT R29, R29, 0x20, RZ, 0x3c, !PT ;  /* 0x000000201d1d7812 */ /* 0x000fe200078e3cff */
[----:B-1----:R-:W-:Y:S01]  /*ac3b0*/  STL [R1+0x3c7c], R15 ;  /* 0x003c7c0f01007387 */ /* 0x002fe20000100800 */
[----:B------:R-:W-:Y:S02]  /*ac3c0*/  STL [R1+0x3ca8], R14 ;  /* 0x003ca80e01007387 */ /* 0x000fe40000100800 */
[----:B------:R0:W-:Y:S02]  /*ac3d0*/  STL.64 [R1+0x3ca0], R12 ;  /* 0x003ca00c01007387 */ /* 0x0001e40000100a00 */
[----:B0-----:R-:W5:Y:S01]  /*ac3e0*/  LDL.LU.64 R12, [R1+0xf0] ;  /* 0x0000f000010c7983 */ /* 0x001f620000300a00 */
[C---:B---3--:R-:W-:Y:S03]  /*ac3f0*/  HMMA.16816.F32.BF16 R20, R4.reuse, R16, R20 ;  /* 0x000000100414723c */ /* 0x048fe60000041814 */
[----:B------:R0:W1:Y:S05]  /*ac400*/  LDSM.16.M88.4 R16, [R29+0x60080] ;  /* 0x060080001d10783b */ /* 0x00006a0000000200 */
[----:B--2---:R-:W-:Y:S01]  /*ac410*/  HMMA.16816.F32.BF16 R24, R4, R8, R24 ;  /* 0x000000080418723c */ /* 0x004fe20000041818 */
[----:B0-----:R-:W-:Y:S01]  /*ac420*/  IMAD.MOV.U32 R29, RZ, RZ, R9 ;  /* 0x000000ffff1d7224 */ /* 0x001fe200078e0009 */
[----:B-1----:R-:W-:Y:S11]  /*ac430*/  STL.64 [R1+0x3bd0], R18 ;  /* 0x003bd01201007387 */ /* 0x002ff60000100a00 */
[----:B------:R-:W-:Y:S02]  /*ac440*/  @!UPT UIADD3 URZ, URZ, URZ, URZ ;  /* 0x0000003f3f3ff290 */ /* 0x000fe4000fffe03f */
[----:B------:R-:W-:Y:S02]  /*ac450*/  STL.64 [R1+0xbb0], R20 ;  /* 0x000bb01401007387 */ /* 0x000fe40000100a00 */
[----:B------:R-:W-:Y:S02]  /*ac460*/  STL.64 [R1+0xbb8], R22 ;  /* 0x000bb81601007387 */ /* 0x000fe40000100a00 */
[----:B------:R0:W-:Y:S02]  /*ac470*/  STL.64 [R1+0x3bc8], R16 ;  /* 0x003bc81001007387 */ /* 0x0001e40000100a00 */
[----:B0-----:R-:W5:Y:S01]  /*ac480*/  LDL.LU R16, [R1+0x490] ;  /* 0x0004900001107983 */ /* 0x001f620000300800 */
[----:B------:R-:W5:Y:S02]  /*ac490*/  LDL.LU R17, [R1+0x494] ;  /* 0x0004940001117983 */ /* 0x000f640000300800 */
[----:B------:R-:W2:Y:S02]  /*ac4a0*/  LDL.LU.64 R10, [R1+0x3d18] ;  /* 0x003d1800010a7983 */ /* 0x000ea40000300a00 */
[----:B------:R-:W2:Y:S01]  /*ac4b0*/  LDL.LU.64 R8, [R1+0x3d10] ;  /* 0x003d100001087983 */ /* 0x000ea20000300a00 */
[----:B------:R0:W-:Y:S04]  /*ac4c0*/  STL.64 [R1+0xba0], R24 ;  /* 0x000ba01801007387 */ /* 0x0001e80000100a00 */
[----:B0-----:R-:W2:Y:S04]  /*ac4d0*/  LDL.LU.64 R24, [R1+0x3d08] ;  /* 0x003d080001187983 */ /* 0x001ea80000300a00 */
[----:B------:R-:W0:Y:S01]  /*ac4e0*/  S2R R23, SR_TID.X ;  /* 0x0000000000177919 */ /* 0x000e220000002100 */
[----:B----4-:R-:W-:Y:S01]  /*ac4f0*/  MOV R19, R0 ;  /* 0x0000000000137202 */ /* 0x010fe20000000f00 */
[----:B------:R-:W-:-:S05]  /*ac500*/  MOV R0, R27 ;  /* 0x0000001b00007202 */ /* 0x000fca0000000f00 */
[----:B------:R1:W-:Y:S01]  /*ac510*/  STL [R1+0x3624], R0 ;  /* 0x0036240001007387 */ /* 0x0003e20000100800 */
[C---:B0-----:R-:W-:Y:S01]  /*ac520*/  LOP3.LUT R21, R23.reuse, 0x7, RZ, 0xc0, !PT ;  /* 0x0000000717157812 */ /* 0x041fe200078ec0ff */
[----:B------:R-:W-:-:S03]  /*ac530*/  IMAD.SHL.U32 R22, R23, 0x100, RZ ;  /* 0x0000010017167824 */ /* 0x000fc600078e00ff */
[----:B-1----:R-:W-:-:S04]  /*ac540*/  SHF.L.U32 R0, R21, 0x4, RZ ;  /* 0x0000000415007819 */ /* 0x002fc800000006ff */
[----:B------:R-:W-:-:S04]  /*ac550*/  LOP3.LUT R0, R0, 0xf00, R22, 0xf8, !PT ;  /* 0x00000f0000007812 */ /* 0x000fc800078ef816 */
[----:B------:R-:W-:-:S04]  /*ac560*/  LOP3.LUT R0, R0, 0x10, R23, 0x78, !PT ;  /* 0x0000001000007812 */ /* 0x000fc800078e7817 */
[----:B------:R-:W-:-:S05]  /*ac570*/  LOP3.LUT R0, R0, 0x20, RZ, 0x3c, !PT ;  /* 0x0000002000007812 */ /* 0x000fca00078e3cff */
[----:B------:R-:W0:Y:S01]  /*ac580*/  LDSM.16.M88.4 R20, [R0+0x61080] ;  /* 0x061080000014783b */ /* 0x000e220000000200 */
[----:B------:R-:W-:Y:S01]  /*ac590*/  MOV R18, R2 ;  /* 0x0000000200127202 */ /* 0x000fe20000000f00 */
[----:B------:R-:W-:-:S05]  /*ac5a0*/  MOV R2, R26 ;  /* 0x0000001a00027202 */ /* 0x000fca0000000f00 */
[----:B------:R-:W-:Y:S04]  /*ac5b0*/  STL [R1+0x3620], R2 ;  /* 0x0036200201007387 */ /* 0x000fe80000100800 */
[----:B0-----:R-:W-:Y:S01]  /*ac5c0*/  STL.64 [R1+0x3b68], R22 ;  /* 0x003b681601007387 */ /* 0x001fe20000100a00 */
[----:B------:R-:W-:Y:S01]  /*ac5d0*/  STL.64 [R1+0x3b60], R20 ;  /* 0x003b601401007387 */ /* 0x000fe20000100a00 */
[----:B--2---:R-:W-:Y:S02]  /*ac5e0*/  HMMA.16816.F32.BF16 R4, R4, R24, R8 ;  /* 0x000000180404723c */ /* 0x004fe40000041808 */
[----:B------:R-:W2:Y:S01]  /*ac5f0*/  LDL.LU.64 R10, [R1+0x3d00] ;  /* 0x003d0000010a7983 */ /* 0x000ea20000300a00 */
[----:B------:R-:W2:Y:S02]  /*ac600*/  LDL.LU.64 R8, [R1+0x3cf8] ;  /* 0x003cf80001087983 */ /* 0x000ea40000300a00 */
[----:B------:R-:W3:Y:S02]  /*ac610*/  LDL.LU.64 R26, [R1+0x3cf0] ;  /* 0x003cf000011a7983 */ /* 0x000ee40000300a00 */
[----:B------:R-:W4:Y:S11]  /*ac620*/  LDL.LU.64 R24, [R1+0x3ce8] ;  /* 0x003ce80001187983 */ /* 0x000f360000300a00 */
[----:B------:R-:W-:Y:S05]  /*ac630*/  @!UPT UIADD3 URZ, URZ, URZ, URZ ;  /* 0x0000003f3f3ff290 */ /* 0x000fea000fffe03f */
[----:B------:R-:W-:Y:S01]  /*ac640*/  STL.64 [R1+0xb90], R4 ;  /* 0x000b900401007387 */ /* 0x000fe20000100a00 */
[----:B------:R-:W-:Y:S02]  /*ac650*/  STL.64 [R1+0xb98], R6 ;  /* 0x000b980601007387 */ /* 0x000fe40000100a00 */
[----:B------:R-:W0:Y:S04]  /*ac660*/  LDSM.16.M88.4 R4, [R0+0x62080] ;  /* 0x062080000004783b */ /* 0x000e280000000200 */
[----:B------:R-:W-:Y:S01]  /*ac670*/  STL [R1+0x3b58], R0 ;  /* 0x003b580001007387 */ /* 0x000fe20000100800 */
[----:B0-----:R-:W-:Y:S01]  /*ac680*/  STL.64 [R1+0x3af0], R6 ;  /* 0x003af00601007387 */ /* 0x001fe20000100a00 */
[----:B------:R0:W-:Y:S03]  /*ac690*/  STL.64 [R1+0x3ae8], R4 ;  /* 0x003ae80401007387 */ /* 0x0001e60000100a00 */
[----:B0-----:R-:W2:Y:S01]  /*ac6a0*/  LDL.LU.64 R4, [R1+0x90] ;  /* 0x0000900001047983 */ /* 0x001ea20000300a00 */
[----:B------:R-:W2:Y:S01]  /*ac6b0*/  LDL.64 R6, [R1+0x98] ;  /* 0x0000980001067983 */ /* 0x000ea20000100a00 */
[----:B------:R-:W-:Y:S01]  /*ac6c0*/  MOV R20, R28 ;  /* 0x0000001c00147202 */ /* 0x000fe20000000f00 */
[----:B------:R-:W-:Y:S01]  /*ac6d0*/  IMAD.MOV.U32 R21, RZ, RZ, R3 ;  /* 0x000000ffff157224 */ /* 0x000fe200078e0003 */
[----:B--2---:R-:W-:Y:S01]  /*ac6e0*/  STL.64 [R1+0x3c88], R6 ;  /* 0x003c880601007387 */ /* 0x004fe20000100a00 */
[----:B------:R0:W-:Y:S03]  /*ac6f0*/  STL.64 [R1+0x3c80], R4 ;  /* 0x003c800401007387 */ /* 0x0001e60000100a00 */
[----:B0-----:R-:W2:Y:S01]  /*ac700*/  LDL.LU R4, [R1+0x4a0] ;  /* 0x0004a00001047983 */ /* 0x001ea20000300800 */
[----:B------:R-:W2:Y:S02]  /*ac710*/  LDL.LU R5, [R1+0x4a4] ;  /* 0x0004a40001057983 */ /* 0x000ea40000300800 */
[----:B------:R-:W2:Y:S02]  /*ac720*/  LDL.LU R6, [R1+0x4a8] ;  /* 0x0004a80001067983 */ /* 0x000ea40000300800 */
[----:B------:R-:W2:Y:S02]  /*ac730*/  LDL.LU R7, [R1+0x4ac] ;  /* 0x0004ac0001077983 */ /* 0x000ea40000300800 */
[C---:B--2---:R-:W-:Y:S01]  /*ac740*/  HMMA.16816.F32.BF16 R4, R8.reuse, R20, R4 ;  /* 0x000000140804723c */ /* 0x044fe20000041804 */
[----:B------:R-:W2:Y:S04]  /*ac750*/  LDL.LU.64 R20, [R1+0xc0] ;  /* 0x0000c00001147983 */ /* 0x000ea80000300a00 */
[----:B--2---:R-:W-:Y:S11]  /*ac760*/  STL.64 [R1+0x3cc0], R20 ;  /* 0x003cc01401007387 */ /* 0x004ff60000100a00 */
[----:B------:R-:W-:Y:S07]  /*ac770*/  @!UPT UIADD3 URZ, URZ, URZ, URZ ;  /* 0x0000003f3f3ff290 */ /* 0x000fee000fffe03f */
[----:B------:R-:W-:Y:S02]  /*ac780*/  STL.64 [R1+0xb80], R4 ;  /* 0x000b800401007387 */ /* 0x000fe40000100a00 */
[----:B------:R5:W-:Y:S02]  /*ac790*/  STL.64 [R1+0xb88], R6 ;  /* 0x000b880601007387 */ /* 0x000be40000100a00 */
[C---:B-----5:R-:W-:Y:S11]  /*ac7a0*/  HMMA.16816.F32.BF16 R4, R8.reuse, R12, R16 ;  /* 0x0000000c0804723c */ /* 0x060ff60000041810 */
[----:B------:R-:W-:Y:S11]  /*ac7b0*/  @!UPT UIADD3 URZ, URZ, URZ, URZ ;  /* 0x0000003f3f3ff290 */ /* 0x000ff6000fffe03f */
[----:B------:R-:W-:Y:S01]  /*ac7c0*/  @!UPT UIADD3 URZ, URZ, URZ, URZ ;  /* 0x0000003f3f3ff290 */ /* 0x000fe2000fffe03f */
[----:B------:R-:W-:Y:S01]  /*ac7d0*/  STL.64 [R1+0xb40], R4 ;  /* 0x000b400401007387 */ /* 0x000fe20000100a00 */
[----:B------:R-:W-:Y:S02]  /*ac7e0*/  STL.64 [R1+0xb48], R6 ;  /* 0x000b480601007387 */ /* 0x000fe40000100a00 */
[----:B------:R-:W2:Y:S01]  /*ac7f0*/  LDL.LU.64 R20, [R1+0xd0] ;  /* 0x0000d00001147983 */ /* 0x000ea20000300a00 */
[----:B------:R-:W-:Y:S02]  /*ac800*/  MOV R28, R12 ;  /* 0x0000000c001c7202 */ /* 0x000fe40000000f00 */
[----:B------:R-:W-:Y:S01]  /*ac810*/  MOV R3, R13 ;  /* 0x0000000d00037202 */ /* 0x000fe20000000f00 */
[----:B--2---:R0:W-:Y:S04]  /*ac820*/  STL.64 [R1+0x3cd8], R20 ;  /* 0x003cd81401007387 */ /* 0x0041e80000100a00 */
[----:B0-----:R-:W4:Y:S01]  /*ac830*/  LDL.LU R20, [R1+0x480] ;  /* 0x0004800001147983 */ /* 0x001f220000300800 */
[----:B------:R-:W4:Y:S02]  /*ac840*/  LDL.LU R21, [R1+0x484] ;  /* 0x0004840001157983 */ /* 0x000f240000300800 */
[----:B------:R-:W4:Y:S02]  /*ac850*/  LDL.LU R22, [R1+0x488] ;  /* 0x0004880001167983 */ /* 0x000f240000300800 */
[----:B------:R-:W4:Y:S01]  /*ac860*/  LDL.LU R23, [R1+0x48c] ;  /* 0x00048c0001177983 */ /* 0x000f220000300800 */
[----:B------:R-:W2:Y:S01]  /*ac870*/  LDL.LU R4, [R1+0x440] ;  /* 0x0004400001047983 */ /* 0x000ea20000300800 */
[----:B------:R-:W2:Y:S02]  /*ac880*/  LDL.LU R5, [R1+0x444] ;  /* 0x0004440001057983 */ /* 0x000ea40000300800 */
[----:B------:R-:W5:Y:S02]  /*ac890*/  LDL.LU R6, [R1+0x448] ;  /* 0x0004480001067983 */ /* 0x000f640000300800 */
[----:B------:R-:W5:Y:S01]  /*ac8a0*/  LDL.LU R7, [R1+0x44c] ;  /* 0x00044c0001077983 */ /* 0x000f620000300800 */
        /* <DEDUP_REMOVED lines=10> */
[----:B----4-:R-:W-:Y:S01]  /*ac950*/  HMMA.16816.F32.BF16 R20, R8, R24, R20 ;  /* 0x000000180814723c */ /* 0x010fe20000041814 */
[----:B--2---:R-:W-:Y:S01]  /*ac960*/  STL.64 [R1+0x3cd0], R14 ;  /* 0x003cd00e01007387 */ /* 0x004fe20000100a00 */
[----:B------:R0:W-:Y:S03]  /*ac970*/  STL.64 [R1+0x3cc8], R12 ;  /* 0x003cc80c01007387 */ /* 0x0001e60000100a00 */
[----:B0-----:R-:W2:Y:S01]  /*ac980*/  LDL.LU R12, [R1+0x470] ;  /* 0x00047000010c7983 */ /* 0x001ea20000300800 */
[----:B------:R-:W2:Y:S02]  /*ac990*/  LDL.LU R13, [R1+0x474] ;  /* 0x00047400010d7983 */ /* 0x000ea40000300800 */
[----:B------:R-:W2:Y:S02]  /*ac9a0*/  LDL.LU R14, [R1+0x478] ;  /* 0x00047800010e7983 */ /* 0x000ea40000300800 */
[----:B------:R-:W2:Y:S01]  /*ac9b0*/  LDL.LU R15, [R1+0x47c] ;  /* 0x00047c00010f7983 */ /* 0x000ea20000300800 */
[----:B-----5:R-:W-:Y:S01]  /*ac9c0*/  STL.64 [R1+0x3c98], R6 ;  /* 0x003c980601007387 */ /* 0x020fe20000100a00 */
[----:B------:R0:W-:Y:S03]  /*ac9d0*/  STL.64 [R1+0x3c90], R4 ;  /* 0x003c900401007387 */ /* 0x0001e60000100a00 */
[----:B0-----:R-:W4:Y:S01]  /*ac9e0*/  LDL.LU.64 R4, [R1+0xb0] ;  /* 0x0000b00001047983 */ /* 0x001f220000300a00 */
[----:B------:R-:W5:Y:S02]  /*ac9f0*/  LDL.LU R16, [R1+0x1b0] ;  /* 0x0001b00001107983 */ /* 0x000f640000300800 */
[----:B------:R-:W5:Y:S02]  /*aca00*/  LDL.LU R17, [R1+0x1b4] ;  /* 0x0001b40001117983 */ /* 0x000f640000300800 */
[----:B------:R-:W2:Y:S01]  /*aca10*/  LDL.LU R18, [R1+0x1b8] ;  /* 0x0001b80001127983 */ /* 0x000ea20000300800 */
[----:B------:R-:W2:Y:S04]  /*aca20*/  LDL.LU R19, [R1+0x1bc] ;  /* 0x0001bc0001137983 */ /* 0x000ea80000300800 */
[----:B--2---:R-:W-:Y:S01]  /*aca30*/  STL.64 [R1+0x3be0], R18 ;  /* 0x003be01201007387 */ /* 0x004fe20000100a00 */
[----:B-----5:R0:W-:Y:S03]  /*aca40*/  STL.64 [R1+0x3bd8], R16 ;  /* 0x003bd81001007387 */ /* 0x0201e60000100a00 */
[----:B0-----:R-:W2:Y:S01]  /*aca50*/  LDL.LU R16, [R1+0xa0] ;  /* 0x0000a00001107983 */ /* 0x001ea20000300800 */
[----:B------:R-:W-:-:S02]  /*aca60*/  IMAD.MOV.U32 R17, RZ, RZ, R29 ;  /* 0x000000ffff117224 */ /* 0x000fc400078e001d */
[----:B------:R-:W5:Y:S02]  /*aca70*/  LDL.LU R29, [R1+0x3ce0] ;  /* 0x003ce000011d7983 */ /* 0x000f640000300800 */
[----:B------:R0:W-:Y:S01]  /*aca80*/  STL.64 [R1+0x830], R20 ;  /* 0x0008301401007387 */ /* 0x0001e20000100a00 */
[----:B------:R-:W-:Y:S04]  /*aca90*/  STL.64 [R1+0x838], R22 ;  /* 0x0008381601007387 */ /* 0x000fe80000100a00 */
[----:B0-----:R-:W2:Y:S01]  /*acaa0*/  LDL.LU.64 R20, [R1+0x3cd8] ;  /* 0x003cd80001147983 */ /* 0x001ea20000300a00 */
[----:B---3--:R-:W-:Y:S02]  /*acab0*/  STL.64 [R1+0x3c50], R26 ;  /* 0x003c501a01007387 */ /* 0x008fe40000100a00 */
[----:B------:R0:W-:Y:S02]  /*acac0*/  STL.64 [R1+0x3c48], R24 ;  /* 0x003c481801007387 */ /* 0x0001e40000100a00 */
[----:B0-----:R-:W3:Y:S01]  /*acad0*/  LDL.LU R24, [R1+0x3a0] ;  /* 0x0003a00001187983 */ /* 0x001ee20000300800 */
[----:B------:R-:W3:Y:S02]  /*acae0*/  LDL.LU R25, [R1+0x3a4] ;  /* 0x0003a40001197983 */ /* 0x000ee40000300800 */
[----:B------:R-:W3:Y:S02]  /*acaf0*/  LDL.LU R26, [R1+0x3a8] ;  /* 0x0003a800011a7983 */ /* 0x000ee40000300800 */
        /* <DEDUP_REMOVED lines=18> */
[----:B------:R-:W3:Y:S02]  /*acc20*/  LDL.LU R20, [R1+0x180] ;  /* 0x0001800001147983 */ /* 0x000ee40000300800 */
[----:B------:R-:W3:Y:S01]  /*acc30*/  LDL.LU R21, [R1+0x184] ;  /* 0x0001840001157983 */ /* 0x000ee20000300800 */
[----:B------:R-:W3:Y:S01]  /*acc40*/  LDL.LU R22, [R1+0x188] ;  /* 0x0001880001167983 */ /* 0x000ee20000300800 */
[----:B-----5:R-:W-:Y:S01]  /*acc50*/  MOV R23, R29 ;  /* 0x0000001d00177202 */ /* 0x020fe20000000f00 */
[----:B----4-:R-:W-:Y:S01]  /*acc60*/  MOV R29, R5 ;  /* 0x00000005001d7202 */ /* 0x010fe20000000f00 */
[C---:B--2---:R-:W-:Y:S03]  /*acc70*/  HMMA.16816.F32.BF16 R12, R8.reuse, R4, R12 ;  /* 0x00000004080c723c */ /* 0x044fe6000004180c */
[----:B---3--:R-:W-:Y:S01]  /*acc80*/  STL.64 [R1+0x3bb8], R22 ;  /* 0x003bb81601007387 */ /* 0x008fe20000100a00 */
[----:B------:R0:W-:Y:S03]  /*acc90*/  STL.64 [R1+0x3bb0], R20 ;  /* 0x003bb01401007387 */ /* 0x0001e60000100a00 */
[----:B0-----:R-:W2:Y:S01]  /*acca0*/  LDL.LU.64 R20, [R1+0x100] ;  /* 0x0001000001147983 */ /* 0x001ea20000300a00 */
[----:B------:R-:W3:Y:S11]  /*accb0*/  LDL.64 R22, [R1+0x108] ;  /* 0x0001080001167983 */ /* 0x000ef60000100a00 */
[----:B------:R-:W-:Y:S04]  /*accc0*/  @!UPT UIADD3 URZ, URZ, URZ, URZ ;  /* 0x0000003f3f3ff290 */ /* 0x000fe8000fffe03f */
[----:B------:R-:W-:Y:S01]  /*accd0*/  STL.64 [R1+0x7c0], R12 ;  /* 0x0007c00c01007387 */ /* 0x000fe20000100a00 */
[----:B------:R0:W-:Y:S03]  /*acce0*/  STL.64 [R1+0x7c8], R14 ;  /* 0x0007c80e01007387 */ /* 0x0001e60000100a00 */
[----:B0-----:R-:W2:Y:S01]  /*accf0*/  LDL.LU R14, [R1+0x3ca8] ;  /* 0x003ca800010e7983 */ /* 0x001ea20000300800 */
[----:B------:R-:W2:Y:S02]  /*acd00*/  LDL.LU.64 R12, [R1+0x3ca0] ;  /* 0x003ca000010c7983 */ /* 0x000ea40000300a00 */
[----:B------:R-:W-:Y:S02]  /*acd10*/  IMAD.MOV.U32 R15, RZ, RZ, R4 ;  /* 0x000000ffff0f7224 */ /* 0x000fe400078e0004 */
[----:B------:R-:W4:Y:S01]  /*acd20*/  LDL.LU.64 R6, [R1+0x3c98] ;  /* 0x003c980001067983 */ /* 0x000f220000300a00 */
[----:B------:R-:W4:Y:S02]  /*acd30*/  LDL.LU.64 R4, [R1+0x3c90] ;  /* 0x003c900001047983 */ /* 0x000f240000300a00 */
[----:B----4-:R-:W-:Y:S11]  /*acd40*/  HMMA.16816.F32.BF16 R4, R8, R16, R4 ;  /* 0x000000100804723c */ /* 0x010ff60000041804 */
[----:B------:R-:W-:Y:S11]  /*acd50*/  @!UPT UIADD3 URZ, URZ, URZ, URZ ;  /* 0x0000003f3f3ff290 */ /* 0x000ff6000fffe03f */
[----:B------:R-:W-:Y:S01]  /*acd60*/  @!UPT UIADD3 URZ, URZ, URZ, URZ ;  /* 0x0000003f3f3ff290 */ /* 0x000fe2000fffe03f */
[----:B------:R-:W-:Y:S01]  /*acd70*/  STL.64 [R1+0x7a0], R4 ;  /* 0x0007a00401007387 */ /* 0x000fe20000100a00 */
[----:B------:R0:W-:Y:S03]  /*acd80*/  STL.64 [R1+0x7a8], R6 ;  /* 0x0007a80601007387 */ /* 0x0001e60000100a00 */
[----:B0-----:R-:W4:Y:S01]  /*acd90*/  LDL.LU.64 R6, [R1+0x3c88] ;  /* 0x003c880001067983 */ /* 0x001f220000300a00 */
[----:B------:R-:W5:Y:S02]  /*acda0*/  LDL.LU.64 R4, [R1+0x3c80] ;  /* 0x003c800001047983 */ /* 0x000f640000300a00 */
[----:B------:R0:W-:Y:S02]  /*acdb0*/  STL.64 [R1+0x3bf8], R16 ;  /* 0x003bf81001007387 */ /* 0x0001e40000100a00 */
[----:B0-----:R-:W-:Y:S01]  /*acdc0*/  MOV R16, R15 ;  /* 0x0000000f00107202 */ /* 0x001fe20000000f00 */
[----:B------:R-:W-:Y:S01]  /*acdd0*/  IMAD.MOV.U32 R17, RZ, RZ, R29 ;  /* 0x000000ffff117224 */ /* 0x000fe200078e001d */
[----:B------:R-:W2:Y:S01]  /*acde0*/  LDL.LU R15, [R1+0x3c7c] ;  /* 0x003c7c00010f7983 */ /* 0x000ea20000300800 */
[----:B------:R-:W2:Y:S03]  /*acdf0*/  LDL.LU R29, [R1+0x3c78] ;  /* 0x003c7800011d7983 */ /* 0x000ea60000300800 */
[----:B------:R0:W-:Y:S02]  /*ace00*/  STL.64 [R1+0x3c10], R16 ;  /* 0x003c101001007387 */ /* 0x0001e40000100a00 */
[----:B0-----:R-:W-:-:S02]  /*ace10*/  MOV R16, R19 ;  /* 0x0000001300107202 */ /* 0x001fc40000000f00 */
[----:B------:R-:W-:-:S05]  /*ace20*/  MOV R17, R18 ;  /* 0x0000001200117202 */ /* 0x000fca0000000f00 */
[----:B------:R0:W-:Y:S01]  /*ace30*/  STL.64 [R1+0x3c28], R16 ;  /* 0x003c281001007387 */ /* 0x0001e20000100a00 */
[----:B-----5:R-:W-:Y:S07]  /*ace40*/  HMMA.16816.F32.BF16 R8, R8, R4, R24 ;  /* 0x000000040808723c */ /* 0x020fee0000041818 */
[----:B------:R-:W-:Y:S01]  /*ace50*/  IMAD.MOV.U32 R24, RZ, RZ, R28 ;  /* 0x000000ffff187224 */ /* 0x000fe200078e001c */
[----:B------:R-:W-:Y:S01]  /*ace60*/  MOV R25, R3 ;  /* 0x0000000300197202 */ /* 0x000fe20000000f00 */
[----:B------:R-:W5:Y:S11]  /*ace70*/  LDL.LU R28, [R1+0x3c74] ;  /* 0x003c7400011c7983 */ /* 0x000f760000300800 */
[----:B------:R-:W-:Y:S03]  /*ace80*/  @!UPT UIADD3 URZ, URZ, URZ, URZ ;  /* 0x0000003f3f3ff290 */ /* 0x000fe6000fffe03f */
[----:B------:R-:W-:Y:S01]  /*ace90*/  STL.64 [R1+0x750], R8 ;  /* 0x0007500801007387 */ /* 0x000fe20000100a00 */
[----:B------:R-:W-:Y:S02]  /*acea0*/  STL.64 [R1+0x758], R10 ;  /* 0x0007580a01007387 */ /* 0x000fe40000100a00 */
[----:B------:R-:W2:Y:S02]  /*aceb0*/  LDL.LU R3, [R1+0x3c70] ;  /* 0x003c700001037983 */ /* 0x000ea40000300800 */
[----:B------:R1:W-:Y:S01]  /*acec0*/  STL.64 [R1+0x3c68], R24 ;  /* 0x003c681801007387 */ /* 0x0003e20000100a00 */
[----:B0-----:R-:W2:Y:S01]  /*aced0*/  LDL.LU R16, [R1+0x1f0] ;  /* 0x0001f00001107983 */ /* 0x001ea20000300800 */
[----:B------:R-:W2:Y:S02]  /*acee0*/  LDL.LU R17, [R1+0x1f4] ;  /* 0x0001f40001117983 */ /* 0x000ea40000300800 */
[----:B------:R-:W2:Y:S02]  /*acef0*/  LDL.LU R18, [R1+0x1f8] ;  /* 0x0001f80001127983 */ /* 0x000ea40000300800 */
[----:B------:R-:W2:Y:S01]  /*acf00*/  LDL.LU R19, [R1+0x1fc] ;  /* 0x0001fc0001137983 */ /* 0x000ea20000300800 */
[----:B-1----:R-:W3:Y:S01]  /*acf10*/  LDL.LU R24, [R1+0x300] ;  /* 0x0003000001187983 */ /* 0x002ee20000300800 */
        /* <DEDUP_REMOVED lines=19> */
[----:B------:R-:W2:Y:S02]  /*ad050*/  LDL.LU R6, [R1+0x1c8] ;  /* 0x0001c80001067983 */ /* 0x000ea40000300800 */
[----:B------:R-:W2:Y:S01]  /*ad060*/  LDL.LU R7, [R1+0x1cc] ;  /* 0x0001cc0001077983 */ /* 0x000ea20000300800 */
[C---:B---3--:R-:W-:Y:S01]  /*ad070*/  HMMA.16816.F32.BF16 R24, R12.reuse, R20, R24 ;  /* 0x000000140c18723c */ /* 0x048fe20000041818 */
        /* <DEDUP_REMOVED lines=12> */
[----:B------:R-:W3:Y:S04]  /*ad140*/  LDL R10, [R1+0xd8] ;  /* 0x0000d800010a7983 */ /* 0x000ee80000100800 */
[----:B------:R-:W3:Y:S01]  /*ad150*/  LDL R11, [R1+0xdc] ;  /* 0x0000dc00010b7983 */ /* 0x000ee20000100800 */
[----:B------:R0:W-:Y:S02]  /*ad160*/  STL.64 [R1+0x740], R24 ;  /* 0x0007401801007387 */ /* 0x0001e40000100a00 */
[----:B------:R1:W-:Y:S01]  /*ad170*/  STL.64 [R1+0x748], R26 ;  /* 0x0007481a01007387 */ /* 0x0003e20000100a00 */
[----:B0-----:R-:W1:Y:S02]  /*ad180*/  LDL.LU.64 R24, [R1+0x3c68] ;  /* 0x003c680001187983 */ /* 0x001e640000300a00 */
[C---:B-1----:R-:W-:Y:S02]  /*ad190*/  HMMA.16816.F32.BF16 R24, R12.reuse, R24, R16 ;  /* 0x000000180c18723c */ /* 0x042fe40000041810 */
[----:B------:R-:W4:Y:S01]  /*ad1a0*/  LDL.LU.64 R18, [R1+0x3c60] ;  /* 0x003c600001127983 */ /* 0x000f220000300a00 */
[----:B------:R-:W4:Y:S11]  /*ad1b0*/  LDL.LU.64 R16, [R1+0x3c58] ;  /* 0x003c580001107983 */ /* 0x000f360000300a00 */
[----:B------:R-:W-:Y:S09]  /*ad1c0*/  @!UPT UIADD3 URZ, URZ, URZ, URZ ;  /* 0x0000003f3f3ff290 */ /* 0x000ff2000fffe03f */
[----:B------:R-:W-:Y:S01]  /*ad1d0*/  STL.64 [R1+0x720], R24 ;  /* 0x0007201801007387 */ /* 0x000fe20000100a00 */
[----:B------:R0:W-:Y:S03]  /*ad1e0*/  STL.64 [R1+0x728], R26 ;  /* 0x0007281a01007387 */ /* 0x0001e60000100a00 */
[----:B0-----:R-:W2:Y:S01]  /*ad1f0*/  LDL.LU.64 R26, [R1+0x3c50] ;  /* 0x003c5000011a7983 */ /* 0x001ea20000300a00 */
        /* <DEDUP_REMOVED lines=8> */
[----:B------:R-:W-:Y:S01]  /*ad280*/  MOV R8, R2 ;  /* 0x0000000200087202 */ /* 0x000fe20000000f00 */
[----:B------:R-:W-:Y:S01]  /*ad290*/  IMAD.MOV.U32 R9, RZ, RZ, R0 ;  /* 0x000000ffff097224 */ /* 0x000fe200078e0000 */
[----:B--2---:R0:W-:Y:S01]  /*ad2a0*/  STL.64 [R1+0x3bc0], R26 ;  /* 0x003bc01a01007387 */ /* 0x0041e20000100a00 */
[----:B------:R-:W2:Y:S02]  /*ad2b0*/  LDL.LU R24, [R1+0x1a0] ;  /* 0x0001a00001187983 */ /* 0x000ea40000300800 */
[----:B------:R-:W2:Y:S01]  /*ad2c0*/  LDL.LU R25, [R1+0x1a4] ;  /* 0x0001a40001197983 */ /* 0x000ea20000300800 */
[----:B0-----:R-:W-:-:S02]  /*ad2d0*/  MOV R26, R3 ;  /* 0x00000003001a7202 */ /* 0x001fc40000000f00 */
[----:B-----5:R-:W-:Y:S01]  /*ad2e0*/  MOV R27, R28 ;  /* 0x0000001c001b7202 */ /* 0x020fe20000000f00 */
[----:B------:R-:W5:Y:S01]  /*ad2f0*/  LDL.LU R3, [R1+0x3c34] ;  /* 0x003c340001037983 */ /* 0x000f620000300800 */
[----:B------:R-:W2:Y:S01]  /*ad300*/  LDL.LU R28, [R1+0x3c30] ;  /* 0x003c3000011c7983 */ /* 0x000ea20000300800 */
[C---:B----4-:R-:W-:Y:S11]  /*ad310*/  HMMA.16816.F32.BF16 R16, R12.reuse, R8, R16 ;  /* 0x000000080c10723c */ /* 0x050ff60000041810 */
[----:B------:R-:W-:Y:S11]  /*ad320*/  @!UPT UIADD3 URZ, URZ, URZ, URZ ;  /* 0x0000003f3f3ff290 */ /* 0x000ff6000fffe03f */
[----:B------:R-:W-:Y:S01]  /*ad330*/  @!UPT UIADD3 URZ, URZ, URZ, URZ ;  /* 0x0000003f3f3ff290 */ /* 0x000fe2000fffe03f */
[----:B------:R0:W-:Y:S01]  /*ad340*/  STL.64 [R1+0x6c0], R16 ;  /* 0x0006c01001007387 */ /* 0x0001e20000100a00 */
[----:B------:R1:W-:Y:S03]  /*ad350*/  STL.64 [R1+0x6c8], R18 ;  /* 0x0006c81201007387 */ /* 0x0003e60000100a00 */
[----:B0-----:R-:W1:Y:S02]  /*ad360*/  LDL.LU.64 R16, [R1+0x3c28] ;  /* 0x003c280001107983 */ /* 0x001e640000300a00 */
[C---:B-1----:R-:W-:Y:S02]  /*ad370*/  HMMA.16816.F32.BF16 R16, R12.reuse, R16, R4 ;  /* 0x000000100c10723c */ /* 0x042fe40000041804 */
[----:B------:R-:W4:Y:S01]  /*ad380*/  LDL.LU.64 R6, [R1+0x3c20] ;  /* 0x003c200001067983 */ /* 0x000f220000300a00 */
[----:B------:R-:W4:Y:S11]  /*ad390*/  LDL.LU.64 R4, [R1+0x3c18] ;  /* 0x003c180001047983 */ /* 0x000f360000300a00 */
[----:B------:R-:W-:Y:S09]  /*ad3a0*/  @!UPT UIADD3 URZ, URZ, URZ, URZ ;  /* 0x0000003f3f3ff290 */ /* 0x000ff2000fffe03f */
[----:B------:R0:W-:Y:S01]  /*ad3b0*/  STL.64 [R1+0x6a0], R16 ;  /* 0x0006a01001007387 */ /* 0x0001e20000100a00 */
[----:B------:R4:W-:Y:S03]  /*ad3c0*/  STL.64 [R1+0x6a8], R18 ;  /* 0x0006a81201007387 */ /* 0x0009e60000100a00 */
[----:B0-----:R-:W4:Y:S02]  /*ad3d0*/  LDL.LU.64 R16, [R1+0x3c10] ;  /* 0x003c100001107983 */ /* 0x001f240000300a00 */
[C---:B----4-:R-:W-:Y:S02]  /*ad3e0*/  HMMA.16816.F32.BF16 R16, R12.reuse, R16, R4 ;  /* 0x000000100c10723c */ /* 0x050fe40000041804 */
        /* <DEDUP_REMOVED lines=8> */
[----:B------:R-:W2:Y:S11]  /*ad470*/  LDL.LU.64 R4, [R1+0x3be8] ;  /* 0x003be80001047983 */ /* 0x000eb60000300a00 */
[----:B------:R-:W-:Y:S09]  /*ad480*/  @!UPT UIADD3 URZ, URZ, URZ, URZ ;  /* 0x0000003f3f3ff290 */ /* 0x000ff2000fffe03f */
[----:B------:R-:W-:Y:S01]  /*ad490*/  STL.64 [R1+0x620], R16 ;  /* 0x0006201001007387 */ /* 0x000fe20000100a00 */
[----:B------:R0:W-:Y:S03]  /*ad4a0*/  STL.64 [R1+0x628], R18 ;  /* 0x0006281201007387 */ /* 0x0001e60000100a00 */
[----:B0-----:R-:W2:Y:S01]  /*ad4b0*/  LDL.LU.64 R18, [R1+0x3be0] ;  /* 0x003be00001127983 */ /* 0x001ea20000300a00 */
[----:B------:R-:W2:Y:S02]  /*ad4c0*/  LDL.LU.64 R16, [R1+0x3bd8] ;  /* 0x003bd80001107983 */ /* 0x000ea40000300a00 */
[----:B--2---:R-:W-:Y:S01]  /*ad4d0*/  HMMA.16816.F32.BF16 R12, R12, R4, R16 ;  /* 0x000000040c0c723c */ /* 0x004fe20000041810 */
[----:B------:R-:W2:Y:S01]  /*ad4e0*/  LDL.LU.64 R18, [R1+0x3bd0] ;  /* 0x003bd00001127983 */ /* 0x000ea20000300a00 */
[----:B------:R-:W2:Y:S02]  /*ad4f0*/  LDL.LU.64 R16, [R1+0x3bc8] ;  /* 0x003bc80001107983 */ /* 0x000ea40000300a00 */
[----:B----4-:R0:W-:Y:S02]  /*ad500*/  STL.64 [R1+0x3b80], R6 ;  /* 0x003b800601007387 */ /* 0x0101e40000100a00 */
[----:B------:R-:W4:Y:S11]  /*ad510*/  LDL.LU R4, [R1+0x190] ;  /* 0x0001900001047983 */ /* 0x000f360000300800 */
[----:B------:R-:W-:Y:S06]  /*ad520*/  @!UPT UIADD3 URZ, URZ, URZ, URZ ;  /* 0x0000003f3f3ff290 */ /* 0x000fec000fffe03f */
[----:B------:R-:W-:Y:S01]  /*ad530*/  STL.64 [R1+0x5b0], R12 ;  /* 0x0005b00c01007387 */ /* 0x000fe20000100a00 */
[----:B------:R1:W-:Y:S02]  /*ad540*/  STL.64 [R1+0x5b8], R14 ;  /* 0x0005b80e01007387 */ /* 0x0003e40000100a00 */
[----:B------:R-:W4:Y:S02]  /*ad550*/  LDL.LU R5, [R1+0x194] ;  /* 0x0001940001057983 */ /* 0x000f240000300800 */
[----:B0-----:R-:W4:Y:S01]  /*ad560*/  LDL.LU R6, [R1+0x198] ;  /* 0x0001980001067983 */ /* 0x001f220000300800 */
[----:B-1----:R-:W-:Y:S02]  /*ad570*/  MOV R14, R28 ;  /* 0x0000001c000e7202 */ /* 0x002fe40000000f00 */
[----:B-----5:R-:W-:-:S05]  /*ad580*/  MOV R15, R3 ;  /* 0x00000003000f7202 */ /* 0x020fca0000000f00 */
[----:B------:R0:W-:Y:S04]  /*ad590*/  STL.64 [R1+0x3ba8], R14 ;  /* 0x003ba80e01007387 */ /* 0x0001e80000100a00 */
[----:B0-----:R-:W4:Y:S01]  /*ad5a0*/  LDL.64 R14, [R1+0xf8] ;  /* 0x0000f800010e7983 */ /* 0x001f220000100a00 */
[----:B------:R-:W-:Y:S01]  /*ad5b0*/  IMAD.MOV.U32 R8, RZ, RZ, R22 ;  /* 0x000000ffff087224 */ /* 0x000fe200078e0016 */
        /* <DEDUP_REMOVED lines=8> */
[----:B------:R-:W2:Y:S02]  /*ad640*/  LDL.LU.64 R20, [R1+0x3bb0] ;  /* 0x003bb00001147983 */ /* 0x000ea40000300a00 */
[----:B------:R-:W-:-:S07]  /*ad650*/  IMAD.MOV.U32 R7, RZ, RZ, R29 ;  /* 0x000000ffff077224 */ /* 0x000fce00078e001d */
[----:B----4-:R-:W-:Y:S11]  /*ad660*/  HMMA.16816.F32.BF16 R4, R16, R14, R4 ;  /* 0x0000000e1004723c */ /* 0x010ff60000041804 */
[----:B------:R-:W-:Y:S11]  /*ad670*/  @!UPT UIADD3 URZ, URZ, URZ, URZ ;  /* 0x0000003f3f3ff290 */ /* 0x000ff6000fffe03f */
[----:B------:R-:W-:Y:S01]  /*ad680*/  @!UPT UIADD3 URZ, URZ, URZ, URZ ;  /* 0x0000003f3f3ff290 */ /* 0x000fe2000fffe03f */
[----:B------:R2:W-:Y:S01]  /*ad690*/  STL [R1+0x570], R4 ;  /* 0x0005700401007387 */ /* 0x0005e20000100800 */
[----:B------:R-:W-:Y:S01]  /*ad6a0*/  IMAD.MOV.U32 R29, RZ, RZ, R5 ;  /* 0x000000ffff1d7224 */ /* 0x000fe200078e0005 */
[----:B------:R-:W-:Y:S02]  /*ad6b0*/  MOV R28, R6 ;  /* 0x00000006001c7202 */ /* 0x000fe40000000f00 */
[----:B------:R-:W-:-:S03]  /*ad6c0*/  MOV R3, R7 ;  /* 0x0000000700037202 */ /* 0x000fc60000000f00 */
[----:B------:R-:W-:Y:S01]  /*ad6d0*/  STL [R1+0x34e0], R28 ;  /* 0x0034e01c01007387 */ /* 0x000fe20000100800 */
[----:B------:R-:W-:Y:S02]  /*ad6e0*/  STL [R1+0x34dc], R29 ;  /* 0x0034dc1d01007387 */ /* 0x000fe40000100800 */
[----:B------:R-:W-:Y:S02]  /*ad6f0*/  STL [R1+0x34d8], R3 ;  /* 0x0034d80301007387 */ /* 0x000fe40000100800 */
[----:B------:R-:W3:Y:S01]  /*ad700*/  LDL.LU R12, [R1+0x170] ;  /* 0x00017000010c7983 */ /* 0x000ee20000300800 */
[----:B------:R-:W-:Y:S01]  /*ad710*/  MOV R0, R15 ;  /* 0x0000000f00007202 */ /* 0x000fe20000000f00 */
[C---:B--2---:R-:W-:Y:S11]  /*ad720*/  HMMA.16816.F32.BF16 R4, R16.reuse, R26, R20 ;  /* 0x0000001a1004723c */ /* 0x044ff60000041814 */
[----:B------:R-:W-:Y:S11]  /*ad730*/  @!UPT UIADD3 URZ, URZ, URZ, URZ ;  /* 0x0000003f3f3ff290 */ /* 0x000ff6000fffe03f */
[----:B------:R-:W-:Y:S01]  /*ad740*/  @!UPT UIADD3 URZ, URZ, URZ, URZ ;  /* 0x0000003f3f3ff290 */ /* 0x000fe2000fffe03f */
[----:B------:R0:W-:Y:S01]  /*ad750*/  STL.64 [R1+0x560], R4 ;  /* 0x0005600401007387 */ /* 0x0001e20000100a00 */
[----:B------:R1:W-:Y:S02]  /*ad760*/  STL.64 [R1+0x568], R6 ;  /* 0x0005680601007387 */ /* 0x0003e40000100a00 */
[----:B------:R-:W3:Y:S02]  /*ad770*/  LDL.LU R13, [R1+0x174] ;  /* 0x00017400010d7983 */ /* 0x000ee40000300800 */
[----:B------:R-:W3:Y:S01]  /*ad780*/  LDL.LU R14, [R1+0x178] ;  /* 0x00017800010e7983 */ /* 0x000ee20000300800 */
[----:B------:R-:W3:Y:S01]  /*ad790*/  LDL.LU R15, [R1+0x17c] ;  /* 0x00017c00010f7983 */ /* 0x000ee20000300800 */
[----:B------:R-:W2:Y:S02]  /*ad7a0*/  LDL.LU R20, [R1+0x130] ;  /* 0x0001300001147983 */ /* 0x000ea40000300800 */
[----:B------:R-:W2:Y:S02]  /*ad7b0*/  LDL.LU R21, [R1+0x134] ;  /* 0x0001340001157983 */ /* 0x000ea40000300800 */
[----:B------:R-:W4:Y:S01]  /*ad7c0*/  LDL.LU R22, [R1+0x138] ;  /* 0x0001380001167983 */ /* 0x000f220000300800 */
[----:B------:R-:W4:Y:S04]  /*ad7d0*/  LDL.LU R23, [R1+0x13c] ;  /* 0x00013c0001177983 */ /* 0x000f280000300800 */
[----:B0-----:R-:W5:Y:S01]  /*ad7e0*/  LDL.LU R4, [R1+0x140] ;  /* 0x0001400001047983 */ /* 0x001f620000300800 */
[----:B------:R-:W5:Y:S02]  /*ad7f0*/  LDL.LU R5, [R1+0x144] ;  /* 0x0001440001057983 */ /* 0x000f640000300800 */
[----:B-1----:R-:W2:Y:S02]  /*ad800*/  LDL.LU R6, [R1+0x148] ;  /* 0x0001480001067983 */ /* 0x002ea40000300800 */
[----:B------:R-:W2:Y:S02]  /*ad810*/  LDL.LU R7, [R1+0x14c] ;  /* 0x00014c0001077983 */ /* 0x000ea40000300800 */
[----:B--2---:R0:W-:Y:S01]  /*ad820*/  STL.64 [R1+0x3b90], R6 ;  /* 0x003b900601007387 */ /* 0x0041e20000100a00 */
[----:B-----5:R1:W-:Y:S03]  /*ad830*/  STL.64 [R1+0x3b88], R4 ;  /* 0x003b880401007387 */ /* 0x0203e60000100a00 */
[----:B0-----:R-:W2:Y:S04]  /*ad840*/  LDL.64 R6, [R1+0xb8] ;  /* 0x0000b80001067983 */ /* 0x001ea80000100a00 */
[----:B--2---:R0:W-:Y:S01]  /*ad850*/  STL.64 [R1+0x3ba0], R6 ;  /* 0x003ba00601007387 */ /* 0x0041e20000100a00 */
[----:B-1----:R-:W2:Y:S02]  /*ad860*/  LDL.LU R4, [R1+0x160] ;  /* 0x0001600001047983 */ /* 0x002ea40000300800 */
[----:B------:R-:W2:Y:S01]  /*ad870*/  LDL.LU R5, [R1+0x164] ;  /* 0x0001640001057983 */ /* 0x000ea20000300800 */
[----:B0-----:R-:W2:Y:S01]  /*ad880*/  LDL.LU R6, [R1+0x168] ;  /* 0x0001680001067983 */ /* 0x001ea20000300800 */
[----:B------:R-:W2:Y:S02]  /*ad890*/  LDL.LU R7, [R1+0x16c] ;  /* 0x00016c0001077983 */ /* 0x000ea40000300800 */
[----:B----4-:R0:W-:Y:S02]  /*ad8a0*/  STL.64 [R1+0x3b78], R22 ;  /* 0x003b781601007387 */ /* 0x0101e40000100a00 */
[----:B------:R1:W-:Y:S01]  /*ad8b0*/  STL.64 [R1+0x3b70], R20 ;  /* 0x003b701401007387 */ /* 0x0003e20000100a00 */
[----:B0-----:R-:W4:Y:S01]  /*ad8c0*/  LDL.64 R22, [R1+0xa8] ;  /* 0x0000a80001167983 */ /* 0x001f220000100a00 */
[----:B---3--:R-:W-:Y:S03]  /*ad8d0*/  HMMA.16816.F32.BF16 R12, R16, R10, R12 ;  /* 0x0000000a100c723c */ /* 0x008fe6000004180c */
[----:B----4-:R0:W-:Y:S01]  /*ad8e0*/  STL.64 [R1+0x3b98], R22 ;  /* 0x003b981601007387 */ /* 0x0101e20000100a00 */
[----:B-1----:R-:W3:Y:S02]  /*ad8f0*/  LDL.LU R20, [R1+0x150] ;  /* 0x0001500001147983 */ /* 0x002ee40000300800 */
[----:B------:R-:W3:Y:S01]  /*ad900*/  LDL.LU R21, [R1+0x154] ;  /* 0x0001540001157983 */ /* 0x000ee20000300800 */
[----:B0-----:R-:W3:Y:S01]  /*ad910*/  LDL.LU R22, [R1+0x158] ;  /* 0x0001580001167983 */ /* 0x001ee20000300800 */
[----:B------:R-:W3:Y:S02]  /*ad920*/  LDL.LU R23, [R1+0x15c] ;  /* 0x00015c0001177983 */ /* 0x000ee40000300800 */
[----:B------:R0:W-:Y:S02]  /*ad930*/  STL.64 [R1+0x3b38], R26 ;  /* 0x003b381a01007387 */ /* 0x0001e40000100a00 */
[----:B------:R-:W4:Y:S01]  /*ad940*/  LDL.LU R24, [R1+0x110] ;  /* 0x0001100001187983 */ /* 0x000f220000300800 */
[----:B------:R-:W4:Y:S04]  /*ad950*/  LDL.LU R25, [R1+0x114] ;  /* 0x0001140001197983 */ /* 0x000f280000300800 */
[----:B0-----:R-:W5:Y:S01]  /*ad960*/  LDL.LU R26, [R1+0x118] ;  /* 0x00011800011a7983 */ /* 0x001f620000300800 */
[----:B------:R-:W5:Y:S03]  /*ad970*/  LDL.LU R27, [R1+0x11c] ;  /* 0x00011c00011b7983 */ /* 0x000f660000300800 */
[----:B-----5:R-:W-:Y:S01]  /*ad980*/  STL.64 [R1+0x3b48], R26 ;  /* 0x003b481a01007387 */ /* 0x020fe20000100a00 */
[----:B----4-:R-:W-:Y:S02]  /*ad990*/  STL.64 [R1+0x3b40], R24 ;  /* 0x003b401801007387 */ /* 0x010fe40000100a00 */
[----:B------:R-:W-:Y:S02]  /*ad9a0*/  STL.64 [R1+0x550], R12 ;  /* 0x0005500c01007387 */ /* 0x000fe40000100a00 */
[----:B------:R0:W-:Y:S02]  /*ad9b0*/  STL.64 [R1+0x558], R14 ;  /* 0x0005580e01007387 */ /* 0x0001e40000100a00 */
[----:B0-----:R-:W2:Y:S01]  /*ad9c0*/  LDL.LU.64 R14, [R1+0x3ba8] ;  /* 0x003ba800010e7983 */ /* 0x001ea20000300a00 */
[----:B------:R-:W-:-:S02]  /*ad9d0*/  IMAD.MOV.U32 R26, RZ, RZ, R8 ;  /* 0x000000ffff1a7224 */ /* 0x000fc400078e0008 */
[----:B------:R0:W-:Y:S02]  /*ad9e0*/  STL.64 [R1+0x3b50], R10 ;  /* 0x003b500a01007387 */ /* 0x0001e40000100a00 */
[----:B------:R-:W4:Y:S01]  /*ad9f0*/  LDL.LU R8, [R1+0x120] ;  /* 0x0001200001087983 */ /* 0x000f220000300800 */
[----:B------:R-:W4:Y:S04]  /*ada00*/  LDL.LU R9, [R1+0x124] ;  /* 0x0001240001097983 */ /* 0x000f280000300800 */
[----:B0-----:R-:W4:Y:S01]  /*ada10*/  LDL.LU R10, [R1+0x128] ;  /* 0x00012800010a7983 */ /* 0x001f220000300800 */
[----:B------:R-:W4:Y:S01]  /*ada20*/  LDL.LU R11, [R1+0x12c] ;  /* 0x00012c00010b7983 */ /* 0x000f220000300800 */
[----:B--2---:R-:W-:Y:S11]  /*ada30*/  HMMA.16816.F32.BF16 R4, R16, R14, R4 ;  /* 0x0000000e1004723c */ /* 0x004ff60000041804 */
[----:B------:R-:W-:Y:S11]  /*ada40*/  @!UPT UIADD3 URZ, URZ, URZ, URZ ;  /* 0x0000003f3f3ff290 */ /* 0x000ff6000fffe03f */
[----:B------:R-:W-:Y:S01]  /*ada50*/  @!UPT UIADD3 URZ, URZ, URZ, URZ ;  /* 0x0000003f3f3ff290 */ /* 0x000fe2000fffe03f */
[----:B------:R0:W-:Y:S01]  /*ada60*/  STL [R1+0x50c], R7 ;  /* 0x00050c0701007387 */ /* 0x0001e20000100800 */
[----:B------:R-:W-:-:S03]  /*ada70*/  MOV R3, R6 ;  /* 0x0000000600037202 */ /* 0x000fc60000000f00 */
[----:B0-----:R-:W3:Y:S01]  /*ada80*/  LDL.LU.64 R6, [R1+0x3ba0] ;  /* 0x003ba00001067983 */ /* 0x001ee20000300a00 */
[----:B------:R0:W-:Y:S02]  /*ada90*/  STL.64 [R1+0x3b30], R14 ;  /* 0x003b300e01007387 */ /* 0x0001e40000100a00 */
[----:B------:R-:W-:Y:S02]  /*adaa0*/  IMAD.MOV.U32 R29, RZ, RZ, R5 ;  /* 0x000000ffff1d7224 */ /* 0x000fe400078e0005 */
[----:B------:R-:W2:Y:S01]  /*adab0*/  LDL.LU R12, [R1+0x80] ;  /* 0x00008000010c7983 */ /* 0x000ea20000300800 */
[----:B------:R-:W-:Y:S01]  /*adac0*/  MOV R28, R4 ;  /* 0x00000004001c7202 */ /* 0x000fe20000000f00 */
[----:B------:R-:W2:Y:S01]  /*adad0*/  LDL.LU R13, [R1+0x84] ;  /* 0x00008400010d7983 */ /* 0x000ea20000300800 */
[----:B------:R-:W-:-:S03]  /*adae0*/  MOV R27, R2 ;  /* 0x00000002001b7202 */ /* 0x000fc60000000f00 */
[----:B0-----:R-:W2:Y:S01]  /*adaf0*/  LDL.LU R14, [R1+0x88] ;  /* 0x00008800010e7983 */ /* 0x001ea20000300800 */
[----:B------:R-:W2:Y:S02]  /*adb00*/  LDL.LU R15, [R1+0x8c] ;  /* 0x00008c00010f7983 */ /* 0x000ea40000300800 */
[----:B------:R0:W-:Y:S02]  /*adb10*/  STL [R1+0x34ec], R3 ;  /* 0x0034ec0301007387 */ /* 0x0001e40000100800 */
[----:B------:R-:W-:Y:S01]  /*adb20*/  STL [R1+0x34e8], R29 ;  /* 0x0034e81d01007387 */ /* 0x000fe20000100800 */
[----:B------:R-:W-:Y:S01]  /*adb30*/  STL [R1+0x34e4], R28 ;  /* 0x0034e41c01007387 */ /* 0x000fe20000100800 */
[C---:B---3--:R-:W-:Y:S01]  /*adb40*/  HMMA.16816.F32.BF16 R20, R16.reuse, R6, R20 ;  /* 0x000000061014723c */ /* 0x048fe20000041814 */
[----:B0-----:R-:W-:Y:S01]  /*adb50*/  MOV R3, R6 ;  /* 0x0000000600037202 */ /* 0x001fe20000000f00 */
[----:B------:R-:W-:Y:S11]  /*adb60*/  IMAD.MOV.U32 R2, RZ, RZ, R7 ;  /* 0x000000ffff027224 */ /* 0x000ff600078e0007 */
[----:B------:R-:W-:Y:S10]  /*adb70*/  @!UPT UIADD3 URZ, URZ, URZ, URZ ;  /* 0x0000003f3f3ff290 */ /* 0x000ff4000fffe03f */
        /* <DEDUP_REMOVED lines=9> */
[----:B------:R1:W-:Y:S01]  /*adc10*/  STL.64 [R1+0x4e8], R6 ;  /* 0x0004e80601007387 */ /* 0x0003e20000100a00 */
[----:B0-----:R-:W-:Y:S02]  /*adc20*/  MOV R5, R22 ;  /* 0x0000001600057202 */ /* 0x001fe40000000f00 */
[----:B-1----:R-:W3:Y:S01]  /*adc30*/  LDL.LU.64 R6, [R1+0x3b80] ;  /* 0x003b800001067983 */ /* 0x002ee20000300a00 */
[----:B------:R-:W-:Y:S02]  /*adc40*/  MOV R4, R23 ;  /* 0x0000001700047202 */ /* 0x000fe40000000f00 */
[----:B------:R-:W3:Y:S02]  /*adc50*/  LDL.LU.64 R22, [R1+0x3b78] ;  /* 0x003b780001167983 */ /* 0x000ee40000300a00 */
[----:B------:R-:W3:Y:S02]  /*adc60*/  LDL.LU.64 R20, [R1+0x3b70] ;  /* 0x003b700001147983 */ /* 0x000ee40000300a00 */
[----:B---3--:R-:W-:Y:S01]  /*adc70*/  HMMA.16816.F32.BF16 R16, R16, R6, R20 ;  /* 0x000000061010723c */ /* 0x008fe20000041814 */
[----:B------:R-:W4:Y:S01]  /*adc80*/  LDL.LU.64 R22, [R1+0x3b68] ;  /* 0x003b680001167983 */ /* 0x000f220000300a00 */
[----:B------:R-:W4:Y:S11]  /*adc90*/  LDL.LU.64 R20, [R1+0x3b60] ;  /* 0x003b600001147983 */ /* 0x000f360000300a00 */
[----:B------:R-:W-:Y:S10]  /*adca0*/  @!UPT UIADD3 URZ, URZ, URZ, URZ ;  /* 0x0000003f3f3ff290 */ /* 0x000ff4000fffe03f */
[----:B------:R-:W-:Y:S01]  /*adcb0*/  STL.64 [R1+0x4b0], R16 ;  /* 0x0004b01001007387 */ /* 0x000fe20000100a00 */
[----:B------:R0:W-:Y:S03]  /*adcc0*/  STL.64 [R1+0x4b8], R18 ;  /* 0x0004b81201007387 */ /* 0x0001e60000100a00 */
[----:B0-----:R-:W3:Y:S01]  /*adcd0*/  LDL R18, [R1+0xf8] ;  /* 0x0000f80001127983 */ /* 0x001ee20000100800 */
[----:B------:R-:W-:Y:S02]  /*adce0*/  IMAD.MOV.U32 R19, RZ, RZ, R0 ;  /* 0x000000ffff137224 */ /* 0x000fe400078e0000 */
[----:B------:R-:W5:Y:S02]  /*adcf0*/  LDL.LU R0, [R1+0x3b58] ;  /* 0x003b580001007983 */ /* 0x000f640000300800 */
[----:B------:R-:W-:Y:S01]  /*add00*/  STL.64 [R1+0x3b00], R6 ;  /* 0x003b000601007387 */ /* 0x000fe20000100a00 */
[C---:B----4-:R-:W-:Y:S01]  /*add10*/  HMMA.16816.F32.BF16 R24, R20.reuse, R26, R8 ;  /* 0x0000001a1418723c */ /* 0x050fe20000041808 */
[----:B------:R-:W4:Y:S11]  /*add20*/  LDL.LU.64 R10, [R1+0x3b50] ;  /* 0x003b5000010a7983 */ /* 0x000f360000300a00 */
[----:B------:R-:W-:Y:S11]  /*add30*/  @!UPT UIADD3 URZ, URZ, URZ, URZ ;  /* 0x0000003f3f3ff290 */ /* 0x000ff6000fffe03f */
[----:B------:R-:W-:Y:S01]  /*add40*/  STL.64 [R1+0x4a0], R24 ;  /* 0x0004a01801007387 */ /* 0x000fe20000100a00 */
[----:B------:R0:W-:Y:S03]  /*add50*/  STL.64 [R1+0x4a8], R26 ;  /* 0x0004a81a01007387 */ /* 0x0001e60000100a00 */
[----:B0-----:R-:W3:Y:S01]  /*add60*/  LDL.LU.64 R26, [R1+0x3b48] ;  /* 0x003b4800011a7983 */ /* 0x001ee20000300a00 */
[----:B------:R-:W3:Y:S02]  /*add70*/  LDL.LU.64 R24, [R1+0x3b40] ;  /* 0x003b400001187983 */ /* 0x000ee40000300a00 */
[C---:B---3--:R-:W-:Y:S01]  /*add80*/  HMMA.16816.F32.BF16 R16, R20.reuse, R18, R24 ;  /* 0x000000121410723c */ /* 0x048fe20000041818 */
[----:B------:R-:W2:Y:S11]  /*add90*/  LDL.LU.64 R26, [R1+0x3b38] ;  /* 0x003b3800011a7983 */ /* 0x000eb60000300a00 */
[----:B------:R-:W-:Y:S11]  /*adda0*/  @!UPT UIADD3 URZ, URZ, URZ, URZ ;  /* 0x0000003f3f3ff290 */ /* 0x000ff6000fffe03f */
[----:B------:R-:W-:Y:S01]  /*addb0*/  STL.64 [R1+0x490], R16 ;  /* 0x0004901001007387 */ /* 0x000fe20000100a00 */
[----:B------:R2:W-:Y:S01]  /*addc0*/  STL.64 [R1+0x498], R18 ;  /* 0x0004981201007387 */ /* 0x0005e20000100a00 */
[----:B------:R-:W-:Y:S02]  /*addd0*/  MOV R6, R5 ;  /* 0x0000000500067202 */ /* 0x000fe40000000f00 */
[----:B------:R-:W-:Y:S01]  /*adde0*/  MOV R7, R4 ;  /* 0x0000000400077202 */ /* 0x000fe20000000f00 */
[C---:B--2---:R-:W-:Y:S01]  /*addf0*/  HMMA.16816.F32.BF16 R16, R20.reuse, R26, R12 ;  /* 0x0000001a1410723c */ /* 0x044fe2000004180c */
[----:B------:R-:W4:Y:S11]  /*ade00*/  LDL.LU R12, [R1+0x70] ;  /* 0x00007000010c7983 */ /* 0x000f360000300800 */
[----:B------:R-:W-:Y:S11]  /*ade10*/  @!UPT UIADD3 URZ, URZ, URZ, URZ ;  /* 0x0000003f3f3ff290 */ /* 0x000ff6000fffe03f */
[----:B------:R0:W-:Y:S01]  /*ade20*/  STL.64 [R1+0x480], R16 ;  /* 0x0004801001007387 */ /* 0x0001e20000100a00 */
[----:B------:R1:W-:Y:S02]  /*ade30*/  STL.64 [R1+0x488], R18 ;  /* 0x0004881201007387 */ /* 0x0003e40000100a00 */
[----:B------:R-:W4:Y:S02]  /*ade40*/  LDL.LU R13, [R1+0x74] ;  /* 0x00007400010d7983 */ /* 0x000f240000300800 */
[----:B------:R-:W4:Y:S01]  /*ade50*/  LDL.LU R14, [R1+0x78] ;  /* 0x00007800010e7983 */ /* 0x000f220000300800 */
[----:B------:R-:W4:Y:S01]  /*ade60*/  LDL.LU R15, [R1+0x7c] ;  /* 0x00007c00010f7983 */ /* 0x000f220000300800 */
[----:B------:R-:W-:Y:S03]  /*ade70*/  STL.64 [R1+0x3b18], R6 ;  /* 0x003b180601007387 */ /* 0x000fe60000100a00 */
[----:B0-----:R-:W2:Y:S01]  /*ade80*/  LDL.LU R16, [R1+0x60] ;  /* 0x0000600001107983 */ /* 0x001ea20000300800 */
[----:B------:R-:W2:Y:S02]  /*ade90*/  LDL.LU R17, [R1+0x64] ;  /* 0x0000640001117983 */ /* 0x000ea40000300800 */
[----:B-1----:R-:W2:Y:S02]  /*adea0*/  LDL.LU R18, [R1+0x68] ;  /* 0x0000680001127983 */ /* 0x002ea40000300800 */
[----:B------:R-:W2:Y:S01]  /*adeb0*/  LDL.LU R19, [R1+0x6c] ;  /* 0x00006c0001137983 */ /* 0x000ea20000300800 */
[----:B------:R0:W-:Y:S04]  /*adec0*/  STL.64 [R1+0x3ac8], R26 ;  /* 0x003ac81a01007387 */ /* 0x0001e80000100a00 */
[----:B0-----:R-:W3:Y:S04]  /*aded0*/  LDL.64 R26, [R1+0xf8] ;  /* 0x0000f800011a7983 */ /* 0x001ee80000100a00 */
[----:B---3--:R0:W-:Y:S04]  /*adee0*/  STL.64 [R1+0x3ae0], R26 ;  /* 0x003ae01a01007387 */ /* 0x0081e80000100a00 */
[----:B0-----:R-:W3:Y:S04]  /*adef0*/  LDL.64 R26, [R1+0x108] ;  /* 0x00010800011a7983 */ /* 0x001ee80000100a00 */
[----:B---3--:R0:W-:Y:S01]  /*adf00*/  STL.64 [R1+0x3af8], R26 ;  /* 0x003af81a01007387 */ /* 0x0081e20000100a00 */
[----:B------:R-:W3:Y:S02]  /*adf10*/  LDL.LU R24, [R1+0x30] ;  /* 0x0000300001187983 */ /* 0x000ee40000300800 */
[----:B------:R-:W3:Y:S01]  /*adf20*/  LDL.LU R25, [R1+0x34] ;  /* 0x0000340001197983 */ /* 0x000ee20000300800 */
[----:B0-----:R-:W2:Y:S01]  /*adf30*/  LDL.LU R26, [R1+0x38] ;  /* 0x00003800011a7983 */ /* 0x001ea20000300800 */
[----:B------:R-:W2:Y:S01]  /*adf40*/  LDL.LU R27, [R1+0x3c] ;  /* 0x00003c00011b7983 */ /* 0x000ea20000300800 */
[C---:B----4-:R-:W-:Y:S02]  /*adf50*/  HMMA.16816.F32.BF16 R12, R20.reuse, R10, R12 ;  /* 0x0000000a140c723c */ /* 0x050fe4000004180c */
        /* <DEDUP_REMOVED lines=15> */
[----:B------:R0:W-:Y:S02]  /*ae050*/  STL.64 [R1+0x3ac0], R10 ;  /* 0x003ac00a01007387 */ /* 0x0001e40000100a00 */
[----:B------:R-:W4:Y:S02]  /*ae060*/  LDL.LU R8, [R1] ;  /* 0x0000000001087983 */ /* 0x000f240000300800 */
[----:B------:R-:W4:Y:S01]  /*ae070*/  LDL.LU R9, [R1+0x4] ;  /* 0x0000040001097983 */ /* 0x000f220000300800 */
[----:B0-----:R-:W2:Y:S01]  /*ae080*/  LDL.LU R10, [R1+0x8] ;  /* 0x00000800010a7983 */ /* 0x001ea20000300800 */
[----:B------:R-:W2:Y:S01]  /*ae090*/  LDL.LU R11, [R1+0xc] ;  /* 0x00000c00010b7983 */ /* 0x000ea20000300800 */
[----:B---3--:R-:W-:Y:S02]  /*ae0a0*/  HMMA.16816.F32.BF16 R16, R20, R14, R16 ;  /* 0x0000000e1410723c */ /* 0x008fe40000041810 */
[----:B--2---:R-:W-:Y:S01]  /*ae0b0*/  STL.64 [R1+0x3ad8], R10 ;  /* 0x003ad80a01007387 */ /* 0x004fe20000100a00 */
[----:B----4-:R0:W-:Y:S03]  /*ae0c0*/  STL.64 [R1+0x3ad0], R8 ;  /* 0x003ad00801007387 */ /* 0x0101e60000100a00 */
[----:B0-----:R-:W2:Y:S01]  /*ae0d0*/  LDL.LU R8, [R1+0x10] ;  /* 0x0000100001087983 */ /* 0x001ea20000300800 */
[----:B------:R-:W2:Y:S02]  /*ae0e0*/  LDL.LU R9, [R1+0x14] ;  /* 0x0000140001097983 */ /* 0x000ea40000300800 */
[----:B------:R-:W2:Y:S02]  /*ae0f0*/  LDL.LU R10, [R1+0x18] ;  /* 0x00001800010a7983 */ /* 0x000ea40000300800 */
[----:B------:R-:W2:Y:S11]  /*ae100*/  LDL.LU R11, [R1+0x1c] ;  /* 0x00001c00010b7983 */ /* 0x000eb60000300800 */
[----:B------:R-:W-:Y:S01]  /*ae110*/  @!UPT UIADD3 URZ, URZ, URZ, URZ ;  /* 0x0000003f3f3ff290 */ /* 0x000fe2000fffe03f */
[----:B------:R0:W-:Y:S01]  /*ae120*/  STL.64 [R1+0x460], R16 ;  /* 0x0004601001007387 */ /* 0x0001e20000100a00 */
[----:B------:R1:W-:Y:S03]  /*ae130*/  STL.64 [R1+0x468], R18 ;  /* 0x0004681201007387 */ /* 0x0003e60000100a00 */
[----:B0-----:R-:W3:Y:S01]  /*ae140*/  LDL.LU R16, [R1+0x510] ;  /* 0x0005100001107983 */ /* 0x001ee20000300800 */
[----:B------:R-:W3:Y:S02]  /*ae150*/  LDL.LU R17, [R1+0x514] ;  /* 0x0005140001117983 */ /* 0x000ee40000300800 */
[----:B-1----:R-:W4:Y:S02]  /*ae160*/  LDL.LU R18, [R1+0x518] ;  /* 0x0005180001127983 */ /* 0x002f240000300800 */
[----:B------:R-:W4:Y:S02]  /*ae170*/  LDL.LU R19, [R1+0x51c] ;  /* 0x00051c0001137983 */ /* 0x000f240000300800 */
[----:B------:R-:W-:Y:S01]  /*ae180*/  IMAD.MOV.U32 R6, RZ, RZ, R3 ;  /* 0x000000ffff067224 */ /* 0x000fe200078e0003 */
[----:B------:R-:W-:-:S07]  /*ae190*/  MOV R7, R2 ;  /* 0x0000000200077202 */ /* 0x000fce0000000f00 */
[C---:B------:R-:W-:Y:S01]  /*ae1a0*/  HMMA.16816.F32.BF16 R4, R20.reuse, R6, R24 ;  /* 0x000000061404723c */ /* 0x040fe20000041818 */
[----:B----4-:R-:W-:Y:S01]  /*ae1b0*/  STL.64 [R1+0x3aa8], R18 ;  /* 0x003aa81201007387 */ /* 0x010fe20000100a00 */
[----:B---3--:R0:W-:Y:S03]  /*ae1c0*/  STL.64 [R1+0x3aa0], R16 ;  /* 0x003aa01001007387 */ /* 0x0081e60000100a00 */
[----:B0-----:R-:W3:Y:S01]  /*ae1d0*/  LDL.LU R16, [R1+0x4c0] ;  /* 0x0004c00001107983 */ /* 0x001ee20000300800 */
[----:B------:R-:W3:Y:S02]  /*ae1e0*/  LDL.LU R17, [R1+0x4c4] ;  /* 0x0004c40001117983 */ /* 0x000ee40000300800 */
[----:B------:R-:W3:Y:S02]  /*ae1f0*/  LDL.LU R18, [R1+0x4c8] ;  /* 0x0004c80001127983 */ /* 0x000ee40000300800 */
[----:B------:R-:W3:Y:S01]  /*ae200*/  LDL.LU R19, [R1+0x4cc] ;  /* 0x0004cc0001137983 */ /* 0x000ee20000300800 */
[----:B------:R-:W4:Y:S01]  /*ae210*/  LDL.LU.64 R26, [R1+0x3b28] ;  /* 0x003b2800011a7983 */ /* 0x000f220000300a00 */
[----:B------:R-:W4:Y:S11]  /*ae220*/  LDL.LU.64 R24, [R1+0x3b20] ;  /* 0x003b200001187983 */ /* 0x000f360000300a00 */
        /* <DEDUP_REMOVED lines=10> */
[----:B----4-:R-:W-:Y:S02]  /*ae2d0*/  HMMA.16816.F32.BF16 R20, R20, R6, R24 ;  /* 0x000000061414723c */ /* 0x010fe40000041818 */
[----:B------:R-:W4:Y:S01]  /*ae2e0*/  LDL.LU.64 R26, [R1+0x3af8] ;  /* 0x003af800011a7983 */ /* 0x000f220000300a00 */
[----:B------:R-:W-:Y:S01]  /*ae2f0*/  MOV R3, R6 ;  /* 0x0000000600037202 */ /* 0x000fe20000000f00 */
[----:B------:R-:W-:Y:S11]  /*ae300*/  IMAD.MOV.U32 R2, RZ, RZ, R7 ;  /* 0x000000ffff027224 */ /* 0x000ff600078e0007 */
[----:B------:R-:W-:Y:S08]  /*ae310*/  @!UPT UIADD3 URZ, URZ, URZ, URZ ;  /* 0x0000003f3f3ff290 */ /* 0x000ff0000fffe03f */
[----:B------:R0:W-:Y:S01]  /*ae320*/  STL.64 [R1+0x430], R20 ;  /* 0x0004301401007387 */ /* 0x0001e20000100a00 */
[----:B------:R1:W-:Y:S02]  /*ae330*/  STL.64 [R1+0x438], R22 ;  /* 0x0004381601007387 */ /* 0x0003e40000100a00 */
[----:B------:R-:W4:Y:S02]  /*ae340*/  LDL.LU.64 R6, [R1+0x3af0] ;  /* 0x003af00001067983 */ /* 0x000f240000300a00 */
[----:B------:R-:W4:Y:S01]  /*ae350*/  LDL.LU.64 R4, [R1+0x3ae8] ;  /* 0x003ae80001047983 */ /* 0x000f220000300a00 */
[----:B0-----:R-:W4:Y:S01]  /*ae360*/  LDL.LU R20, [R1+0x20] ;  /* 0x0000200001147983 */ /* 0x001f220000300800 */
[----:B------:R-:W4:Y:S02]  /*ae370*/  LDL.LU R21, [R1+0x24] ;  /* 0x0000240001157983 */ /* 0x000f240000300800 */
[----:B-1----:R-:W4:Y:S02]  /*ae380*/  LDL.LU R22, [R1+0x28] ;  /* 0x0000280001167983 */ /* 0x002f240000300800 */
[----:B------:R-:W4:Y:S01]  /*ae390*/  LDL.LU R23, [R1+0x2c] ;  /* 0x00002c0001177983 */ /* 0x000f220000300800 */
[----:B------:R-:W-:Y:S01]  /*ae3a0*/  STL [R1+0x3a9c], R2 ;  /* 0x003a9c0201007387 */ /* 0x000fe20000100800 */
[----:B------:R-:W-:Y:S01]  /*ae3b0*/  STL [R1+0x3a98], R3 ;  /* 0x003a980301007387 */ /* 0x000fe20000100800 */
[C---:B----4-:R-:W-:Y:S11]  /*ae3c0*/  HMMA.16816.F32.BF16 R20, R4.reuse, R26, R20 ;  /* 0x0000001a0414723c */ /* 0x050ff60000041814 */
[----:B------:R-:W-:Y:S11]  /*ae3d0*/  @!UPT UIADD3 URZ, URZ, URZ, URZ ;  /* 0x0000003f3f3ff290 */ /* 0x000ff6000fffe03f */
[----:B------:R-:W-:Y:S01]  /*ae3e0*/  @!UPT UIADD3 URZ, URZ, URZ, URZ ;  /* 0x0000003f3f3ff290 */ /* 0x000fe2000fffe03f */
[----:B------:R-:W-:Y:S01]  /*ae3f0*/  STL.64 [R1+0x420], R20 ;  /* 0x0004201401007387 */ /* 0x000fe20000100a00 */
[----:B------:R0:W-:Y:S02]  /*ae400*/  STL.64 [R1+0x428], R22 ;  /* 0x0004281601007387 */ /* 0x0001e40000100a00 */
[----:B0-----:R-:W-:Y:S02]  /*ae410*/  MOV R23, R26 ;  /* 0x0000001a00177202 */ /* 0x001fe40000000f00 */
[----:B------:R-:W-:Y:S02]  /*ae420*/  MOV R22, R27 ;  /* 0x0000001b00167202 */ /* 0x000fe40000000f00 */
        /* <DEDUP_REMOVED lines=18> */
[----:B------:R-:W2:Y:S01]  /*ae550*/  LDL.LU.64 R24, [R1+0x3ab0] ;  /* 0x003ab00001187983 */ /* 0x000ea20000300a00 */
[C---:B---3--:R-:W-:Y:S08]  /*ae560*/  HMMA.16816.F32.BF16 R12, R4.reuse, R14, R16 ;  /* 0x0000000e040c723c */ /* 0x048ff00000041810 */
[C---:B--2---:R-:W-:Y:S01]  /*ae570*/  HMMA.16816.F32.BF16 R8, R4.reuse, R10, R24 ;  /* 0x0000000a0408723c */ /* 0x044fe20000041818 */
[----:B------:R-:W2:Y:S11]  /*ae580*/  LDL.64 R26, [R1+0xb8] ;  /* 0x0000b800011a7983 */ /* 0x000eb60000100a00 */
[----:B------:R-:W-:Y:S11]  /*ae590*/  @!UPT UIADD3 URZ, URZ, URZ, URZ ;  /* 0x0000003f3f3ff290 */ /* 0x000ff6000fffe03f */
[----:B------:R-:W-:Y:S01]  /*ae5a0*/  STL.64 [R1+0x3f0], R8 ;  /* 0x0003f00801007387 */ /* 0x000fe20000100a00 */
[----:B------:R-:W-:Y:S02]  /*ae5b0*/  STL.64 [R1+0x3f8], R10 ;  /* 0x0003f80a01007387 */ /* 0x000fe40000100a00 */
[----:B-----5:R-:W0:Y:S02]  /*ae5c0*/  LDSM.16.M88.4 R8, [R0+0x63080] ;  /* 0x063080000008783b */ /* 0x020e240000000200 */
[----:B0-----:R0:W-:Y:S02]  /*ae5d0*/  STL.64 [R1+0x3a90], R10 ;  /* 0x003a900a01007387 */ /* 0x0011e40000100a00 */
[----:B------:R-:W-:Y:S02]  /*ae5e0*/  STL.64 [R1+0x3a88], R8 ;  /* 0x003a880801007387 */ /* 0x000fe40000100a00 */
[----:B0-----:R-:W3:Y:S01]  /*ae5f0*/  LDL.64 R10, [R1+0xa8] ;  /* 0x0000a800010a7983 */ /* 0x001ee20000100a00 */
[----:B------:R-:W4:Y:S02]  /*ae600*/  LDL.LU.64 R18, [R1+0x3aa8] ;  /* 0x003aa80001127983 */ /* 0x000f240000300a00 */
[----:B------:R-:W4:Y:S02]  /*ae610*/  LDL.LU.64 R16, [R1+0x3aa0] ;  /* 0x003aa00001107983 */ /* 0x000f240000300a00 */
        /* <DEDUP_REMOVED lines=9> */
[----:B--2---:R-:W-:Y:S01]  /*ae6b0*/  STL.64 [R1+0x3a30], R26 ;  /* 0x003a301a01007387 */ /* 0x004fe20000100a00 */
[C---:B----4-:R-:W-:Y:S11]  /*ae6c0*/  HMMA.16816.F32.BF16 R16, R4.reuse, R26, R16 ;  /* 0x0000001a0410723c */ /* 0x050ff60000041810 */
[----:B------:R-:W-:Y:S11]  /*ae6d0*/  @!UPT UIADD3 URZ, URZ, URZ, URZ ;  /* 0x0000003f3f3ff290 */ /* 0x000ff6000fffe03f */
[----:B------:R-:W-:Y:S01]  /*ae6e0*/  @!UPT UIADD3 URZ, URZ, URZ, URZ ;  /* 0x0000003f3f3ff290 */ /* 0x000fe2000fffe03f */
[----:B------:R-:W-:Y:S01]  /*ae6f0*/  STL.64 [R1+0x3d0], R16 ;  /* 0x0003d01001007387 */ /* 0x000fe20000100a00 */
[----:B------:R-:W-:Y:S02]  /*ae700*/  STL.64 [R1+0x3d8], R18 ;  /* 0x0003d81201007387 */ /* 0x000fe40000100a00 */
[----:B------:R-:W0:Y:S01]  /*ae710*/  LDSM.16.M88.4 R16, [R0+0x65080] ;  /* 0x065080000010783b */ /* 0x000e220000000200 */
[----:B---3--:R-:W-:Y:S01]  /*ae720*/  HMMA.16816.F32.BF16 R12, R4, R10, R12 ;  /* 0x0000000a040c723c */ /* 0x008fe2000004180c */
[----:B0-----:R-:W-:Y:S02]  /*ae730*/  STL.64 [R1+0x39a8], R18 ;  /* 0x0039a81201007387 */ /* 0x001fe40000100a00 */
[----:B------:R0:W-:Y:S11]  /*ae740*/  STL.64 [R1+0x39a0], R16 ;  /* 0x0039a01001007387 */ /* 0x0001f60000100a00 */
[----:B------:R-:W-:Y:S09]  /*ae750*/  @!UPT UIADD3 URZ, URZ, URZ, URZ ;  /* 0x0000003f3f3ff290 */ /* 0x000ff2000fffe03f */
[----:B------:R-:W-:Y:S01]  /*ae760*/  STL.64 [R1+0x3c0], R12 ;  /* 0x0003c00c01007387 */ /* 0x000fe20000100a00 */
[----:B------:R-:W-:Y:S02]  /*ae770*/  STL.64 [R1+0x3c8], R14 ;  /* 0x0003c80e01007387 */ /* 0x000fe40000100a00 */
[----:B0-----:R-:W2:Y:S02]  /*ae780*/  LDL.LU R16, [R1+0x690] ;  /* 0x0006900001107983 */ /* 0x001ea40000300800 */
        /* <DEDUP_REMOVED lines=8> */
[----:B------:R-:W3:Y:S02]  /*ae810*/  LDL.LU R19, [R1+0x67c] ;  /* 0x00067c0001137983 */ /* 0x000ee40000300800 */
[----:B---3--:R0:W-:Y:S01]  /*ae820*/  STL.64 [R1+0x39d0], R18 ;  /* 0x0039d01201007387 */ /* 0x0081e20000100a00 */
[----:B--2---:R-:W-:Y:S02]  /*ae830*/  STL.64 [R1+0x39c8], R16 ;  /* 0x0039c81001007387 */ /* 0x004fe40000100a00 */
[----:B0-----:R-:W-:Y:S01]  /*ae840*/  IMAD.MOV.U32 R18, RZ, RZ, R2 ;  /* 0x000000ffff127224 */ /* 0x001fe200078e0002 */
[----:B------:R-:W-:Y:S01]  /*ae850*/  MOV R19, R3 ;  /* 0x0000000300137202 */ /* 0x000fe20000000f00 */
[----:B------:R-:W2:Y:S01]  /*ae860*/  LDL.LU R2, [R1+0x3a9c] ;  /* 0x003a9c0001027983 */ /* 0x000ea20000300800 */
[----:B------:R-:W3:Y:S03]  /*ae870*/  LDL.LU R3, [R1+0x3a98] ;  /* 0x003a980001037983 */ /* 0x000ee60000300800 */
[----:B------:R0:W-:Y:S01]  /*ae880*/  STL.64 [R1+0x3a58], R18 ;  /* 0x003a581201007387 */ /* 0x0001e20000100a00 */
[----:B------:R-:W4:Y:S02]  /*ae890*/  LDL.LU R12, [R1+0x5f0] ;  /* 0x0005f000010c7983 */ /* 0x000f240000300800 */
[----:B------:R-:W4:Y:S02]  /*ae8a0*/  LDL.LU R13, [R1+0x5f4] ;  /* 0x0005f400010d7983 */ /* 0x000f240000300800 */
[----:B------:R-:W5:Y:S01]  /*ae8b0*/  LDL.LU R14, [R1+0x5f8] ;  /* 0x0005f800010e7983 */ /* 0x000f620000300800 */
[----:B------:R-:W5:Y:S01]  /*ae8c0*/  LDL.LU R15, [R1+0x5fc] ;  /* 0x0005fc00010f7983 */ /* 0x000f620000300800 */
[----:B------:R-:W2:Y:S02]  /*ae8d0*/  LDL.LU R24, [R1+0x5d0] ;  /* 0x0005d00001187983 */ /* 0x000ea40000300800 */
[----:B------:R-:W2:Y:S02]  /*ae8e0*/  LDL.LU R25, [R1+0x5d4] ;  /* 0x0005d40001197983 */ /* 0x000ea40000300800 */
[----:B------:R-:W2:Y:S01]  /*ae8f0*/  LDL.LU R26, [R1+0x5d8] ;  /* 0x0005d800011a7983 */ /* 0x000ea20000300800 */
[----:B------:R-:W2:Y:S01]  /*ae900*/  LDL.LU R27, [R1+0x5dc] ;  /* 0x0005dc00011b7983 */ /* 0x000ea20000300800 */
[----:B0-----:R-:W-:Y:S01]  /*ae910*/  MOV R18, R29 ;  /* 0x0000001d00127202 */ /* 0x001fe20000000f00 */
[----:B------:R-:W-:-:S05]  /*ae920*/  IMAD.MOV.U32 R19, RZ, RZ, R28 ;  /* 0x000000ffff137224 */ /* 0x000fca00078e001c */
[----:B------:R-:W-:Y:S04]  /*ae930*/  STL.64 [R1+0x3a70], R18 ;  /* 0x003a701201007387 */ /* 0x000fe80000100a00 */
[----:B--2---:R0:W-:Y:S01]  /*ae940*/  STL.64 [R1+0x3a40], R26 ;  /* 0x003a401a01007387 */ /* 0x0041e20000100a00 */
[----:B------:R1:W-:Y:S03]  /*ae950*/  STL.64 [R1+0x3a38], R24 ;  /* 0x003a381801007387 */ /* 0x0003e60000100a00 */
[----:B0-----:R-:W2:Y:S04]  /*ae960*/  LDL.64 R26, [R1+0xd8] ;  /* 0x0000d800011a7983 */ /* 0x001ea80000100a00 */
[----:B--2---:R0:W-:Y:S01]  /*ae970*/  STL.64 [R1+0x3a50], R26 ;  /* 0x003a501a01007387 */ /* 0x0041e20000100a00 */
[----:B-1----:R-:W2:Y:S02]  /*ae980*/  LDL.LU R24, [R1+0x5a0] ;  /* 0x0005a00001187983 */ /* 0x002ea40000300800 */
[----:B------:R-:W2:Y:S01]  /*ae990*/  LDL.LU R25, [R1+0x5a4] ;  /* 0x0005a40001197983 */ /* 0x000ea20000300800 */
[----:B0-----:R-:W2:Y:S01]  /*ae9a0*/  LDL.LU R26, [R1+0x5a8] ;  /* 0x0005a800011a7983 */ /* 0x001ea20000300800 */
[----:B------:R-:W2:Y:S02]  /*ae9b0*/  LDL.LU R27, [R1+0x5ac] ;  /* 0x0005ac00011b7983 */ /* 0x000ea40000300800 */
[----:B------:R-:W3:Y:S01]  /*ae9c0*/  LDL.LU R8, [R1+0x530] ;  /* 0x0005300001087983 */ /* 0x000ee20000300800 */
[----:B------:R-:W-:Y:S01]  /*ae9d0*/  MOV R21, R10 ;  /* 0x0000000a00157202 */ /* 0x000fe20000000f00 */
[----:B------:R-:W3:Y:S01]  /*ae9e0*/  LDL.LU R9, [R1+0x534] ;  /* 0x0005340001097983 */ /* 0x000ee20000300800 */
[----:B------:R-:W-:Y:S01]  /*ae9f0*/  MOV R20, R11 ;  /* 0x0000000b00147202 */ /* 0x000fe20000000f00 */
        /* <DEDUP_REMOVED lines=10> */
[----:B--2---:R-:W-:Y:S01]  /*aeaa0*/  STL.64 [R1+0x3a80], R26 ;  /* 0x003a801a01007387 */ /* 0x004fe20000100a00 */
[----:B------:R0:W-:Y:S03]  /*aeab0*/  STL.64 [R1+0x3a78], R24 ;  /* 0x003a781801007387 */ /* 0x0001e60000100a00 */
[----:B0-----:R-:W2:Y:S01]  /*aeac0*/  LDL.LU R24, [R1+0x540] ;  /* 0x0005400001187983 */ /* 0x001ea20000300800 */
[----:B------:R-:W2:Y:S02]  /*aead0*/  LDL.LU R25, [R1+0x544] ;  /* 0x0005440001197983 */ /* 0x000ea40000300800 */
[----:B------:R-:W2:Y:S02]  /*aeae0*/  LDL.LU R26, [R1+0x548] ;  /* 0x00054800011a7983 */ /* 0x000ea40000300800 */
[----:B------:R-:W2:Y:S01]  /*aeaf0*/  LDL.LU R27, [R1+0x54c] ;  /* 0x00054c00011b7983 */ /* 0x000ea20000300800 */
[----:B-----5:R0:W-:Y:S02]  /*aeb00*/  STL.64 [R1+0x3a18], R14 ;  /* 0x003a180e01007387 */ /* 0x0201e40000100a00 */
[----:B0-----:R-:W-:Y:S01]  /*aeb10*/  IMAD.MOV.U32 R14, RZ, RZ, R21 ;  /* 0x000000ffff0e7224 */ /* 0x001fe200078e0015 */
[----:B------:R-:W-:-:S02]  /*aeb20*/  MOV R15, R20 ;  /* 0x00000014000f7202 */ /* 0x000fc40000000f00 */
[----:B------:R-:W0:Y:S04]  /*aeb30*/  LDSM.16.M88.4 R20, [R0+0x66080] ;  /* 0x066080000014783b */ /* 0x000e280000000200 */
[----:B----4-:R-:W-:Y:S01]  /*aeb40*/  STL.64 [R1+0x3a10], R12 ;  /* 0x003a100c01007387 */ /* 0x010fe20000100a00 */
[----:B------:R-:W-:Y:S03]  /*aeb50*/  STL.64 [R1+0x3a28], R14 ;  /* 0x003a280e01007387 */ /* 0x000fe60000100a00 */
[----:B0-----:R0:W-:Y:S01]  /*aeb60*/  STL.64 [R1+0x3920], R22 ;  /* 0x0039201601007387 */ /* 0x0011e20000100a00 */
[----:B------:R1:W-:Y:S03]  /*aeb70*/  STL.64 [R1+0x3918], R20 ;  /* 0x0039181401007387 */ /* 0x0003e60000100a00 */
[----:B0-----:R-:W4:Y:S01]  /*aeb80*/  LDL.64 R22, [R1+0xc8] ;  /* 0x0000c80001167983 */ /* 0x001f220000100a00 */
[----:B---3--:R-:W-:Y:S01]  /*aeb90*/  MOV R14, R3 ;  /* 0x00000003000e7202 */ /* 0x008fe20000000f00 */
[----:B------:R-:W-:-:S07]  /*aeba0*/  IMAD.MOV.U32 R15, RZ, RZ, R2 ;  /* 0x000000ffff0f7224 */ /* 0x000fce00078e0002 */
[----:B------:R-:W-:Y:S01]  /*aebb0*/  HMMA.16816.F32.BF16 R4, R4, R14, R8 ;  /* 0x0000000e0404723c */ /* 0x000fe20000041808 */
[----:B----4-:R0:W-:Y:S01]  /*aebc0*/  STL.64 [R1+0x3a48], R22 ;  /* 0x003a481601007387 */ /* 0x0101e20000100a00 */
[----:B-1----:R-:W3:Y:S02]  /*aebd0*/  LDL.LU R20, [R1+0x5c0] ;  /* 0x0005c00001147983 */ /* 0x002ee40000300800 */
[----:B------:R-:W3:Y:S01]  /*aebe0*/  LDL.LU R21, [R1+0x5c4] ;  /* 0x0005c40001157983 */ /* 0x000ee20000300800 */
[----:B0-----:R-:W3:Y:S01]  /*aebf0*/  LDL.LU R22, [R1+0x5c8] ;  /* 0x0005c80001167983 */ /* 0x001ee20000300800 */
[----:B------:R-:W3:Y:S02]  /*aec00*/  LDL.LU R23, [R1+0x5cc] ;  /* 0x0005cc0001177983 */ /* 0x000ee40000300800 */
[----:B------:R-:W2:Y:S02]  /*aec10*/  LDL.LU.64 R10, [R1+0x3a90] ;  /* 0x003a9000010a7983 */ /* 0x000ea40000300a00 */
[----:B------:R-:W2:Y:S01]  /*aec20*/  LDL.LU.64 R8, [R1+0x3a88] ;  /* 0x003a880001087983 */ /* 0x000ea20000300a00 */
[----:B------:R-:W4:Y:S11]  /*aec30*/  LDL.LU R12, [R1+0x5e0] ;  /* 0x0005e000010c7983 */ /* 0x000f360000300800 */
[----:B------:R-:W-:Y:S01]  /*aec40*/  @!UPT UIADD3 URZ, URZ, URZ, URZ ;  /* 0x0000003f3f3ff290 */ /* 0x000fe2000fffe03f */
[----:B------:R-:W-:Y:S02]  /*aec50*/  STL.64 [R1+0x340], R4 ;  /* 0x0003400401007387 */ /* 0x000fe40000100a00 */
[----:B------:R-:W-:Y:S02]  /*aec60*/  STL.64 [R1+0x348], R6 ;  /* 0x0003480601007387 */ /* 0x000fe40000100a00 */
[----:B------:R-:W0:Y:S04]  /*aec70*/  LDSM.16.M88.4 R4, [R0+0x67080] ;  /* 0x067080000004783b */ /* 0x000e280000000200 */
[----:B------:R-:W4:Y:S01]  /*aec80*/  LDL.LU R13, [R1+0x5e4] ;  /* 0x0005e400010d7983 */ /* 0x000f220000300800 */
[----:B------:R-:W4:Y:S02]  /*aec90*/  LDL.LU R14, [R1+0x5e8] ;  /* 0x0005e800010e7983 */ /* 0x000f240000300800 */
[----:B------:R-:W4:Y:S01]  /*aeca0*/  LDL.LU R15, [R1+0x5ec] ;  /* 0x0005ec00010f7983 */ /* 0x000f220000300800 */
[----:B0-----:R0:W-:Y:S01]  /*aecb0*/  STL.64 [R1+0x38c0], R6 ;  /* 0x0038c00601007387 */ /* 0x0011e20000100a00 */
[----:B------:R1:W-:Y:S03]  /*aecc0*/  STL.64 [R1+0x38b8], R4 ;  /* 0x0038b80401007387 */ /* 0x0003e60000100a00 */
[----:B0-----:R-:W5:Y:S01]  /*aecd0*/  LDL.64 R6, [R1+0x98] ;  /* 0x0000980001067983 */ /* 0x001f620000100a00 */
[C---:B--2---:R-:W-:Y:S03]  /*aece0*/  HMMA.16816.F32.BF16 R16, R8.reuse, R18, R24 ;  /* 0x000000120810723c */ /* 0x044fe60000041818 */
[----:B-----5:R0:W-:Y:S01]  /*aecf0*/  STL.64 [R1+0x3a20], R6 ;  /* 0x003a200601007387 */ /* 0x0201e20000100a00 */
[----:B-1----:R-:W2:Y:S02]  /*aed00*/  LDL.LU R4, [R1+0x600] ;  /* 0x0006000001047983 */ /* 0x002ea40000300800 */
[----:B------:R-:W2:Y:S01]  /*aed10*/  LDL.LU R5, [R1+0x604] ;  /* 0x0006040001057983 */ /* 0x000ea20000300800 */
[----:B0-----:R-:W2:Y:S01]  /*aed20*/  LDL.LU R6, [R1+0x608] ;  /* 0x0006080001067983 */ /* 0x001ea20000300800 */
[----:B------:R-:W2:Y:S02]  /*aed30*/  LDL.LU R7, [R1+0x60c] ;  /* 0x00060c0001077983 */ /* 0x000ea40000300800 */
[----:B------:R-:W5:Y:S02]  /*aed40*/  LDL.LU.64 R26, [R1+0x3a80] ;  /* 0x003a8000011a7983 */ /* 0x000f640000300a00 */
[----:B------:R-:W5:Y:S11]  /*aed50*/  LDL.LU.64 R24, [R1+0x3a78] ;  /* 0x003a780001187983 */ /* 0x000f760000300a00 */
        /* <DEDUP_REMOVED lines=9> */
[----:B0-----:R-:W5:Y:S02]  /*aedf0*/  LDL.LU.64 R18, [R1+0x3a58] ;  /* 0x003a580001127983 */ /* 0x001f640000300a00 */
        /* <DEDUP_REMOVED lines=8> */
[----:B---3--:R-:W-:Y:S01]  /*aee80*/  HMMA.16816.F32.BF16 R20, R8, R26, R20 ;  /* 0x0000001a0814723c */ /* 0x008fe20000041814 */
[----:B------:R-:W-:-:S02]  /*aee90*/  MOV R3, R26 ;  /* 0x0000001a00037202 */ /* 0x000fc40000000f00 */
[----:B------:R-:W-:Y:S01]  /*aeea0*/  MOV R2, R27 ;  /* 0x0000001b00027202 */ /* 0x000fe20000000f00 */
[----:B-----5:R0:W-:Y:S04]  /*aeeb0*/  STL.64 [R1+0x39f8], R18 ;  /* 0x0039f81201007387 */ /* 0x0201e80000100a00 */
[----:B0-----:R-:W3:Y:S11]  /*aeec0*/  LDL.64 R18, [R1+0x108] ;  /* 0x0001080001127983 */ /* 0x001ef60000100a00 */
[----:B------:R-:W-:Y:S04]  /*aeed0*/  @!UPT UIADD3 URZ, URZ, URZ, URZ ;  /* 0x0000003f3f3ff290 */ /* 0x000fe8000fffe03f */
[----:B------:R-:W-:Y:S02]  /*aeee0*/  STL.64 [R1+0x300], R20 ;  /* 0x0003001401007387 */ /* 0x000fe40000100a00 */
[----:B------:R0:W-:Y:S02]  /*aeef0*/  STL.64 [R1+0x308], R22 ;  /* 0x0003081601007387 */ /* 0x0001e40000100a00 */
[----:B0-----:R-:W5:Y:S01]  /*aef00*/  LDL.LU.64 R22, [R1+0x3a48] ;  /* 0x003a480001167983 */ /* 0x001f620000300a00 */
[----:B------:R-:W5:Y:S02]  /*aef10*/  LDL.LU.64 R26, [R1+0x3a40] ;  /* 0x003a4000011a7983 */ /* 0x000f640000300a00 */
[----:B------:R-:W5:Y:S02]  /*aef20*/  LDL.LU.64 R24, [R1+0x3a38] ;  /* 0x003a380001187983 */ /* 0x000f640000300a00 */
[C---:B-----5:R-:W-:Y:S11]  /*aef30*/  HMMA.16816.F32.BF16 R24, R8.reuse, R22, R24 ;  /* 0x000000160818723c */ /* 0x060ff60000041818 */
[----:B------:R-:W-:Y:S11]  /*aef40*/  @!UPT UIADD3 URZ, URZ, URZ, URZ ;  /* 0x0000003f3f3ff290 */ /* 0x000ff6000fffe03f */
[----:B------:R-:W-:Y:S01]  /*aef50*/  @!UPT UIADD3 URZ, URZ, URZ, URZ ;  /* 0x0000003f3f3ff290 */ /* 0x000fe2000fffe03f */
[----:B------:R-:W-:Y:S01]  /*aef60*/  STL.64 [R1+0x2f0], R24 ;  /* 0x0002f01801007387 */ /* 0x000fe20000100a00 */
[----:B------:R0:W-:Y:S03]  /*aef70*/  STL.64 [R1+0x2f8], R26 ;  /* 0x0002f81a01007387 */ /* 0x0001e60000100a00 */
[----:B0-----:R-:W4:Y:S01]  /*aef80*/  LDL.LU.64 R26, [R1+0x3a30] ;  /* 0x003a3000011a7983 */ /* 0x001f220000300a00 */
[----:B------:R0:W-:Y:S02]  /*aef90*/  STL.64 [R1+0x39d8], R22 ;  /* 0x0039d81601007387 */ /* 0x0001e40000100a00 */
[----:B------:R-:W5:Y:S02]  /*aefa0*/  LDL.LU R20, [R1+0x650] ;  /* 0x0006500001147983 */ /* 0x000f640000300800 */
[----:B------:R-:W5:Y:S01]  /*aefb0*/  LDL.LU R21, [R1+0x654] ;  /* 0x0006540001157983 */ /* 0x000f620000300800 */
[----:B0-----:R-:W2:Y:S01]  /*aefc0*/  LDL.LU R22, [R1+0x658] ;  /* 0x0006580001167983 */ /* 0x001ea20000300800 */
[----:B------:R-:W2:Y:S01]  /*aefd0*/  LDL.LU R23, [R1+0x65c] ;  /* 0x00065c0001177983 */ /* 0x000ea20000300800 */
[C---:B----4-:R-:W-:Y:S02]  /*aefe0*/  HMMA.16816.F32.BF16 R12, R8.reuse, R26, R12 ;  /* 0x0000001a080c723c */ /* 0x050fe4000004180c */
[----:B--2---:R-:W-:Y:S01]  /*aeff0*/  STL.64 [R1+0x39f0], R22 ;  /* 0x0039f01601007387 */ /* 0x004fe20000100a00 */
[----:B-----5:R0:W-:Y:S03]  /*af000*/  STL.64 [R1+0x39e8], R20 ;  /* 0x0039e81401007387 */ /* 0x0201e60000100a00 */
[----:B0-----:R-:W2:Y:S01]  /*af010*/  LDL.LU R20, [R1+0x640] ;  /* 0x0006400001147983 */ /* 0x001ea20000300800 */
[----:B------:R-:W2:Y:S02]  /*af020*/  LDL.LU R21, [R1+0x644] ;  /* 0x0006440001157983 */ /* 0x000ea40000300800 */
[----:B------:R-:W2:Y:S02]  /*af030*/  LDL.LU R22, [R1+0x648] ;  /* 0x0006480001167983 */ /* 0x000ea40000300800 */
[----:B------:R-:W2:Y:S11]  /*af040*/  LDL.LU R23, [R1+0x64c] ;  /* 0x00064c0001177983 */ /* 0x000eb60000300800 */
[----:B------:R-:W-:Y:S01]  /*af050*/  @!UPT UIADD3 URZ, URZ, URZ, URZ ;  /* 0x0000003f3f3ff290 */ /* 0x000fe2000fffe03f */
        /* <DEDUP_REMOVED lines=14> */
[----:B------:R-:W3:Y:S11]  /*af140*/  LDL.LU R4, [R1+0x610] ;  /* 0x0006100001047983 */ /* 0x000ef60000300800 */
[----:B------:R-:W-:Y:S06]  /*af150*/  @!UPT UIADD3 URZ, URZ, URZ, URZ ;  /* 0x0000003f3f3ff290 */ /* 0x000fec000fffe03f */
[----:B------:R-:W-:Y:S01]  /*af160*/  STL.64 [R1+0x250], R8 ;  /* 0x0002500801007387 */ /* 0x000fe20000100a00 */
[----:B------:R-:W-:Y:S02]  /*af170*/  STL.64 [R1+0x258], R10 ;  /* 0x0002580a01007387 */ /* 0x000fe40000100a00 */
[----:B------:R-:W3:Y:S02]  /*af180*/  LDL.LU R5, [R1+0x614] ;  /* 0x0006140001057983 */ /* 0x000ee40000300800 */
[----:B0-----:R-:W3:Y:S01]  /*af190*/  LDL.LU R6, [R1+0x618] ;  /* 0x0006180001067983 */ /* 0x001ee20000300800 */
[----:B------:R-:W3:Y:S02]  /*af1a0*/  LDL.LU R7, [R1+0x61c] ;  /* 0x00061c0001077983 */ /* 0x000ee40000300800 */
        /* <DEDUP_REMOVED lines=17> */
[----:B--2---:R-:W-:Y:S01]  /*af2c0*/  HMMA.16816.F32.BF16 R16, R12, R18, R20 ;  /* 0x000000120c10723c */ /* 0x004fe20000041814 */
[----:B------:R-:W2:Y:S11]  /*af2d0*/  LDL.LU.64 R22, [R1+0x39d8] ;  /* 0x0039d80001167983 */ /* 0x000eb60000300a00 */
[----:B------:R-:W-:Y:S11]  /*af2e0*/  @!UPT UIADD3 URZ, URZ, URZ, URZ ;  /* 0x0000003f3f3ff290 */ /* 0x000ff6000fffe03f */
[----:B------:R-:W-:Y:S01]  /*af2f0*/  STL.64 [R1+0x220], R16 ;  /* 0x0002201001007387 */ /* 0x000fe20000100a00 */
[----:B------:R0:W-:Y:S03]  /*af300*/  STL.64 [R1+0x228], R18 ;  /* 0x0002281201007387 */ /* 0x0001e60000100a00 */
[----:B0-----:R-:W3:Y:S01]  /*af310*/  LDL.LU.64 R18, [R1+0x39d0] ;  /* 0x0039d00001127983 */ /* 0x001ee20000300a00 */
[----:B------:R-:W3:Y:S02]  /*af320*/  LDL.LU.64 R16, [R1+0x39c8] ;  /* 0x0039c80001107983 */ /* 0x000ee40000300a00 */
[----:B------:R-:W-:Y:S01]  /*af330*/  IMAD.MOV.U32 R10, RZ, RZ, R3 ;  /* 0x000000ffff0a7224 */ /* 0x000fe200078e0003 */
[----:B------:R-:W-:-:S07]  /*af340*/  MOV R11, R2 ;  /* 0x00000002000b7202 */ /* 0x000fce0000000f00 */
[C---:B---3--:R-:W-:Y:S11]  /*af350*/  HMMA.16816.F32.BF16 R16, R12.reuse, R10, R16 ;  /* 0x0000000a0c10723c */ /* 0x048ff60000041810 */
[----:B------:R-:W-:Y:S11]  /*af360*/  @!UPT UIADD3 URZ, URZ, URZ, URZ ;  /* 0x0000003f3f3ff290 */ /* 0x000ff6000fffe03f */
[----:B------:R-:W-:Y:S01]  /*af370*/  @!UPT UIADD3 URZ, URZ, URZ, URZ ;  /* 0x0000003f3f3ff290 */ /* 0x000fe2000fffe03f */
[----:B------:R-:W-:Y:S01]  /*af380*/  STL.64 [R1+0x210], R16 ;  /* 0x0002101001007387 */ /* 0x000fe20000100a00 */
[----:B------:R0:W-:Y:S03]  /*af390*/  STL.64 [R1+0x218], R18 ;  /* 0x0002181201007387 */ /* 0x0001e60000100a00 */
[----:B0-----:R-:W3:Y:S01]  /*af3a0*/  LDL.LU.64 R18, [R1+0x39c0] ;  /* 0x0039c00001127983 */ /* 0x001ee20000300a00 */
[----:B------:R-:W3:Y:S02]  /*af3b0*/  LDL.LU.64 R16, [R1+0x39b8] ;  /* 0x0039b80001107983 */ /* 0x000ee40000300a00 */
[----:B------:R0:W-:Y:S02]  /*af3c0*/  STL.64 [R1+0x3958], R10 ;  /* 0x0039580a01007387 */ /* 0x0001e40000100a00 */
[----:B------:R-:W2:Y:S01]  /*af3d0*/  LDL.LU R8, [R1+0x680] ;  /* 0x0006800001087983 */ /* 0x000ea20000300800 */
[----:B------:R-:W2:Y:S04]  /*af3e0*/  LDL.LU R9, [R1+0x684] ;  /* 0x0006840001097983 */ /* 0x000ea80000300800 */
[----:B0-----:R-:W2:Y:S01]  /*af3f0*/  LDL.LU R10, [R1+0x688] ;  /* 0x00068800010a7983 */ /* 0x001ea20000300800 */
[----:B------:R-:W2:Y:S02]  /*af400*/  LDL.LU R11, [R1+0x68c] ;  /* 0x00068c00010b7983 */ /* 0x000ea40000300800 */
[C---:B--2---:R-:W-:Y:S11]  /*af410*/  HMMA.16816.F32.BF16 R8, R12.reuse, R22, R8 ;  /* 0x000000160c08723c */ /* 0x044ff60000041808 */
[----:B------:R-:W-:Y:S11]  /*af420*/  @!UPT UIADD3 URZ, URZ, URZ, URZ ;  /* 0x0000003f3f3ff290 */ /* 0x000ff6000fffe03f */
[----:B------:R-:W-:Y:S01]  /*af430*/  @!UPT UIADD3 URZ, URZ, URZ, URZ ;  /* 0x0000003f3f3ff290 */ /* 0x000fe2000fffe03f */
[----:B------:R-:W-:Y:S01]  /*af440*/  STL.64 [R1+0x200], R8 ;  /* 0x0002000801007387 */ /* 0x000fe20000100a00 */
[----:B------:R0:W-:Y:S03]  /*af450*/  STL.64 [R1+0x208], R10 ;  /* 0x0002080a01007387 */ /* 0x0001e60000100a00 */
[----:B0-----:R-:W2:Y:S01]  /*af460*/  LDL.64 R10, [R1+0xe8] ;  /* 0x0000e800010a7983 */ /* 0x001ea20000100a00 */
[----:B---3--:R-:W-:Y:S03]  /*af470*/  HMMA.16816.F32.BF16 R16, R12, R26, R16 ;  /* 0x0000001a0c10723c */ /* 0x008fe60000041810 */
[----:B--2---:R0:W-:Y:S11]  /*af480*/  STL.64 [R1+0x3970], R10 ;  /* 0x0039700a01007387 */ /* 0x0041f60000100a00 */
[----:B------:R-:W-:Y:S09]  /*af490*/  @!UPT UIADD3 URZ, URZ, URZ, URZ ;  /* 0x0000003f3f3ff290 */ /* 0x000ff2000fffe03f */
[----:B------:R-:W-:Y:S02]  /*af4a0*/  STL.64 [R1+0x1f0], R16 ;  /* 0x0001f01001007387 */ /* 0x000fe40000100a00 */
[----:B------:R-:W-:Y:S01]  /*af4b0*/  STL.64 [R1+0x1f8], R18 ;  /* 0x0001f81201007387 */ /* 0x000fe20000100a00 */
[----:B0-----:R-:W-:Y:S01]  /*af4c0*/  MOV R10, R7 ;  /* 0x00000007000a7202 */ /* 0x001fe20000000f00 */
[----:B------:R-:W-:-:S05]  /*af4d0*/  IMAD.MOV.U32 R11, RZ, RZ, R6 ;  /* 0x000000ffff0b7224 */ /* 0x000fca00078e0006 */
[----:B------:R-:W-:Y:S01]  /*af4e0*/  STL.64 [R1+0x3988], R10 ;  /* 0x0039880a01007387 */ /* 0x000fe20000100a00 */
[----:B------:R0:W-:Y:S02]  /*af4f0*/  STL.64 [R1+0x3940], R26 ;  /* 0x0039401a01007387 */ /* 0x0001e40000100a00 */
[----:B------:R-:W2:Y:S02]  /*af500*/  LDL.LU R24, [R1+0x780] ;  /* 0x0007800001187983 */ /* 0x000ea40000300800 */
[----:B------:R-:W2:Y:S01]  /*af510*/  LDL.LU R25, [R1+0x784] ;  /* 0x0007840001197983 */ /* 0x000ea20000300800 */
[----:B0-----:R-:W3:Y:S01]  /*af520*/  LDL.LU R26, [R1+0x788] ;  /* 0x00078800011a7983 */ /* 0x001ee20000300800 */
[----:B------:R-:W3:Y:S02]  /*af530*/  LDL.LU R27, [R1+0x78c] ;  /* 0x00078c00011b7983 */ /* 0x000ee40000300800 */
[----:B------:R-:W4:Y:S02]  /*af540*/  LDL.LU R16, [R1+0x6b0] ;  /* 0x0006b00001107983 */ /* 0x000f240000300800 */
[----:B------:R-:W4:Y:S01]  /*af550*/  LDL.LU R17, [R1+0x6b4] ;  /* 0x0006b40001117983 */ /* 0x000f220000300800 */
[----:B------:R-:W4:Y:S01]  /*af560*/  LDL.LU R18, [R1+0x6b8] ;  /* 0x0006b80001127983 */ /* 0x000f220000300800 */
[----:B------:R-:W-:Y:S01]  /*af570*/  MOV R11, R4 ;  /* 0x00000004000b7202 */ /* 0x000fe20000000f00 */
[----:B------:R-:W4:Y:S01]  /*af580*/  LDL.LU R19, [R1+0x6bc] ;  /* 0x0006bc0001137983 */ /* 0x000f220000300800 */
[----:B------:R-:W-:Y:S01]  /*af590*/  MOV R10, R5 ;  /* 0x00000005000a7202 */ /* 0x000fe20000000f00 */
[----:B------:R-:W5:Y:S01]  /*af5a0*/  LDL.LU R4, [R1+0x6e0] ;  /* 0x0006e00001047983 */ /* 0x000f620000300800 */
[----:B------:R-:W5:Y:S02]  /*af5b0*/  LDL.LU R5, [R1+0x6e4] ;  /* 0x0006e40001057983 */ /* 0x000f640000300800 */
[----:B------:R-:W5:Y:S02]  /*af5c0*/  LDL.LU R6, [R1+0x6e8] ;  /* 0x0006e80001067983 */ /* 0x000f640000300800 */
[----:B------:R-:W5:Y:S01]  /*af5d0*/  LDL.LU R7, [R1+0x6ec] ;  /* 0x0006ec0001077983 */ /* 0x000f620000300800 */
        /* <DEDUP_REMOVED lines=28> */
[----:B------:R-:W2:Y:S02]  /*af7a0*/  LDL.LU R22, [R1+0x7b8] ;  /* 0x0007b80001167983 */ /* 0x000ea40000300800 */
[----:B------:R-:W2:Y:S02]  /*af7b0*/  LDL.LU R23, [R1+0x7bc] ;  /* 0x0007bc0001177983 */ /* 0x000ea40000300800 */
[----:B--2---:R0:W-:Y:S01]  /*af7c0*/  STL.64 [R1+0x3930], R22 ;  /* 0x0039301601007387 */ /* 0x0041e20000100a00 */
[----:B---3--:R-:W-:Y:S03]  /*af7d0*/  STL.64 [R1+0x3928], R20 ;  /* 0x0039281401007387 */ /* 0x008fe60000100a00 */
[----:B0-----:R-:W5:Y:S02]  /*af7e0*/  LDL.64 R22, [R1+0xa8] ;  /* 0x0000a80001167983 */ /* 0x001f640000100a00 */
[C---:B-----5:R-:W-:Y:S11]  /*af7f0*/  HMMA.16816.F32.BF16 R4, R12.reuse, R22, R4 ;  /* 0x000000160c04723c */ /* 0x060ff60000041804 */
        /* <DEDUP_REMOVED lines=8> */
[----:B------:R0:W-:Y:S02]  /*af880*/  STL.64 [R1+0x3938], R6 ;  /* 0x0039380601007387 */ /* 0x0001e40000100a00 */
[----:B------:R-:W3:Y:S11]  /*af890*/  LDL.LU R4, [R1+0x7d0] ;  /* 0x0007d00001047983 */ /* 0x000ef60000300800 */
[----:B------:R-:W-:Y:S05]  /*af8a0*/  @!UPT UIADD3 URZ, URZ, URZ, URZ ;  /* 0x0000003f3f3ff290 */ /* 0x000fea000fffe03f */
[----:B------:R-:W-:Y:S01]  /*af8b0*/  STL.64 [R1+0x1c0], R12 ;  /* 0x0001c00c01007387 */ /* 0x000fe20000100a00 */
[----:B------:R-:W-:Y:S02]  /*af8c0*/  STL.64 [R1+0x1c8], R14 ;  /* 0x0001c80e01007387 */ /* 0x000fe40000100a00 */
[----:B------:R-:W3:Y:S02]  /*af8d0*/  LDL.LU R5, [R1+0x7d4] ;  /* 0x0007d40001057983 */ /* 0x000ee40000300800 */
[----:B0-----:R-:W3:Y:S01]  /*af8e0*/  LDL.LU R6, [R1+0x7d8] ;  /* 0x0007d80001067983 */ /* 0x001ee20000300800 */
[----:B------:R-:W3:Y:S01]  /*af8f0*/  LDL.LU R7, [R1+0x7dc] ;  /* 0x0007dc0001077983 */ /* 0x000ee20000300800 */
[C---:B--2---:R-:W-:Y:S03]  /*af900*/  HMMA.16816.F32.BF16 R8, R16.reuse, R10, R24 ;  /* 0x0000000a1008723c */ /* 0x044fe60000041818 */
[----:B------:R-:W2:Y:S01]  /*af910*/  LDL.LU.64 R26, [R1+0x3998] ;  /* 0x00399800011a7983 */ /* 0x000ea20000300a00 */
        /* <DEDUP_REMOVED lines=36> */
[----:B------:R0:W-:Y:S02]  /*afb60*/  STL.64 [R1+0x38f8], R14 ;  /* 0x0038f80e01007387 */ /* 0x0001e40000100a00 */
[----:B------:R-:W2:Y:S02]  /*afb70*/  LDL.LU R12, [R1+0x790] ;  /* 0x00079000010c7983 */ /* 0x000ea40000300800 */
[----:B------:R-:W2:Y:S01]  /*afb80*/  LDL.LU R13, [R1+0x794] ;  /* 0x00079400010d7983 */ /* 0x000ea20000300800 */
        /* <DEDUP_REMOVED lines=8> */
[----:B------:R0:W-:Y:S02]  /*afc10*/  STL.64 [R1+0x38f0], R26 ;  /* 0x0038f01a01007387 */ /* 0x0001e40000100a00 */
[----:B------:R-:W4:Y:S02]  /*afc20*/  LDL.LU R24, [R1+0x810] ;  /* 0x0008100001187983 */ /* 0x000f240000300800 */
[----:B------:R-:W4:Y:S01]  /*afc30*/  LDL.LU R25, [R1+0x814] ;  /* 0x0008140001197983 */ /* 0x000f220000300800 */
[----:B0-----:R-:W5:Y:S01]  /*afc40*/  LDL.LU R26, [R1+0x818] ;  /* 0x00081800011a7983 */ /* 0x001f620000300800 */
[----:B------:R-:W5:Y:S01]  /*afc50*/  LDL.LU R27, [R1+0x81c] ;  /* 0x00081c00011b7983 */ /* 0x000f620000300800 */
[----:B---3--:R-:W-:Y:S02]  /*afc60*/  HMMA.16816.F32.BF16 R4, R16, R22, R4 ;  /* 0x000000161004723c */ /* 0x008fe40000041804 */
[----:B-----5:R0:W-:Y:S01]  /*afc70*/  STL.64 [R1+0x3908], R26 ;  /* 0x0039081a01007387 */ /* 0x0201e20000100a00 */
[----:B----4-:R1:W-:Y:S03]  /*afc80*/  STL.64 [R1+0x3900], R24 ;  /* 0x0039001801007387 */ /* 0x0103e60000100a00 */
[----:B0-----:R-:W3:Y:S01]  /*afc90*/  LDL.64 R26, [R1+0xf8] ;  /* 0x0000f800011a7983 */ /* 0x001ee20000100a00 */
[----:B------:R-:W-:-:S02]  /*afca0*/  MOV R9, R22 ;  /* 0x0000001600097202 */ /* 0x000fc40000000f00 */
[----:B------:R-:W-:Y:S01]  /*afcb0*/  MOV R8, R23 ;  /* 0x0000001700087202 */ /* 0x000fe20000000f00 */
[----:B---3--:R0:W-:Y:S01]  /*afcc0*/  STL.64 [R1+0x3910], R26 ;  /* 0x0039101a01007387 */ /* 0x0081e20000100a00 */
[----:B-1----:R-:W2:Y:S02]  /*afcd0*/  LDL.LU R24, [R1+0x7e0] ;  /* 0x0007e00001187983 */ /* 0x002ea40000300800 */
[----:B------:R-:W2:Y:S01]  /*afce0*/  LDL.LU R25, [R1+0x7e4] ;  /* 0x0007e40001197983 */ /* 0x000ea20000300800 */
[----:B0-----:R-:W2:Y:S01]  /*afcf0*/  LDL.LU R26, [R1+0x7e8] ;  /* 0x0007e800011a7983 */ /* 0x001ea20000300800 */
[----:B------:R-:W2:Y:S08]  /*afd00*/  LDL.LU R27, [R1+0x7ec] ;  /* 0x0007ec00011b7983 */ /* 0x000eb00000300800 */
[----:B------:R-:W-:Y:S02]  /*afd10*/  STL.64 [R1+0x150], R4 ;  /* 0x0001500401007387 */ /* 0x000fe40000100a00 */
[----:B------:R0:W-:Y:S02]  /*afd20*/  STL.64 [R1+0x158], R6 ;  /* 0x0001580601007387 */ /* 0x0001e40000100a00 */
        /* <DEDUP_REMOVED lines=9> */
[----:B------:R1:W-:Y:S01]  /*afdc0*/  STL.64 [R1+0x130], R16 ;  /* 0x0001301001007387 */ /* 0x0003e20000100a00 */
[----:B------:R4:W-:Y:S02]  /*afdd0*/  STL.64 [R1+0x138], R18 ;  /* 0x0001381201007387 */ /* 0x0009e40000100a00 */
[----:B------:R-:W3:Y:S02]  /*afde0*/  LDL.LU R5, [R1+0x7f4] ;  /* 0x0007f40001057983 */ /* 0x000ee40000300800 */
[----:B0-----:R-:W3:Y:S01]  /*afdf0*/  LDL.LU R6, [R1+0x7f8] ;  /* 0x0007f80001067983 */ /* 0x001ee20000300800 */
[----:B------:R-:W3:Y:S04]  /*afe00*/  LDL.LU R7, [R1+0x7fc] ;  /* 0x0007fc0001077983 */ /* 0x000ee80000300800 */
[----:B-1----:R-:W5:Y:S01]  /*afe10*/  LDL.LU R16, [R1+0x940] ;  /* 0x0009400001107983 */ /* 0x002f620000300800 */
[----:B------:R-:W5:Y:S02]  /*afe20*/  LDL.LU R17, [R1+0x944] ;  /* 0x0009440001117983 */ /* 0x000f640000300800 */
[----:B----4-:R-:W4:Y:S02]  /*afe30*/  LDL.LU R18, [R1+0x948] ;  /* 0x0009480001127983 */ /* 0x010f240000300800 */
[----:B------:R-:W4:Y:S02]  /*afe40*/  LDL.LU R19, [R1+0x94c] ;  /* 0x00094c0001137983 */ /* 0x000f240000300800 */
[----:B----4-:R-:W-:Y:S01]  /*afe50*/  STL.64 [R1+0x3868], R18 ;  /* 0x0038681201007387 */ /* 0x010fe20000100a00 */
[----:B-----5:R0:W-:Y:S03]  /*afe60*/  STL.64 [R1+0x3860], R16 ;  /* 0x0038601001007387 */ /* 0x0201e60000100a00 */
[----:B0-----:R-:W4:Y:S01]  /*afe70*/  LDL.LU R16, [R1+0x8a0] ;  /* 0x0008a00001107983 */ /* 0x001f220000300800 */
[----:B------:R-:W4:Y:S02]  /*afe80*/  LDL.LU R17, [R1+0x8a4] ;  /* 0x0008a40001117983 */ /* 0x000f240000300800 */
[----:B------:R-:W5:Y:S02]  /*afe90*/  LDL.LU R18, [R1+0x8a8] ;  /* 0x0008a80001127983 */ /* 0x000f640000300800 */
[----:B------:R-:W5:Y:S01]  /*afea0*/  LDL.LU R19, [R1+0x8ac] ;  /* 0x0008ac0001137983 */ /* 0x000f620000300800 */
[----:B--2---:R-:W-:Y:S01]  /*afeb0*/  HMMA.16816.F32.BF16 R24, R20, R14, R24 ;  /* 0x0000000e1418723c */ /* 0x004fe20000041818 */
[----:B-----5:R-:W-:Y:S01]  /*afec0*/  STL.64 [R1+0x3878], R18 ;  /* 0x0038781201007387 */ /* 0x020fe20000100a00 */
[----:B----4-:R-:W-:Y:S11]  /*afed0*/  STL.64 [R1+0x3870], R16 ;  /* 0x0038701001007387 */ /* 0x010ff60000100a00 */
[----:B------:R-:W-:Y:S10]  /*afee0*/  @!UPT UIADD3 URZ, URZ, URZ, URZ ;  /* 0x0000003f3f3ff290 */ /* 0x000ff4000fffe03f */
[----:B------:R-:W-:Y:S02]  /*afef0*/  STL.64 [R1+0x120], R24 ;  /* 0x0001201801007387 */ /* 0x000fe40000100a00 */
[----:B------:R0:W-:Y:S02]  /*aff00*/  STL.64 [R1+0x128], R26 ;  /* 0x0001281a01007387 */ /* 0x0001e40000100a00 */
[----:B0-----:R-:W3:Y:S01]  /*aff10*/  LDL.LU.64 R26, [R1+0x3910] ;  /* 0x00391000011a7983 */ /* 0x001ee20000300a00 */
[----:B------:R-:W-:Y:S02]  /*aff20*/  IMAD.MOV.U32 R18, RZ, RZ, R3 ;  /* 0x000000ffff127224 */ /* 0x000fe400078e0003 */
[----:B------:R-:W2:Y:S01]  /*aff30*/  LDL.LU R12, [R1+0x890] ;  /* 0x00089000010c7983 */ /* 0x000ea20000300800 */
[----:B------:R-:W-:Y:S02]  /*aff40*/  MOV R19, R2 ;  /* 0x0000000200137202 */ /* 0x000fe40000000f00 */
[----:B------:R-:W-:Y:S01]  /*aff50*/  MOV R3, R14 ;  /* 0x0000000e00037202 */ /* 0x000fe20000000f00 */
[----:B------:R-:W2:Y:S01]  /*aff60*/  LDL.LU R13, [R1+0x894] ;  /* 0x00089400010d7983 */ /* 0x000ea20000300800 */
[----:B------:R-:W-:-:S02]  /*aff70*/  IMAD.MOV.U32 R2, RZ, RZ, R15 ;  /* 0x000000ffff027224 */ /* 0x000fc400078e000f */
[----:B------:R-:W2:Y:S02]  /*aff80*/  LDL.LU R14, [R1+0x898] ;  /* 0x00089800010e7983 */ /* 0x000ea40000300800 */
[----:B------:R-:W2:Y:S01]  /*aff90*/  LDL.LU R15, [R1+0x89c] ;  /* 0x00089c00010f7983 */ /* 0x000ea20000300800 */
[C---:B---3--:R-:W-:Y:S11]  /*affa0*/  HMMA.16816.F32.BF16 R4, R20.reuse, R26, R4 ;  /* 0x0000001a1404723c */ /* 0x048ff60000041804 */
[----:B------:R-:W-:Y:S11]  /*affb0*/  @!UPT UIADD3 URZ, URZ, URZ, URZ ;  /* 0x0000003f3f3ff290 */ /* 0x000ff6000fffe03f */
[----:B------:R-:W-:Y:S01]  /*affc0*/  @!UPT UIADD3 URZ, URZ, URZ, URZ ;  /* 0x0000003f3f3ff290 */ /* 0x000fe2000fffe03f */
[----:B------:R0:W-:Y:S01]  /*affd0*/  STL.64 [R1+0x110], R4 ;  /* 0x0001100401007387 */ /* 0x0001e20000100a00 */
[----:B------:R1:W-:Y:S01]  /*affe0*/  STL.64 [R1+0x118], R6 ;  /* 0x0001180601007387 */ /* 0x0003e20000100a00 */
[----:B0-----:R-:W-:Y:S02]  /*afff0*/  MOV R5, R26 ;  /* 0x0000001a00057202 */ /* 0x001fe40000000f00 */
[----:B------:R-:W-:Y:S02]  /*b0000*/  MOV R4, R27 ;  /* 0x0000001b00047202 */ /* 0x000fe40000000f00 */
[----:B------:R-:W3:Y:S01]  /*b0010*/  LDL.LU.64 R26, [R1+0x3908] ;  /* 0x00390800011a7983 */ /* 0x000ee20000300a00 */
[----:B------:R-:W3:Y:S02]  /*b0020*/  LDL.LU.64 R24, [R1+0x3900] ;  /* 0x0039000001187983 */ /* 0x000ee40000300a00 */
[----:B-1----:R-:W-:Y:S01]  /*b0030*/  IMAD.MOV.U32 R6, RZ, RZ, R9 ;  /* 0x000000ffff067224 */ /* 0x002fe200078e0009 */
[----:B------:R-:W-:Y:S01]  /*b0040*/  MOV R7, R8 ;  /* 0x0000000800077202 */ /* 0x000fe20000000f00 */
[----:B---3--:R-:W-:Y:S11]  /*b0050*/  HMMA.16816.F32.BF16 R24, R20, R18, R24 ;  /* 0x000000121418723c */ /* 0x008ff60000041818 */
[----:B------:R-:W-:Y:S11]  /*b0060*/  @!UPT UIADD3 URZ, URZ, URZ, URZ ;  /* 0x0000003f3f3ff290 */ /* 0x000ff6000fffe03f */
[----:B------:R-:W-:Y:S01]  /*b0070*/  @!UPT UIADD3 URZ, URZ, URZ, URZ ;  /* 0x0000003f3f3ff290 */ /* 0x000fe2000fffe03f */
[----:B------:R-:W-:Y:S01]  /*b0080*/  STL.64 [R1+0x80], R24 ;  /* 0x0000801801007387 */ /* 0x000fe20000100a00 */
[----:B------:R-:W-:Y:S02]  /*b0090*/  STL.64 [R1+0x88], R26 ;  /* 0x0000881a01007387 */ /* 0x000fe40000100a00 */
[----:B------:R-:W-:Y:S02]  /*b00a0*/  STL.64 [R1+0x38e8], R6 ;  /* 0x0038e80601007387 */ /* 0x000fe40000100a00 */
[----:B------:R0:W-:Y:S02]  /*b00b0*/  STL.64 [R1+0x3888], R18 ;  /* 0x0038881201007387 */ /* 0x0001e40000100a00 */
[----:B0-----:R-:W-:Y:S01]  /*b00c0*/  MOV R18, R5 ;  /* 0x0000000500127202 */ /* 0x001fe20000000f00 */
[----:B------:R-:W-:-:S05]  /*b00d0*/  IMAD.MOV.U32 R19, RZ, RZ, R4 ;  /* 0x000000ffff137224 */ /* 0x000fca00078e0004 */
[----:B------:R0:W-:Y:S01]  /*b00e0*/  STL.64 [R1+0x38a0], R18 ;  /* 0x0038a01201007387 */ /* 0x0001e20000100a00 */
        /* <DEDUP_REMOVED lines=8> */
[----:B0-----:R-:W-:-:S02]  /*b0170*/  MOV R18, R3 ;  /* 0x0000000300127202 */ /* 0x001fc40000000f00 */
[----:B------:R-:W-:-:S05]  /*b0180*/  MOV R19, R2 ;  /* 0x0000000200137202 */ /* 0x000fca0000000f00 */
[----:B------:R0:W-:Y:S01]  /*b0190*/  STL.64 [R1+0x38c8], R18 ;  /* 0x0038c81201007387 */ /* 0x0001e20000100a00 */
[----:B------:R-:W5:Y:S02]  /*b01a0*/  LDL.LU R16, [R1+0x8f0] ;  /* 0x0008f00001107983 */ /* 0x000f640000300800 */
        /* <DEDUP_REMOVED lines=51> */
[----:B------:R-:W-:Y:S01]  /*b04e0*/  IMAD.MOV.U32 R3, RZ, RZ, R6 ;  /* 0x000000ffff037224 */ /* 0x000fe200078e0006 */
[----:B------:R-:W-:Y:S11]  /*b04f0*/  MOV R2, R7 ;  /* 0x0000000700027202 */ /* 0x000ff60000000f00 */
[----:B------:R-:W-:Y:S08]  /*b0500*/  @!UPT UIADD3 URZ, URZ, URZ, URZ ;  /* 0x0000003f3f3ff290 */ /* 0x000ff0000fffe03f */
[----:B------:R-:W-:Y:S01]  /*b0510*/  STL.64 [R1+0x2b0], R20 ;  /* 0x0002b01401007387 */ /* 0x000fe20000100a00 */
[----:B------:R0:W-:Y:S02]  /*b0520*/  STL.64 [R1+0x2b8], R22 ;  /* 0x0002b81601007387 */ /* 0x0001e40000100a00 */
[----:B------:R-:W2:Y:S02]  /*b0530*/  LDL.LU.64 R6, [R1+0x38c0] ;  /* 0x0038c00001067983 */ /* 0x000ea40000300a00 */
[----:B------:R-:W2:Y:S01]  /*b0540*/  LDL.LU.64 R4, [R1+0x38b8] ;  /* 0x0038b80001047983 */ /* 0x000ea20000300a00 */
[----:B0-----:R-:W3:Y:S01]  /*b0550*/  LDL.64 R22, [R1+0xa8] ;  /* 0x0000a80001167983 */ /* 0x001ee20000100a00 */
        /* <DEDUP_REMOVED lines=30> */
[----:B0-----:R-:W4:Y:S01]  /*b0740*/  LDL.LU R8, [R1+0x920] ;  /* 0x0009200001087983 */ /* 0x001f220000300800 */
[----:B------:R-:W4:Y:S02]  /*b0750*/  LDL.LU R9, [R1+0x924] ;  /* 0x0009240001097983 */ /* 0x000f240000300800 */
[----:B------:R-:W4:Y:S02]  /*b0760*/  LDL.LU R10, [R1+0x928] ;  /* 0x00092800010a7983 */ /* 0x000f240000300800 */
[----:B------:R-:W4:Y:S02]  /*b0770*/  LDL.LU R11, [R1+0x92c] ;  /* 0x00092c00010b7983 */ /* 0x000f240000300800 */
[C---:B----4-:R-:W-:Y:S01]  /*b0780*/  HMMA.16816.F32.BF16 R8, R4.reuse, R14, R8 ;  /* 0x0000000e0408723c */ /* 0x050fe20000041808 */
[----:B------:R-:W0:Y:S04]  /*b0790*/  LDSM.16.M88.4 R12, [R0+0x69080] ;  /* 0x06908000000c783b */ /* 0x000e280000000200 */
[----:B0-----:R-:W-:Y:S11]  /*b07a0*/  STL.64 [R1+0x37f8], R14 ;  /* 0x0037f80e01007387 */ /* 0x001ff60000100a00 */
[----:B------:R-:W-:Y:S07]  /*b07b0*/  @!UPT UIADD3 URZ, URZ, URZ, URZ ;  /* 0x0000003f3f3ff290 */ /* 0x000fee000fffe03f */
[----:B------:R-:W-:Y:S02]  /*b07c0*/  STL.64 [R1+0x370], R8 ;  /* 0x0003700801007387 */ /* 0x000fe40000100a00 */
[----:B------:R-:W-:Y:S02]  /*b07d0*/  STL.64 [R1+0x378], R10 ;  /* 0x0003780a01007387 */ /* 0x000fe40000100a00 */
        /* <DEDUP_REMOVED lines=10> */
[----:B------:R-:W0:Y:S04]  /*b0880*/  LDSM.16.M88.4 R16, [R0+0x6a080] ;  /* 0x06a080000010783b */ /* 0x000e280000000200 */
[----:B------:R-:W2:Y:S01]  /*b0890*/  LDL.LU R9, [R1+0x964] ;  /* 0x0009640001097983 */ /* 0x000ea20000300800 */
[----:B------:R-:W2:Y:S01]  /*b08a0*/  LDL.LU R10, [R1+0x968] ;  /* 0x00096800010a7983 */ /* 0x000ea20000300800 */
[----:B------:R-:W2:Y:S02]  /*b08b0*/  LDL.LU R11, [R1+0x96c] ;  /* 0x00096c00010b7983 */ /* 0x000ea40000300800 */
[----:B------:R-:W-:Y:S01]  /*b08c0*/  STL.64 [R1+0x3808], R26 ;  /* 0x0038081a01007387 */ /* 0x000fe20000100a00 */
[----:B0-----:R-:W-:Y:S01]  /*b08d0*/  STL.64 [R1+0x3770], R18 ;  /* 0x0037701201007387 */ /* 0x001fe20000100a00 */
[----:B------:R3:W-:Y:S02]  /*b08e0*/  STL.64 [R1+0x3768], R16 ;  /* 0x0037681001007387 */ /* 0x0007e40000100a00 */
[----:B---3--:R-:W-:Y:S07]  /*b08f0*/  HMMA.16816.F32.BF16 R16, R4, R22, R12 ;  /* 0x000000160410723c */ /* 0x008fee000004180c */
[----:B------:R-:W-:Y:S01]  /*b0900*/  MOV R14, R22 ;  /* 0x00000016000e7202 */ /* 0x000fe20000000f00 */
[----:B------:R-:W-:-:S02]  /*b0910*/  IMAD.MOV.U32 R13, RZ, RZ, R23 ;  /* 0x000000ffff0d7224 */ /* 0x000fc400078e0017 */
[----:B------:R-:W0:Y:S11]  /*b0920*/  LDSM.16.M88.4 R20, [R0+0x6b080] ;  /* 0x06b080000014783b */ /* 0x000e360000000200 */
[----:B------:R-:W-:Y:S02]  /*b0930*/  @!UPT UIADD3 URZ, URZ, URZ, URZ ;  /* 0x0000003f3f3ff290 */ /* 0x000fe4000fffe03f */
[----:B------:R-:W-:Y:S01]  /*b0940*/  STL.64 [R1+0x350], R16 ;  /* 0x0003501001007387 */ /* 0x000fe20000100a00 */
[----:B------:R-:W-:Y:S02]  /*b0950*/  STL.64 [R1+0x358], R18 ;  /* 0x0003581201007387 */ /* 0x000fe40000100a00 */
[----:B------:R-:W-:Y:S02]  /*b0960*/  STL [R1+0x3834], R14 ;  /* 0x0038340e01007387 */ /* 0x000fe40000100800 */
[----:B------:R1:W-:Y:S01]  /*b0970*/  STL [R1+0x3830], R13 ;  /* 0x0038300d01007387 */ /* 0x0003e20000100800 */
[----:B------:R-:W3:Y:S04]  /*b0980*/  LDL.LU R12, [R1+0x9a0] ;  /* 0x0009a000010c7983 */ /* 0x000ee80000300800 */
[----:B-1----:R-:W3:Y:S01]  /*b0990*/  LDL.LU R13, [R1+0x9a4] ;  /* 0x0009a400010d7983 */ /* 0x002ee20000300800 */
[----:B------:R-:W4:Y:S02]  /*b09a0*/  LDL.LU R14, [R1+0x9a8] ;  /* 0x0009a800010e7983 */ /* 0x000f240000300800 */
[----:B------:R-:W4:Y:S02]  /*b09b0*/  LDL.LU R15, [R1+0x9ac] ;  /* 0x0009ac00010f7983 */ /* 0x000f240000300800 */
[----:B----4-:R1:W-:Y:S01]  /*b09c0*/  STL.64 [R1+0x3840], R14 ;  /* 0x0038400e01007387 */ /* 0x0103e20000100a00 */
[----:B---3--:R-:W-:Y:S02]  /*b09d0*/  STL.64 [R1+0x3838], R12 ;  /* 0x0038380c01007387 */ /* 0x008fe40000100a00 */
[----:B------:R-:W3:Y:S01]  /*b09e0*/  LDL.64 R18, [R1+0xf8] ;  /* 0x0000f80001127983 */ /* 0x000ee20000100a00 */
[----:B-1----:R-:W4:Y:S04]  /*b09f0*/  LDL.64 R14, [R1+0x108] ;  /* 0x00010800010e7983 */ /* 0x002f280000100a00 */
[----:B---3--:R1:W-:Y:S01]  /*b0a00*/  STL.64 [R1+0x3848], R18 ;  /* 0x0038481201007387 */ /* 0x0083e20000100a00 */
[----:B------:R-:W3:Y:S02]  /*b0a10*/  LDL.LU R16, [R1+0x9b0] ;  /* 0x0009b00001107983 */ /* 0x000ee40000300800 */
[----:B------:R-:W3:Y:S01]  /*b0a20*/  LDL.LU R17, [R1+0x9b4] ;  /* 0x0009b40001117983 */ /* 0x000ee20000300800 */
[----:B-1----:R-:W3:Y:S01]  /*b0a30*/  LDL.LU R18, [R1+0x9b8] ;  /* 0x0009b80001127983 */ /* 0x002ee20000300800 */
[----:B------:R-:W3:Y:S02]  /*b0a40*/  LDL.LU R19, [R1+0x9bc] ;  /* 0x0009bc0001137983 */ /* 0x000ee40000300800 */
[----:B------:R-:W5:Y:S02]  /*b0a50*/  LDL.LU R24, [R1+0x760] ;  /* 0x0007600001187983 */ /* 0x000f640000300800 */
[----:B------:R-:W5:Y:S01]  /*b0a60*/  LDL.LU R25, [R1+0x764] ;  /* 0x0007640001197983 */ /* 0x000f620000300800 */
[----:B------:R-:W2:Y:S01]  /*b0a70*/  LDL.LU R26, [R1+0x768] ;  /* 0x00076800011a7983 */ /* 0x000ea20000300800 */
[----:B------:R-:W2:Y:S03]  /*b0a80*/  LDL.LU R27, [R1+0x76c] ;  /* 0x00076c00011b7983 */ /* 0x000ea60000300800 */
[----:B--2---:R1:W-:Y:S01]  /*b0a90*/  STL.64 [R1+0x3818], R26 ;  /* 0x0038181a01007387 */ /* 0x0043e20000100a00 */
[----:B-----5:R-:W-:Y:S03]  /*b0aa0*/  STL.64 [R1+0x3810], R24 ;  /* 0x0038101801007387 */ /* 0x020fe60000100a00 */
[----:B-1----:R-:W2:Y:S04]  /*b0ab0*/  LDL.64 R26, [R1+0xd8] ;  /* 0x0000d800011a7983 */ /* 0x002ea80000100a00 */
[----:B--2---:R1:W-:Y:S04]  /*b0ac0*/  STL.64 [R1+0x3828], R26 ;  /* 0x0038281a01007387 */ /* 0x0043e80000100a00 */
[----:B-1----:R-:W2:Y:S01]  /*b0ad0*/  LDL.64 R26, [R1+0xe8] ;  /* 0x0000e800011a7983 */ /* 0x002ea20000100a00 */
[----:B0-----:R0:W-:Y:S02]  /*b0ae0*/  STL.64 [R1+0x3710], R22 ;  /* 0x0037101601007387 */ /* 0x0011e40000100a00 */
[----:B0-----:R-:W-:-:S02]  /*b0af0*/  MOV R22, R3 ;  /* 0x0000000300167202 */ /* 0x001fc40000000f00 */
[----:B------:R-:W-:-:S07]  /*b0b00*/  MOV R23, R2 ;  /* 0x0000000200177202 */ /* 0x000fce0000000f00 */
[----:B------:R-:W-:Y:S01]  /*b0b10*/  HMMA.16816.F32.BF16 R4, R4, R22, R8 ;  /* 0x000000160404723c */ /* 0x000fe20000041808 */
[----:B------:R0:W-:Y:S01]  /*b0b20*/  STL.64 [R1+0x3708], R20 ;  /* 0x0037081401007387 */ /* 0x0001e20000100a00 */
[----:B------:R-:W3:Y:S02]  /*b0b30*/  LDL.LU.64 R10, [R1+0x3858] ;  /* 0x00385800010a7983 */ /* 0x000ee40000300a00 */
[----:B------:R-:W3:Y:S02]  /*b0b40*/  LDL.LU.64 R8, [R1+0x3850] ;  /* 0x0038500001087983 */ /* 0x000ee40000300a00 */
[----:B------:R1:W-:Y:S01]  /*b0b50*/  STL.64 [R1+0x3800], R22 ;  /* 0x0038001601007387 */ /* 0x0003e20000100a00 */
[----:B0-----:R-:W2:Y:S11]  /*b0b60*/  LDL.LU R20, [R1+0x990] ;  /* 0x0009900001147983 */ /* 0x001eb60000300800 */
[----:B------:R-:W-:Y:S05]  /*b0b70*/  @!UPT UIADD3 URZ, URZ, URZ, URZ ;  /* 0x0000003f3f3ff290 */ /* 0x000fea000fffe03f */
[----:B------:R-:W-:Y:S01]  /*b0b80*/  STL.64 [R1+0x2a0], R4 ;  /* 0x0002a00401007387 */ /* 0x000fe20000100a00 */
[----:B------:R-:W-:Y:S02]  /*b0b90*/  STL.64 [R1+0x2a8], R6 ;  /* 0x0002a80601007387 */ /* 0x000fe40000100a00 */
[----:B------:R-:W0:Y:S04]  /*b0ba0*/  LDSM.16.M88.4 R4, [R0+0x6c080] ;  /* 0x06c080000004783b */ /* 0x000e280000000200 */
[----:B------:R-:W2:Y:S01]  /*b0bb0*/  LDL.LU R21, [R1+0x994] ;  /* 0x0009940001157983 */ /* 0x000ea20000300800 */
[----:B-1----:R-:W2:Y:S01]  /*b0bc0*/  LDL.LU R22, [R1+0x998] ;  /* 0x0009980001167983 */ /* 0x002ea20000300800 */
[----:B------:R-:W2:Y:S03]  /*b0bd0*/  LDL.LU R23, [R1+0x99c] ;  /* 0x00099c0001177983 */ /* 0x000ea60000300800 */
[----:B0-----:R0:W-:Y:S01]  /*b0be0*/  STL.64 [R1+0x36a8], R6 ;  /* 0x0036a80601007387 */ /* 0x0011e20000100a00 */
[----:B------:R1:W-:Y:S03]  /*b0bf0*/  STL.64 [R1+0x36a0], R4 ;  /* 0x0036a00401007387 */ /* 0x0003e60000100a00 */
[----:B0-----:R-:W5:Y:S01]  /*b0c00*/  LDL.64 R6, [R1+0xc8] ;  /* 0x0000c80001067983 */ /* 0x001f620000100a00 */
[----:B----4-:R-:W-:Y:S01]  /*b0c10*/  IMAD.MOV.U32 R2, RZ, RZ, R14 ;  /* 0x000000ffff027224 */ /* 0x010fe200078e000e */
[----:B------:R-:W-:Y:S01]  /*b0c20*/  MOV R0, R15 ;  /* 0x0000000f00007202 */ /* 0x000fe20000000f00 */
[C---:B---3--:R-:W-:Y:S01]  /*b0c30*/  HMMA.16816.F32.BF16 R16, R8.reuse, R14, R16 ;  /* 0x0000000e0810723c */ /* 0x048fe20000041810 */
[----:B-----5:R0:W-:Y:S01]  /*b0c40*/  STL.64 [R1+0x3820], R6 ;  /* 0x0038200601007387 */ /* 0x0201e20000100a00 */
[----:B-1----:R-:W3:Y:S02]  /*b0c50*/  LDL.LU R4, [R1+0x980] ;  /* 0x0009800001047983 */ /* 0x002ee40000300800 */
[----:B------:R-:W3:Y:S01]  /*b0c60*/  LDL.LU R5, [R1+0x984] ;  /* 0x0009840001057983 */ /* 0x000ee20000300800 */
[----:B0-----:R-:W3:Y:S01]  /*b0c70*/  LDL.LU R6, [R1+0x988] ;  /* 0x0009880001067983 */ /* 0x001ee20000300800 */
[----:B------:R-:W3:Y:S11]  /*b0c80*/  LDL.LU R7, [R1+0x98c] ;  /* 0x00098c0001077983 */ /* 0x000ef60000300800 */
[----:B------:R-:W-:Y:S06]  /*b0c90*/  @!UPT UIADD3 URZ, URZ, URZ, URZ ;  /* 0x0000003f3f3ff290 */ /* 0x000fec000fffe03f */
[----:B------:R-:W-:Y:S02]  /*b0ca0*/  STL.64 [R1+0x290], R16 ;  /* 0x0002901001007387 */ /* 0x000fe40000100a00 */
[----:B------:R0:W-:Y:S02]  /*b0cb0*/  STL.64 [R1+0x298], R18 ;  /* 0x0002981201007387 */ /* 0x0001e40000100a00 */
[----:B0-----:R-:W4:Y:S01]  /*b0cc0*/  LDL.LU.64 R18, [R1+0x3848] ;  /* 0x0038480001127983 */ /* 0x001f220000300a00 */
[----:B------:R-:W4:Y:S02]  /*b0cd0*/  LDL.LU.64 R14, [R1+0x3840] ;  /* 0x00384000010e7983 */ /* 0x000f240000300a00 */
[----:B------:R-:W4:Y:S02]  /*b0ce0*/  LDL.LU.64 R12, [R1+0x3838] ;  /* 0x00383800010c7983 */ /* 0x000f240000300a00 */
[C---:B----4-:R-:W-:Y:S01]  /*b0cf0*/  HMMA.16816.F32.BF16 R12, R8.reuse, R18, R12 ;  /* 0x00000012080c723c */ /* 0x050fe2000004180c */
[----:B------:R-:W-:Y:S11]  /*b0d00*/  IMAD.MOV.U32 R3, RZ, RZ, R19 ;  /* 0x000000ffff037224 */ /* 0x000ff600078e0013 */
[----:B------:R-:W-:Y:S11]  /*b0d10*/  @!UPT UIADD3 URZ, URZ, URZ, URZ ;  /* 0x0000003f3f3ff290 */ /* 0x000ff6000fffe03f */
[----:B------:R-:W-:Y:S01]  /*b0d20*/  STL.64 [R1+0x280], R12 ;  /* 0x0002800c01007387 */ /* 0x000fe20000100a00 */
[----:B------:R0:W-:Y:S03]  /*b0d30*/  STL.64 [R1+0x288], R14 ;  /* 0x0002880e01007387 */ /* 0x0001e60000100a00 */
[----:B0-----:R-:W4:Y:S01]  /*b0d40*/  LDL.LU R14, [R1+0x3834] ;  /* 0x00383400010e7983 */ /* 0x001f220000300800 */
[----:B------:R-:W5:Y:S02]  /*b0d50*/  LDL.LU R13, [R1+0x3830] ;  /* 0x00383000010d7983 */ /* 0x000f640000300800 */
[----:B------:R-:W3:Y:S01]  /*b0d60*/  LDL.LU R16, [R1+0xb20] ;  /* 0x000b200001107983 */ /* 0x000ee20000300800 */
[----:B------:R-:W-:Y:S01]  /*b0d70*/  MOV R12, R18 ;  /* 0x00000012000c7202 */ /* 0x000fe20000000f00 */
[----:B------:R-:W3:Y:S01]  /*b0d80*/  LDL.LU R17, [R1+0xb24] ;  /* 0x000b240001117983 */ /* 0x000ee20000300800 */
[----:B------:R-:W3:Y:S02]  /*b0d90*/  LDL.LU R18, [R1+0xb28] ;  /* 0x000b280001127983 */ /* 0x000ee40000300800 */
[----:B------:R-:W3:Y:S01]  /*b0da0*/  LDL.LU R19, [R1+0xb2c] ;  /* 0x000b2c0001137983 */ /* 0x000ee20000300800 */
[C---:B--2---:R-:W-:Y:S01]  /*b0db0*/  HMMA.16816.F32.BF16 R20, R8.reuse, R26, R20 ;  /* 0x0000001a0814723c */ /* 0x044fe20000041814 */
[----:B---3--:R-:W-:Y:S01]  /*b0dc0*/  STL.64 [R1+0x3780], R18 ;  /* 0x0037801201007387 */ /* 0x008fe20000100a00 */
[----:B------:R0:W-:Y:S11]  /*b0dd0*/  STL.64 [R1+0x3778], R16 ;  /* 0x0037781001007387 */ /* 0x0001f60000100a00 */
[----:B------:R-:W-:Y:S10]  /*b0de0*/  @!UPT UIADD3 URZ, URZ, URZ, URZ ;  /* 0x0000003f3f3ff290 */ /* 0x000ff4000fffe03f */
[----:B------:R1:W-:Y:S02]  /*b0df0*/  STL.64 [R1+0x270], R20 ;  /* 0x0002701401007387 */ /* 0x0003e40000100a00 */
[----:B------:R-:W-:Y:S01]  /*b0e00*/  STL.64 [R1+0x278], R22 ;  /* 0x0002781601007387 */ /* 0x000fe20000100a00 */
[----:B0-----:R-:W-:Y:S01]  /*b0e10*/  MOV R17, R27 ;  /* 0x0000001b00117202 */ /* 0x001fe20000000f00 */
[----:B-1----:R-:W-:Y:S02]  /*b0e20*/  IMAD.MOV.U32 R20, RZ, RZ, R26 ;  /* 0x000000ffff147224 */ /* 0x002fe400078e001a */
[----:B------:R-:W2:Y:S01]  /*b0e30*/  LDL.LU.64 R26, [R1+0x3828] ;  /* 0x00382800011a7983 */ /* 0x000ea20000300a00 */
[----:B----4-:R-:W-:Y:S02]  /*b0e40*/  MOV R18, R14 ;  /* 0x0000000e00127202 */ /* 0x010fe40000000f00 */
[----:B-----5:R-:W-:Y:S01]  /*b0e50*/  MOV R19, R13 ;  /* 0x0000000d00137202 */ /* 0x020fe20000000f00 */
        /* <DEDUP_REMOVED lines=10> */
[----:B------:R-:W-:-:S02]  /*b0f00*/  MOV R16, R6 ;  /* 0x0000000600107202 */ /* 0x000fc40000000f00 */
[----:B------:R-:W-:Y:S11]  /*b0f10*/  MOV R15, R7 ;  /* 0x00000007000f7202 */ /* 0x000ff60000000f00 */
[----:B------:R-:W-:Y:S09]  /*b0f20*/  @!UPT UIADD3 URZ, URZ, URZ, URZ ;  /* 0x0000003f3f3ff290 */ /* 0x000ff2000fffe03f */
[----:B------:R-:W-:Y:S01]  /*b0f30*/  STL.64 [R1+0x4d0], R24 ;  /* 0x0004d01801007387 */ /* 0x000fe20000100a00 */
[----:B------:R0:W-:Y:S03]  /*b0f40*/  STL.64 [R1+0x4d8], R26 ;  /* 0x0004d81a01007387 */ /* 0x0001e60000100a00 */
[----:B0-----:R-:W2:Y:S01]  /*b0f50*/  LDL.LU.64 R26, [R1+0x3808] ;  /* 0x00380800011a7983 */ /* 0x001ea20000300a00 */
[----:B------:R-:W3:Y:S02]  /*b0f60*/  LDL.LU R4, [R1+0xa40] ;  /* 0x000a400001047983 */ /* 0x000ee40000300800 */
[----:B------:R-:W3:Y:S02]  /*b0f70*/  LDL.LU R5, [R1+0xa44] ;  /* 0x000a440001057983 */ /* 0x000ee40000300800 */
[----:B------:R-:W4:Y:S01]  /*b0f80*/  LDL.LU R6, [R1+0xa48] ;  /* 0x000a480001067983 */ /* 0x000f220000300800 */
[----:B------:R-:W4:Y:S04]  /*b0f90*/  LDL.LU R7, [R1+0xa4c] ;  /* 0x000a4c0001077983 */ /* 0x000f280000300800 */
[----:B----4-:R0:W-:Y:S01]  /*b0fa0*/  STL.64 [R1+0x36d8], R6 ;  /* 0x0036d80601007387 */ /* 0x0101e20000100a00 */
[----:B---3--:R1:W-:Y:S02]  /*b0fb0*/  STL.64 [R1+0x36d0], R4 ;  /* 0x0036d00401007387 */ /* 0x0083e40000100a00 */
[----:B0-----:R-:W-:Y:S01]  /*b0fc0*/  IMAD.MOV.U32 R6, RZ, RZ, R20 ;  /* 0x000000ffff067224 */ /* 0x001fe200078e0014 */
[----:B------:R-:W-:Y:S01]  /*b0fd0*/  MOV R7, R17 ;  /* 0x0000001100077202 */ /* 0x000fe20000000f00 */
[----:B------:R-:W3:Y:S01]  /*b0fe0*/  LDL.LU R20, [R1+0x9e0] ;  /* 0x0009e00001147983 */ /* 0x000ee20000300800 */
[----:B------:R-:W3:Y:S02]  /*b0ff0*/  LDL.LU R21, [R1+0x9e4] ;  /* 0x0009e40001157983 */ /* 0x000ee40000300800 */
[----:B------:R-:W3:Y:S02]  /*b1000*/  LDL.LU R22, [R1+0x9e8] ;  /* 0x0009e80001167983 */ /* 0x000ee40000300800 */
[----:B------:R-:W3:Y:S01]  /*b1010*/  LDL.LU R23, [R1+0x9ec] ;  /* 0x0009ec0001177983 */ /* 0x000ee20000300800 */
[----:B------:R0:W-:Y:S01]  /*b1020*/  STL.64 [R1+0x37d0], R6 ;  /* 0x0037d00601007387 */ /* 0x0001e20000100a00 */
[----:B-1----:R-:W4:Y:S02]  /*b1030*/  LDL.LU R4, [R1+0x710] ;  /* 0x0007100001047983 */ /* 0x002f240000300800 */
[----:B------:R-:W4:Y:S01]  /*b1040*/  LDL.LU R5, [R1+0x714] ;  /* 0x0007140001057983 */ /* 0x000f220000300800 */
[----:B0-----:R-:W4:Y:S01]  /*b1050*/  LDL.LU R6, [R1+0x718] ;  /* 0x0007180001067983 */ /* 0x001f220000300800 */
[----:B------:R-:W4:Y:S02]  /*b1060*/  LDL.LU R7, [R1+0x71c] ;  /* 0x00071c0001077983 */ /* 0x000f240000300800 */
[----:B--2---:R0:W-:Y:S01]  /*b1070*/  STL.64 [R1+0x3798], R26 ;  /* 0x0037981a01007387 */ /* 0x0041e20000100a00 */
[C---:B----4-:R-:W-:Y:S07]  /*b1080*/  HMMA.16816.F32.BF16 R4, R8.reuse, R26, R4 ;  /* 0x0000001a0804723c */ /* 0x050fee0000041804 */
[----:B0-----:R-:W-:Y:S01]  /*b1090*/  MOV R26, R16 ;  /* 0x00000010001a7202 */ /* 0x001fe20000000f00 */
[----:B------:R-:W-:Y:S11]  /*b10a0*/  IMAD.MOV.U32 R27, RZ, RZ, R15 ;  /* 0x000000ffff1b7224 */ /* 0x000ff600078e000f */
[----:B------:R-:W-:Y:S04]  /*b10b0*/  @!UPT UIADD3 URZ, URZ, URZ, URZ ;  /* 0x0000003f3f3ff290 */ /* 0x000fe8000fffe03f */
[----:B------:R-:W-:Y:S01]  /*b10c0*/  STL.64 [R1+0x510], R4 ;  /* 0x0005100401007387 */ /* 0x000fe20000100a00 */
[----:B------:R0:W-:Y:S02]  /*b10d0*/  STL.64 [R1+0x518], R6 ;  /* 0x0005180601007387 */ /* 0x0001e40000100a00 */
[----:B------:R1:W-:Y:S02]  /*b10e0*/  STL.64 [R1+0x37b0], R26 ;  /* 0x0037b01a01007387 */ /* 0x0003e40000100a00 */
[----:B0-----:R-:W-:Y:S01]  /*b10f0*/  IMAD.MOV.U32 R6, RZ, RZ, R12 ;  /* 0x000000ffff067224 */ /* 0x001fe200078e000c */
[----:B------:R-:W-:Y:S02]  /*b1100*/  MOV R7, R3 ;  /* 0x0000000300077202 */ /* 0x000fe40000000f00 */
[----:B-1----:R-:W-:Y:S02]  /*b1110*/  MOV R26, R14 ;  /* 0x0000000e001a7202 */ /* 0x002fe40000000f00 */
[----:B------:R-:W-:Y:S01]  /*b1120*/  MOV R27, R13 ;  /* 0x0000000d001b7202 */ /* 0x000fe20000000f00 */
[----:B------:R-:W2:Y:S01]  /*b1130*/  LDL.LU R12, [R1+0x9d0] ;  /* 0x0009d000010c7983 */ /* 0x000ea20000300800 */
[----:B------:R-:W2:Y:S02]  /*b1140*/  LDL.LU R13, [R1+0x9d4] ;  /* 0x0009d400010d7983 */ /* 0x000ea40000300800 */
[----:B------:R-:W2:Y:S02]  /*b1150*/  LDL.LU R14, [R1+0x9d8] ;  /* 0x0009d800010e7983 */ /* 0x000ea40000300800 */
[----:B------:R-:W2:Y:S01]  /*b1160*/  LDL.LU R15, [R1+0x9dc] ;  /* 0x0009dc00010f7983 */ /* 0x000ea20000300800 */
[----:B------:R-:W-:Y:S01]  /*b1170*/  STL.64 [R1+0x37e8], R6 ;  /* 0x0037e80601007387 */ /* 0x000fe20000100a00 */
[----:B------:R0:W-:Y:S02]  /*b1180*/  STL.64 [R1+0x37c8], R26 ;  /* 0x0037c81a01007387 */ /* 0x0001e40000100a00 */
[----:B------:R-:W4:Y:S02]  /*b1190*/  LDL.LU R24, [R1+0xaa0] ;  /* 0x000aa00001187983 */ /* 0x000f240000300800 */
[----:B------:R-:W4:Y:S01]  /*b11a0*/  LDL.LU R25, [R1+0xaa4] ;  /* 0x000aa40001197983 */ /* 0x000f220000300800 */
[----:B0-----:R-:W5:Y:S01]  /*b11b0*/  LDL.LU R26, [R1+0xaa8] ;  /* 0x000aa800011a7983 */ /* 0x001f620000300800 */
[----:B------:R-:W5:Y:S01]  /*b11c0*/  LDL.LU R27, [R1+0xaac] ;  /* 0x000aac00011b7983 */ /* 0x000f620000300800 */
[C---:B---3--:R-:W-:Y:S01]  /*b11d0*/  HMMA.16816.F32.BF16 R20, R8.reuse, R18, R20 ;  /* 0x000000120814723c */ /* 0x048fe20000041814 */
[----:B------:R-:W3:Y:S01]  /*b11e0*/  LDL.LU R4, [R1+0xa00] ;  /* 0x000a000001047983 */ /* 0x000ee20000300800 */
[----:B------:R-:W3:Y:S01]  /*b11f0*/  LDL.LU R5, [R1+0xa04] ;  /* 0x000a040001057983 */ /* 0x000ee20000300800 */
[----:B------:R-:W3:Y:S02]  /*b1200*/  LDL.LU R6, [R1+0xa08] ;  /* 0x000a080001067983 */ /* 0x000ee40000300800 */
[----:B------:R-:W3:Y:S01]  /*b1210*/  LDL.LU R7, [R1+0xa0c] ;  /* 0x000a0c0001077983 */ /* 0x000ee20000300800 */
[----:B-----5:R-:W-:Y:S01]  /*b1220*/  STL.64 [R1+0x37e0], R26 ;  /* 0x0037e01a01007387 */ /* 0x020fe20000100a00 */
[----:B----4-:R0:W-:Y:S03]  /*b1230*/  STL.64 [R1+0x37d8], R24 ;  /* 0x0037d81801007387 */ /* 0x0101e60000100a00 */
[----:B0-----:R-:W4:Y:S01]  /*b1240*/  LDL.LU R24, [R1+0xa10] ;  /* 0x000a100001187983 */ /* 0x001f220000300800 */
[----:B------:R-:W4:Y:S02]  /*b1250*/  LDL.LU R25, [R1+0xa14] ;  /* 0x000a140001197983 */ /* 0x000f240000300800 */
[----:B------:R-:W4:Y:S02]  /*b1260*/  LDL.LU R26, [R1+0xa18] ;  /* 0x000a1800011a7983 */ /* 0x000f240000300800 */
[----:B------:R-:W4:Y:S08]  /*b1270*/  LDL.LU R27, [R1+0xa1c] ;  /* 0x000a1c00011b7983 */ /* 0x000f300000300800 */
[----:B------:R-:W-:Y:S01]  /*b1280*/  STL.64 [R1+0x540], R20 ;  /* 0x0005401401007387 */ /* 0x000fe20000100a00 */
[----:B------:R0:W-:Y:S03]  /*b1290*/  STL.64 [R1+0x548], R22 ;  /* 0x0005481601007387 */ /* 0x0001e60000100a00 */
[----:B0-----:R-:W2:Y:S01]  /*b12a0*/  LDL.LU.64 R22, [R1+0x3800] ;  /* 0x0038000001167983 */ /* 0x001ea20000300a00 */
        /* <DEDUP_REMOVED lines=11> */
[----:B------:R-:W-:Y:S01]  /*b1360*/  HMMA.16816.F32.BF16 R8, R8, R22, R12 ;  /* 0x000000160808723c */ /* 0x000fe2000004180c */
[----:B-----5:R-:W-:Y:S01]  /*b1370*/  STL.64 [R1+0x37c0], R18 ;  /* 0x0037c01201007387 */ /* 0x020fe20000100a00 */
        /* <DEDUP_REMOVED lines=8> */
[----:B------:R-:W5:Y:S07]  /*b1400*/  LDL.LU R20, [R1+0xb50] ;  /* 0x000b500001147983 */ /* 0x000f6e0000300800 */
[----:B------:R-:W-:Y:S01]  /*b1410*/  STL.64 [R1+0x530], R8 ;  /* 0x0005300801007387 */ /* 0x000fe20000100a00 */
[----:B------:R1:W-:Y:S02]  /*b1420*/  STL.64 [R1+0x538], R10 ;  /* 0x0005380a01007387 */ /* 0x0003e40000100a00 */
[----:B------:R-:W5:Y:S01]  /*b1430*/  LDL.LU R21, [R1+0xb54] ;  /* 0x000b540001157983 */ /* 0x000f620000300800 */
[----:B0-----:R-:W5:Y:S01]  /*b1440*/  LDL.LU R22, [R1+0xb58] ;  /* 0x000b580001167983 */ /* 0x001f620000300800 */
[----:B------:R-:W5:Y:S01]  /*b1450*/  LDL.LU R23, [R1+0xb5c] ;  /* 0x000b5c0001177983 */ /* 0x000f620000300800 */
[----:B-1----:R-:W-:Y:S01]  /*b1460*/  MOV R10, R2 ;  /* 0x00000002000a7202 */ /* 0x002fe20000000f00 */
[----:B------:R-:W-:-:S07]  /*b1470*/  IMAD.MOV.U32 R11, RZ, RZ, R0 ;  /* 0x000000ffff0b7224 */ /* 0x000fce00078e0000 */
[C---:B---3--:R-:W-:Y:S11]  /*b1480*/  HMMA.16816.F32.BF16 R4, R12.reuse, R10, R4 ;  /* 0x0000000a0c04723c */ /* 0x048ff60000041804 */
[----:B------:R-:W-:Y:S11]  /*b1490*/  @!UPT UIADD3 URZ, URZ, URZ, URZ ;  /* 0x0000003f3f3ff290 */ /* 0x000ff6000fffe03f */
[----:B------:R-:W-:Y:S01]  /*b14a0*/  @!UPT UIADD3 URZ, URZ, URZ, URZ ;  /* 0x0000003f3f3ff290 */ /* 0x000fe2000fffe03f */
[----:B------:R-:W-:Y:S01]  /*b14b0*/  STL.64 [R1+0x580], R4 ;  /* 0x0005800401007387 */ /* 0x000fe20000100a00 */
[----:B------:R0:W-:Y:S03]  /*b14c0*/  STL.64 [R1+0x588], R6 ;  /* 0x0005880601007387 */ /* 0x0001e60000100a00 */
[----:B0-----:R-:W4:Y:S02]  /*b14d0*/  LDL.LU.64 R6, [R1+0x37e8] ;  /* 0x0037e80001067983 */ /* 0x001f240000300a00 */
[C---:B----4-:R-:W-:Y:S02]  /*b14e0*/  HMMA.16816.F32.BF16 R4, R12.reuse, R6, R24 ;  /* 0x000000060c04723c */ /* 0x050fe40000041818 */
[----:B------:R-:W3:Y:S01]  /*b14f0*/  LDL.LU.64 R26, [R1+0x37e0] ;  /* 0x0037e000011a7983 */ /* 0x000ee20000300a00 */
[----:B------:R-:W3:Y:S11]  /*b1500*/  LDL.LU.64 R24, [R1+0x37d8] ;  /* 0x0037d80001187983 */ /* 0x000ef60000300a00 */
[----:B------:R-:W-:Y:S09]  /*b1510*/  @!UPT UIADD3 URZ, URZ, URZ, URZ ;  /* 0x0000003f3f3ff290 */ /* 0x000ff2000fffe03f */
        /* <DEDUP_REMOVED lines=8> */
[----:B0-----:R-:W2:Y:S01]  /*b15a0*/  LDL.LU.64 R26, [R1+0x37c8] ;  /* 0x0037c800011a7983 */ /* 0x001ea20000300a00 */
[----:B------:R0:W-:Y:S02]  /*b15b0*/  STL.64 [R1+0x3760], R6 ;  /* 0x0037600601007387 */ /* 0x0001e40000100a00 */
[----:B------:R-:W3:Y:S02]  /*b15c0*/  LDL.LU R4, [R1+0xb10] ;  /* 0x000b100001047983 */ /* 0x000ee40000300800 */
[----:B------:R-:W3:Y:S01]  /*b15d0*/  LDL.LU R5, [R1+0xb14] ;  /* 0x000b140001057983 */ /* 0x000ee20000300800 */
[----:B0-----:R-:W3:Y:S01]  /*b15e0*/  LDL.LU R6, [R1+0xb18] ;  /* 0x000b180001067983 */ /* 0x001ee20000300800 */
[----:B------:R-:W3:Y:S01]  /*b15f0*/  LDL.LU R7, [R1+0xb1c] ;  /* 0x000b1c0001077983 */ /* 0x000ee20000300800 */
        /* <DEDUP_REMOVED lines=20> */
[----:B------:R0:W-:Y:S03]  /*b1740*/  STL.64 [R1+0x3748], R26 ;  /* 0x0037481a01007387 */ /* 0x0001e60000100a00 */
[----:B0-----:R-:W2:Y:S01]  /*b1750*/  LDL.64 R26, [R1+0xf8] ;  /* 0x0000f800011a7983 */ /* 0x001ea20000100a00 */
[C---:B-----5:R-:W-:Y:S03]  /*b1760*/  HMMA.16816.F32.BF16 R16, R12.reuse, R18, R20 ;  /* 0x000000120c10723c */ /* 0x060fe60000041814 */
[----:B------:R-:W4:Y:S11]  /*b1770*/  LDL.LU.64 R22, [R1+0x3788] ;  /* 0x0037880001167983 */ /* 0x000f360000300a00 */
[----:B------:R-:W-:Y:S09]  /*b1780*/  @!UPT UIADD3 URZ, URZ, URZ, URZ ;  /* 0x0000003f3f3ff290 */ /* 0x000ff2000fffe03f */
        /* <DEDUP_REMOVED lines=8> */
[----:B------:R-:W4:Y:S11]  /*b1810*/  LDL.LU R20, [R1+0xaf0] ;  /* 0x000af00001147983 */ /* 0x000f360000300800 */
[----:B------:R-:W-:Y:S06]  /*b1820*/  @!UPT UIADD3 URZ, URZ, URZ, URZ ;  /* 0x0000003f3f3ff290 */ /* 0x000fec000fffe03f */
[----:B------:R-:W-:Y:S01]  /*b1830*/  STL.64 [R1+0x700], R12 ;  /* 0x0007000c01007387 */ /* 0x000fe20000100a00 */
[----:B------:R1:W-:Y:S02]  /*b1840*/  STL.64 [R1+0x708], R14 ;  /* 0x0007080e01007387 */ /* 0x0003e40000100a00 */
[----:B------:R-:W4:Y:S02]  /*b1850*/  LDL.LU R21, [R1+0xaf4] ;  /* 0x000af40001157983 */ /* 0x000f240000300800 */
[----:B0-----:R-:W4:Y:S01]  /*b1860*/  LDL.LU R22, [R1+0xaf8] ;  /* 0x000af80001167983 */ /* 0x001f220000300800 */
[----:B------:R-:W4:Y:S04]  /*b1870*/  LDL.LU R23, [R1+0xafc] ;  /* 0x000afc0001177983 */ /* 0x000f280000300800 */
[----:B-1----:R-:W5:Y:S01]  /*b1880*/  LDL.64 R14, [R1+0xc8] ;  /* 0x0000c800010e7983 */ /* 0x002f620000100a00 */
[C---:B---3--:R-:W-:Y:S03]  /*b1890*/  HMMA.16816.F32.BF16 R4, R16.reuse, R10, R4 ;  /* 0x0000000a1004723c */ /* 0x048fe60000041804 */
[----:B-----5:R0:W-:Y:S01]  /*b18a0*/  STL.64 [R1+0x3750], R14 ;  /* 0x0037500e01007387 */ /* 0x0201e20000100a00 */
        /* <DEDUP_REMOVED lines=8> */
[----:B------:R3:W-:Y:S01]  /*b1930*/  STL.64 [R1+0x3758], R10 ;  /* 0x0037580a01007387 */ /* 0x0007e20000100a00 */
[----:B--2---:R-:W-:Y:S02]  /*b1940*/  MOV R2, R26 ;  /* 0x0000001a00027202 */ /* 0x004fe40000000f00 */
[----:B------:R-:W-:Y:S01]  /*b1950*/  MOV R0, R27 ;  /* 0x0000001b00007202 */ /* 0x000fe20000000f00 */
[C---:B---3--:R-:W-:Y:S08]  /*b1960*/  HMMA.16816.F32.BF16 R8, R16.reuse, R26, R12 ;  /* 0x0000001a1008723c */ /* 0x048ff0000004180c */
[C---:B----4-:R-:W-:Y:S11]  /*b1970*/  HMMA.16816.F32.BF16 R20, R16.reuse, R6, R20 ;  /* 0x000000061014723c */ /* 0x050ff60000041814 */
[----:B------:R-:W-:Y:S04]  /*b1980*/  @!UPT UIADD3 URZ, URZ, URZ, URZ ;  /* 0x0000003f3f3ff290 */ /* 0x000fe8000fffe03f */
[----:B------:R0:W-:Y:S01]  /*b1990*/  STL.64 [R1+0x760], R8 ;  /* 0x0007600801007387 */ /* 0x0001e20000100a00 */
[----:B------:R1:W-:Y:S03]  /*b19a0*/  STL.64 [R1+0x768], R10 ;  /* 0x0007680a01007387 */ /* 0x0003e60000100a00 */
[----:B0-----:R-:W2:Y:S01]  /*b19b0*/  LDL.LU R8, [R1+0xae0] ;  /* 0x000ae00001087983 */ /* 0x001ea20000300800 */
[----:B------:R-:W2:Y:S02]  /*b19c0*/  LDL.LU R9, [R1+0xae4] ;  /* 0x000ae40001097983 */ /* 0x000ea40000300800 */
[----:B-1----:R-:W2:Y:S02]  /*b19d0*/  LDL.LU R10, [R1+0xae8] ;  /* 0x000ae800010a7983 */ /* 0x002ea40000300800 */
[----:B------:R-:W2:Y:S01]  /*b19e0*/  LDL.LU R11, [R1+0xaec] ;  /* 0x000aec00010b7983 */ /* 0x000ea20000300800 */
[----:B------:R-:W2:Y:S01]  /*b19f0*/  LDL.64 R14, [R1+0xd8] ;  /* 0x0000d800010e7983 */ /* 0x000ea20000100a00 */
[----:B------:R-:W3:Y:S02]  /*b1a00*/  LDL.LU R24, [R1+0xad0] ;  /* 0x000ad00001187983 */ /* 0x000ee40000300800 */
[----:B------:R-:W3:Y:S02]  /*b1a10*/  LDL.LU R25, [R1+0xad4] ;  /* 0x000ad40001197983 */ /* 0x000ee40000300800 */
[----:B------:R-:W3:Y:S01]  /*b1a20*/  LDL.LU R26, [R1+0xad8] ;  /* 0x000ad800011a7983 */ /* 0x000ee20000300800 */
[----:B------:R-:W3:Y:S01]  /*b1a30*/  LDL.LU R27, [R1+0xadc] ;  /* 0x000adc00011b7983 */ /* 0x000ee20000300800 */
[----:B------:R-:W-:Y:S02]  /*b1a40*/  STL.64 [R1+0x790], R20 ;  /* 0x0007901401007387 */ /* 0x000fe40000100a00 */
[----:B------:R0:W-:Y:S02]  /*b1a50*/  STL.64 [R1+0x798], R22 ;  /* 0x0007981601007387 */ /* 0x0001e40000100a00 */
[----:B0-----:R-:W4:Y:S04]  /*b1a60*/  LDL.64 R22, [R1+0xa8] ;  /* 0x0000a80001167983 */ /* 0x001f280000100a00 */
[----:B----4-:R0:W-:Y:S01]  /*b1a70*/  STL.64 [R1+0x3740], R22 ;  /* 0x0037401601007387 */ /* 0x0101e20000100a00 */
[----:B------:R1:W-:Y:S02]  /*b1a80*/  STL.64 [R1+0x36e8], R6 ;  /* 0x0036e80601007387 */ /* 0x0003e40000100a00 */
[----:B------:R-:W4:Y:S02]  /*b1a90*/  LDL.LU R20, [R1+0xac0] ;  /* 0x000ac00001147983 */ /* 0x000f240000300800 */
[----:B------:R-:W4:Y:S01]  /*b1aa0*/  LDL.LU R21, [R1+0xac4] ;  /* 0x000ac40001157983 */ /* 0x000f220000300800 */
[----:B0-----:R-:W4:Y:S01]  /*b1ab0*/  LDL.LU R22, [R1+0xac8] ;  /* 0x000ac80001167983 */ /* 0x001f220000300800 */
[----:B-1----:R-:W-:Y:S01]  /*b1ac0*/  IMAD.MOV.U32 R6, RZ, RZ, R2 ;  /* 0x000000ffff067224 */ /* 0x002fe200078e0002 */
[----:B------:R-:W-:Y:S01]  /*b1ad0*/  MOV R7, R0 ;  /* 0x0000000000077202 */ /* 0x000fe20000000f00 */
[----:B------:R-:W4:Y:S04]  /*b1ae0*/  LDL.LU R23, [R1+0xacc] ;  /* 0x000acc0001177983 */ /* 0x000f280000300800 */
[----:B------:R0:W-:Y:S01]  /*b1af0*/  STL.64 [R1+0x3700], R6 ;  /* 0x0037000601007387 */ /* 0x0001e20000100a00 */
[----:B------:R-:W5:Y:S02]  /*b1b00*/  LDL.LU R4, [R1+0xa80] ;  /* 0x000a800001047983 */ /* 0x000f640000300800 */
[----:B------:R-:W5:Y:S01]  /*b1b10*/  LDL.LU R5, [R1+0xa84] ;  /* 0x000a840001057983 */ /* 0x000f620000300800 */
[----:B0-----:R-:W3:Y:S01]  /*b1b20*/  LDL.LU R6, [R1+0xa88] ;  /* 0x000a880001067983 */ /* 0x001ee20000300800 */
[----:B------:R-:W3:Y:S01]  /*b1b30*/  LDL.LU R7, [R1+0xa8c] ;  /* 0x000a8c0001077983 */ /* 0x000ee20000300800 */
[----:B--2---:R-:W-:Y:S02]  /*b1b40*/  HMMA.16816.F32.BF16 R8, R16, R14, R8 ;  /* 0x0000000e1008723c */ /* 0x004fe40000041808 */
[----:B---3--:R-:W-:Y:S01]  /*b1b50*/  STL.64 [R1+0x3720], R6 ;  /* 0x0037200601007387 */ /* 0x008fe20000100a00 */
[----:B-----5:R0:W-:Y:S03]  /*b1b60*/  STL.64 [R1+0x3718], R4 ;  /* 0x0037180401007387 */ /* 0x0201e60000100a00 */
[----:B0-----:R-:W2:Y:S01]  /*b1b70*/  LDL.LU R4, [R1+0xa90] ;  /* 0x000a900001047983 */ /* 0x001ea20000300800 */
[----:B------:R-:W2:Y:S02]  /*b1b80*/  LDL.LU R5, [R1+0xa94] ;  /* 0x000a940001057983 */ /* 0x000ea40000300800 */
[----:B------:R-:W3:Y:S02]  /*b1b90*/  LDL.LU R6, [R1+0xa98] ;  /* 0x000a980001067983 */ /* 0x000ee40000300800 */
[----:B------:R-:W3:Y:S02]  /*b1ba0*/  LDL.LU R7, [R1+0xa9c] ;  /* 0x000a9c0001077983 */ /* 0x000ee40000300800 */
        /* <DEDUP_REMOVED lines=8> */
[----:B------:R1:W-:Y:S01]  /*b1c30*/  STL.64 [R1+0x7b8], R10 ;  /* 0x0007b80a01007387 */ /* 0x0003e20000100a00 */
[----:B0-----:R-:W-:-:S02]  /*b1c40*/  MOV R8, R14 ;  /* 0x0000000e00087202 */ /* 0x001fc40000000f00 */
[----:B-1----:R-:W3:Y:S01]  /*b1c50*/  LDL.LU.64 R10, [R1+0x3758] ;  /* 0x00375800010a7983 */ /* 0x002ee20000300a00 */
        /* <DEDUP_REMOVED lines=23> */
[C---:B----4-:R-:W-:Y:S01]  /*b1dd0*/  HMMA.16816.F32.BF16 R4, R16.reuse, R22, R4 ;  /* 0x000000161004723c */ /* 0x050fe20000041804 */
[----:B------:R-:W-:Y:S02]  /*b1de0*/  MOV R2, R22 ;  /* 0x0000001600027202 */ /* 0x000fe40000000f00 */
[----:B------:R-:W-:Y:S11]  /*b1df0*/  MOV R0, R23 ;  /* 0x0000001700007202 */ /* 0x000ff60000000f00 */
[----:B------:R-:W-:Y:S09]  /*b1e00*/  @!UPT UIADD3 URZ, URZ, URZ, URZ ;  /* 0x0000003f3f3ff290 */ /* 0x000ff2000fffe03f */
        /* <DEDUP_REMOVED lines=8> */
[----:B------:R-:W3:Y:S02]  /*b1e90*/  LDL.LU.64 R22, [R1+0x3710] ;  /* 0x0037100001167983 */ /* 0x000ee40000300a00 */
[----:B------:R-:W3:Y:S11]  /*b1ea0*/  LDL.LU.64 R20, [R1+0x3708] ;  /* 0x0037080001147983 */ /* 0x000ef60000300a00 */
[----:B------:R-:W-:Y:S06]  /*b1eb0*/  @!UPT UIADD3 URZ, URZ, URZ, URZ ;  /* 0x0000003f3f3ff290 */ /* 0x000fec000fffe03f */
[----:B------:R-:W-:Y:S01]  /*b1ec0*/  STL.64 [R1+0x8a0], R16 ;  /* 0x0008a01001007387 */ /* 0x000fe20000100a00 */
[----:B------:R0:W-:Y:S03]  /*b1ed0*/  STL.64 [R1+0x8a8], R18 ;  /* 0x0008a81201007387 */ /* 0x0001e60000100a00 */
[----:B0-----:R-:W4:Y:S04]  /*b1ee0*/  LDL.LU.64 R18, [R1+0x98] ;  /* 0x0000980001127983 */ /* 0x001f280000300a00 */
[----:B----4-:R0:W-:Y:S02]  /*b1ef0*/  STL.64 [R1+0x36b0], R18 ;  /* 0x0036b01201007387 */ /* 0x0101e40000100a00 */
[----:B0-----:R-:W-:-:S02]  /*b1f00*/  IMAD.MOV.U32 R18, RZ, RZ, R8 ;  /* 0x000000ffff127224 */ /* 0x001fc400078e0008 */
[C---:B---3--:R-:W-:Y:S01]  /*b1f10*/  HMMA.16816.F32.BF16 R8, R20.reuse, R10, R4 ;  /* 0x0000000a1408723c */ /* 0x048fe20000041804 */
[----:B------:R-:W2:Y:S11]  /*b1f20*/  LDL.LU.64 R6, [R1+0x3700] ;  /* 0x0037000001067983 */ /* 0x000eb60000300a00 */
[----:B------:R-:W-:Y:S11]  /*b1f30*/  @!UPT UIADD3 URZ, URZ, URZ, URZ ;  /* 0x0000003f3f3ff290 */ /* 0x000ff6000fffe03f */
[----:B------:R-:W-:Y:S01]  /*b1f40*/  STL.64 [R1+0x8d0], R8 ;  /* 0x0008d00801007387 */ /* 0x000fe20000100a00 */
[----:B------:R0:W-:Y:S03]  /*b1f50*/  STL.64 [R1+0x8d8], R10 ;  /* 0x0008d80a01007387 */ /* 0x0001e60000100a00 */
[----:B0-----:R-:W3:Y:S01]  /*b1f60*/  LDL R10, [R1+0x1c20] ;  /* 0x001c2000010a7983 */ /* 0x001ee20000100800 */
[C---:B--2---:R-:W-:Y:S03]  /*b1f70*/  HMMA.16816.F32.BF16 R4, R20.reuse, R6, R12 ;  /* 0x000000061404723c */ /* 0x044fe6000004180c */
[----:B---3--:R0:W-:Y:S01]  /*b1f80*/  STL [R1+0x3688], R10 ;  /* 0x0036880a01007387 */ /* 0x0081e20000100800 */
[----:B------:R-:W2:Y:S02]  /*b1f90*/  LDL.LU R8, [R1+0xa50] ;  /* 0x000a500001087983 */ /* 0x000ea40000300800 */
[----:B------:R-:W2:Y:S01]  /*b1fa0*/  LDL.LU R9, [R1+0xa54] ;  /* 0x000a540001097983 */ /* 0x000ea20000300800 */
[----:B0-----:R-:W2:Y:S01]  /*b1fb0*/  LDL.LU R10, [R1+0xa58] ;  /* 0x000a5800010a7983 */ /* 0x001ea20000300800 */
[----:B------:R-:W2:Y:S02]  /*b1fc0*/  LDL.LU R11, [R1+0xa5c] ;  /* 0x000a5c00010b7983 */ /* 0x000ea40000300800 */
[----:B------:R-:W3:Y:S02]  /*b1fd0*/  LDL.LU.64 R14, [R1+0x36f8] ;  /* 0x0036f800010e7983 */ /* 0x000ee40000300a00 */
[----:B------:R-:W3:Y:S11]  /*b1fe0*/  LDL.LU.64 R12, [R1+0x36f0] ;  /* 0x0036f000010c7983 */ /* 0x000ef60000300a00 */
[----:B------:R-:W-:Y:S01]  /*b1ff0*/  STL.64 [R1+0x8e0], R4 ;  /* 0x0008e00401007387 */ /* 0x000fe20000100a00 */
[----:B------:R0:W-:Y:S03]  /*b2000*/  STL.64 [R1+0x8e8], R6 ;  /* 0x0008e80601007387 */ /* 0x0001e60000100a00 */
[----:B0-----:R-:W3:Y:S02]  /*b2010*/  LDL.LU.64 R6, [R1+0x36e8] ;  /* 0x0036e80001067983 */ /* 0x001ee40000300a00 */
[----:B---3--:R-:W-:Y:S02]  /*b2020*/  HMMA.16816.F32.BF16 R4, R20, R6, R12 ;  /* 0x000000061404723c */ /* 0x008fe4000004180c */
[----:B------:R-:W3:Y:S11]  /*b2030*/  LDL.LU.64 R14, [R1+0x36e0] ;  /* 0x0036e000010e7983 */ /* 0x000ef60000300a00 */
[----:B------:R-:W-:Y:S10]  /*b2040*/  @!UPT UIADD3 URZ, URZ, URZ, URZ ;  /* 0x0000003f3f3ff290 */ /* 0x000ff4000fffe03f */
[----:B------:R-:W-:Y:S01]  /*b2050*/  STL.64 [R1+0x900], R4 ;  /* 0x0009000401007387 */ /* 0x000fe20000100a00 */
[----:B------:R0:W-:Y:S03]  /*b2060*/  STL.64 [R1+0x908], R6 ;  /* 0x0009080601007387 */ /* 0x0001e60000100a00 */
[----:B0-----:R-:W3:Y:S01]  /*b2070*/  LDL.LU.64 R6, [R1+0x36d8] ;  /* 0x0036d80001067983 */ /* 0x001ee20000300a00 */
[----:B------:R-:W3:Y:S01]  /*b2080*/  LDL.LU.64 R4, [R1+0x36d0] ;  /* 0x0036d00001047983 */ /* 0x000ee20000300a00 */
[----:B------:R-:W-:-:S07]  /*b2090*/  MOV R19, R3 ;  /* 0x0000000300137202 */ /* 0x000fce0000000f00 */
[C---:B--2---:R-:W-:Y:S01]  /*b20a0*/  HMMA.16816.F32.BF16 R16, R20.reuse, R18, R8 ;  /* 0x000000121410723c */ /* 0x044fe20000041808 */
[----:B------:R-:W2:Y:S11]  /*b20b0*/  LDL.LU R8, [R1+0x950] ;  /* 0x0009500001087983 */ /* 0x000eb60000300800 */
[----:B------:R-:W-:Y:S11]  /*b20c0*/  @!UPT UIADD3 URZ, URZ, URZ, URZ ;  /* 0x0000003f3f3ff290 */ /* 0x000ff6000fffe03f */
[----:B------:R-:W-:Y:S01]  /*b20d0*/  STL.64 [R1+0x920], R16 ;  /* 0x0009201001007387 */ /* 0x000fe20000100a00 */
[----:B------:R-:W-:Y:S01]  /*b20e0*/  STL.64 [R1+0x928], R18 ;  /* 0x0009281201007387 */ /* 0x000fe20000100a00 */
[C---:B---3--:R-:W-:Y:S11]  /*b20f0*/  HMMA.16816.F32.BF16 R4, R20.reuse, R14, R4 ;  /* 0x0000000e1404723c */ /* 0x048ff60000041804 */
[----:B------:R-:W-:Y:S11]  /*b2100*/  @!UPT UIADD3 URZ, URZ, URZ, URZ ;  /* 0x0000003f3f3ff290 */ /* 0x000ff6000fffe03f */
[----:B------:R-:W-:Y:S01]  /*b2110*/  @!UPT UIADD3 URZ, URZ, URZ, URZ ;  /* 0x0000003f3f3ff290 */ /* 0x000fe2000fffe03f */
[----:B------:R0:W-:Y:S01]  /*b2120*/  STL.64 [R1+0x960], R4 ;  /* 0x0009600401007387 */ /* 0x0001e20000100a00 */
[----:B------:R1:W-:Y:S02]  /*b2130*/  STL.64 [R1+0x968], R6 ;  /* 0x0009680601007387 */ /* 0x0003e40000100a00 */
[----:B------:R-:W2:Y:S02]  /*b2140*/  LDL.LU R9, [R1+0x954] ;  /* 0x0009540001097983 */ /* 0x000ea40000300800 */
[----:B------:R-:W3:Y:S01]  /*b2150*/  LDL.LU R10, [R1+0x958] ;  /* 0x00095800010a7983 */ /* 0x000ee20000300800 */
[----:B------:R-:W3:Y:S04]  /*b2160*/  LDL.LU R11, [R1+0x95c] ;  /* 0x00095c00010b7983 */ /* 0x000ee80000300800 */
[----:B0-----:R-:W4:Y:S01]  /*b2170*/  LDL.LU R4, [R1+0x9f0] ;  /* 0x0009f00001047983 */ /* 0x001f220000300800 */
[----:B------:R-:W4:Y:S02]  /*b2180*/  LDL.LU R5, [R1+0x9f4] ;  /* 0x0009f40001057983 */ /* 0x000f240000300800 */
[----:B-1----:R-:W5:Y:S02]  /*b2190*/  LDL.LU R6, [R1+0x9f8] ;  /* 0x0009f80001067983 */ /* 0x002f640000300800 */
[----:B------:R-:W5:Y:S01]  /*b21a0*/  LDL.LU R7, [R1+0x9fc] ;  /* 0x0009fc0001077983 */ /* 0x000f620000300800 */
[----:B------:R-:W-:Y:S01]  /*b21b0*/  MOV R18, R2 ;  /* 0x0000000200127202 */ /* 0x000fe20000000f00 */
[----:B------:R-:W-:Y:S01]  /*b21c0*/  IMAD.MOV.U32 R19, RZ, RZ, R0 ;  /* 0x000000ffff137224 */ /* 0x000fe200078e0000 */
[----:B-----5:R-:W-:Y:S01]  /*b21d0*/  STL.64 [R1+0x36c0], R6 ;  /* 0x0036c00601007387 */ /* 0x020fe20000100a00 */
[----:B----4-:R-:W-:Y:S03]  /*b21e0*/  STL.64 [R1+0x36b8], R4 ;  /* 0x0036b80401007387 */ /* 0x010fe60000100a00 */
[----:B------:R0:W-:Y:S02]  /*b21f0*/  STL.64 [R1+0x36c8], R18 ;  /* 0x0036c81201007387 */ /* 0x0001e40000100a00 */
[----:B------:R-:W4:Y:S01]  /*b2200*/  LDL.LU R16, [R1+0xa30] ;  /* 0x000a300001107983 */ /* 0x000f220000300800 */
[----:B------:R-:W4:Y:S04]  /*b2210*/  LDL.LU R17, [R1+0xa34] ;  /* 0x000a340001117983 */ /* 0x000f280000300800 */
[----:B0-----:R-:W4:Y:S01]  /*b2220*/  LDL.LU R18, [R1+0xa38] ;  /* 0x000a380001127983 */ /* 0x001f220000300800 */
[----:B------:R-:W4:Y:S02]  /*b2230*/  LDL.LU R19, [R1+0xa3c] ;  /* 0x000a3c0001137983 */ /* 0x000f240000300800 */
[----:B------:R-:W5:Y:S02]  /*b2240*/  LDL.LU R4, [R1+0xa20] ;  /* 0x000a200001047983 */ /* 0x000f640000300800 */
[----:B------:R-:W5:Y:S01]  /*b2250*/  LDL.LU R5, [R1+0xa24] ;  /* 0x000a240001057983 */ /* 0x000f620000300800 */
[----:B------:R-:W5:Y:S01]  /*b2260*/  LDL.LU R6, [R1+0xa28] ;  /* 0x000a280001067983 */ /* 0x000f620000300800 */
[----:B------:R-:W5:Y:S02]  /*b2270*/  LDL.LU R7, [R1+0xa2c] ;  /* 0x000a2c0001077983 */ /* 0x000f640000300800 */
[----:B---3--:R-:W-:Y:S02]  /*b2280*/  STL.64 [R1+0x3698], R10 ;  /* 0x0036980a01007387 */ /* 0x008fe40000100a00 */
[----:B--2---:R0:W-:Y:S02]  /*b2290*/  STL.64 [R1+0x3690], R8 ;  /* 0x0036900801007387 */ /* 0x0041e40000100a00 */
[----:B0-----:R-:W2:Y:S01]  /*b22a0*/  LDL.LU R8, [R1+0x9c0] ;  /* 0x0009c00001087983 */ /* 0x001ea20000300800 */
[----:B------:R-:W2:Y:S02]  /*b22b0*/  LDL.LU R9, [R1+0x9c4] ;  /* 0x0009c40001097983 */ /* 0x000ea40000300800 */
[----:B------:R-:W2:Y:S02]  /*b22c0*/  LDL.LU R10, [R1+0x9c8] ;  /* 0x0009c800010a7983 */ /* 0x000ea40000300800 */
[----:B------:R-:W2:Y:S01]  /*b22d0*/  LDL.LU R11, [R1+0x9cc] ;  /* 0x0009cc00010b7983 */ /* 0x000ea20000300800 */
[----:B------:R0:W-:Y:S04]  /*b22e0*/  STL.64 [R1+0x3650], R14 ;  /* 0x0036500e01007387 */ /* 0x0001e80000100a00 */
[----:B0-----:R-:W3:Y:S04]  /*b22f0*/  LDL.64 R14, [R1+0xd8] ;  /* 0x0000d800010e7983 */ /* 0x001ee80000100a00 */
[----:B---3--:R0:W-:Y:S04]  /*b2300*/  STL.64 [R1+0x3668], R14 ;  /* 0x0036680e01007387 */ /* 0x0081e80000100a00 */
[----:B0-----:R-:W3:Y:S01]  /*b2310*/  LDL.64 R14, [R1+0xe8] ;  /* 0x0000e800010e7983 */ /* 0x001ee20000100a00 */
[C---:B----4-:R-:W-:Y:S03]  /*b2320*/  HMMA.16816.F32.BF16 R16, R20.reuse, R26, R16 ;  /* 0x0000001a1410723c */ /* 0x050fe60000041810 */
[----:B---3--:R0:W-:Y:S04]  /*b2330*/  STL.64 [R1+0x3680], R14 ;  /* 0x0036800e01007387 */ /* 0x0081e80000100a00 */
[----:B0-----:R-:W3:Y:S11]  /*b2340*/  LDL.64 R14, [R1+0xf8] ;  /* 0x0000f800010e7983 */ /* 0x001ef60000100a00 */
[----:B------:R-:W-:Y:S05]  /*b2350*/  @!UPT UIADD3 URZ, URZ, URZ, URZ ;  /* 0x0000003f3f3ff290 */ /* 0x000fea000fffe03f */
[----:B------:R-:W-:Y:S02]  /*b2360*/  STL.64 [R1+0x9e0], R16 ;  /* 0x0009e01001007387 */ /* 0x000fe40000100a00 */
[----:B------:R0:W-:Y:S02]  /*b2370*/  STL.64 [R1+0x9e8], R18 ;  /* 0x0009e81201007387 */ /* 0x0001e40000100a00 */
[----:B0-----:R-:W5:Y:S01]  /*b2380*/  LDL.LU.64 R18, [R1+0x36c8] ;  /* 0x0036c80001127983 */ /* 0x001f620000300a00 */
[----:B------:R0:W-:Y:S02]  /*b2390*/  STL.64 [R1+0x3648], R26 ;  /* 0x0036481a01007387 */ /* 0x0001e40000100a00 */
[----:B------:R-:W4:Y:S02]  /*b23a0*/  LDL.LU R24, [R1+0x870] ;  /* 0x0008700001187983 */ /* 0x000f240000300800 */
[----:B------:R-:W4:Y:S01]  /*b23b0*/  LDL.LU R25, [R1+0x874] ;  /* 0x0008740001197983 */ /* 0x000f220000300800 */
[----:B0-----:R-:W2:Y:S01]  /*b23c0*/  LDL.LU R26, [R1+0x878] ;  /* 0x00087800011a7983 */ /* 0x001ea20000300800 */
[----:B------:R-:W2:Y:S03]  /*b23d0*/  LDL.LU R27, [R1+0x87c] ;  /* 0x00087c00011b7983 */ /* 0x000ea60000300800 */
[----:B--2---:R-:W-:Y:S01]  /*b23e0*/  STL.64 [R1+0x3660], R26 ;  /* 0x0036601a01007387 */ /* 0x004fe20000100a00 */
[----:B----4-:R0:W-:Y:S03]  /*b23f0*/  STL.64 [R1+0x3658], R24 ;  /* 0x0036581801007387 */ /* 0x0101e60000100a00 */
        /* <DEDUP_REMOVED lines=10> */
[----:B------:R-:W2:Y:S01]  /*b24a0*/  LDL.LU R27, [R1+0x91c] ;  /* 0x00091c00011b7983 */ /* 0x000ea20000300800 */
[----:B------:R-:W4:Y:S01]  /*b24b0*/  LDL.LU.64 R6, [R1+0x36c0] ;  /* 0x0036c00001067983 */ /* 0x000f220000300a00 */
[----:B------:R-:W4:Y:S11]  /*b24c0*/  LDL.LU.64 R4, [R1+0x36b8] ;  /* 0x0036b80001047983 */ /* 0x000f360000300a00 */
[----:B------:R-:W-:Y:S02]  /*b24d0*/  STL.64 [R1+0xa50], R16 ;  /* 0x000a501001007387 */ /* 0x000fe40000100a00 */
[----:B------:R0:W-:Y:S02]  /*b24e0*/  STL.64 [R1+0xa58], R18 ;  /* 0x000a581201007387 */ /* 0x0001e40000100a00 */
[----:B0-----:R-:W4:Y:S02]  /*b24f0*/  LDL.LU.64 R18, [R1+0x36b0] ;  /* 0x0036b00001127983 */ /* 0x001f240000300a00 */
[----:B----4-:R-:W-:Y:S02]  /*b2500*/  HMMA.16816.F32.BF16 R20, R20, R18, R4 ;  /* 0x000000121414723c */ /* 0x010fe40000041804 */
[----:B------:R-:W4:Y:S01]  /*b2510*/  LDL.LU.64 R6, [R1+0x36a8] ;  /* 0x0036a80001067983 */ /* 0x000f220000300a00 */
[----:B------:R-:W4:Y:S11]  /*b2520*/  LDL.LU.64 R4, [R1+0x36a0] ;  /* 0x0036a00001047983 */ /* 0x000f360000300a00 */
[----:B------:R-:W-:Y:S09]  /*b2530*/  @!UPT UIADD3 URZ, URZ, URZ, URZ ;  /* 0x0000003f3f3ff290 */ /* 0x000ff2000fffe03f */
[----:B------:R-:W-:Y:S01]  /*b2540*/  STL.64 [R1+0xa40], R20 ;  /* 0x000a401401007387 */ /* 0x000fe20000100a00 */
[----:B------:R0:W-:Y:S03]  /*b2550*/  STL.64 [R1+0xa48], R22 ;  /* 0x000a481601007387 */ /* 0x0001e60000100a00 */
[----:B0-----:R-:W4:Y:S02]  /*b2560*/  LDL.64 R22, [R1+0x108] ;  /* 0x0001080001167983 */ /* 0x001f240000100a00 */
[C---:B----4-:R-:W-:Y:S01]  /*b2570*/  HMMA.16816.F32.BF16 R8, R4.reuse, R22, R8 ;  /* 0x000000160408723c */ /* 0x050fe20000041808 */
[----:B------:R-:W-:Y:S11]  /*b2580*/  MOV R29, R23 ;  /* 0x00000017001d7202 */ /* 0x000ff60000000f00 */
[----:B------:R-:W-:Y:S11]  /*b2590*/  @!UPT UIADD3 URZ, URZ, URZ, URZ ;  /* 0x0000003f3f3ff290 */ /* 0x000ff6000fffe03f */
[----:B------:R-:W-:Y:S01]  /*b25a0*/  STL.64 [R1+0xae0], R8 ;  /* 0x000ae00801007387 */ /* 0x000fe20000100a00 */
[----:B------:R0:W-:Y:S03]  /*b25b0*/  STL.64 [R1+0xae8], R10 ;  /* 0x000ae80a01007387 */ /* 0x0001e60000100a00 */
[----:B0-----:R-:W3:Y:S01]  /*b25c0*/  LDL.LU.64 R10, [R1+0x3698] ;  /* 0x00369800010a7983 */ /* 0x001ee20000300a00 */
[----:B------:R-:W3:Y:S02]  /*b25d0*/  LDL.LU.64 R8, [R1+0x3690] ;  /* 0x0036900001087983 */ /* 0x000ee40000300a00 */
[----:B------:R-:W4:Y:S01]  /*b25e0*/  LDL.64 R22, [R1+0xa8] ;  /* 0x0000a80001167983 */ /* 0x000f220000100a00 */
[C---:B---3--:R-:W-:Y:S01]  /*b25f0*/  HMMA.16816.F32.BF16 R8, R4.reuse, R14, R8 ;  /* 0x0000000e0408723c */ /* 0x048fe20000041808 */
[----:B----4-:R0:W-:Y:S01]  /*b2600*/  STL.64 [R1+0x3640], R22 ;  /* 0x0036401601007387 */ /* 0x0101e20000100a00 */
[----:B------:R-:W3:Y:S02]  /*b2610*/  LDL.LU R20, [R1+0x860] ;  /* 0x0008600001147983 */ /* 0x000ee40000300800 */
[----:B------:R-:W3:Y:S01]  /*b2620*/  LDL.LU R21, [R1+0x864] ;  /* 0x0008640001157983 */ /* 0x000ee20000300800 */
[----:B0-----:R-:W3:Y:S01]  /*b2630*/  LDL.LU R22, [R1+0x868] ;  /* 0x0008680001167983 */ /* 0x001ee20000300800 */
[----:B------:R-:W3:Y:S02]  /*b2640*/  LDL.LU R23, [R1+0x86c] ;  /* 0x00086c0001177983 */ /* 0x000ee40000300800 */
[----:B------:R-:W-:Y:S11]  /*b2650*/  STL [R1+0x3628], R29 ;  /* 0x0036281d01007387 */ /* 0x000ff60000100800 */
[----:B------:R-:W-:Y:S04]  /*b2660*/  @!UPT UIADD3 URZ, URZ, URZ, URZ ;  /* 0x0000003f3f3ff290 */ /* 0x000fe8000fffe03f */
[----:B------:R0:W-:Y:S01]  /*b2670*/  STL.64 [R1+0xad0], R8 ;  /* 0x000ad00801007387 */ /* 0x0001e20000100a00 */
[----:B------:R1:W-:Y:S01]  /*b2680*/  STL.64 [R1+0xad8], R10 ;  /* 0x000ad80a01007387 */ /* 0x0003e20000100a00 */
[----:B0-----:R-:W-:Y:S02]  /*b2690*/  MOV R9, R14 ;  /* 0x0000000e00097202 */ /* 0x001fe40000000f00 */
[----:B-1----:R-:W4:Y:S01]  /*b26a0*/  LDL.LU R10, [R1+0x3688] ;  /* 0x00368800010a7983 */ /* 0x002f220000300800 */
[----:B------:R-:W-:Y:S02]  /*b26b0*/  IMAD.MOV.U32 R8, RZ, RZ, R15 ;  /* 0x000000ffff087224 */ /* 0x000fe400078e000f */
[----:B------:R-:W2:Y:S03]  /*b26c0*/  LDL.LU.64 R14, [R1+0x3680] ;  /* 0x00368000010e7983 */ /* 0x000ea60000300a00 */
        /* <DEDUP_REMOVED lines=11> */
[----:B------:R-:W-:Y:S01]  /*b2780*/  STL [R1+0x3638], R2 ;  /* 0x0036380201007387 */ /* 0x000fe20000100800 */
[----:B------:R-:W-:Y:S01]  /*b2790*/  STL [R1+0x3634], R0 ;  /* 0x0036340001007387 */ /* 0x000fe20000100800 */
        /* <DEDUP_REMOVED lines=9> */
[----:B------:R-:W-:Y:S01]  /*b2830*/  STL [R1+0x363c], R9 ;  /* 0x00363c0901007387 */ /* 0x000fe20000100800 */
[----:B------:R-:W0:Y:S01]  /*b2840*/  S2R R3, SR_TID.X ;  /* 0x0000000000037919 */ /* 0x000e220000002100 */
[----:B--2---:R-:W-:Y:S11]  /*b2850*/  HMMA.16816.F32.BF16 R24, R4, R14, R24 ;  /* 0x0000000e0418723c */ /* 0x004ff60000041818 */
[----:B------:R-:W-:Y:S11]  /*b2860*/  @!UPT UIADD3 URZ, URZ, URZ, URZ ;  /* 0x0000003f3f3ff290 */ /* 0x000ff6000fffe03f */
[----:B------:R-:W-:Y:S01]  /*b2870*/  @!UPT UIADD3 URZ, URZ, URZ, URZ ;  /* 0x0000003f3f3ff290 */ /* 0x000fe2000fffe03f */
[----:B------:R-:W-:Y:S01]  /*b2880*/  STL.64 [R1+0xaa0], R24 ;  /* 0x000aa01801007387 */ /* 0x000fe20000100a00 */
[----:B------:R1:W-:Y:S03]  /*b2890*/  STL.64 [R1+0xaa8], R26 ;  /* 0x000aa81a01007387 */ /* 0x0003e60000100a00 */
[----:B-1----:R-:W3:Y:S01]  /*b28a0*/  LDL.LU.64 R26, [R1+0x3648] ;  /* 0x00364800011a7983 */ /* 0x002ee20000300a00 */
[C---:B0-----:R-:W-:Y:S02]  /*b28b0*/  LOP3.LUT R11, R3.reuse, 0x7, RZ, 0xc0, !PT ;  /* 0x00000007030b7812 */ /* 0x041fe400078ec0ff */
[----:B------:R-:W-:-:S03]  /*b28c0*/  SHF.L.U32 R28, R3, 0x8, RZ ;  /* 0x00000008031c7819 */ /* 0x000fc600000006ff */
[----:B------:R-:W-:-:S05]  /*b28d0*/  IMAD.SHL.U32 R17, R11, 0x10, RZ ;  /* 0x000000100b117824 */ /* 0x000fca00078e00ff */
[----:B------:R-:W-:-:S04]  /*b28e0*/  LOP3.LUT R17, R17, 0xf00, R28, 0xf8, !PT ;  /* 0x00000f0011117812 */ /* 0x000fc800078ef81c */
[----:B------:R-:W-:-:S04]  /*b28f0*/  LOP3.LUT R17, R17, 0x10, R3, 0x78, !PT ;  /* 0x0000001011117812 */ /* 0x000fc800078e7803 */
[----:B------:R-:W-:Y:S01]  /*b2900*/  LOP3.LUT R17, R17, 0x20, RZ, 0x3c, !PT ;  /* 0x0000002011117812 */ /* 0x000fe200078e3cff */
[C---:B---3--:R-:W-:Y:S01]  /*b2910*/  HMMA.16816.F32.BF16 R20, R4.reuse, R26, R20 ;  /* 0x0000001a0414723c */ /* 0x048fe20000041814 */
[----:B------:R-:W-:Y:S01]  /*b2920*/  IMAD.MOV.U32 R9, RZ, RZ, R26 ;  /* 0x000000ffff097224 */ /* 0x000fe200078e001a */
[----:B------:R-:W-:Y:S02]  /*b2930*/  MOV R2, R27 ;  /* 0x0000001b00027202 */ /* 0x000fe40000000f00 */
[----:B------:R-:W0:Y:S11]  /*b2940*/  LDSM.16.M88.4 R24, [R17+0x6e080] ;  /* 0x06e080001118783b */ /* 0x000e360000000200 */
[----:B------:R-:W-:Y:S08]  /*b2950*/  @!UPT UIADD3 URZ, URZ, URZ, URZ ;  /* 0x0000003f3f3ff290 */ /* 0x000ff0000fffe03f */
[----:B------:R-:W-:Y:S01]  /*b2960*/  STL.64 [R1+0xa90], R20 ;  /* 0x000a901401007387 */ /* 0x000fe20000100a00 */
[----:B------:R1:W-:Y:S03]  /*b2970*/  STL.64 [R1+0xa98], R22 ;  /* 0x000a981601007387 */ /* 0x0003e60000100a00 */
[----:B-1----:R-:W2:Y:S04]  /*b2980*/  LDL.LU.64 R22, [R1+0x3640] ;  /* 0x0036400001167983 */ /* 0x002ea80000300a00 */
[----:B0-----:R-:W-:Y:S01]  /*b2990*/  STL.64 [R1+0x35a0], R26 ;  /* 0x0035a01a01007387 */ /* 0x001fe20000100a00 */
[----:B------:R0:W-:Y:S03]  /*b29a0*/  STL.64 [R1+0x3598], R24 ;  /* 0x0035981801007387 */ /* 0x0001e60000100a00 */
        /* <DEDUP_REMOVED lines=8> */
[----:B0-----:R-:W-:Y:S01]  /*b2a30*/  MOV R25, R22 ;  /* 0x0000001600197202 */ /* 0x001fe20000000f00 */
[----:B------:R-:W-:Y:S02]  /*b2a40*/  IMAD.MOV.U32 R24, RZ, RZ, R23 ;  /* 0x000000ffff187224 */ /* 0x000fe400078e0017 */
        /* <DEDUP_REMOVED lines=8> */
[----:B------:R-:W-:-:S04]  /*b2ad0*/  SHF.L.U32 R11, R11, 0x4, RZ ;  /* 0x000000040b0b7819 */ /* 0x000fc800000006ff */
[----:B------:R-:W-:-:S04]  /*b2ae0*/  LOP3.LUT R11, R11, 0xf00, R28, 0xf8, !PT ;  /* 0x00000f000b0b7812 */ /* 0x000fc800078ef81c */
[----:B------:R-:W-:Y:S02]  /*b2af0*/  LOP3.LUT R11, R11, 0x10, R3, 0x78, !PT ;  /* 0x000000100b0b7812 */ /* 0x000fe400078e7803 */
[----:B------:R-:W-:Y:S02]  /*b2b00*/  MOV R0, R14 ;  /* 0x0000000e00007202 */ /* 0x000fe40000000f00 */
[----:B------:R-:W-:Y:S02]  /*b2b10*/  LOP3.LUT R11, R11, 0x40, RZ, 0x3c, !PT ;  /* 0x000000400b0b7812 */ /* 0x000fe400078e3cff */
[----:B------:R-:W-:Y:S01]  /*b2b20*/  MOV R8, R15 ;  /* 0x0000000f00087202 */ /* 0x000fe20000000f00 */
[----:B------:R-:W-:Y:S01]  /*b2b30*/  IMAD.MOV.U32 R3, RZ, RZ, R19 ;  /* 0x000000ffff037224 */ /* 0x000fe200078e0013 */
[----:B------:R-:W-:Y:S01]  /*b2b40*/  LDSM.16.M88.4 R12, [R17+0x6d080] ;  /* 0x06d08000110c783b */ /* 0x000fe20000000200 */
[----:B--2---:R-:W-:Y:S07]  /*b2b50*/  HMMA.16816.F32.BF16 R4, R4, R18, R20 ;  /* 0x000000120404723c */ /* 0x004fee0000041814 */
[----:B------:R-:W-:-:S02]  /*b2b60*/  MOV R20, R18 ;  /* 0x0000001200147202 */ /* 0x000fc40000000f00 */
[----:B------:R-:W0:Y:S11]  /*b2b70*/  LDSM.16.M88.4 R16, [R11+0x60080] ;  /* 0x060080000b10783b */ /* 0x000e360000000200 */
[----:B------:R-:W-:Y:S03]  /*b2b80*/  @!UPT UIADD3 URZ, URZ, URZ, URZ ;  /* 0x0000003f3f3ff290 */ /* 0x000fe6000fffe03f */
[----:B------:R-:W-:Y:S01]  /*b2b90*/  STL.64 [R1+0xa30], R4 ;  /* 0x000a300401007387 */ /* 0x000fe20000100a00 */
[----:B------:R-:W-:Y:S02]  /*b2ba0*/  STL.64 [R1+0xa38], R6 ;  /* 0x000a380601007387 */ /* 0x000fe40000100a00 */
[----:B----4-:R-:W1:Y:S01]  /*b2bb0*/  LDSM.16.M88.4 R4, [R10+0x40080] ;  /* 0x040080000a04783b */ /* 0x010e620000000200 */
[----:B0-----:R-:W-:Y:S03]  /*b2bc0*/  STL.64 [R1+0x3440], R18 ;  /* 0x0034401201007387 */ /* 0x001fe60000100a00 */
[----:B------:R-:W-:Y:S02]  /*b2bd0*/  STL.64 [R1+0x3438], R16 ;  /* 0x0034381001007387 */ /* 0x000fe40000100a00 */
[----:B------:R-:W0:Y:S01]  /*b2be0*/  LDSM.16.M88.4 R16, [R10+0x44080] ;  /* 0x044080000a10783b */ /* 0x000e220000000200 */
[----:B-1----:R-:W-:Y:S03]  /*b2bf0*/  STL.64 [R1+0x60], R4 ;  /* 0x0000600401007387 */ /* 0x002fe60000100a00 */
[----:B------:R-:W-:Y:S02]  /*b2c00*/  STL.64 [R1+0x68], R6 ;  /* 0x0000680601007387 */ /* 0x000fe40000100a00 */
[----:B------:R-:W1:Y:S01]  /*b2c10*/  LDSM.16.M88.4 R4, [R10+0x48080] ;  /* 0x048080000a04783b */ /* 0x000e620000000200 */
[----:B0-----:R-:W-:Y:S03]  /*b2c20*/  STL.64 [R1+0x50], R16 ;  /* 0x0000501001007387 */ /* 0x001fe60000100a00 */
[----:B------:R0:W-:Y:S01]  /*b2c30*/  STL.64 [R1+0x58], R18 ;  /* 0x0000581201007387 */ /* 0x0001e20000100a00 */
[----:B-1----:R-:W-:Y:S01]  /*b2c40*/  STL.64 [R1+0x40], R4 ;  /* 0x0000400401007387 */ /* 0x002fe20000100a00 */
[----:B------:R-:W-:Y:S02]  /*b2c50*/  STL.64 [R1+0x48], R6 ;  /* 0x0000480601007387 */ /* 0x000fe40000100a00 */
[----:B------:R-:W1:Y:S01]  /*b2c60*/  LDSM.16.M88.4 R4, [R10+0x4c080] ;  /* 0x04c080000a04783b */ /* 0x000e620000000200 */
[----:B0-----:R-:W-:-:S02]  /*b2c70*/  MOV R18, R20 ;  /* 0x0000001400127202 */ /* 0x001fc40000000f00 */
[----:B------:R-:W-:Y:S02]  /*b2c80*/  MOV R19, R3 ;  /* 0x0000000300137202 */ /* 0x000fe40000000f00 */
[----:B------:R-:W-:Y:S01]  /*b2c90*/  MOV R22, R25 ;  /* 0x0000001900167202 */ /* 0x000fe20000000f00 */
[----:B------:R-:W-:Y:S02]  /*b2ca0*/  IMAD.MOV.U32 R23, RZ, RZ, R24 ;  /* 0x000000ffff177224 */ /* 0x000fe400078e0018 */
[----:B------:R0:W-:Y:S02]  /*b2cb0*/  STL.64 [R1+0x35a8], R18 ;  /* 0x0035a81201007387 */ /* 0x0001e40000100a00 */
[----:B0-----:R-:W-:Y:S02]  /*b2cc0*/  MOV R18, R9 ;  /* 0x0000000900127202 */ /* 0x001fe40000000f00 */
[----:B------:R-:W-:Y:S01]  /*b2cd0*/  MOV R19, R2 ;  /* 0x0000000200137202 */ /* 0x000fe20000000f00 */
[----:B-1----:R-:W-:Y:S01]  /*b2ce0*/  STL.64 [R1+0x30], R4 ;  /* 0x0000300401007387 */ /* 0x002fe20000100a00 */
[----:B------:R-:W-:Y:S02]  /*b2cf0*/  STL.64 [R1+0x38], R6 ;  /* 0x0000380601007387 */ /* 0x000fe40000100a00 */
[----:B------:R-:W-:Y:S02]  /*b2d00*/  STL.64 [R1+0x35b0], R22 ;  /* 0x0035b01601007387 */ /* 0x000fe40000100a00 */
[----:B------:R-:W2:Y:S01]  /*b2d10*/  LDL.LU R9, [R1+0x363c] ;  /* 0x00363c0001097983 */ /* 0x000ea20000300800 */
[----:B------:R-:W3:Y:S01]  /*b2d20*/  LDL.LU R2, [R1+0x3638] ;  /* 0x0036380001027983 */ /* 0x000ee20000300800 */
[----:B------:R0:W-:Y:S02]  /*b2d30*/  STL.64 [R1+0x35b8], R18 ;  /* 0x0035b81201007387 */ /* 0x0001e40000100a00 */
[----:B0-----:R-:W-:Y:S01]  /*b2d40*/  IMAD.MOV.U32 R18, RZ, RZ, R0 ;  /* 0x000000ffff127224 */ /* 0x001fe200078e0000 */
[----:B------:R-:W-:Y:S01]  /*b2d50*/  MOV R19, R8 ;  /* 0x0000000800137202 */ /* 0x000fe20000000f00 */
[----:B------:R-:W4:Y:S01]  /*b2d60*/  LDL.LU R0, [R1+0x3634] ;  /* 0x0036340001007983 */ /* 0x000f220000300800 */
[----:B------:R-:W5:Y:S03]  /*b2d70*/  LDL.LU R8, [R1+0x3630] ;  /* 0x0036300001087983 */ /* 0x000f660000300800 */
[----:B------:R0:W-:Y:S01]  /*b2d80*/  STL.64 [R1+0x35d0], R18 ;  /* 0x0035d01201007387 */ /* 0x0001e20000100a00 */
[----:B------:R-:W3:Y:S02]  /*b2d90*/  LDL.LU R20, [R1+0xbb0] ;  /* 0x000bb00001147983 */ /* 0x000ee40000300800 */
[----:B------:R-:W3:Y:S02]  /*b2da0*/  LDL.LU R21, [R1+0xbb4] ;  /* 0x000bb40001157983 */ /* 0x000ee40000300800 */
[----:B------:R-:W3:Y:S01]  /*b2db0*/  LDL.LU R22, [R1+0xbb8] ;  /* 0x000bb80001167983 */ /* 0x000ee20000300800 */
[----:B------:R-:W3:Y:S01]  /*b2dc0*/  LDL.LU R23, [R1+0xbbc] ;  /* 0x000bbc0001177983 */ /* 0x000ee20000300800 */
[----:B0-----:R-:W-:Y:S01]  /*b2dd0*/  IMAD.MOV.U32 R19, RZ, RZ, R29 ;  /* 0x000000ffff137224 */ /* 0x001fe200078e001d */
[----:B--2---:R-:W-:-:S02]  /*b2de0*/  MOV R18, R9 ;  /* 0x0000000900127202 */ /* 0x004fc40000000f00 */
[----:B------:R-:W2:Y:S01]  /*b2df0*/  LDL.LU R9, [R1+0x362c] ;  /* 0x00362c0001097983 */ /* 0x000ea20000300800 */
[----:B------:R-:W2:Y:S02]  /*b2e00*/  LDL.LU R29, [R1+0x3628] ;  /* 0x00362800011d7983 */ /* 0x000ea40000300800 */
[----:B------:R-:W-:Y:S01]  /*b2e10*/  STL.64 [R1+0x35e8], R18 ;  /* 0x0035e81201007387 */ /* 0x000fe20000100a00 */
[----:B---3--:R-:W-:Y:S01]  /*b2e20*/  STL.64 [R1+0x35c8], R22 ;  /* 0x0035c81601007387 */ /* 0x008fe20000100a00 */
[----:B------:R0:W-:Y:S03]  /*b2e30*/  STL.64 [R1+0x35c0], R20 ;  /* 0x0035c01401007387 */ /* 0x0001e60000100a00 */
[----:B0-----:R-:W3:Y:S01]  /*b2e40*/  LDL.LU R20, [R1+0xbc0] ;  /* 0x000bc00001147983 */ /* 0x001ee20000300800 */
[----:B------:R-:W3:Y:S02]  /*b2e50*/  LDL.LU R21, [R1+0xbc4] ;  /* 0x000bc40001157983 */ /* 0x000ee40000300800 */
[----:B------:R-:W2:Y:S02]  /*b2e60*/  LDL.LU R22, [R1+0xbc8] ;  /* 0x000bc80001167983 */ /* 0x000ea40000300800 */
[----:B------:R-:W2:Y:S01]  /*b2e70*/  LDL.LU R23, [R1+0xbcc] ;  /* 0x000bcc0001177983 */ /* 0x000ea20000300800 */
[----:B----4-:R-:W-:-:S02]  /*b2e80*/  MOV R18, R0 ;  /* 0x0000000000127202 */ /* 0x010fc40000000f00 */
[----:B------:R-:W-:Y:S01]  /*b2e90*/  MOV R19, R2 ;  /* 0x0000000200137202 */ /* 0x000fe20000000f00 */
[----:B------:R-:W4:Y:S01]  /*b2ea0*/  LDL.LU R0, [R1+0x3624] ;  /* 0x0036240001007983 */ /* 0x000f220000300800 */
[----:B------:R-:W4:Y:S03]  /*b2eb0*/  LDL.LU R2, [R1+0x3620] ;  /* 0x0036200001027983 */ /* 0x000f260000300800 */
[----:B------:R-:W-:Y:S04]  /*b2ec0*/  STL.64 [R1+0x3600], R18 ;  /* 0x0036001201007387 */ /* 0x000fe80000100a00 */
[----:B--2---:R-:W-:Y:S01]  /*b2ed0*/  STL.64 [R1+0x35e0], R22 ;  /* 0x0035e01601007387 */ /* 0x004fe20000100a00 */
[----:B---3--:R0:W-:Y:S03]  /*b2ee0*/  STL.64 [R1+0x35d8], R20 ;  /* 0x0035d81401007387 */ /* 0x0081e60000100a00 */
[----:B0-----:R-:W2:Y:S01]  /*b2ef0*/  LDL.LU R20, [R1+0xbd0] ;  /* 0x000bd00001147983 */ /* 0x001ea20000300800 */
[----:B------:R-:W2:Y:S02]  /*b2f00*/  LDL.LU R21, [R1+0xbd4] ;  /* 0x000bd40001157983 */ /* 0x000ea40000300800 */
[----:B------:R-:W3:Y:S02]  /*b2f10*/  LDL.LU R22, [R1+0xbd8] ;  /* 0x000bd80001167983 */ /* 0x000ee40000300800 */
[----:B------:R-:W3:Y:S02]  /*b2f20*/  LDL.LU R23, [R1+0xbdc] ;  /* 0x000bdc0001177983 */ /* 0x000ee40000300800 */
[----:B------:R-:W-:Y:S01]  /*b2f30*/  IMAD.MOV.U32 R18, RZ, RZ, R9 ;  /* 0x000000ffff127224 */ /* 0x000fe200078e0009 */
[----:B-----5:R-:W-:-:S05]  /*b2f40*/  MOV R19, R8 ;  /* 0x0000000800137202 */ /* 0x020fca0000000f00 */
[----:B------:R-:W-:Y:S01]  /*b2f50*/  STL.64 [R1+0x3618], R18 ;  /* 0x0036181201007387 */ /* 0x000fe20000100a00 */
[----:B------:R-:W-:Y:S01]  /*b2f60*/  IMAD.MOV.U32 R28, RZ, RZ, R4 ;  /* 0x000000ffff1c7224 */ /* 0x000fe200078e0004 */
[----:B------:R-:W-:Y:S02]  /*b2f70*/  MOV R3, R5 ;  /* 0x0000000500037202 */ /* 0x000fe40000000f00 */
[----:B------:R-:W0:Y:S04]  /*b2f80*/  LDSM.16.M88.4 R4, [R10+0x50080] ;  /* 0x050080000a04783b */ /* 0x000e280000000200 */
[----:B---3--:R-:W-:Y:S01]  /*b2f90*/  STL.64 [R1+0x35f8], R22 ;  /* 0x0035f81601007387 */ /* 0x008fe20000100a00 */
[----:B--2---:R1:W-:Y:S03]  /*b2fa0*/  STL.64 [R1+0x35f0], R20 ;  /* 0x0035f01401007387 */ /* 0x0043e60000100a00 */
[----:B-1----:R-:W2:Y:S01]  /*b2fb0*/  LDL.LU R20, [R1+0xbe0] ;  /* 0x000be00001147983 */ /* 0x002ea20000300800 */
[----:B------:R-:W2:Y:S02]  /*b2fc0*/  LDL.LU R21, [R1+0xbe4] ;  /* 0x000be40001157983 */ /* 0x000ea40000300800 */
[----:B------:R-:W3:Y:S02]  /*b2fd0*/  LDL.LU R22, [R1+0xbe8] ;  /* 0x000be80001167983 */ /* 0x000ee40000300800 */
[----:B------:R-:W3:Y:S01]  /*b2fe0*/  LDL.LU R23, [R1+0xbec] ;  /* 0x000bec0001177983 */ /* 0x000ee20000300800 */
[----:B------:R-:W5:Y:S01]  /*b2ff0*/  LDL.LU R16, [R1+0xc00] ;  /* 0x000c000001107983 */ /* 0x000f620000300800 */
[----:B------:R-:W5:Y:S02]  /*b3000*/  LDL.LU R17, [R1+0xc04] ;  /* 0x000c040001117983 */ /* 0x000f640000300800 */
[----:B------:R-:W5:Y:S02]  /*b3010*/  LDL.LU R18, [R1+0xc08] ;  /* 0x000c080001127983 */ /* 0x000f640000300800 */
[----:B------:R-:W5:Y:S01]  /*b3020*/  LDL.LU R19, [R1+0xc0c] ;  /* 0x000c0c0001137983 */ /* 0x000f620000300800 */
[----:B----4-:R-:W-:Y:S01]  /*b3030*/  MOV R26, R2 ;  /* 0x00000002001a7202 */ /* 0x010fe20000000f00 */
[----:B------:R-:W-:Y:S01]  /*b3040*/  IMAD.MOV.U32 R27, RZ, RZ, R0 ;  /* 0x000000ffff1b7224 */ /* 0x000fe200078e0000 */
[----:B---3--:R-:W-:Y:S01]  /*b3050*/  STL.64 [R1+0x3610], R22 ;  /* 0x0036101601007387 */ /* 0x008fe20000100a00 */
[----:B--2---:R1:W-:Y:S03]  /*b3060*/  STL.64 [R1+0x3608], R20 ;  /* 0x0036081401007387 */ /* 0x0043e60000100a00 */
[----:B-1----:R-:W2:Y:S01]  /*b3070*/  LDL.LU R20, [R1+0xbf0] ;  /* 0x000bf00001147983 */ /* 0x002ea20000300800 */
[----:B------:R-:W2:Y:S02]  /*b3080*/  LDL.LU R21, [R1+0xbf4] ;  /* 0x000bf40001157983 */ /* 0x000ea40000300800 */
[----:B------:R-:W2:Y:S02]  /*b3090*/  LDL.LU R22, [R1+0xbf8] ;  /* 0x000bf80001167983 */ /* 0x000ea40000300800 */
[----:B------:R-:W2:Y:S01]  /*b30a0*/  LDL.LU R23, [R1+0xbfc] ;  /* 0x000bfc0001177983 */ /* 0x000ea20000300800 */
[----:B------:R-:W3:Y:S01]  /*b30b0*/  LDL.LU R24, [R1+0xba0] ;  /* 0x000ba00001187983 */ /* 0x000ee20000300800 */
[----:B------:R-:W3:Y:S02]  /*b30c0*/  LDL.LU R25, [R1+0xba4] ;  /* 0x000ba40001197983 */ /* 0x000ee40000300800 */
[----:B0-----:R-:W-:Y:S02]  /*b30d0*/  STL.64 [R1+0x20], R4 ;  /* 0x0000200401007387 */ /* 0x001fe40000100a00 */
[----:B------:R-:W-:Y:S02]  /*b30e0*/  STL.64 [R1+0x28], R6 ;  /* 0x0000280601007387 */ /* 0x000fe40000100a00 */
[----:B------:R-:W0:Y:S04]  /*b30f0*/  LDSM.16.M88.4 R4, [R10+0x54080] ;  /* 0x054080000a04783b */ /* 0x000e280000000200 */
[----:B0-----:R-:W-:Y:S01]  /*b3100*/  STL.64 [R1+0x10], R4 ;  /* 0x0000100401007387 */ /* 0x001fe20000100a00 */
[----:B------:R-:W-:Y:S01]  /*b3110*/  MOV R2, R6 ;  /* 0x0000000600027202 */ /* 0x000fe20000000f00 */
[----:B------:R-:W-:Y:S01]  /*b3120*/  STL.64 [R1+0x18], R6 ;  /* 0x0000180601007387 */ /* 0x000fe20000100a00 */
[----:B------:R-:W-:-:S02]  /*b3130*/  MOV R0, R7 ;  /* 0x0000000700007202 */ /* 0x000fc40000000f00 */
[----:B------:R-:W0:Y:S04]  /*b3140*/  LDSM.16.M88.4 R4, [R10+0x58080] ;  /* 0x058080000a04783b */ /* 0x000e280000000200 */
[----:B------:R-:W-:Y:S01]  /*b3150*/  STL [R1+0x2e0c], R0 ;  /* 0x002e0c0001007387 */ /* 0x000fe20000100800 */
[----:B------:R-:W-:Y:S03]  /*b3160*/  STL [R1+0x2e08], R2 ;  /* 0x002e080201007387 */ /* 0x000fe60000100800 */
[----:B0-----:R-:W-:Y:S01]  /*b3170*/  STL.64 [R1], R4 ;  /* 0x0000000401007387 */ /* 0x001fe20000100a00 */
[----:B------:R-:W-:Y:S02]  /*b3180*/  STL.64 [R1+0x8], R6 ;  /* 0x0000080601007387 */ /* 0x000fe40000100a00 */
[----:B------:R-:W0:Y:S02]  /*b3190*/  LDSM.16.M88.4 R4, [R10+0x5c080] ;  /* 0x05c080000a04783b */ /* 0x000e240000000200 */
[----:B------:R-:W1:Y:S04]  /*b31a0*/  LDSM.16.M88.4 R8, [R11+0x61080] ;  /* 0x061080000b08783b */ /* 0x000e680000000200 */
[----:B0-----:R-:W-:Y:S01]  /*b31b0*/  STL [R1+0x2c0c], R6 ;  /* 0x002c0c0601007387 */ /* 0x001fe20000100800 */
[----:B------:R-:W-:Y:S02]  /*b31c0*/  STL [R1+0x2c08], R7 ;  /* 0x002c080701007387 */ /* 0x000fe40000100800 */
[----:B------:R0:W-:Y:S02]  /*b31d0*/  STL.64 [R1+0x33c8], R4 ;  /* 0x0033c80401007387 */ /* 0x0001e40000100a00 */
[----:B0-----:R-:W4:Y:S01]  /*b31e0*/  LDL.LU R4, [R1+0xb90] ;  /* 0x000b900001047983 */ /* 0x001f220000300800 */
[----:B------:R-:W4:Y:S02]  /*b31f0*/  LDL.LU R5, [R1+0xb94] ;  /* 0x000b940001057983 */ /* 0x000f240000300800 */
[----:B------:R-:W4:Y:S02]  /*b3200*/  LDL.LU R6, [R1+0xb98] ;  /* 0x000b980001067983 */ /* 0x000f240000300800 */
[----:B------:R-:W4:Y:S01]  /*b3210*/  LDL.LU R7, [R1+0xb9c] ;  /* 0x000b9c0001077983 */ /* 0x000f220000300800 */
[----:B-1----:R0:W-:Y:S01]  /*b3220*/  STL.64 [R1+0x33c0], R10 ;  /* 0x0033c00a01007387 */ /* 0x0021e20000100a00 */
[----:B------:R-:W-:Y:S03]  /*b3230*/  STL.64 [R1+0x33b8], R8 ;  /* 0x0033b80801007387 */ /* 0x000fe60000100a00 */
[----:B0-----:R-:W5:Y:S01]  /*b3240*/  LDL.LU R10, [R1+0x108] ;  /* 0x00010800010a7983 */ /* 0x001f620000300800 */
[----:B------:R-:W-:-:S07]  /*b3250*/  IMAD.MOV.U32 R11, RZ, RZ, R29 ;  /* 0x000000ffff0b7224 */ /* 0x000fce00078e001d */
[C---:B-----5:R-:W-:Y:S11]  /*b3260*/  HMMA.16816.F32.BF16 R16, R12.reuse, R10, R16 ;  /* 0x0000000a0c10723c */ /* 0x060ff60000041810 */
[----:B------:R-:W-:Y:S11]  /*b3270*/  @!UPT UIADD3 URZ, URZ, URZ, URZ ;  /* 0x0000003f3f3ff290 */ /* 0x000ff6000fffe03f */
[----:B------:R-:W-:Y:S01]  /*b3280*/  @!UPT UIADD3 URZ, URZ, URZ, URZ ;  /* 0x0000003f3f3ff290 */ /* 0x000fe2000fffe03f */
        /* <DEDUP_REMOVED lines=28> */
[----:B------:R2:W-:Y:S01]  /*b3450*/  STL.64 [R1+0xc00], R16 ;  /* 0x000c001001007387 */ /* 0x0005e20000100a00 */
[----:B------:R-:W-:Y:S02]  /*b3460*/  MOV R0, R18 ;  /* 0x0000001200007202 */ /* 0x000fe40000000f00 */
[----:B------:R-:W-:Y:S02]  /*b3470*/  MOV R2, R19 ;  /* 0x0000001300027202 */ /* 0x000fe40000000f00 */
[----:B------:R-:W2:Y:S01]  /*b3480*/  LDL.LU.64 R18, [R1+0x35b8] ;  /* 0x0035b80001127983 */ /* 0x000ea20000300a00 */
[----:B------:R-:W-:Y:S02]  /*b3490*/  STL [R1+0x2e14], R0 ;  /* 0x002e140001007387 */ /* 0x000fe40000100800 */
[----:B------:R-:W-:Y:S01]  /*b34a0*/  STL [R1+0x2e10], R2 ;  /* 0x002e100201007387 */ /* 0x000fe20000100800 */
[C---:B--2---:R-:W-:Y:S01]  /*b34b0*/  HMMA.16816.F32.BF16 R16, R12.reuse, R18, R20 ;  /* 0x000000120c10723c */ /* 0x044fe20000041814 */
[----:B------:R-:W3:Y:S11]  /*b34c0*/  LDL.LU.64 R22, [R1+0x35b0] ;  /* 0x0035b00001167983 */ /* 0x000ef60000300a00 */
[----:B------:R-:W-:Y:S11]  /*b34d0*/  @!UPT UIADD3 URZ, URZ, URZ, URZ ;  /* 0x0000003f3f3ff290 */ /* 0x000ff6000fffe03f */
[----:B------:R-:W-:Y:S01]  /*b34e0*/  STL.64 [R1+0xbf0], R16 ;  /* 0x000bf01001007387 */ /* 0x000fe20000100a00 */
[----:B------:R0:W-:Y:S03]  /*b34f0*/  STL.64 [R1+0xbf8], R18 ;  /* 0x000bf81201007387 */ /* 0x0001e60000100a00 */
[----:B0-----:R-:W4:Y:S01]  /*b3500*/  LDL.LU.64 R18, [R1+0x35a8] ;  /* 0x0035a80001127983 */ /* 0x001f220000300a00 */
[C---:B---3--:R-:W-:Y:S03]  /*b3510*/  HMMA.16816.F32.BF16 R20, R12.reuse, R22, R24 ;  /* 0x000000160c14723c */ /* 0x048fe60000041818 */
[----:B------:R-:W2:Y:S01]  /*b3520*/  LDL.LU.64 R26, [R1+0x35a0] ;  /* 0x0035a000011a7983 */ /* 0x000ea20000300a00 */
[----:B------:R-:W2:Y:S11]  /*b3530*/  LDL.LU.64 R24, [R1+0x3598] ;  /* 0x0035980001187983 */ /* 0x000eb60000300a00 */
[----:B------:R-:W-:Y:S08]  /*b3540*/  @!UPT UIADD3 URZ, URZ, URZ, URZ ;  /* 0x0000003f3f3ff290 */ /* 0x000ff0000fffe03f */
[----:B------:R0:W-:Y:S01]  /*b3550*/  STL [R1+0xbe0], R20 ;  /* 0x000be01401007387 */ /* 0x0001e20000100800 */
[----:B------:R1:W-:Y:S02]  /*b3560*/  STL [R1+0xbec], R23 ;  /* 0x000bec1701007387 */ /* 0x0003e40000100800 */
[----:B------:R-:W-:Y:S01]  /*b3570*/  IMAD.MOV.U32 R0, RZ, RZ, R21 ;  /* 0x000000ffff007224 */ /* 0x000fe200078e0015 */
[----:B------:R-:W-:Y:S01]  /*b3580*/  MOV R2, R22 ;  /* 0x0000001600027202 */ /* 0x000fe20000000f00 */
[----:B0-----:R-:W3:Y:S01]  /*b3590*/  LDL.LU R20, [R1+0x750] ;  /* 0x0007500001147983 */ /* 0x001ee20000300800 */
[----:B------:R-:W3:Y:S02]  /*b35a0*/  LDL.LU R21, [R1+0x754] ;  /* 0x0007540001157983 */ /* 0x000ee40000300800 */
[----:B------:R-:W5:Y:S02]  /*b35b0*/  LDL.LU R22, [R1+0x758] ;  /* 0x0007580001167983 */ /* 0x000f640000300800 */
[----:B-1----:R-:W5:Y:S02]  /*b35c0*/  LDL.LU R23, [R1+0x75c] ;  /* 0x00075c0001177983 */ /* 0x002f640000300800 */
[----:B-----5:R0:W-:Y:S01]  /*b35d0*/  STL.64 [R1+0x3518], R22 ;  /* 0x0035181601007387 */ /* 0x0201e20000100a00 */
[----:B---3--:R-:W-:Y:S03]  /*b35e0*/  STL.64 [R1+0x3510], R20 ;  /* 0x0035101401007387 */ /* 0x008fe60000100a00 */
[----:B0-----:R-:W3:Y:S04]  /*b35f0*/  LDL.LU.64 R22, [R1+0xa8] ;  /* 0x0000a80001167983 */ /* 0x001ee80000300a00 */
[----:B---3--:R0:W-:Y:S04]  /*b3600*/  STL.64 [R1+0x3530], R22 ;  /* 0x0035301601007387 */ /* 0x0081e80000100a00 */
[----:B0-----:R-:W3:Y:S01]  /*b3610*/  LDL.LU.64 R22, [R1+0xb8] ;  /* 0x0000b80001167983 */ /* 0x001ee20000300a00 */
[----:B----4-:R-:W-:Y:S03]  /*b3620*/  HMMA.16816.F32.BF16 R4, R12, R18, R4 ;  /* 0x000000120c04723c */ /* 0x010fe60000041804 */
[----:B---3--:R0:W-:Y:S01]  /*b3630*/  STL.64 [R1+0x3540], R22 ;  /* 0x0035401601007387 */ /* 0x0081e20000100a00 */
[----:B------:R-:W-:Y:S02]  /*b3640*/  STL [R1+0x2ebc], R2 ;  /* 0x002ebc0201007387 */ /* 0x000fe40000100800 */
[----:B------:R-:W-:Y:S01]  /*b3650*/  STL [R1+0x2eb8], R0 ;  /* 0x002eb80001007387 */ /* 0x000fe20000100800 */
[----:B0-----:R-:W3:Y:S04]  /*b3660*/  LDL.LU.64 R22, [R1+0xc8] ;  /* 0x0000c80001167983 */ /* 0x001ee80000300a00 */
[----:B---3--:R0:W-:Y:S11]  /*b3670*/  STL.64 [R1+0x3558], R22 ;  /* 0x0035581601007387 */ /* 0x0081f60000100a00 */
[----:B------:R-:W-:Y:S01]  /*b3680*/  @!UPT UIADD3 URZ, URZ, URZ, URZ ;  /* 0x0000003f3f3ff290 */ /* 0x000fe2000fffe03f */
[----:B------:R-:W-:Y:S02]  /*b3690*/  STL.64 [R1+0xbd0], R4 ;  /* 0x000bd00401007387 */ /* 0x000fe40000100a00 */
[----:B------:R-:W-:Y:S01]  /*b36a0*/  STL.64 [R1+0xbd8], R6 ;  /* 0x000bd80601007387 */ /* 0x000fe20000100a00 */
[----:B0-----:R-:W3:Y:S04]  /*b36b0*/  LDL.LU.64 R22, [R1+0xd8] ;  /* 0x0000d80001167983 */ /* 0x001ee80000300a00 */
[----:B---3--:R-:W-:Y:S01]  /*b36c0*/  STL.64 [R1+0x3570], R22 ;  /* 0x0035701601007387 */ /* 0x008fe20000100a00 */
[----:B------:R0:W-:Y:S02]  /*b36d0*/  STL.64 [R1+0x3538], R18 ;  /* 0x0035381201007387 */ /* 0x0001e40000100a00 */
[----:B------:R-:W3:Y:S02]  /*b36e0*/  LDL.LU R16, [R1+0x7c0] ;  /* 0x0007c00001107983 */ /* 0x000ee40000300800 */
[----:B------:R-:W3:Y:S01]  /*b36f0*/  LDL.LU R17, [R1+0x7c4] ;  /* 0x0007c40001117983 */ /* 0x000ee20000300800 */
[----:B0-----:R-:W4:Y:S01]  /*b3700*/  LDL.LU R18, [R1+0x7c8] ;  /* 0x0007c80001127983 */ /* 0x001f220000300800 */
[----:B------:R-:W4:Y:S02]  /*b3710*/  LDL.LU R19, [R1+0x7cc] ;  /* 0x0007cc0001137983 */ /* 0x000f240000300800 */
[----:B------:R-:W5:Y:S02]  /*b3720*/  LDL.LU R4, [R1+0x830] ;  /* 0x0008300001047983 */ /* 0x000f640000300800 */
[----:B------:R-:W5:Y:S01]  /*b3730*/  LDL.LU R5, [R1+0x834] ;  /* 0x0008340001057983 */ /* 0x000f620000300800 */
[----:B------:R-:W2:Y:S01]  /*b3740*/  LDL.LU R6, [R1+0x838] ;  /* 0x0008380001067983 */ /* 0x000ea20000300800 */
[----:B------:R-:W2:Y:S03]  /*b3750*/  LDL.LU R7, [R1+0x83c] ;  /* 0x00083c0001077983 */ /* 0x000ea60000300800 */
[----:B--2---:R0:W-:Y:S01]  /*b3760*/  STL.64 [R1+0x3580], R6 ;  /* 0x0035800601007387 */ /* 0x0041e20000100a00 */
[----:B-----5:R1:W-:Y:S03]  /*b3770*/  STL.64 [R1+0x3578], R4 ;  /* 0x0035780401007387 */ /* 0x0203e60000100a00 */
[----:B0-----:R-:W2:Y:S04]  /*b3780*/  LDL.LU.64 R6, [R1+0xf8] ;  /* 0x0000f80001067983 */ /* 0x001ea80000300a00 */
[----:B--2---:R0:W-:Y:S01]  /*b3790*/  STL.64 [R1+0x3590], R6 ;  /* 0x0035900601007387 */ /* 0x0041e20000100a00 */
[----:B-1----:R-:W2:Y:S02]  /*b37a0*/  LDL.LU R4, [R1+0xb80] ;  /* 0x000b800001047983 */ /* 0x002ea40000300800 */
[----:B------:R-:W2:Y:S01]  /*b37b0*/  LDL.LU R5, [R1+0xb84] ;  /* 0x000b840001057983 */ /* 0x000ea20000300800 */
[----:B0-----:R-:W2:Y:S01]  /*b37c0*/  LDL.LU R6, [R1+0xb88] ;  /* 0x000b880001067983 */ /* 0x001ea20000300800 */
[----:B------:R-:W2:Y:S02]  /*b37d0*/  LDL.LU R7, [R1+0xb8c] ;  /* 0x000b8c0001077983 */ /* 0x000ea40000300800 */
[----:B------:R-:W5:Y:S02]  /*b37e0*/  LDL.LU.64 R22, [R1+0xe8] ;  /* 0x0000e80001167983 */ /* 0x000f640000300a00 */
[----:B-----5:R0:W-:Y:S01]  /*b37f0*/  STL.64 [R1+0x3588], R22 ;  /* 0x0035881601007387 */ /* 0x0201e20000100a00 */
[----:B------:R-:W5:Y:S02]  /*b3800*/  LDL.LU R20, [R1+0xb40] ;  /* 0x000b400001147983 */ /* 0x000f640000300800 */
[----:B------:R-:W5:Y:S01]  /*b3810*/  LDL.LU R21, [R1+0xb44] ;  /* 0x000b440001157983 */ /* 0x000f620000300800 */
[----:B0-----:R-:W5:Y:S01]  /*b3820*/  LDL.LU R22, [R1+0xb48] ;  /* 0x000b480001167983 */ /* 0x001f620000300800 */
[----:B------:R-:W5:Y:S02]  /*b3830*/  LDL.LU R23, [R1+0xb4c] ;  /* 0x000b4c0001177983 */ /* 0x000f640000300800 */
[----:B----4-:R-:W-:Y:S02]  /*b3840*/  STL.64 [R1+0x3550], R18 ;  /* 0x0035501201007387 */ /* 0x010fe40000100a00 */
[----:B---3--:R0:W-:Y:S02]  /*b3850*/  STL.64 [R1+0x3548], R16 ;  /* 0x0035481001007387 */ /* 0x0081e40000100a00 */
[----:B0-----:R-:W3:Y:S01]  /*b3860*/  LDL.LU R16, [R1+0x800] ;  /* 0x0008000001107983 */ /* 0x001ee20000300800 */
[----:B------:R-:W3:Y:S02]  /*b3870*/  LDL.LU R17, [R1+0x804] ;  /* 0x0008040001117983 */ /* 0x000ee40000300800 */
[----:B------:R-:W4:Y:S02]  /*b3880*/  LDL.LU R18, [R1+0x808] ;  /* 0x0008080001127983 */ /* 0x000f240000300800 */
[----:B------:R-:W4:Y:S01]  /*b3890*/  LDL.LU R19, [R1+0x80c] ;  /* 0x00080c0001137983 */ /* 0x000f220000300800 */
[----:B------:R-:W-:Y:S01]  /*b38a0*/  MOV R12, R28 ;  /* 0x0000001c000c7202 */ /* 0x000fe20000000f00 */
[----:B------:R-:W-:Y:S01]  /*b38b0*/  IMAD.MOV.U32 R13, RZ, RZ, R3 ;  /* 0x000000ffff0d7224 */ /* 0x000fe200078e0003 */
[C---:B--2---:R-:W-:Y:S01]  /*b38c0*/  HMMA.16816.F32.BF16 R4, R24.reuse, R10, R4 ;  /* 0x0000000a1804723c */ /* 0x044fe20000041804 */
[----:B----4-:R-:W-:Y:S01]  /*b38d0*/  STL.64 [R1+0x3568], R18 ;  /* 0x0035681201007387 */ /* 0x010fe20000100a00 */
[----:B---3--:R0:W-:Y:S03]  /*b38e0*/  STL.64 [R1+0x3560], R16 ;  /* 0x0035601001007387 */ /* 0x0081e60000100a00 */
[----:B0-----:R-:W2:Y:S01]  /*b38f0*/  LDL.LU R16, [R1+0x820] ;  /* 0x0008200001107983 */ /* 0x001ea20000300800 */
[----:B------:R-:W2:Y:S02]  /*b3900*/  LDL.LU R17, [R1+0x824] ;  /* 0x0008240001117983 */ /* 0x000ea40000300800 */
[----:B------:R-:W2:Y:S02]  /*b3910*/  LDL.LU R18, [R1+0x828] ;  /* 0x0008280001127983 */ /* 0x000ea40000300800 */
[----:B------:R-:W2:Y:S01]  /*b3920*/  LDL.LU R19, [R1+0x82c] ;  /* 0x00082c0001137983 */ /* 0x000ea20000300800 */
[----:B------:R0:W-:Y:S04]  /*b3930*/  STL.64 [R1+0x3448], R12 ;  /* 0x0034480c01007387 */ /* 0x0001e80000100a00 */
        /* <DEDUP_REMOVED lines=12> */
[----:B0-----:R-:W5:Y:S02]  /*b3a00*/  LDL.LU.64 R6, [R1+0x3590] ;  /* 0x0035900001067983 */ /* 0x001f640000300a00 */
[----:B-----5:R-:W-:Y:S01]  /*b3a10*/  HMMA.16816.F32.BF16 R20, R24, R6, R20 ;  /* 0x000000061814723c */ /* 0x020fe20000041814 */
[----:B------:R-:W-:-:S02]  /*b3a20*/  MOV R2, R6 ;  /* 0x0000000600027202 */ /* 0x000fc40000000f00 */
[----:B------:R-:W-:Y:S11]  /*b3a30*/  MOV R0, R7 ;  /* 0x0000000700007202 */ /* 0x000ff60000000f00 */
[----:B------:R-:W-:Y:S09]  /*b3a40*/  @!UPT UIADD3 URZ, URZ, URZ, URZ ;  /* 0x0000003f3f3ff290 */ /* 0x000ff2000fffe03f */
[----:B------:R-:W-:Y:S01]  /*b3a50*/  STL.64 [R1+0xbb0], R20 ;  /* 0x000bb01401007387 */ /* 0x000fe20000100a00 */
[----:B------:R0:W-:Y:S03]  /*b3a60*/  STL.64 [R1+0xbb8], R22 ;  /* 0x000bb81601007387 */ /* 0x0001e60000100a00 */
[----:B0-----:R-:W4:Y:S01]  /*b3a70*/  LDL.LU.64 R22, [R1+0x3588] ;  /* 0x0035880001167983 */ /* 0x001f220000300a00 */
[----:B------:R-:W4:Y:S02]  /*b3a80*/  LDL.LU.64 R6, [R1+0x3580] ;  /* 0x0035800001067983 */ /* 0x000f240000300a00 */
[----:B------:R-:W4:Y:S02]  /*b3a90*/  LDL.LU.64 R4, [R1+0x3578] ;  /* 0x0035780001047983 */ /* 0x000f240000300a00 */
[----:B------:R-:W-:Y:S01]  /*b3aa0*/  STL [R1+0x34f4], R0 ;  /* 0x0034f40001007387 */ /* 0x000fe20000100800 */
[----:B------:R-:W-:Y:S01]  /*b3ab0*/  STL [R1+0x34f0], R2 ;  /* 0x0034f00201007387 */ /* 0x000fe20000100800 */
[C---:B----4-:R-:W-:Y:S11]  /*b3ac0*/  HMMA.16816.F32.BF16 R4, R24.reuse, R22, R4 ;  /* 0x000000161804723c */ /* 0x050ff60000041804 */
[----:B------:R-:W-:Y:S11]  /*b3ad0*/  @!UPT UIADD3 URZ, URZ, URZ, URZ ;  /* 0x0000003f3f3ff290 */ /* 0x000ff6000fffe03f */
[----:B------:R-:W-:Y:S01]  /*b3ae0*/  @!UPT UIADD3 URZ, URZ, URZ, URZ ;  /* 0x0000003f3f3ff290 */ /* 0x000fe2000fffe03f */
[----:B------:R-:W-:Y:S01]  /*b3af0*/  STL.64 [R1+0xba0], R4 ;  /* 0x000ba00401007387 */ /* 0x000fe20000100a00 */
[----:B------:R0:W-:Y:S02]  /*b3b00*/  STL.64 [R1+0xba8], R6 ;  /* 0x000ba80601007387 */ /* 0x0001e40000100a00 */
[----:B0-----:R-:W-:Y:S01]  /*b3b10*/  IMAD.MOV.U32 R7, RZ, RZ, R22 ;  /* 0x000000ffff077224 */ /* 0x001fe200078e0016 */
[----:B------:R-:W-:Y:S02]  /*b3b20*/  MOV R6, R23 ;  /* 0x0000001700067202 */ /* 0x000fe40000000f00 */
[----:B------:R-:W2:Y:S02]  /*b3b30*/  LDL.LU.64 R22, [R1+0x3570] ;  /* 0x0035700001167983 */ /* 0x000ea40000300a00 */
[----:B------:R-:W-:Y:S01]  /*b3b40*/  STL [R1+0x34f8], R7 ;  /* 0x0034f80701007387 */ /* 0x000fe20000100800 */
        /* <DEDUP_REMOVED lines=22> */
[----:B------:R1:W-:Y:S02]  /*b3cb0*/  STL.64 [R1+0xb78], R18 ;  /* 0x000b781201007387 */ /* 0x0003e40000100a00 */
[----:B0-----:R-:W-:Y:S01]  /*b3cc0*/  IMAD.MOV.U32 R17, RZ, RZ, R22 ;  /* 0x000000ffff117224 */ /* 0x001fe200078e0016 */
[----:B-1----:R-:W2:Y:S01]  /*b3cd0*/  LDL.LU.64 R18, [R1+0x3538] ;  /* 0x0035380001127983 */ /* 0x002ea20000300a00 */
[----:B------:R-:W-:Y:S02]  /*b3ce0*/  MOV R16, R23 ;  /* 0x0000001700107202 */ /* 0x000fe40000000f00 */
[----:B------:R-:W3:Y:S02]  /*b3cf0*/  LDL.LU.64 R22, [R1+0x3530] ;  /* 0x0035300001167983 */ /* 0x000ee40000300a00 */
        /* <DEDUP_REMOVED lines=8> */
[----:B------:R-:W2:Y:S02]  /*b3d80*/  LDL.LU.64 R22, [R1+0x3518] ;  /* 0x0035180001167983 */ /* 0x000ea40000300a00 */
[----:B------:R-:W2:Y:S02]  /*b3d90*/  LDL.LU.64 R20, [R1+0x3510] ;  /* 0x0035100001147983 */ /* 0x000ea40000300a00 */
[----:B--2---:R-:W-:Y:S01]  /*b3da0*/  HMMA.16816.F32.BF16 R24, R24, R18, R20 ;  /* 0x000000121818723c */ /* 0x004fe20000041814 */
[----:B------:R-:W3:Y:S01]  /*b3db0*/  LDL.LU.64 R22, [R1+0x3508] ;  /* 0x0035080001167983 */ /* 0x000ee20000300a00 */
[----:B------:R-:W3:Y:S02]  /*b3dc0*/  LDL.LU.64 R20, [R1+0x3500] ;  /* 0x0035000001147983 */ /* 0x000ee40000300a00 */
[----:B------:R-:W-:Y:S11]  /*b3dd0*/  STL.64 [R1+0x3450], R18 ;  /* 0x0034501201007387 */ /* 0x000ff60000100a00 */
[----:B------:R-:W-:Y:S08]  /*b3de0*/  @!UPT UIADD3 URZ, URZ, URZ, URZ ;  /* 0x0000003f3f3ff290 */ /* 0x000ff0000fffe03f */
[----:B------:R0:W-:Y:S01]  /*b3df0*/  STL.64 [R1+0xb50], R24 ;  /* 0x000b501801007387 */ /* 0x0001e20000100a00 */
[----:B------:R-:W-:Y:S03]  /*b3e00*/  STL.64 [R1+0xb58], R26 ;  /* 0x000b581a01007387 */ /* 0x000fe60000100a00 */
        /* <DEDUP_REMOVED lines=10> */
[----:B------:R-:W4:Y:S01]  /*b3eb0*/  LDL.LU R24, [R1+0x550] ;  /* 0x0005500001187983 */ /* 0x000f220000300800 */
        /* <DEDUP_REMOVED lines=9> */
[----:B------:R-:W2:Y:S04]  /*b3f50*/  LDL.64 R4, [R1+0x60] ;  /* 0x0000600001047983 */ /* 0x000ea80000100a00 */
[----:B--2---:R-:W-:Y:S01]  /*b3f60*/  STL.64 [R1+0x3458], R4 ;  /* 0x0034580401007387 */ /* 0x004fe20000100a00 */
[----:B-----5:R-:W-:Y:S02]  /*b3f70*/  STL.64 [R1+0x3420], R26 ;  /* 0x0034201a01007387 */ /* 0x020fe40000100a00 */
[----:B----4-:R0:W-:Y:S02]  /*b3f80*/  STL.64 [R1+0x3418], R24 ;  /* 0x0034181801007387 */ /* 0x0101e40000100a00 */
[----:B0-----:R-:W2:Y:S04]  /*b3f90*/  LDL R24, [R1+0x50] ;  /* 0x0000500001187983 */ /* 0x001ea80000100800 */
[----:B------:R-:W2:Y:S01]  /*b3fa0*/  LDL R25, [R1+0x54] ;  /* 0x0000540001197983 */ /* 0x000ea20000100800 */
[----:B------:R-:W4:Y:S02]  /*b3fb0*/  LDL.LU R12, [R1+0x5b0] ;  /* 0x0005b000010c7983 */ /* 0x000f240000300800 */
[----:B------:R-:W4:Y:S02]  /*b3fc0*/  LDL.LU R13, [R1+0x5b4] ;  /* 0x0005b400010d7983 */ /* 0x000f240000300800 */
[----:B------:R-:W5:Y:S01]  /*b3fd0*/  LDL.LU R14, [R1+0x5b8] ;  /* 0x0005b800010e7983 */ /* 0x000f620000300800 */
[----:B------:R-:W5:Y:S01]  /*b3fe0*/  LDL.LU R15, [R1+0x5bc] ;  /* 0x0005bc00010f7983 */ /* 0x000f620000300800 */
[----:B------:R-:W-:-:S02]  /*b3ff0*/  MOV R18, R7 ;  /* 0x0000000700127202 */ /* 0x000fc40000000f00 */
[----:B------:R-:W-:Y:S01]  /*b4000*/  MOV R19, R0 ;  /* 0x0000000000137202 */ /* 0x000fe20000000f00 */
[----:B-----5:R0:W-:Y:S01]  /*b4010*/  STL.64 [R1+0x3468], R14 ;  /* 0x0034680e01007387 */ /* 0x0201e20000100a00 */
[----:B----4-:R-:W-:Y:S02]  /*b4020*/  STL.64 [R1+0x3460], R12 ;  /* 0x0034600c01007387 */ /* 0x010fe40000100a00 */
[----:B------:R-:W4:Y:S02]  /*b4030*/  LDL.LU R7, [R1+0x34f8] ;  /* 0x0034f80001077983 */ /* 0x000f240000300800 */
[----:B------:R-:W5:Y:S01]  /*b4040*/  LDL.LU R0, [R1+0x34f4] ;  /* 0x0034f40001007983 */ /* 0x000f620000300800 */
[----:B------:R1:W-:Y:S01]  /*b4050*/  STL.64 [R1+0x3470], R18 ;  /* 0x0034701201007387 */ /* 0x0003e20000100a00 */
[----:B0-----:R-:W-:Y:S01]  /*b4060*/  IMAD.MOV.U32 R14, RZ, RZ, R17 ;  /* 0x000000ffff0e7224 */ /* 0x001fe200078e0011 */
[----:B------:R-:W-:-:S05]  /*b4070*/  MOV R15, R16 ;  /* 0x00000010000f7202 */ /* 0x000fca0000000f00 */
[----:B------:R0:W-:Y:S01]  /*b4080*/  STL.64 [R1+0x3478], R14 ;  /* 0x0034780e01007387 */ /* 0x0001e20000100a00 */
[----:B------:R-:W2:Y:S02]  /*b4090*/  LDL.LU R16, [R1+0x660] ;  /* 0x0006600001107983 */ /* 0x000ea40000300800 */
[----:B------:R-:W2:Y:S02]  /*b40a0*/  LDL.LU R17, [R1+0x664] ;  /* 0x0006640001117983 */ /* 0x000ea40000300800 */
[----:B-1----:R-:W2:Y:S01]  /*b40b0*/  LDL.LU R18, [R1+0x668] ;  /* 0x0006680001127983 */ /* 0x002ea20000300800 */
[----:B------:R-:W2:Y:S01]  /*b40c0*/  LDL.LU R19, [R1+0x66c] ;  /* 0x00066c0001137983 */ /* 0x000ea20000300800 */
[----:B0-----:R-:W-:Y:S01]  /*b40d0*/  MOV R14, R2 ;  /* 0x00000002000e7202 */ /* 0x001fe20000000f00 */
[----:B------:R-:W-:Y:S02]  /*b40e0*/  IMAD.MOV.U32 R15, RZ, RZ, R3 ;  /* 0x000000ffff0f7224 */ /* 0x000fe400078e0003 */
[----:B--2---:R-:W-:Y:S01]  /*b40f0*/  STL.64 [R1+0x3488], R18 ;  /* 0x0034881201007387 */ /* 0x004fe20000100a00 */
[----:B------:R-:W-:Y:S02]  /*b4100*/  STL.64 [R1+0x3480], R16 ;  /* 0x0034801001007387 */ /* 0x000fe40000100a00 */
[----:B------:R-:W2:Y:S02]  /*b4110*/  LDL.LU R2, [R1+0x34f0] ;  /* 0x0034f00001027983 */ /* 0x000ea40000300800 */
[----:B------:R-:W2:Y:S01]  /*b4120*/  LDL.LU R3, [R1+0x34ec] ;  /* 0x0034ec0001037983 */ /* 0x000ea20000300800 */
[----:B------:R0:W-:Y:S02]  /*b4130*/  STL.64 [R1+0x3490], R14 ;  /* 0x0034900e01007387 */ /* 0x0001e40000100a00 */
[----:B0-----:R-:W-:-:S02]  /*b4140*/  MOV R14, R29 ;  /* 0x0000001d000e7202 */ /* 0x001fc40000000f00 */
[----:B------:R-:W-:Y:S01]  /*b4150*/  MOV R15, R28 ;  /* 0x0000001c000f7202 */ /* 0x000fe20000000f00 */
[----:B------:R-:W2:Y:S01]  /*b4160*/  LDL.LU R29, [R1+0x34e8] ;  /* 0x0034e800011d7983 */ /* 0x000ea20000300800 */
[----:B------:R-:W2:Y:S03]  /*b4170*/  LDL.LU R28, [R1+0x34e4] ;  /* 0x0034e400011c7983 */ /* 0x000ea60000300800 */
[----:B------:R4:W-:Y:S01]  /*b4180*/  STL.64 [R1+0x34a8], R14 ;  /* 0x0034a80e01007387 */ /* 0x0009e20000100a00 */
[----:B------:R-:W2:Y:S02]  /*b4190*/  LDL.LU R16, [R1+0x6a0] ;  /* 0x0006a00001107983 */ /* 0x000ea40000300800 */
[----:B------:R-:W2:Y:S02]  /*b41a0*/  LDL.LU R17, [R1+0x6a4] ;  /* 0x0006a40001117983 */ /* 0x000ea40000300800 */
[----:B------:R-:W2:Y:S01]  /*b41b0*/  LDL.LU R18, [R1+0x6a8] ;  /* 0x0006a80001127983 */ /* 0x000ea20000300800 */
[----:B------:R-:W2:Y:S01]  /*b41c0*/  LDL.LU R19, [R1+0x6ac] ;  /* 0x0006ac0001137983 */ /* 0x000ea20000300800 */
[----:B----4-:R-:W-:Y:S01]  /*b41d0*/  IMAD.MOV.U32 R14, RZ, RZ, R7 ;  /* 0x000000ffff0e7224 */ /* 0x010fe200078e0007 */
[----:B------:R-:W-:-:S05]  /*b41e0*/  MOV R15, R6 ;  /* 0x00000006000f7202 */ /* 0x000fca0000000f00 */
[----:B------:R-:W-:Y:S04]  /*b41f0*/  STL.64 [R1+0x34c0], R14 ;  /* 0x0034c00e01007387 */ /* 0x000fe80000100a00 */
[----:B--2---:R-:W-:Y:S01]  /*b4200*/  STL.64 [R1+0x34a0], R18 ;  /* 0x0034a01201007387 */ /* 0x004fe20000100a00 */
        /* <DEDUP_REMOVED lines=21> */
[----:B------:R0:W-:Y:S04]  /*b4360*/  STL.64 [R1+0x3430], R24 ;  /* 0x0034301801007387 */ /* 0x0001e80000100a00 */
[----:B0-----:R-:W2:Y:S01]  /*b4370*/  LDL.LU R24, [R1+0x590] ;  /* 0x0005900001187983 */ /* 0x001ea20000300800 */
[----:B------:R-:W2:Y:S02]  /*b4380*/  LDL.LU R25, [R1+0x594] ;  /* 0x0005940001197983 */ /* 0x000ea40000300800 */
[----:B------:R-:W2:Y:S02]  /*b4390*/  LDL.LU R26, [R1+0x598] ;  /* 0x00059800011a7983 */ /* 0x000ea40000300800 */
[----:B------:R-:W2:Y:S01]  /*b43a0*/  LDL.LU R27, [R1+0x59c] ;  /* 0x00059c00011b7983 */ /* 0x000ea20000300800 */
[----:B---3--:R-:W-:Y:S01]  /*b43b0*/  STL.64 [R1+0x33e8], R10 ;  /* 0x0033e80a01007387 */ /* 0x008fe20000100a00 */
[----:B------:R0:W-:Y:S02]  /*b43c0*/  STL.64 [R1+0x33e0], R8 ;  /* 0x0033e00801007387 */ /* 0x0001e40000100a00 */
[----:B0-----:R-:W-:-:S02]  /*b43d0*/  MOV R8, R28 ;  /* 0x0000001c00087202 */ /* 0x001fc40000000f00 */
[----:B------:R-:W-:Y:S01]  /*b43e0*/  MOV R9, R29 ;  /* 0x0000001d00097202 */ /* 0x000fe20000000f00 */
[----:B------:R-:W3:Y:S01]  /*b43f0*/  LDL.LU R28, [R1+0x34e0] ;  /* 0x0034e000011c7983 */ /* 0x000ee20000300800 */
[----:B------:R-:W2:Y:S02]  /*b4400*/  LDL.LU R29, [R1+0x34dc] ;  /* 0x0034dc00011d7983 */ /* 0x000ea40000300800 */
[----:B------:R-:W-:Y:S02]  /*b4410*/  IMAD.MOV.U32 R10, RZ, RZ, R3 ;  /* 0x000000ffff0a7224 */ /* 0x000fe400078e0003 */
[----:B------:R-:W2:Y:S01]  /*b4420*/  LDL.LU R3, [R1+0x34d8] ;  /* 0x0034d80001037983 */ /* 0x000ea20000300800 */
[----:B------:R-:W2:Y:S01]  /*b4430*/  LDL.LU R11, [R1+0x50c] ;  /* 0x00050c00010b7983 */ /* 0x000ea20000300800 */
[----:B------:R-:W-:Y:S01]  /*b4440*/  MOV R14, R2 ;  /* 0x00000002000e7202 */ /* 0x000fe20000000f00 */
[----:B-----5:R-:W-:Y:S01]  /*b4450*/  IMAD.MOV.U32 R15, RZ, RZ, R0 ;  /* 0x000000ffff0f7224 */ /* 0x020fe200078e0000 */
[----:B--2---:R-:W-:Y:S01]  /*b4460*/  STL.64 [R1+0x3410], R10 ;  /* 0x0034100a01007387 */ /* 0x004fe20000100a00 */
[----:B------:R0:W-:Y:S03]  /*b4470*/  STL.64 [R1+0x3408], R8 ;  /* 0x0034080801007387 */ /* 0x0001e60000100a00 */
[----:B0-----:R-:W2:Y:S02]  /*b4480*/  LDL.64 R8, [R1+0x40] ;  /* 0x0000400001087983 */ /* 0x001ea40000100a00 */
[C---:B------:R-:W-:Y:S02]  /*b4490*/  HMMA.16816.F32.BF16 R12, R20.reuse, R14, R16 ;  /* 0x0000000e140c723c */ /* 0x040fe40000041810 */
[----:B--2---:R0:W-:Y:S04]  /*b44a0*/  STL.64 [R1+0x3428], R8 ;  /* 0x0034280801007387 */ /* 0x0041e80000100a00 */
[----:B0-----:R-:W2:Y:S01]  /*b44b0*/  LDL.LU R8, [R1+0x570] ;  /* 0x0005700001087983 */ /* 0x001ea20000300800 */
[----:B------:R-:W5:Y:S02]  /*b44c0*/  LDL.LU.64 R18, [R1+0x34d0] ;  /* 0x0034d00001127983 */ /* 0x000f640000300a00 */
[----:B------:R-:W5:Y:S11]  /*b44d0*/  LDL.LU.64 R16, [R1+0x34c8] ;  /* 0x0034c80001107983 */ /* 0x000f760000300a00 */
[----:B------:R-:W-:Y:S03]  /*b44e0*/  @!UPT UIADD3 URZ, URZ, URZ, URZ ;  /* 0x0000003f3f3ff290 */ /* 0x000fe6000fffe03f */
[----:B------:R-:W-:Y:S01]  /*b44f0*/  STL.64 [R1+0xb30], R12 ;  /* 0x000b300c01007387 */ /* 0x000fe20000100a00 */
[----:B------:R0:W-:Y:S04]  /*b4500*/  STL.64 [R1+0xb38], R14 ;  /* 0x000b380e01007387 */ /* 0x0001e80000100a00 */
[----:B0-----:R-:W5:Y:S02]  /*b4510*/  LDL.LU.64 R14, [R1+0x34c0] ;  /* 0x0034c000010e7983 */ /* 0x001f640000300a00 */
[C---:B-----5:R-:W-:Y:S02]  /*b4520*/  HMMA.16816.F32.BF16 R12, R20.reuse, R14, R16 ;  /* 0x0000000e140c723c */ /* 0x060fe40000041810 */
[----:B------:R-:W5:Y:S01]  /*b4530*/  LDL.LU.64 R18, [R1+0x34b8] ;  /* 0x0034b80001127983 */ /* 0x000f620000300a00 */
[----:B------:R-:W5:Y:S11]  /*b4540*/  LDL.LU.64 R16, [R1+0x34b0] ;  /* 0x0034b00001107983 */ /* 0x000f760000300a00 */
[----:B------:R-:W-:Y:S09]  /*b4550*/  @!UPT UIADD3 URZ, URZ, URZ, URZ ;  /* 0x0000003f3f3ff290 */ /* 0x000ff2000fffe03f */
[----:B------:R-:W-:Y:S01]  /*b4560*/  STL.64 [R1+0xb20], R12 ;  /* 0x000b200c01007387 */ /* 0x000fe20000100a00 */
[----:B------:R0:W-:Y:S03]  /*b4570*/  STL.64 [R1+0xb28], R14 ;  /* 0x000b280e01007387 */ /* 0x0001e60000100a00 */
[----:B0-----:R-:W5:Y:S01]  /*b4580*/  LDL.LU.64 R14, [R1+0x34a8] ;  /* 0x0034a800010e7983 */ /* 0x001f620000300a00 */
[----:B------:R-:W-:Y:S01]  /*b4590*/  MOV R9, R29 ;  /* 0x0000001d00097202 */ /* 0x000fe20000000f00 */
[----:B------:R-:W-:Y:S01]  /*b45a0*/  IMAD.MOV.U32 R11, RZ, RZ, R3 ;  /* 0x000000ffff0b7224 */ /* 0x000fe200078e0003 */
[C---:B-----5:R-:W-:Y:S01]  /*b45b0*/  HMMA.16816.F32.BF16 R12, R20.reuse, R14, R16 ;  /* 0x0000000e140c723c */ /* 0x060fe20000041810 */
[----:B------:R-:W5:Y:S01]  /*b45c0*/  LDL.LU.64 R18, [R1+0x34a0] ;  /* 0x0034a00001127983 */ /* 0x000f620000300a00 */
[----:B------:R-:W5:Y:S11]  /*b45d0*/  LDL.LU.64 R16, [R1+0x3498] ;  /* 0x0034980001107983 */ /* 0x000f760000300a00 */
[----:B------:R-:W-:Y:S10]  /*b45e0*/  @!UPT UIADD3 URZ, URZ, URZ, URZ ;  /* 0x0000003f3f3ff290 */ /* 0x000ff4000fffe03f */
[----:B------:R5:W-:Y:S01]  /*b45f0*/  STL.64 [R1+0xb10], R12 ;  /* 0x000b100c01007387 */ /* 0x000be20000100a00 */
[----:B------:R-:W-:Y:S02]  /*b4600*/  MOV R29, R14 ;  /* 0x0000000e001d7202 */ /* 0x000fe40000000f00 */
[----:B------:R-:W-:Y:S02]  /*b4610*/  MOV R3, R15 ;  /* 0x0000000f00037202 */ /* 0x000fe40000000f00 */
[----:B------:R-:W5:Y:S03]  /*b4620*/  LDL.LU.64 R14, [R1+0x3490] ;  /* 0x00349000010e7983 */ /* 0x000f660000300a00 */
[----:B------:R-:W-:Y:S02]  /*b4630*/  STL [R1+0x2d6c], R3 ;  /* 0x002d6c0301007387 */ /* 0x000fe40000100800 */
[----:B------:R0:W-:Y:S01]  /*b4640*/  STL [R1+0x2d68], R29 ;  /* 0x002d681d01007387 */ /* 0x0001e20000100800 */
[C---:B-----5:R-:W-:Y:S01]  /*b4650*/  HMMA.16816.F32.BF16 R12, R20.reuse, R14, R16 ;  /* 0x0000000e140c723c */ /* 0x060fe20000041810 */
[----:B------:R-:W5:Y:S01]  /*b4660*/  LDL.LU.64 R18, [R1+0x3488] ;  /* 0x0034880001127983 */ /* 0x000f620000300a00 */
[----:B------:R-:W5:Y:S11]  /*b4670*/  LDL.LU.64 R16, [R1+0x3480] ;  /* 0x0034800001107983 */ /* 0x000f760000300a00 */
[----:B------:R-:W-:Y:S10]  /*b4680*/  @!UPT UIADD3 URZ, URZ, URZ, URZ ;  /* 0x0000003f3f3ff290 */ /* 0x000ff4000fffe03f */
[----:B------:R-:W-:Y:S01]  /*b4690*/  STL.64 [R1+0xb00], R12 ;  /* 0x000b000c01007387 */ /* 0x000fe20000100a00 */
[----:B------:R1:W-:Y:S02]  /*b46a0*/  STL [R1+0xb08], R14 ;  /* 0x000b080e01007387 */ /* 0x0003e40000100800 */
[----:B0-----:R-:W-:Y:S02]  /*b46b0*/  IMAD.MOV.U32 R29, RZ, RZ, R15 ;  /* 0x000000ffff1d7224 */ /* 0x001fe400078e000f */
[----:B-1----:R-:W5:Y:S03]  /*b46c0*/  LDL.LU.64 R14, [R1+0x3478] ;  /* 0x00347800010e7983 */ /* 0x002f660000300a00 */
[----:B------:R-:W-:Y:S01]  /*b46d0*/  STL [R1+0x3108], R29 ;  /* 0x0031081d01007387 */ /* 0x000fe20000100800 */
[C---:B-----5:R-:W-:Y:S01]  /*b46e0*/  HMMA.16816.F32.BF16 R12, R20.reuse, R14, R16 ;  /* 0x0000000e140c723c */ /* 0x060fe20000041810 */
[----:B------:R-:W4:Y:S11]  /*b46f0*/  LDL.LU.64 R18, [R1+0x3470] ;  /* 0x0034700001127983 */ /* 0x000f360000300a00 */
[----:B------:R-:W-:Y:S11]  /*b4700*/  @!UPT UIADD3 URZ, URZ, URZ, URZ ;  /* 0x0000003f3f3ff290 */ /* 0x000ff6000fffe03f */
[----:B------:R-:W-:Y:S01]  /*b4710*/  STL.64 [R1+0xaf0], R12 ;  /* 0x000af00c01007387 */ /* 0x000fe20000100a00 */
[----:B------:R0:W-:Y:S03]  /*b4720*/  STL.64 [R1+0xaf8], R14 ;  /* 0x000af80e01007387 */ /* 0x0001e60000100a00 */
[----:B0-----:R-:W5:Y:S01]  /*b4730*/  LDL.LU.64 R14, [R1+0x3468] ;  /* 0x00346800010e7983 */ /* 0x001f620000300a00 */
[----:B------:R-:W5:Y:S01]  /*b4740*/  LDL.LU.64 R12, [R1+0x3460] ;  /* 0x00346000010c7983 */ /* 0x000f620000300a00 */
[C---:B----4-:R-:W-:Y:S02]  /*b4750*/  HMMA.16816.F32.BF16 R16, R20.reuse, R18, R4 ;  /* 0x000000121410723c */ /* 0x050fe40000041804 */
[----:B------:R-:W4:Y:S11]  /*b4760*/  LDL.LU.64 R4, [R1+0x3458] ;  /* 0x0034580001047983 */ /* 0x000f360000300a00 */
[----:B------:R-:W-:Y:S10]  /*b4770*/  @!UPT UIADD3 URZ, URZ, URZ, URZ ;  /* 0x0000003f3f3ff290 */ /* 0x000ff4000fffe03f */
[----:B------:R-:W-:Y:S01]  /*b4780*/  STL.64 [R1+0xa60], R16 ;  /* 0x000a601001007387 */ /* 0x000fe20000100a00 */
[----:B------:R0:W-:Y:S03]  /*b4790*/  STL.64 [R1+0xa68], R18 ;  /* 0x000a681201007387 */ /* 0x0001e60000100a00 */
[----:B0-----:R-:W5:Y:S02]  /*b47a0*/  LDL.LU.64 R18, [R1+0x3450] ;  /* 0x0034500001127983 */ /* 0x001f640000300a00 */
[----:B-----5:R-:W-:Y:S02]  /*b47b0*/  HMMA.16816.F32.BF16 R20, R20, R18, R12 ;  /* 0x000000121414723c */ /* 0x020fe4000004180c */
[----:B------:R-:W5:Y:S01]  /*b47c0*/  LDL.LU.64 R12, [R1+0x3448] ;  /* 0x00344800010c7983 */ /* 0x000f620000300a00 */
[----:B------:R-:W4:Y:S02]  /*b47d0*/  LDL.LU.64 R18, [R1+0x3440] ;  /* 0x0034400001127983 */ /* 0x000f240000300a00 */
[----:B------:R-:W4:Y:S11]  /*b47e0*/  LDL.LU.64 R16, [R1+0x3438] ;  /* 0x0034380001107983 */ /* 0x000f360000300a00 */
[----:B------:R-:W-:Y:S07]  /*b47f0*/  @!UPT UIADD3 URZ, URZ, URZ, URZ ;  /* 0x0000003f3f3ff290 */ /* 0x000fee000fffe03f */
[----:B------:R0:W-:Y:S01]  /*b4800*/  STL.64 [R1+0xa20], R20 ;  /* 0x000a201401007387 */ /* 0x0001e20000100a00 */
[----:B------:R-:W-:Y:S03]  /*b4810*/  STL.64 [R1+0xa28], R22 ;  /* 0x000a281601007387 */ /* 0x000fe60000100a00 */
[----:B0-----:R-:W2:Y:S01]  /*b4820*/  LDL.64 R20, [R1+0x10] ;  /* 0x0000100001147983 */ /* 0x001ea20000100a00 */
[----:B----4-:R-:W-:Y:S11]  /*b4830*/  HMMA.16816.F32.BF16 R24, R16, R4, R24 ;  /* 0x000000041018723c */ /* 0x010ff60000041818 */
[----:B------:R-:W-:Y:S11]  /*b4840*/  @!UPT UIADD3 URZ, URZ, URZ, URZ ;  /* 0x0000003f3f3ff290 */ /* 0x000ff6000fffe03f */
[----:B------:R-:W-:Y:S01]  /*b4850*/  @!UPT UIADD3 URZ, URZ, URZ, URZ ;  /* 0x0000003f3f3ff290 */ /* 0x000fe2000fffe03f */
[----:B------:R0:W-:Y:S01]  /*b4860*/  STL.64 [R1+0xa10], R24 ;  /* 0x000a101801007387 */ /* 0x0001e20000100a00 */
[----:B------:R2:W-:Y:S03]  /*b4870*/  STL [R1+0xa18], R26 ;  /* 0x000a181a01007387 */ /* 0x0005e60000100800 */
[----:B0-----:R-:W2:Y:S01]  /*b4880*/  LDL.LU.64 R24, [R1+0x3430] ;  /* 0x0034300001187983 */ /* 0x001ea20000300a00 */
[----:B---3--:R-:W-:Y:S01]  /*b4890*/  MOV R10, R28 ;  /* 0x0000001c000a7202 */ /* 0x008fe20000000f00 */
[----:B------:R-:W-:-:S05]  /*b48a0*/  IMAD.MOV.U32 R28, RZ, RZ, R27 ;  /* 0x000000ffff1c7224 */ /* 0x000fca00078e001b */
[----:B------:R-:W-:Y:S01]  /*b48b0*/  STL [R1+0x2cb0], R28 ;  /* 0x002cb01c01007387 */ /* 0x000fe20000100800 */
[C---:B--2---:R-:W-:Y:S03]  /*b48c0*/  HMMA.16816.F32.BF16 R24, R16.reuse, R24, R8 ;  /* 0x000000181018723c */ /* 0x044fe60000041808 */
[----:B------:R-:W2:Y:S11]  /*b48d0*/  LDL.LU.64 R8, [R1+0x3428] ;  /* 0x0034280001087983 */ /* 0x000eb60000300a00 */
[----:B------:R-:W-:Y:S09]  /*b48e0*/  @!UPT UIADD3 URZ, URZ, URZ, URZ ;  /* 0x0000003f3f3ff290 */ /* 0x000ff2000fffe03f */
[----:B------:R-:W-:Y:S01]  /*b48f0*/  STL.64 [R1+0xa00], R24 ;  /* 0x000a001801007387 */ /* 0x000fe20000100a00 */
[----:B------:R0:W-:Y:S03]  /*b4900*/  STL.64 [R1+0xa08], R26 ;  /* 0x000a081a01007387 */ /* 0x0001e60000100a00 */
[----:B0-----:R-:W3:Y:S01]  /*b4910*/  LDL.LU.64 R26, [R1+0x3420] ;  /* 0x00342000011a7983 */ /* 0x001ee20000300a00 */
[----:B------:R-:W3:Y:S02]  /*b4920*/  LDL.LU.64 R24, [R1+0x3418] ;  /* 0x0034180001187983 */ /* 0x000ee40000300a00 */
[----:B------:R-:W4:Y:S01]  /*b4930*/  LDL.LU.64 R10, [R1+0x3410] ;  /* 0x00341000010a7983 */ /* 0x000f220000300a00 */
[----:B--2---:R-:W-:Y:S02]  /*b4940*/  MOV R6, R8 ;  /* 0x0000000800067202 */ /* 0x004fe40000000f00 */
[----:B------:R-:W-:Y:S01]  /*b4950*/  MOV R3, R9 ;  /* 0x0000000900037202 */ /* 0x000fe20000000f00 */
[C---:B---3--:R-:W-:Y:S01]  /*b4960*/  HMMA.16816.F32.BF16 R24, R16.reuse, R8, R24 ;  /* 0x000000081018723c */ /* 0x048fe20000041818 */
[----:B------:R-:W4:Y:S11]  /*b4970*/  LDL.LU.64 R8, [R1+0x3408] ;  /* 0x0034080001087983 */ /* 0x000f360000300a00 */
[----:B------:R-:W-:Y:S11]  /*b4980*/  @!UPT UIADD3 URZ, URZ, URZ, URZ ;  /* 0x0000003f3f3ff290 */ /* 0x000ff6000fffe03f */
[----:B------:R-:W-:Y:S01]  /*b4990*/  STL.64 [R1+0x9f0], R24 ;  /* 0x0009f01801007387 */ /* 0x000fe20000100a00 */
[----:B------:R0:W-:Y:S02]  /*b49a0*/  STL [R1+0x9f8], R26 ;  /* 0x0009f81a01007387 */ /* 0x0001e40000100800 */
[----:B------:R-:W-:Y:S02]  /*b49b0*/  IMAD.MOV.U32 R28, RZ, RZ, R27 ;  /* 0x000000ffff1c7224 */ /* 0x000fe400078e001b */
[----:B0-----:R-:W5:Y:S01]  /*b49c0*/  LDL.LU.64 R26, [R1+0x3400] ;  /* 0x00340000011a7983 */ /* 0x001f620000300a00 */
[----:B------:R-:W5:Y:S02]  /*b49d0*/  LDL.LU.64 R24, [R1+0x33f8] ;  /* 0x0033f80001187983 */ /* 0x000f640000300a00 */
[----:B------:R-:W-:Y:S01]  /*b49e0*/  STL [R1+0x2cb4], R28 ;  /* 0x002cb41c01007387 */ /* 0x000fe20000100800 */
[C---:B-----5:R-:W-:Y:S11]  /*b49f0*/  HMMA.16816.F32.BF16 R24, R16.reuse, R12, R24 ;  /* 0x0000000c1018723c */ /* 0x060ff60000041818 */
[----:B------:R-:W-:Y:S11]  /*b4a00*/  @!UPT UIADD3 URZ, URZ, URZ, URZ ;  /* 0x0000003f3f3ff290 */ /* 0x000ff6000fffe03f */
[----:B------:R-:W-:Y:S01]  /*b4a10*/  @!UPT UIADD3 URZ, URZ, URZ, URZ ;  /* 0x0000003f3f3ff290 */ /* 0x000fe2000fffe03f */
[----:B------:R0:W-:Y:S01]  /*b4a20*/  STL.64 [R1+0x9d0], R24 ;  /* 0x0009d01801007387 */ /* 0x0001e20000100a00 */
[----:B------:R-:W-:Y:S03]  /*b4a30*/  STL.64 [R1+0x9d8], R26 ;  /* 0x0009d81a01007387 */ /* 0x000fe60000100a00 */
[----:B0-----:R-:W4:Y:S01]  /*b4a40*/  LDL.LU.64 R24, [R1+0x33f0] ;  /* 0x0033f00001187983 */ /* 0x001f220000300a00 */
[----:B------:R-:W-:Y:S01]  /*b4a50*/  STL.64 [R1+0x3398], R12 ;  /* 0x0033980c01007387 */ /* 0x000fe20000100a00 */
[C---:B----4-:R-:W-:Y:S11]  /*b4a60*/  HMMA.16816.F32.BF16 R8, R16.reuse, R24, R8 ;  /* 0x000000181008723c */ /* 0x050ff60000041808 */
[----:B------:R-:W-:Y:S11]  /*b4a70*/  @!UPT UIADD3 URZ, URZ, URZ, URZ ;  /* 0x0000003f3f3ff290 */ /* 0x000ff6000fffe03f */
[----:B------:R-:W-:Y:S01]  /*b4a80*/  @!UPT UIADD3 URZ, URZ, URZ, URZ ;  /* 0x0000003f3f3ff290 */ /* 0x000fe2000fffe03f */
[----:B------:R-:W-:Y:S01]  /*b4a90*/  STL.64 [R1+0x9c0], R8 ;  /* 0x0009c00801007387 */ /* 0x000fe20000100a00 */
[----:B------:R0:W-:Y:S03]  /*b4aa0*/  STL.64 [R1+0x9c8], R10 ;  /* 0x0009c80a01007387 */ /* 0x0001e60000100a00 */
[----:B0-----:R-:W2:Y:S01]  /*b4ab0*/  LDL.LU.64 R10, [R1+0x33e8] ;  /* 0x0033e800010a7983 */ /* 0x001ea20000300a00 */
[----:B------:R-:W2:Y:S02]  /*b4ac0*/  LDL.LU.64 R8, [R1+0x33e0] ;  /* 0x0033e00001087983 */ /* 0x000ea40000300a00 */
[----:B--2---:R-:W-:Y:S11]  /*b4ad0*/  HMMA.16816.F32.BF16 R8, R16, R20, R8 ;  /* 0x000000141008723c */ /* 0x004ff60000041808 */
[----:B------:R-:W-:Y:S11]  /*b4ae0*/  @!UPT UIADD3 URZ, URZ, URZ, URZ ;  /* 0x0000003f3f3ff290 */ /* 0x000ff6000fffe03f */
[----:B------:R-:W-:Y:S01]  /*b4af0*/  @!UPT UIADD3 URZ, URZ, URZ, URZ ;  /* 0x0000003f3f3ff290 */ /* 0x000fe2000fffe03f */
[----:B------:R0:W-:Y:S01]  /*b4b00*/  STL.64 [R1+0x9b0], R8 ;  /* 0x0009b00801007387 */ /* 0x0001e20000100a00 */
[----:B------:R1:W-:Y:S02]  /*b4b10*/  STL [R1+0x9bc], R11 ;  /* 0x0009bc0b01007387 */ /* 0x0003e40000100800 */
[----:B------:R-:W-:Y:S01]  /*b4b20*/  IMAD.MOV.U32 R28, RZ, RZ, R10 ;  /* 0x000000ffff1c7224 */ /* 0x000fe200078e000a */
[----:B0-----:R-:W2:Y:S01]  /*b4b30*/  LDL.LU R8, [R1+0x4b0] ;  /* 0x0004b00001087983 */ /* 0x001ea20000300800 */
[----:B------:R-:W2:Y:S02]  /*b4b40*/  LDL.LU R9, [R1+0x4b4] ;  /* 0x0004b40001097983 */ /* 0x000ea40000300800 */
[----:B------:R-:W3:Y:S02]  /*b4b50*/  LDL.LU R10, [R1+0x4b8] ;  /* 0x0004b800010a7983 */ /* 0x000ee40000300800 */
[----:B-1----:R-:W3:Y:S01]  /*b4b60*/  LDL.LU R11, [R1+0x4bc] ;  /* 0x0004bc00010b7983 */ /* 0x002ee20000300800 */
[----:B------:R-:W-:-:S02]  /*b4b70*/  MOV R14, R4 ;  /* 0x00000004000e7202 */ /* 0x000fc40000000f00 */
[----:B------:R-:W-:Y:S02]  /*b4b80*/  MOV R7, R5 ;  /* 0x0000000500077202 */ /* 0x000fe40000000f00 */
[----:B------:R-:W-:Y:S02]  /*b4b90*/  MOV R2, R24 ;  /* 0x0000001800027202 */ /* 0x000fe40000000f00 */
[----:B------:R-:W-:Y:S01]  /*b4ba0*/  MOV R0, R25 ;  /* 0x0000001900007202 */ /* 0x000fe20000000f00 */
[----:B---3--:R-:W-:Y:S01]  /*b4bb0*/  STL.64 [R1+0x33d8], R10 ;  /* 0x0033d80a01007387 */ /* 0x008fe20000100a00 */
[----:B--2---:R0:W-:Y:S02]  /*b4bc0*/  STL.64 [R1+0x33d0], R8 ;  /* 0x0033d00801007387 */ /* 0x0041e40000100a00 */
[----:B------:R-:W2:Y:S02]  /*b4bd0*/  LDL R4, [R1] ;  /* 0x0000000001047983 */ /* 0x000ea40000100800 */
[----:B------:R-:W2:Y:S01]  /*b4be0*/  LDL R5, [R1+0x4] ;  /* 0x0000040001057983 */ /* 0x000ea20000100800 */
[----:B0-----:R-:W2:Y:S01]  /*b4bf0*/  LDL.LU R8, [R1+0x4e0] ;  /* 0x0004e00001087983 */ /* 0x001ea20000300800 */
[----:B------:R-:W2:Y:S02]  /*b4c00*/  LDL.LU R9, [R1+0x4e4] ;  /* 0x0004e40001097983 */ /* 0x000ea40000300800 */
[----:B------:R-:W2:Y:S02]  /*b4c10*/  LDL.LU R10, [R1+0x4e8] ;  /* 0x0004e800010a7983 */ /* 0x000ea40000300800 */
[----:B------:R-:W2:Y:S01]  /*b4c20*/  LDL.LU R11, [R1+0x4ec] ;  /* 0x0004ec00010b7983 */ /* 0x000ea20000300800 */
[----:B------:R-:W3:Y:S01]  /*b4c30*/  LDL.LU R24, [R1+0x490] ;  /* 0x0004900001187983 */ /* 0x000ee20000300800 */
[----:B------:R-:W3:Y:S02]  /*b4c40*/  LDL.LU R25, [R1+0x494] ;  /* 0x0004940001197983 */ /* 0x000ee40000300800 */
[----:B------:R-:W4:Y:S02]  /*b4c50*/  LDL.LU R26, [R1+0x498] ;  /* 0x00049800011a7983 */ /* 0x000f240000300800 */
[----:B------:R-:W4:Y:S02]  /*b4c60*/  LDL.LU R27, [R1+0x49c] ;  /* 0x00049c00011b7983 */ /* 0x000f240000300800 */
[----:B----4-:R-:W-:Y:S01]  /*b4c70*/  STL.64 [R1+0x33a8], R26 ;  /* 0x0033a81a01007387 */ /* 0x010fe20000100a00 */
[----:B---3--:R0:W-:Y:S02]  /*b4c80*/  STL.64 [R1+0x33a0], R24 ;  /* 0x0033a01801007387 */ /* 0x0081e40000100a00 */
[----:B------:R-:W3:Y:S01]  /*b4c90*/  LDL.64 R12, [R1+0x50] ;  /* 0x00005000010c7983 */ /* 0x000ee20000100a00 */
[----:B0-----:R-:W-:Y:S01]  /*b4ca0*/  MOV R24, R14 ;  /* 0x0000000e00187202 */ /* 0x001fe20000000f00 */
[----:B---3--:R0:W-:Y:S04]  /*b4cb0*/  STL.64 [R1+0x33b0], R12 ;  /* 0x0033b00c01007387 */ /* 0x0081e80000100a00 */
[----:B0-----:R-:W3:Y:S01]  /*b4cc0*/  LDL.LU R12, [R1+0x4a0] ;  /* 0x0004a000010c7983 */ /* 0x001ee20000300800 */
[----:B------:R-:W3:Y:S02]  /*b4cd0*/  LDL.LU R13, [R1+0x4a4] ;  /* 0x0004a400010d7983 */ /* 0x000ee40000300800 */
[----:B------:R-:W3:Y:S02]  /*b4ce0*/  LDL.LU R14, [R1+0x4a8] ;  /* 0x0004a800010e7983 */ /* 0x000ee40000300800 */
[----:B------:R-:W3:Y:S01]  /*b4cf0*/  LDL.LU R15, [R1+0x4ac] ;  /* 0x0004ac00010f7983 */ /* 0x000ee20000300800 */
[----:B------:R0:W-:Y:S04]  /*b4d00*/  STL.64 [R1+0x3368], R20 ;  /* 0x0033681401007387 */ /* 0x0001e80000100a00 */
        /* <DEDUP_REMOVED lines=10> */
[----:B------:R-:W-:Y:S01]  /*b4db0*/  MOV R25, R7 ;  /* 0x0000000700197202 */ /* 0x000fe20000000f00 */
[----:B-----5:R-:W-:Y:S01]  /*b4dc0*/  STL.64 [R1+0x3388], R22 ;  /* 0x0033881601007387 */ /* 0x020fe20000100a00 */
[----:B----4-:R0:W-:Y:S02]  /*b4dd0*/  STL.64 [R1+0x3380], R20 ;  /* 0x0033801401007387 */ /* 0x0101e40000100a00 */
[----:B0-----:R-:W-:-:S02]  /*b4de0*/  IMAD.MOV.U32 R20, RZ, RZ, R6 ;  /* 0x000000ffff147224 */ /* 0x001fc400078e0006 */
[C---:B--2---:R-:W-:Y:S01]  /*b4df0*/  HMMA.16816.F32.BF16 R4, R16.reuse, R4, R8 ;  /* 0x000000041004723c */ /* 0x044fe20000041808 */
[----:B------:R-:W-:Y:S01]  /*b4e00*/  STL [R1+0x310c], R28 ;  /* 0x00310c1c01007387 */ /* 0x000fe20000100800 */
[----:B------:R-:W2:Y:S02]  /*b4e10*/  LDL.LU.64 R10, [R1+0x33d8] ;  /* 0x0033d800010a7983 */ /* 0x000ea40000300a00 */
[----:B------:R-:W2:Y:S11]  /*b4e20*/  LDL.LU.64 R8, [R1+0x33d0] ;  /* 0x0033d00001087983 */ /* 0x000eb60000300a00 */
[----:B------:R-:W-:Y:S08]  /*b4e30*/  @!UPT UIADD3 URZ, URZ, URZ, URZ ;  /* 0x0000003f3f3ff290 */ /* 0x000ff0000fffe03f */
[----:B------:R0:W-:Y:S01]  /*b4e40*/  STL.64 [R1+0x9a0], R4 ;  /* 0x0009a00401007387 */ /* 0x0001e20000100a00 */
[----:B------:R-:W-:Y:S03]  /*b4e50*/  STL.64 [R1+0x9a8], R6 ;  /* 0x0009a80601007387 */ /* 0x000fe60000100a00 */
[----:B0-----:R-:W2:Y:S02]  /*b4e60*/  LDL.LU.64 R4, [R1+0x33c8] ;  /* 0x0033c80001047983 */ /* 0x001ea40000300a00 */
[----:B--2---:R-:W-:Y:S02]  /*b4e70*/  HMMA.16816.F32.BF16 R16, R16, R4, R8 ;  /* 0x000000041010723c */ /* 0x004fe40000041808 */
[----:B------:R-:W3:Y:S01]  /*b4e80*/  LDL.LU.64 R10, [R1+0x33c0] ;  /* 0x0033c000010a7983 */ /* 0x000ee20000300a00 */
[----:B------:R-:W3:Y:S11]  /*b4e90*/  LDL.LU.64 R8, [R1+0x33b8] ;  /* 0x0033b80001087983 */ /* 0x000ef60000300a00 */
[----:B------:R-:W-:Y:S09]  /*b4ea0*/  @!UPT UIADD3 URZ, URZ, URZ, URZ ;  /* 0x0000003f3f3ff290 */ /* 0x000ff2000fffe03f */
[----:B------:R0:W-:Y:S01]  /*b4eb0*/  STL.64 [R1+0x990], R16 ;  /* 0x0009901001007387 */ /* 0x0001e20000100a00 */
[----:B------:R-:W-:Y:S01]  /*b4ec0*/  STL.64 [R1+0x998], R18 ;  /* 0x0009981201007387 */ /* 0x000fe20000100a00 */
[----:B0-----:R-:W-:Y:S01]  /*b4ed0*/  MOV R16, R2 ;  /* 0x0000000200107202 */ /* 0x001fe20000000f00 */
[----:B------:R-:W-:-:S05]  /*b4ee0*/  IMAD.MOV.U32 R17, RZ, RZ, R0 ;  /* 0x000000ffff117224 */ /* 0x000fca00078e0000 */
[----:B------:R0:W-:Y:S04]  /*b4ef0*/  STL.64 [R1+0x3390], R16 ;  /* 0x0033901001007387 */ /* 0x0001e80000100a00 */
[----:B0-----:R-:W2:Y:S01]  /*b4f00*/  LDL.LU R16, [R1+0x480] ;  /* 0x0004800001107983 */ /* 0x001ea20000300800 */
[----:B------:R-:W2:Y:S02]  /*b4f10*/  LDL.LU R17, [R1+0x484] ;  /* 0x0004840001117983 */ /* 0x000ea40000300800 */
[----:B------:R-:W2:Y:S02]  /*b4f20*/  LDL.LU R18, [R1+0x488] ;  /* 0x0004880001127983 */ /* 0x000ea40000300800 */
[----:B------:R-:W2:Y:S01]  /*b4f30*/  LDL.LU R19, [R1+0x48c] ;  /* 0x00048c0001137983 */ /* 0x000ea20000300800 */
[C---:B---3--:R-:W-:Y:S01]  /*b4f40*/  HMMA.16816.F32.BF16 R24, R8.reuse, R24, R12 ;  /* 0x000000180818723c */ /* 0x048fe2000004180c */
[----:B------:R-:W3:Y:S11]  /*b4f50*/  LDL.LU.64 R12, [R1+0x33b0] ;  /* 0x0033b000010c7983 */ /* 0x000ef60000300a00 */
[----:B------:R-:W-:Y:S11]  /*b4f60*/  @!UPT UIADD3 URZ, URZ, URZ, URZ ;  /* 0x0000003f3f3ff290 */ /* 0x000ff6000fffe03f */
[----:B------:R0:W-:Y:S01]  /*b4f70*/  STL.64 [R1+0x980], R24 ;  /* 0x0009801801007387 */ /* 0x0001e20000100a00 */
[----:B------:R-:W-:Y:S02]  /*b4f80*/  MOV R6, R26 ;  /* 0x0000001a00067202 */ /* 0x000fe40000000f00 */
[----:B------:R-:W-:Y:S02]  /*b4f90*/  MOV R7, R27 ;  /* 0x0000001b00077202 */ /* 0x000fe40000000f00 */
[----:B------:R-:W3:Y:S04]  /*b4fa0*/  LDL.LU.64 R26, [R1+0x33a8] ;  /* 0x0033a800011a7983 */ /* 0x000ee80000300a00 */
[----:B0-----:R-:W3:Y:S01]  /*b4fb0*/  LDL.LU.64 R24, [R1+0x33a0] ;  /* 0x0033a00001187983 */ /* 0x001ee20000300a00 */
[----:B------:R-:W-:Y:S01]  /*b4fc0*/  MOV R21, R3 ;  /* 0x0000000300157202 */ /* 0x000fe20000000f00 */
[----:B------:R-:W-:Y:S06]  /*b4fd0*/  STL [R1+0x2c14], R7 ;  /* 0x002c140701007387 */ /* 0x000fec0000100800 */
[C---:B--2---:R-:W-:Y:S01]  /*b4fe0*/  HMMA.16816.F32.BF16 R20, R8.reuse, R20, R16 ;  /* 0x000000140814723c */ /* 0x044fe20000041810 */
[----:B------:R-:W-:Y:S07]  /*b4ff0*/  STL [R1+0x2c10], R6 ;  /* 0x002c100601007387 */ /* 0x000fee0000100800 */
[----:B---3--:R-:W-:Y:S11]  /*b5000*/  HMMA.16816.F32.BF16 R24, R8, R12, R24 ;  /* 0x0000000c0818723c */ /* 0x008ff60000041818 */
[----:B------:R-:W-:Y:S11]  /*b5010*/  @!UPT UIADD3 URZ, URZ, URZ, URZ ;  /* 0x0000003f3f3ff290 */ /* 0x000ff6000fffe03f */
[----:B------:R-:W-:Y:S01]  /*b5020*/  @!UPT UIADD3 URZ, URZ, URZ, URZ ;  /* 0x0000003f3f3ff290 */ /* 0x000fe2000fffe03f */
[----:B------:R0:W-:Y:S01]  /*b5030*/  STL.64 [R1+0x970], R24 ;  /* 0x0009701801007387 */ /* 0x0001e20000100a00 */
[----:B------:R-:W-:Y:S02]  /*b5040*/  STL.64 [R1+0x978], R26 ;  /* 0x0009781a01007387 */ /* 0x000fe40000100a00 */
[----:B0-----:R-:W-:Y:S01]  /*b5050*/  IMAD.MOV.U32 R25, RZ, RZ, R12 ;  /* 0x000000ffff197224 */ /* 0x001fe200078e000c */
[----:B------:R-:W-:Y:S02]  /*b5060*/  MOV R24, R13 ;  /* 0x0000000d00187202 */ /* 0x000fe40000000f00 */
[----:B------:R-:W2:Y:S01]  /*b5070*/  LDL.LU.64 R12, [R1+0x3398] ;  /* 0x00339800010c7983 */ /* 0x000ea20000300a00 */
[----:B------:R-:W3:Y:S02]  /*b5080*/  LDL.LU.64 R16, [R1+0x3390] ;  /* 0x0033900001107983 */ /* 0x000ee40000300a00 */
[----:B------:R-:W-:Y:S02]  /*b5090*/  STL.64 [R1+0x950], R20 ;  /* 0x0009501401007387 */ /* 0x000fe40000100a00 */
[----:B------:R0:W-:Y:S02]  /*b50a0*/  STL.64 [R1+0x958], R22 ;  /* 0x0009581601007387 */ /* 0x0001e40000100a00 */
[----:B0-----:R-:W2:Y:S01]  /*b50b0*/  LDL.LU.64 R22, [R1+0x3388] ;  /* 0x0033880001167983 */ /* 0x001ea20000300a00 */
[----:B------:R-:W2:Y:S03]  /*b50c0*/  LDL.LU.64 R20, [R1+0x3380] ;  /* 0x0033800001147983 */ /* 0x000ea60000300a00 */
[----:B------:R-:W0:Y:S02]  /*b50d0*/  S2R R2, SR_TID.X ;  /* 0x0000000000027919 */ /* 0x000e240000002100 */
[----:B0-----:R-:W-:-:S05]  /*b50e0*/  LOP3.LUT R15, R2, 0x7, RZ, 0xc0, !PT ;  /* 0x00000007020f7812 */ /* 0x001fca00078ec0ff */
[----:B------:R-:W-:Y:S01]  /*b50f0*/  IMAD.SHL.U32 R3, R15, 0x10, RZ ;  /* 0x000000100f037824 */ /* 0x000fe200078e00ff */
[----:B------:R-:W-:-:S04]  /*b5100*/  SHF.L.U32 R0, R2, 0x8, RZ ;  /* 0x0000000802007819 */ /* 0x000fc800000006ff */
[----:B------:R-:W-:-:S04]  /*b5110*/  LOP3.LUT R3, R3, 0xf00, R0, 0xf8, !PT ;  /* 0x00000f0003037812 */ /* 0x000fc800078ef800 */
[----:B------:R-:W-:-:S04]  /*b5120*/  LOP3.LUT R3, R3, 0x10, R2, 0x78, !PT ;  /* 0x0000001003037812 */ /* 0x000fc800078e7802 */
[----:B------:R-:W-:Y:S01]  /*b5130*/  LOP3.LUT R3, R3, 0x40, RZ, 0x3c, !PT ;  /* 0x0000004003037812 */ /* 0x000fe200078e3cff */
[C---:B--2---:R-:W-:Y:S01]  /*b5140*/  HMMA.16816.F32.BF16 R12, R8.reuse, R12, R20 ;  /* 0x0000000c080c723c */ /* 0x044fe20000041814 */
[----:B------:R-:W3:Y:S01]  /*b5150*/  LDL.LU.64 R22, [R1+0x3378] ;  /* 0x0033780001167983 */ /* 0x000ee20000300a00 */
[----:B------:R-:W3:Y:S11]  /*b5160*/  LDL.LU.64 R20, [R1+0x3370] ;  /* 0x0033700001147983 */ /* 0x000ef60000300a00 */
[----:B------:R-:W-:Y:S10]  /*b5170*/  @!UPT UIADD3 URZ, URZ, URZ, URZ ;  /* 0x0000003f3f3ff290 */ /* 0x000ff4000fffe03f */
        /* <DEDUP_REMOVED lines=8> */
[----:B0-----:R-:W2:Y:S01]  /*b5200*/  LDL.LU R12, [R1+0x450] ;  /* 0x00045000010c7983 */ /* 0x001ea20000300800 */
[----:B------:R-:W2:Y:S02]  /*b5210*/  LDL.LU R13, [R1+0x454] ;  /* 0x00045400010d7983 */ /* 0x000ea40000300800 */
[----:B------:R-:W2:Y:S02]  /*b5220*/  LDL.LU R14, [R1+0x458] ;  /* 0x00045800010e7983 */ /* 0x000ea40000300800 */
[----:B------:R-:W2:Y:S01]  /*b5230*/  LDL.LU R15, [R1+0x45c] ;  /* 0x00045c00010f7983 */ /* 0x000ea20000300800 */
        /* <DEDUP_REMOVED lines=12> */
[----:B--2---:R-:W-:Y:S01]  /*b5300*/  HMMA.16816.F32.BF16 R12, R8, R20, R12 ;  /* 0x00000014080c723c */ /* 0x004fe2000004180c */
[----:B------:R-:W-:Y:S01]  /*b5310*/  IMAD.MOV.U32 R2, RZ, RZ, R20 ;  /* 0x000000ffff027224 */ /* 0x000fe200078e0014 */
[----:B------:R-:W-:-:S02]  /*b5320*/  MOV R0, R21 ;  /* 0x0000001500007202 */ /* 0x000fc40000000f00 */
[----:B------:R-:W0:Y:S11]  /*b5330*/  LDSM.16.M88.4 R20, [R3+0x64080] ;  /* 0x064080000314783b */ /* 0x000e360000000200 */
[----:B------:R-:W-:Y:S08]  /*b5340*/  @!UPT UIADD3 URZ, URZ, URZ, URZ ;  /* 0x0000003f3f3ff290 */ /* 0x000ff0000fffe03f */
[----:B------:R1:W-:Y:S01]  /*b5350*/  STL.64 [R1+0x910], R12 ;  /* 0x0009100c01007387 */ /* 0x0003e20000100a00 */
[----:B------:R-:W-:Y:S01]  /*b5360*/  IMAD.MOV.U32 R7, RZ, RZ, R15 ;  /* 0x000000ffff077224 */ /* 0x000fe200078e000f */
[----:B------:R-:W-:Y:S02]  /*b5370*/  MOV R6, R14 ;  /* 0x0000000e00067202 */ /* 0x000fe40000000f00 */
[----:B-1----:R-:W2:Y:S01]  /*b5380*/  LDL.LU R12, [R1+0x430] ;  /* 0x00043000010c7983 */ /* 0x002ea20000300800 */
[----:B------:R-:W2:Y:S02]  /*b5390*/  LDL.LU R13, [R1+0x434] ;  /* 0x00043400010d7983 */ /* 0x000ea40000300800 */
[----:B------:R-:W2:Y:S02]  /*b53a0*/  LDL.LU R14, [R1+0x438] ;  /* 0x00043800010e7983 */ /* 0x000ea40000300800 */
[----:B------:R-:W2:Y:S01]  /*b53b0*/  LDL.LU R15, [R1+0x43c] ;  /* 0x00043c00010f7983 */ /* 0x000ea20000300800 */
[----:B------:R-:W-:Y:S01]  /*b53c0*/  STL [R1+0x3114], R7 ;  /* 0x0031140701007387 */ /* 0x000fe20000100800 */
[----:B------:R-:W-:Y:S03]  /*b53d0*/  STL [R1+0x3110], R6 ;  /* 0x0031100601007387 */ /* 0x000fe60000100800 */
[----:B0-----:R-:W-:Y:S01]  /*b53e0*/  STL.64 [R1+0x3278], R22 ;  /* 0x0032781601007387 */ /* 0x001fe20000100a00 */
[----:B------:R0:W-:Y:S03]  /*b53f0*/  STL.64 [R1+0x3270], R20 ;  /* 0x0032701401007387 */ /* 0x0001e60000100a00 */
[----:B0-----:R-:W4:Y:S04]  /*b5400*/  LDL.64 R20, [R1+0x20] ;  /* 0x0000200001147983 */ /* 0x001f280000100a00 */
[----:B----4-:R0:W-:Y:S04]  /*b5410*/  STL.64 [R1+0x3310], R20 ;  /* 0x0033101401007387 */ /* 0x0101e80000100a00 */
[----:B0-----:R-:W4:Y:S04]  /*b5420*/  LDL.64 R20, [R1+0x30] ;  /* 0x0000300001147983 */ /* 0x001f280000100a00 */
[----:B----4-:R0:W-:Y:S04]  /*b5430*/  STL.64 [R1+0x3328], R20 ;  /* 0x0033281401007387 */ /* 0x0101e80000100a00 */
[----:B0-----:R-:W4:Y:S04]  /*b5440*/  LDL.64 R20, [R1+0x40] ;  /* 0x0000400001147983 */ /* 0x001f280000100a00 */
[----:B----4-:R0:W-:Y:S04]  /*b5450*/  STL.64 [R1+0x3338], R20 ;  /* 0x0033381401007387 */ /* 0x0101e80000100a00 */
[----:B0-----:R-:W3:Y:S02]  /*b5460*/  LDL.64 R20, [R1] ;  /* 0x0000000001147983 */ /* 0x001ee40000100a00 */
[C---:B---3--:R-:W-:Y:S11]  /*b5470*/  HMMA.16816.F32.BF16 R16, R8.reuse, R20, R16 ;  /* 0x000000140810723c */ /* 0x048ff60000041810 */
[----:B------:R-:W-:Y:S11]  /*b5480*/  @!UPT UIADD3 URZ, URZ, URZ, URZ ;  /* 0x0000003f3f3ff290 */ /* 0x000ff6000fffe03f */
[----:B------:R-:W-:Y:S01]  /*b5490*/  @!UPT UIADD3 URZ, URZ, URZ, URZ ;  /* 0x0000003f3f3ff290 */ /* 0x000fe2000fffe03f */
[----:B------:R-:W-:Y:S01]  /*b54a0*/  STL.64 [R1+0x8f0], R16 ;  /* 0x0008f01001007387 */ /* 0x000fe20000100a00 */
[----:B------:R0:W-:Y:S02]  /*b54b0*/  STL.64 [R1+0x8f8], R18 ;  /* 0x0008f81201007387 */ /* 0x0001e40000100a00 */
[----:B0-----:R-:W-:Y:S02]  /*b54c0*/  MOV R19, R20 ;  /* 0x0000001400137202 */ /* 0x001fe40000000f00 */
[----:B------:R-:W-:Y:S01]  /*b54d0*/  MOV R18, R21 ;  /* 0x0000001500127202 */ /* 0x000fe20000000f00 */
[----:B------:R-:W-:Y:S01]  /*b54e0*/  IMAD.MOV.U32 R20, RZ, RZ, R25 ;  /* 0x000000ffff147224 */ /* 0x000fe200078e0019 */
[----:B------:R-:W-:Y:S02]  /*b54f0*/  MOV R21, R24 ;  /* 0x0000001800157202 */ /* 0x000fe40000000f00 */
[----:B------:R-:W0:Y:S04]  /*b5500*/  LDSM.16.M88.4 R24, [R3+0x65080] ;  /* 0x065080000318783b */ /* 0x000e280000000200 */
[----:B------:R1:W-:Y:S04]  /*b5510*/  STL.64 [R1+0x3350], R20 ;  /* 0x0033501401007387 */ /* 0x0003e80000100a00 */
[----:B-1----:R-:W3:Y:S01]  /*b5520*/  LDL.LU R20, [R1+0x420] ;  /* 0x0004200001147983 */ /* 0x002ee20000300800 */
[----:B------:R-:W3:Y:S02]  /*b5530*/  LDL.LU R21, [R1+0x424] ;  /* 0x0004240001157983 */ /* 0x000ee40000300800 */
[----:B------:R-:W3:Y:S02]  /*b5540*/  LDL.LU R22, [R1+0x428] ;  /* 0x0004280001167983 */ /* 0x000ee40000300800 */
[----:B------:R-:W3:Y:S01]  /*b5550*/  LDL.LU R23, [R1+0x42c] ;  /* 0x00042c0001177983 */ /* 0x000ee20000300800 */
[----:B------:R1:W-:Y:S01]  /*b5560*/  STL.64 [R1+0x3330], R18 ;  /* 0x0033301201007387 */ /* 0x0003e20000100a00 */
[----:B------:R-:W4:Y:S02]  /*b5570*/  LDL.LU R16, [R1+0x400] ;  /* 0x0004000001107983 */ /* 0x000f240000300800 */
[----:B------:R-:W4:Y:S01]  /*b5580*/  LDL.LU R17, [R1+0x404] ;  /* 0x0004040001117983 */ /* 0x000f220000300800 */
[----:B-1----:R-:W5:Y:S01]  /*b5590*/  LDL.LU R18, [R1+0x408] ;  /* 0x0004080001127983 */ /* 0x002f620000300800 */
[----:B------:R-:W5:Y:S01]  /*b55a0*/  LDL.LU R19, [R1+0x40c] ;  /* 0x00040c0001137983 */ /* 0x000f620000300800 */
[----:B--2---:R-:W-:Y:S02]  /*b55b0*/  HMMA.16816.F32.BF16 R8, R8, R4, R12 ;  /* 0x000000040808723c */ /* 0x004fe4000004180c */
[----:B-----5:R-:W-:Y:S01]  /*b55c0*/  STL.64 [R1+0x3348], R18 ;  /* 0x0033481201007387 */ /* 0x020fe20000100a00 */
[----:B----4-:R1:W-:Y:S03]  /*b55d0*/  STL.64 [R1+0x3340], R16 ;  /* 0x0033401001007387 */ /* 0x0103e60000100a00 */
[----:B-1----:R-:W2:Y:S01]  /*b55e0*/  LDL.LU R16, [R1+0x410] ;  /* 0x0004100001107983 */ /* 0x002ea20000300800 */
[----:B------:R-:W2:Y:S02]  /*b55f0*/  LDL.LU R17, [R1+0x414] ;  /* 0x0004140001117983 */ /* 0x000ea40000300800 */
[----:B------:R-:W2:Y:S02]  /*b5600*/  LDL.LU R18, [R1+0x418] ;  /* 0x0004180001127983 */ /* 0x000ea40000300800 */
[----:B------:R-:W2:Y:S01]  /*b5610*/  LDL.LU R19, [R1+0x41c] ;  /* 0x00041c0001137983 */ /* 0x000ea20000300800 */
[----:B0-----:R-:W-:Y:S01]  /*b5620*/  STL.64 [R1+0x3208], R26 ;  /* 0x0032081a01007387 */ /* 0x001fe20000100a00 */
[----:B------:R0:W-:Y:S03]  /*b5630*/  STL.64 [R1+0x3200], R24 ;  /* 0x0032001801007387 */ /* 0x0001e60000100a00 */
[----:B0-----:R-:W3:Y:S01]  /*b5640*/  LDL.64 R24, [R1+0x60] ;  /* 0x0000600001187983 */ /* 0x001ee20000100a00 */
[----:B------:R-:W3:Y:S02]  /*b5650*/  LDL.LU.64 R14, [R1+0x3360] ;  /* 0x00336000010e7983 */ /* 0x000ee40000300a00 */
[----:B------:R-:W3:Y:S02]  /*b5660*/  LDL.LU.64 R12, [R1+0x3358] ;  /* 0x00335800010c7983 */ /* 0x000ee40000300a00 */
[----:B------:R0:W-:Y:S02]  /*b5670*/  STL.64 [R1+0x3308], R4 ;  /* 0x0033080401007387 */ /* 0x0001e40000100a00 */
[----:B0-----:R-:W4:Y:S01]  /*b5680*/  LDL.LU R4, [R1+0x3e0] ;  /* 0x0003e00001047983 */ /* 0x001f220000300800 */
[----:B------:R-:W-:Y:S02]  /*b5690*/  STL.64 [R1+0x8c0], R8 ;  /* 0x0008c00801007387 */ /* 0x000fe40000100a00 */
[----:B------:R-:W-:Y:S02]  /*b56a0*/  STL.64 [R1+0x8c8], R10 ;  /* 0x0008c80a01007387 */ /* 0x000fe40000100a00 */
[----:B------:R-:W4:Y:S01]  /*b56b0*/  LDL.LU R5, [R1+0x3e4] ;  /* 0x0003e40001057983 */ /* 0x000f220000300800 */
[----:B------:R-:W5:Y:S01]  /*b56c0*/  LDL.LU R6, [R1+0x3e8] ;  /* 0x0003e80001067983 */ /* 0x000f620000300800 */
[----:B------:R-:W5:Y:S03]  /*b56d0*/  LDL.LU R7, [R1+0x3ec] ;  /* 0x0003ec0001077983 */ /* 0x000f660000300800 */
        /* <DEDUP_REMOVED lines=9> */
[----:B------:R-:W-:Y:S09]  /*b5770*/  STL.64 [R1+0x3188], R8 ;  /* 0x0031880801007387 */ /* 0x000ff20000100a00 */
[----:B------:R0:W-:Y:S02]  /*b5780*/  STL.64 [R1+0x890], R20 ;  /* 0x0008901401007387 */ /* 0x0001e40000100a00 */
[----:B------:R-:W-:Y:S01]  /*b5790*/  STL.64 [R1+0x898], R22 ;  /* 0x0008981601007387 */ /* 0x000fe20000100a00 */
[----:B0-----:R-:W2:Y:S01]  /*b57a0*/  LDL.LU.64 R20, [R1+0x3350] ;  /* 0x0033500001147983 */ /* 0x001ea20000300a00 */
[----:B------:R0:W-:Y:S03]  /*b57b0*/  STL.64 [R1+0x3300], R24 ;  /* 0x0033001801007387 */ /* 0x0001e60000100a00 */
        /* <DEDUP_REMOVED lines=14> */
[----:B------:R0:W-:Y:S01]  /*b58a0*/  STL.64 [R1+0x870], R16 ;  /* 0x0008701001007387 */ /* 0x0001e20000100a00 */
[----:B------:R1:W-:Y:S01]  /*b58b0*/  STL.64 [R1+0x878], R18 ;  /* 0x0008781201007387 */ /* 0x0003e20000100a00 */
[----:B0-----:R-:W-:Y:S02]  /*b58c0*/  MOV R17, R20 ;  /* 0x0000001400117202 */ /* 0x001fe40000000f00 */
[----:B-1----:R-:W2:Y:S01]  /*b58d0*/  LDL.LU.64 R18, [R1+0x3330] ;  /* 0x0033300001127983 */ /* 0x002ea20000300a00 */
[----:B------:R-:W-:Y:S02]  /*b58e0*/  MOV R16, R21 ;  /* 0x0000001500107202 */ /* 0x000fe40000000f00 */
[----:B------:R-:W3:Y:S01]  /*b58f0*/  LDL.LU.64 R20, [R1+0x3328] ;  /* 0x0033280001147983 */ /* 0x000ee20000300a00 */
[----:B------:R-:W-:Y:S01]  /*b5900*/  MOV R8, R2 ;  /* 0x0000000200087202 */ /* 0x000fe20000000f00 */
[----:B------:R-:W-:Y:S01]  /*b5910*/  IMAD.MOV.U32 R9, RZ, RZ, R0 ;  /* 0x000000ffff097224 */ /* 0x000fe200078e0000 */
        /* <DEDUP_REMOVED lines=15> */
[----:B-1----:R-:W-:Y:S01]  /*b5a10*/  MOV R7, R20 ;  /* 0x0000001400077202 */ /* 0x002fe20000000f00 */
[----:B------:R-:W-:Y:S02]  /*b5a20*/  IMAD.MOV.U32 R6, RZ, RZ, R21 ;  /* 0x000000ffff067224 */ /* 0x000fe400078e0015 */
[----:B------:R-:W5:Y:S01]  /*b5a30*/  LDL.LU R20, [R1+0x250] ;  /* 0x0002500001147983 */ /* 0x000f620000300800 */
[----:B------:R-:W5:Y:S01]  /*b5a40*/  LDL.LU R21, [R1+0x254] ;  /* 0x0002540001157983 */ /* 0x000f620000300800 */
[----:B------:R-:W2:Y:S02]  /*b5a50*/  LDL.LU R22, [R1+0x258] ;  /* 0x0002580001167983 */ /* 0x000ea40000300800 */
[----:B------:R-:W2:Y:S01]  /*b5a60*/  LDL.LU R23, [R1+0x25c] ;  /* 0x00025c0001177983 */ /* 0x000ea20000300800 */
[----:B----4-:R-:W-:Y:S01]  /*b5a70*/  HMMA.16816.F32.BF16 R8, R12, R8, R24 ;  /* 0x000000080c08723c */ /* 0x010fe20000041818 */
[----:B--2---:R-:W-:Y:S01]  /*b5a80*/  STL.64 [R1+0x3288], R22 ;  /* 0x0032881601007387 */ /* 0x004fe20000100a00 */
[----:B-----5:R-:W-:Y:S02]  /*b5a90*/  STL.64 [R1+0x3280], R20 ;  /* 0x0032801401007387 */ /* 0x020fe40000100a00 */
[----:B------:R-:W2:Y:S11]  /*b5aa0*/  LDL.LU.64 R24, [R1+0x3300] ;  /* 0x0033000001187983 */ /* 0x000eb60000300a00 */
[----:B------:R-:W-:Y:S08]  /*b5ab0*/  @!UPT UIADD3 URZ, URZ, URZ, URZ ;  /* 0x0000003f3f3ff290 */ /* 0x000ff0000fffe03f */
[----:B------:R0:W-:Y:S01]  /*b5ac0*/  STL.64 [R1+0x840], R8 ;  /* 0x0008400801007387 */ /* 0x0001e20000100a00 */
[----:B------:R1:W-:Y:S04]  /*b5ad0*/  STL.64 [R1+0x848], R10 ;  /* 0x0008480a01007387 */ /* 0x0003e80000100a00 */
[----:B0-----:R-:W4:Y:S01]  /*b5ae0*/  LDL.LU R8, [R1+0x180] ;  /* 0x0001800001087983 */ /* 0x001f220000300800 */
[----:B------:R-:W4:Y:S02]  /*b5af0*/  LDL.LU R9, [R1+0x184] ;  /* 0x0001840001097983 */ /* 0x000f240000300800 */
[----:B-1----:R-:W5:Y:S02]  /*b5b00*/  LDL.LU R10, [R1+0x188] ;  /* 0x00018800010a7983 */ /* 0x002f640000300800 */
[----:B------:R-:W5:Y:S01]  /*b5b10*/  LDL.LU R11, [R1+0x18c] ;  /* 0x00018c00010b7983 */ /* 0x000f620000300800 */
[----:B------:R-:W-:-:S02]  /*b5b20*/  MOV R21, R18 ;  /* 0x0000001200157202 */ /* 0x000fc40000000f00 */
[----:B------:R-:W-:Y:S01]  /*b5b30*/  MOV R20, R19 ;  /* 0x0000001300147202 */ /* 0x000fe20000000f00 */
[----:B-----5:R-:W-:Y:S01]  /*b5b40*/  STL.64 [R1+0x31c0], R10 ;  /* 0x0031c00a01007387 */ /* 0x020fe20000100a00 */
[----:B----4-:R0:W-:Y:S02]  /*b5b50*/  STL.64 [R1+0x31b8], R8 ;  /* 0x0031b80801007387 */ /* 0x0101e40000100a00 */
[----:B0-----:R-:W-:Y:S01]  /*b5b60*/  IMAD.MOV.U32 R8, RZ, RZ, R17 ;  /* 0x000000ffff087224 */ /* 0x001fe200078e0011 */
[----:B------:R-:W-:Y:S02]  /*b5b70*/  MOV R9, R16 ;  /* 0x0000001000097202 */ /* 0x000fe40000000f00 */
[----:B------:R-:W3:Y:S01]  /*b5b80*/  LDL.LU R16, [R1+0x340] ;  /* 0x0003400001107983 */ /* 0x000ee20000300800 */
[----:B------:R-:W3:Y:S02]  /*b5b90*/  LDL.LU R17, [R1+0x344] ;  /* 0x0003440001117983 */ /* 0x000ee40000300800 */
[----:B------:R-:W3:Y:S02]  /*b5ba0*/  LDL.LU R18, [R1+0x348] ;  /* 0x0003480001127983 */ /* 0x000ee40000300800 */
[----:B------:R-:W3:Y:S01]  /*b5bb0*/  LDL.LU R19, [R1+0x34c] ;  /* 0x00034c0001137983 */ /* 0x000ee20000300800 */
[----:B------:R0:W-:Y:S04]  /*b5bc0*/  STL.64 [R1+0x32d0], R8 ;  /* 0x0032d00801007387 */ /* 0x0001e80000100a00 */
[----:B0-----:R-:W4:Y:S01]  /*b5bd0*/  LDL.LU R8, [R1+0x3c0] ;  /* 0x0003c00001087983 */ /* 0x001f220000300800 */
[----:B------:R-:W4:Y:S02]  /*b5be0*/  LDL.LU R9, [R1+0x3c4] ;  /* 0x0003c40001097983 */ /* 0x000f240000300800 */
[----:B------:R-:W4:Y:S02]  /*b5bf0*/  LDL.LU R10, [R1+0x3c8] ;  /* 0x0003c800010a7983 */ /* 0x000f240000300800 */
[----:B------:R-:W4:Y:S02]  /*b5c00*/  LDL.LU R11, [R1+0x3cc] ;  /* 0x0003cc00010b7983 */ /* 0x000f240000300800 */
[----:B----4-:R-:W-:Y:S11]  /*b5c10*/  HMMA.16816.F32.BF16 R8, R12, R20, R8 ;  /* 0x000000140c08723c */ /* 0x010ff60000041808 */
[----:B------:R-:W-:Y:S11]  /*b5c20*/  @!UPT UIADD3 URZ, URZ, URZ, URZ ;  /* 0x0000003f3f3ff290 */ /* 0x000ff6000fffe03f */
[----:B------:R-:W-:Y:S01]  /*b5c30*/  @!UPT UIADD3 URZ, URZ, URZ, URZ ;  /* 0x0000003f3f3ff290 */ /* 0x000fe2000fffe03f */
[----:B------:R0:W-:Y:S01]  /*b5c40*/  STL.64 [R1+0x830], R8 ;  /* 0x0008300801007387 */ /* 0x0001e20000100a00 */
[----:B------:R-:W-:Y:S03]  /*b5c50*/  STL.64 [R1+0x838], R10 ;  /* 0x0008380a01007387 */ /* 0x000fe60000100a00 */
[----:B0-----:R-:W4:Y:S04]  /*b5c60*/  LDL.64 R8, [R1+0x50] ;  /* 0x0000500001087983 */ /* 0x001f280000100a00 */
[----:B----4-:R0:W-:Y:S04]  /*b5c70*/  STL.64 [R1+0x32e8], R8 ;  /* 0x0032e80801007387 */ /* 0x0101e80000100a00 */
[----:B0-----:R-:W2:Y:S01]  /*b5c80*/  LDL.LU R8, [R1+0x330] ;  /* 0x0003300001087983 */ /* 0x001ea20000300800 */
[----:B------:R-:W2:Y:S02]  /*b5c90*/  LDL.LU R9, [R1+0x334] ;  /* 0x0003340001097983 */ /* 0x000ea40000300800 */
[----:B------:R-:W2:Y:S02]  /*b5ca0*/  LDL.LU R10, [R1+0x338] ;  /* 0x00033800010a7983 */ /* 0x000ea40000300800 */
[----:B------:R-:W2:Y:S01]  /*b5cb0*/  LDL.LU R11, [R1+0x33c] ;  /* 0x00033c00010b7983 */ /* 0x000ea20000300800 */
[----:B------:R0:W-:Y:S04]  /*b5cc0*/  STL.64 [R1+0x3298], R20 ;  /* 0x0032981401007387 */ /* 0x0001e80000100a00 */
[----:B0-----:R-:W4:Y:S04]  /*b5cd0*/  LDL.64 R20, [R1+0x10] ;  /* 0x0000100001147983 */ /* 0x001f280000100a00 */
[----:B----4-:R0:W-:Y:S02]  /*b5ce0*/  STL.64 [R1+0x32a0], R20 ;  /* 0x0032a01401007387 */ /* 0x0101e40000100a00 */
[----:B0-----:R-:W-:Y:S01]  /*b5cf0*/  MOV R20, R7 ;  /* 0x0000000700147202 */ /* 0x001fe20000000f00 */
[----:B------:R-:W-:-:S05]  /*b5d00*/  IMAD.MOV.U32 R21, RZ, RZ, R6 ;  /* 0x000000ffff157224 */ /* 0x000fca00078e0006 */
        /* <DEDUP_REMOVED lines=20> */
[----:B------:R-:W-:Y:S02]  /*b5e50*/  STL.64 [R1+0x820], R12 ;  /* 0x0008200c01007387 */ /* 0x000fe40000100a00 */
[----:B------:R-:W-:Y:S01]  /*b5e60*/  STL.64 [R1+0x828], R14 ;  /* 0x0008280e01007387 */ /* 0x000fe20000100a00 */
[C---:B--2---:R-:W-:Y:S11]  /*b5e70*/  HMMA.16816.F32.BF16 R8, R16.reuse, R24, R8 ;  /* 0x000000181008723c */ /* 0x044ff60000041808 */
[----:B------:R-:W-:Y:S11]  /*b5e80*/  @!UPT UIADD3 URZ, URZ, URZ, URZ ;  /* 0x0000003f3f3ff290 */ /* 0x000ff6000fffe03f */
[----:B------:R-:W-:Y:S01]  /*b5e90*/  @!UPT UIADD3 URZ, URZ, URZ, URZ ;  /* 0x0000003f3f3ff290 */ /* 0x000fe2000fffe03f */
[----:B------:R0:W-:Y:S01]  /*b5ea0*/  STL.64 [R1+0x800], R8 ;  /* 0x0008000801007387 */ /* 0x0001e20000100a00 */
[----:B------:R-:W-:Y:S03]  /*b5eb0*/  STL.64 [R1+0x808], R10 ;  /* 0x0008080a01007387 */ /* 0x000fe60000100a00 */
[----:B0-----:R-:W3:Y:S01]  /*b5ec0*/  LDL.LU.64 R8, [R1+0x32e8] ;  /* 0x0032e80001087983 */ /* 0x001ee20000300a00 */
[----:B------:R0:W-:Y:S03]  /*b5ed0*/  STL.64 [R1+0x3290], R24 ;  /* 0x0032901801007387 */ /* 0x0001e60000100a00 */
[----:B0-----:R-:W2:Y:S01]  /*b5ee0*/  LDL.LU R24, [R1+0x2d0] ;  /* 0x0002d00001187983 */ /* 0x001ea20000300800 */
[----:B------:R-:W2:Y:S02]  /*b5ef0*/  LDL.LU R25, [R1+0x2d4] ;  /* 0x0002d40001197983 */ /* 0x000ea40000300800 */
[----:B------:R-:W4:Y:S02]  /*b5f00*/  LDL.LU R26, [R1+0x2d8] ;  /* 0x0002d800011a7983 */ /* 0x000f240000300800 */
[----:B------:R-:W4:Y:S01]  /*b5f10*/  LDL.LU R27, [R1+0x2dc] ;  /* 0x0002dc00011b7983 */ /* 0x000f220000300800 */
[C---:B---3--:R-:W-:Y:S01]  /*b5f20*/  HMMA.16816.F32.BF16 R20, R16.reuse, R8, R20 ;  /* 0x000000081014723c */ /* 0x048fe20000041814 */
[----:B------:R-:W-:Y:S01]  /*b5f30*/  IMAD.MOV.U32 R7, RZ, RZ, R8 ;  /* 0x000000ffff077224 */ /* 0x000fe200078e0008 */
[----:B------:R-:W-:Y:S01]  /*b5f40*/  MOV R6, R9 ;  /* 0x0000000900067202 */ /* 0x000fe20000000f00 */
[----:B----4-:R-:W-:Y:S01]  /*b5f50*/  STL.64 [R1+0x32b0], R26 ;  /* 0x0032b01a01007387 */ /* 0x010fe20000100a00 */
[----:B--2---:R0:W-:Y:S03]  /*b5f60*/  STL.64 [R1+0x32a8], R24 ;  /* 0x0032a81801007387 */ /* 0x0041e60000100a00 */
[----:B0-----:R-:W2:Y:S01]  /*b5f70*/  LDL.LU R24, [R1+0x2f0] ;  /* 0x0002f00001187983 */ /* 0x001ea20000300800 */
[----:B------:R-:W2:Y:S02]  /*b5f80*/  LDL.LU R25, [R1+0x2f4] ;  /* 0x0002f40001197983 */ /* 0x000ea40000300800 */
[----:B------:R-:W2:Y:S02]  /*b5f90*/  LDL.LU R26, [R1+0x2f8] ;  /* 0x0002f800011a7983 */ /* 0x000ea40000300800 */
[----:B------:R-:W2:Y:S11]  /*b5fa0*/  LDL.LU R27, [R1+0x2fc] ;  /* 0x0002fc00011b7983 */ /* 0x000eb60000300800 */
        /* <DEDUP_REMOVED lines=8> */
[----:B------:R-:W-:Y:S01]  /*b6030*/  STL.64 [R1+0x7d0], R20 ;  /* 0x0007d01401007387 */ /* 0x000fe20000100a00 */
[----:B------:R0:W-:Y:S03]  /*b6040*/  STL.64 [R1+0x7d8], R22 ;  /* 0x0007d81601007387 */ /* 0x0001e60000100a00 */
[----:B0-----:R-:W3:Y:S01]  /*b6050*/  LDL.LU.64 R22, [R1+0x32c8] ;  /* 0x0032c80001167983 */ /* 0x001ee20000300a00 */
[----:B------:R-:W3:Y:S01]  /*b6060*/  LDL.LU.64 R20, [R1+0x32c0] ;  /* 0x0032c00001147983 */ /* 0x000ee20000300a00 */
[----:B------:R-:W-:Y:S02]  /*b6070*/  MOV R12, R2 ;  /* 0x00000002000c7202 */ /* 0x000fe40000000f00 */
[----:B------:R-:W-:Y:S01]  /*b6080*/  MOV R13, R0 ;  /* 0x00000000000d7202 */ /* 0x000fe20000000f00 */
        /* <DEDUP_REMOVED lines=22> */
[----:B0-----:R-:W4:Y:S02]  /*b61f0*/  LDL.LU.64 R20, [R1+0x32a0] ;  /* 0x0032a00001147983 */ /* 0x001f240000300a00 */
[C---:B----4-:R-:W-:Y:S11]  /*b6200*/  HMMA.16816.F32.BF16 R8, R16.reuse, R20, R8 ;  /* 0x000000141008723c */ /* 0x050ff60000041808 */
[----:B------:R-:W-:Y:S11]  /*b6210*/  @!UPT UIADD3 URZ, URZ, URZ, URZ ;  /* 0x0000003f3f3ff290 */ /* 0x000ff6000fffe03f */
[----:B------:R-:W-:Y:S01]  /*b6220*/  @!UPT UIADD3 URZ, URZ, URZ, URZ ;  /* 0x0000003f3f3ff290 */ /* 0x000fe2000fffe03f */
[----:B------:R-:W-:Y:S01]  /*b6230*/  STL.64 [R1+0x780], R8 ;  /* 0x0007800801007387 */ /* 0x000fe20000100a00 */
[----:B------:R0:W-:Y:S02]  /*b6240*/  STL.64 [R1+0x788], R10 ;  /* 0x0007880a01007387 */ /* 0x0001e40000100a00 */
[----:B0-----:R-:W-:Y:S01]  /*b6250*/  MOV R11, R20 ;  /* 0x00000014000b7202 */ /* 0x001fe20000000f00 */
[----:B------:R-:W-:Y:S02]  /*b6260*/  IMAD.MOV.U32 R10, RZ, RZ, R21 ;  /* 0x000000ffff0a7224 */ /* 0x000fe400078e0015 */
[----:B------:R-:W2:Y:S02]  /*b6270*/  LDL.LU.64 R20, [R1+0x3298] ;  /* 0x0032980001147983 */ /* 0x000ea40000300a00 */
[C---:B--2---:R-:W-:Y:S02]  /*b6280*/  HMMA.16816.F32.BF16 R20, R16.reuse, R20, R24 ;  /* 0x000000141014723c */ /* 0x044fe40000041818 */
[----:B------:R-:W3:Y:S11]  /*b6290*/  LDL.LU.64 R24, [R1+0x3290] ;  /* 0x0032900001187983 */ /* 0x000ef60000300a00 */
[----:B------:R-:W-:Y:S10]  /*b62a0*/  @!UPT UIADD3 URZ, URZ, URZ, URZ ;  /* 0x0000003f3f3ff290 */ /* 0x000ff4000fffe03f */
[----:B------:R-:W-:Y:S01]  /*b62b0*/  STL.64 [R1+0x770], R20 ;  /* 0x0007701401007387 */ /* 0x000fe20000100a00 */
[----:B------:R0:W-:Y:S03]  /*b62c0*/  STL.64 [R1+0x778], R22 ;  /* 0x0007781601007387 */ /* 0x0001e60000100a00 */
[----:B0-----:R-:W2:Y:S01]  /*b62d0*/  LDL.LU.64 R22, [R1+0x3288] ;  /* 0x0032880001167983 */ /* 0x001ea20000300a00 */
        /* <DEDUP_REMOVED lines=18> */
[----:B------:R-:W-:Y:S02]  /*b6400*/  MOV R2, R24 ;  /* 0x0000001800027202 */ /* 0x000fe40000000f00 */
[----:B------:R-:W-:-:S02]  /*b6410*/  MOV R0, R25 ;  /* 0x0000001900007202 */ /* 0x000fc40000000f00 */
        /* <DEDUP_REMOVED lines=19> */
[----:B------:R-:W2:Y:S02]  /*b6550*/  LDL.LU R7, [R1+0x1ec] ;  /* 0x0001ec0001077983 */ /* 0x000ea40000300800 */
[----:B--2---:R-:W-:Y:S01]  /*b6560*/  STL.64 [R1+0x3230], R6 ;  /* 0x0032300601007387 */ /* 0x004fe20000100a00 */
[----:B------:R0:W-:Y:S02]  /*b6570*/  STL.64 [R1+0x3228], R4 ;  /* 0x0032280401007387 */ /* 0x0001e40000100a00 */
[----:B0-----:R-:W-:Y:S01]  /*b6580*/  MOV R4, R11 ;  /* 0x0000000b00047202 */ /* 0x001fe20000000f00 */
[----:B------:R-:W-:-:S05]  /*b6590*/  IMAD.MOV.U32 R5, RZ, RZ, R10 ;  /* 0x000000ffff057224 */ /* 0x000fca00078e000a */
[----:B------:R0:W-:Y:S04]  /*b65a0*/  STL.64 [R1+0x3240], R4 ;  /* 0x0032400401007387 */ /* 0x0001e80000100a00 */
[----:B0-----:R-:W2:Y:S01]  /*b65b0*/  LDL.LU R4, [R1+0x200] ;  /* 0x0002000001047983 */ /* 0x001ea20000300800 */
[----:B------:R-:W2:Y:S02]  /*b65c0*/  LDL.LU R5, [R1+0x204] ;  /* 0x0002040001057983 */ /* 0x000ea40000300800 */
[----:B------:R-:W2:Y:S02]  /*b65d0*/  LDL.LU R6, [R1+0x208] ;  /* 0x0002080001067983 */ /* 0x000ea40000300800 */
[----:B------:R-:W2:Y:S01]  /*b65e0*/  LDL.LU R7, [R1+0x20c] ;  /* 0x00020c0001077983 */ /* 0x000ea20000300800 */
[----:B-----5:R-:W-:Y:S01]  /*b65f0*/  STL.64 [R1+0x3218], R26 ;  /* 0x0032181a01007387 */ /* 0x020fe20000100a00 */
[----:B----4-:R0:W-:Y:S03]  /*b6600*/  STL.64 [R1+0x3210], R24 ;  /* 0x0032101801007387 */ /* 0x0101e60000100a00 */
[----:B0-----:R-:W4:Y:S01]  /*b6610*/  LDL.64 R24, [R1] ;  /* 0x0000000001187983 */ /* 0x001f220000100a00 */
[C---:B------:R-:W-:Y:S03]  /*b6620*/  HMMA.16816.F32.BF16 R8, R20.reuse, R8, R12 ;  /* 0x000000081408723c */ /* 0x040fe6000004180c */
[----:B----4-:R0:W-:Y:S04]  /*b6630*/  STL.64 [R1+0x3238], R24 ;  /* 0x0032381801007387 */ /* 0x0101e80000100a00 */
[----:B0-----:R-:W4:Y:S01]  /*b6640*/  LDL.LU R24, [R1+0x1f0] ;  /* 0x0001f00001187983 */ /* 0x001f220000300800 */
[----:B------:R-:W4:Y:S02]  /*b6650*/  LDL.LU R25, [R1+0x1f4] ;  /* 0x0001f40001197983 */ /* 0x000f240000300800 */
[----:B------:R-:W4:Y:S02]  /*b6660*/  LDL.LU R26, [R1+0x1f8] ;  /* 0x0001f800011a7983 */ /* 0x000f240000300800 */
[----:B------:R-:W4:Y:S01]  /*b6670*/  LDL.LU R27, [R1+0x1fc] ;  /* 0x0001fc00011b7983 */ /* 0x000f220000300800 */
[----:B------:R-:W5:Y:S01]  /*b6680*/  LDL.LU.64 R14, [R1+0x3268] ;  /* 0x00326800010e7983 */ /* 0x000f620000300a00 */
[----:B------:R-:W5:Y:S09]  /*b6690*/  LDL.LU.64 R12, [R1+0x3260] ;  /* 0x00326000010c7983 */ /* 0x000f720000300a00 */
[----:B------:R0:W-:Y:S02]  /*b66a0*/  STL.64 [R1+0x720], R8 ;  /* 0x0007200801007387 */ /* 0x0001e40000100a00 */
[----:B------:R-:W-:Y:S01]  /*b66b0*/  STL.64 [R1+0x728], R10 ;  /* 0x0007280a01007387 */ /* 0x000fe20000100a00 */
[----:B0-----:R-:W5:Y:S02]  /*b66c0*/  LDL.LU.64 R8, [R1+0x3258] ;  /* 0x0032580001087983 */ /* 0x001f640000300a00 */
[C---:B-----5:R-:W-:Y:S11]  /*b66d0*/  HMMA.16816.F32.BF16 R12, R20.reuse, R8, R12 ;  /* 0x00000008140c723c */ /* 0x060ff6000004180c */
[----:B------:R-:W-:Y:S11]  /*b66e0*/  @!UPT UIADD3 URZ, URZ, URZ, URZ ;  /* 0x0000003f3f3ff290 */ /* 0x000ff6000fffe03f */
[----:B------:R-:W-:Y:S01]  /*b66f0*/  @!UPT UIADD3 URZ, URZ, URZ, URZ ;  /* 0x0000003f3f3ff290 */ /* 0x000fe2000fffe03f */
[----:B------:R0:W-:Y:S01]  /*b6700*/  STL.64 [R1+0x6f0], R12 ;  /* 0x0006f00c01007387 */ /* 0x0001e20000100a00 */
[----:B------:R-:W-:Y:S03]  /*b6710*/  STL.64 [R1+0x6f8], R14 ;  /* 0x0006f80e01007387 */ /* 0x000fe60000100a00 */
[----:B0-----:R-:W3:Y:S01]  /*b6720*/  LDL.LU.64 R12, [R1+0x3250] ;  /* 0x00325000010c7983 */ /* 0x001ee20000300a00 */
[----:B------:R0:W-:Y:S03]  /*b6730*/  STL.64 [R1+0x31d0], R8 ;  /* 0x0031d00801007387 */ /* 0x0001e60000100a00 */
[----:B0-----:R-:W5:Y:S01]  /*b6740*/  LDL.64 R8, [R1+0x50] ;  /* 0x0000500001087983 */ /* 0x001f620000100a00 */
[C---:B---3--:R-:W-:Y:S03]  /*b6750*/  HMMA.16816.F32.BF16 R16, R20.reuse, R12, R16 ;  /* 0x0000000c1410723c */ /* 0x048fe60000041810 */
[----:B-----5:R-:W-:Y:S11]  /*b6760*/  STL.64 [R1+0x31e8], R8 ;  /* 0x0031e80801007387 */ /* 0x020ff60000100a00 */
[----:B------:R-:W-:Y:S09]  /*b6770*/  @!UPT UIADD3 URZ, URZ, URZ, URZ ;  /* 0x0000003f3f3ff290 */ /* 0x000ff2000fffe03f */
[----:B------:R0:W-:Y:S01]  /*b6780*/  STL.64 [R1+0x6e0], R16 ;  /* 0x0006e01001007387 */ /* 0x0001e20000100a00 */
[----:B------:R-:W-:Y:S03]  /*b6790*/  STL.64 [R1+0x6e8], R18 ;  /* 0x0006e81201007387 */ /* 0x000fe60000100a00 */
[----:B0-----:R-:W2:Y:S01]  /*b67a0*/  LDL.LU.64 R16, [R1+0x3248] ;  /* 0x0032480001107983 */ /* 0x001ea20000300a00 */
        /* <DEDUP_REMOVED lines=11> */
[C---:B--2---:R-:W-:Y:S01]  /*b6860*/  HMMA.16816.F32.BF16 R4, R20.reuse, R16, R4 ;  /* 0x000000101404723c */ /* 0x044fe20000041804 */
[----:B-----5:R-:W-:Y:S01]  /*b6870*/  STL.64 [R1+0x31f8], R14 ;  /* 0x0031f80e01007387 */ /* 0x020fe20000100a00 */
[----:B---3--:R0:W-:Y:S03]  /*b6880*/  STL.64 [R1+0x31f0], R12 ;  /* 0x0031f00c01007387 */ /* 0x0081e60000100a00 */
[----:B0-----:R-:W2:Y:S01]  /*b6890*/  LDL.LU R12, [R1+0x1b0] ;  /* 0x0001b000010c7983 */ /* 0x001ea20000300800 */
[----:B------:R-:W2:Y:S02]  /*b68a0*/  LDL.LU R13, [R1+0x1b4] ;  /* 0x0001b400010d7983 */ /* 0x000ea40000300800 */
[----:B------:R-:W2:Y:S02]  /*b68b0*/  LDL.LU R14, [R1+0x1b8] ;  /* 0x0001b800010e7983 */ /* 0x000ea40000300800 */
[----:B------:R-:W2:Y:S11]  /*b68c0*/  LDL.LU R15, [R1+0x1bc] ;  /* 0x0001bc00010f7983 */ /* 0x000eb60000300800 */
[----:B------:R-:W-:Y:S02]  /*b68d0*/  @!UPT UIADD3 URZ, URZ, URZ, URZ ;  /* 0x0000003f3f3ff290 */ /* 0x000fe4000fffe03f */
[----:B------:R0:W-:Y:S01]  /*b68e0*/  STL.64 [R1+0x6d0], R4 ;  /* 0x0006d00401007387 */ /* 0x0001e20000100a00 */
[----:B------:R4:W-:Y:S03]  /*b68f0*/  STL.64 [R1+0x6d8], R6 ;  /* 0x0006d80601007387 */ /* 0x0009e60000100a00 */
[----:B0-----:R-:W4:Y:S02]  /*b6900*/  LDL.LU.64 R4, [R1+0x3240] ;  /* 0x0032400001047983 */ /* 0x001f240000300a00 */
[C---:B----4-:R-:W-:Y:S02]  /*b6910*/  HMMA.16816.F32.BF16 R4, R20.reuse, R4, R24 ;  /* 0x000000041404723c */ /* 0x050fe40000041818 */
        /* <DEDUP_REMOVED lines=15> */
[----:B------:R-:W3:Y:S01]  /*b6a10*/  LDL.LU.64 R24, [R1+0x3210] ;  /* 0x0032100001187983 */ /* 0x000ee20000300a00 */
[----:B------:R-:W-:Y:S02]  /*b6a20*/  MOV R8, R2 ;  /* 0x0000000200087202 */ /* 0x000fe40000000f00 */
[----:B------:R-:W-:Y:S01]  /*b6a30*/  MOV R9, R0 ;  /* 0x0000000000097202 */ /* 0x000fe20000000f00 */
[----:B---3--:R-:W-:Y:S01]  /*b6a40*/  HMMA.16816.F32.BF16 R20, R20, R4, R24 ;  /* 0x000000041414723c */ /* 0x008fe20000041818 */
[----:B------:R-:W2:Y:S01]  /*b6a50*/  LDL.LU.64 R26, [R1+0x3208] ;  /* 0x00320800011a7983 */ /* 0x000ea20000300a00 */
[----:B------:R-:W2:Y:S02]  /*b6a60*/  LDL.LU.64 R24, [R1+0x3200] ;  /* 0x0032000001187983 */ /* 0x000ea40000300a00 */
[----:B------:R-:W-:Y:S11]  /*b6a70*/  STL.64 [R1+0x3198], R4 ;  /* 0x0031980401007387 */ /* 0x000ff60000100a00 */
[----:B------:R-:W-:Y:S08]  /*b6a80*/  @!UPT UIADD3 URZ, URZ, URZ, URZ ;  /* 0x0000003f3f3ff290 */ /* 0x000ff0000fffe03f */
[----:B------:R0:W-:Y:S01]  /*b6a90*/  STL.64 [R1+0x680], R20 ;  /* 0x0006801401007387 */ /* 0x0001e20000100a00 */
[----:B------:R-:W-:Y:S03]  /*b6aa0*/  STL.64 [R1+0x688], R22 ;  /* 0x0006881601007387 */ /* 0x000fe60000100a00 */
[----:B0-----:R-:W3:Y:S01]  /*b6ab0*/  LDL.64 R20, [R1+0x10] ;  /* 0x0000100001147983 */ /* 0x001ee20000100a00 */
        /* <DEDUP_REMOVED lines=17> */
[----:B------:R-:W2:Y:S11]  /*b6bd0*/  LDL.LU.64 R12, [R1+0x31c8] ;  /* 0x0031c800010c7983 */ /* 0x000eb60000300a00 */
[----:B------:R-:W-:Y:S11]  /*b6be0*/  @!UPT UIADD3 URZ, URZ, URZ, URZ ;  /* 0x0000003f3f3ff290 */ /* 0x000ff6000fffe03f */
        /* <DEDUP_REMOVED lines=8> */
[----:B------:R1:W-:Y:S03]  /*b6c70*/  STL.64 [R1+0x608], R10 ;  /* 0x0006080a01007387 */ /* 0x0003e60000100a00 */
[----:B0-----:R-:W2:Y:S01]  /*b6c80*/  LDL.LU R8, [R1+0x130] ;  /* 0x0001300001087983 */ /* 0x001ea20000300800 */
[----:B------:R-:W2:Y:S02]  /*b6c90*/  LDL.LU R9, [R1+0x134] ;  /* 0x0001340001097983 */ /* 0x000ea40000300800 */
[----:B-1----:R-:W4:Y:S02]  /*b6ca0*/  LDL.LU R10, [R1+0x138] ;  /* 0x00013800010a7983 */ /* 0x002f240000300800 */
[----:B------:R-:W4:Y:S01]  /*b6cb0*/  LDL.LU R11, [R1+0x13c] ;  /* 0x00013c00010b7983 */ /* 0x000f220000300800 */
[----:B------:R-:W-:-:S02]  /*b6cc0*/  MOV R4, R7 ;  /* 0x0000000700047202 */ /* 0x000fc40000000f00 */
[----:B------:R-:W-:Y:S01]  /*b6cd0*/  MOV R5, R6 ;  /* 0x0000000600057202 */ /* 0x000fe20000000f00 */
[----:B----4-:R-:W-:Y:S01]  /*b6ce0*/  STL.64 [R1+0x31a8], R10 ;  /* 0x0031a80a01007387 */ /* 0x010fe20000100a00 */
[----:B--2---:R-:W-:Y:S03]  /*b6cf0*/  STL.64 [R1+0x31a0], R8 ;  /* 0x0031a00801007387 */ /* 0x004fe60000100a00 */
[----:B------:R0:W-:Y:S02]  /*b6d00*/  STL.64 [R1+0x31b0], R4 ;  /* 0x0031b00401007387 */ /* 0x0001e40000100a00 */
        /* <DEDUP_REMOVED lines=8> */
[----:B------:R0:W-:Y:S04]  /*b6d90*/  STL.64 [R1+0x3150], R12 ;  /* 0x0031500c01007387 */ /* 0x0001e80000100a00 */
[----:B0-----:R-:W4:Y:S04]  /*b6da0*/  LDL.64 R12, [R1+0x40] ;  /* 0x00004000010c7983 */ /* 0x001f280000100a00 */
[----:B----4-:R0:W-:Y:S04]  /*b6db0*/  STL.64 [R1+0x3158], R12 ;  /* 0x0031580c01007387 */ /* 0x0101e80000100a00 */
        /* <DEDUP_REMOVED lines=8> */
[----:B------:R-:W-:Y:S02]  /*b6e40*/  STL.64 [R1+0x5f8], R14 ;  /* 0x0005f80e01007387 */ /* 0x000fe40000100a00 */
[----:B0-----:R-:W-:Y:S01]  /*b6e50*/  IMAD.MOV.U32 R12, RZ, RZ, R2 ;  /* 0x000000ffff0c7224 */ /* 0x001fe200078e0002 */
[----:B------:R-:W-:-:S05]  /*b6e60*/  MOV R13, R0 ;  /* 0x00000000000d7202 */ /* 0x000fca0000000f00 */
[----:B------:R0:W-:Y:S04]  /*b6e70*/  STL.64 [R1+0x3170], R12 ;  /* 0x0031700c01007387 */ /* 0x0001e80000100a00 */
[----:B0-----:R-:W4:Y:S01]  /*b6e80*/  LDL.64 R12, [R1+0x60] ;  /* 0x00006000010c7983 */ /* 0x001f220000100a00 */
[----:B------:R0:W-:Y:S03]  /*b6e90*/  STL.64 [R1+0x3148], R16 ;  /* 0x0031481001007387 */ /* 0x0001e60000100a00 */
        /* <DEDUP_REMOVED lines=18> */
[----:B------:R-:W-:Y:S03]  /*b6fc0*/  STL.64 [R1+0x5e8], R6 ;  /* 0x0005e80601007387 */ /* 0x000fe60000100a00 */
[----:B0-----:R-:W3:Y:S01]  /*b6fd0*/  LDL.LU.64 R4, [R1+0x31b0] ;  /* 0x0031b00001047983 */ /* 0x001ee20000300a00 */
[----:B------:R0:W-:Y:S03]  /*b6fe0*/  STL.64 [R1+0x3140], R20 ;  /* 0x0031401401007387 */ /* 0x0001e60000100a00 */
[----:B0-----:R-:W5:Y:S01]  /*b6ff0*/  LDL.LU R20, [R1+0x140] ;  /* 0x0001400001147983 */ /* 0x001f620000300800 */
[----:B------:R-:W5:Y:S02]  /*b7000*/  LDL.LU R21, [R1+0x144] ;  /* 0x0001440001157983 */ /* 0x000f640000300800 */
[----:B------:R-:W5:Y:S02]  /*b7010*/  LDL.LU R22, [R1+0x148] ;  /* 0x0001480001167983 */ /* 0x000f640000300800 */
[----:B------:R-:W5:Y:S01]  /*b7020*/  LDL.LU R23, [R1+0x14c] ;  /* 0x00014c0001177983 */ /* 0x000f620000300800 */
[C---:B---3--:R-:W-:Y:S01]  /*b7030*/  HMMA.16816.F32.BF16 R4, R24.reuse, R4, R8 ;  /* 0x000000041804723c */ /* 0x048fe20000041808 */
[----:B------:R-:W3:Y:S01]  /*b7040*/  LDL.LU.64 R10, [R1+0x31a8] ;  /* 0x0031a800010a7983 */ /* 0x000ee20000300a00 */
[----:B------:R-:W3:Y:S11]  /*b7050*/  LDL.LU.64 R8, [R1+0x31a0] ;  /* 0x0031a00001087983 */ /* 0x000ef60000300a00 */
[----:B------:R-:W-:Y:S10]  /*b7060*/  @!UPT UIADD3 URZ, URZ, URZ, URZ ;  /* 0x0000003f3f3ff290 */ /* 0x000ff4000fffe03f */
[----:B------:R0:W-:Y:S01]  /*b7070*/  STL.64 [R1+0x5d0], R4 ;  /* 0x0005d00401007387 */ /* 0x0001e20000100a00 */
[----:B------:R4:W-:Y:S03]  /*b7080*/  STL.64 [R1+0x5d8], R6 ;  /* 0x0005d80601007387 */ /* 0x0009e60000100a00 */
[----:B0-----:R-:W3:Y:S02]  /*b7090*/  LDL.LU.64 R4, [R1+0x3198] ;  /* 0x0031980001047983 */ /* 0x001ee40000300a00 */
[----:B---3--:R-:W-:Y:S02]  /*b70a0*/  HMMA.16816.F32.BF16 R24, R24, R4, R8 ;  /* 0x000000041818723c */ /* 0x008fe40000041808 */
[----:B------:R-:W2:Y:S01]  /*b70b0*/  LDL.LU.64 R10, [R1+0x3190] ;  /* 0x00319000010a7983 */ /* 0x000ea20000300a00 */
[----:B------:R-:W2:Y:S01]  /*b70c0*/  LDL.LU.64 R8, [R1+0x3188] ;  /* 0x0031880001087983 */ /* 0x000ea20000300a00 */
[----:B----4-:R-:W-:Y:S01]  /*b70d0*/  MOV R7, R12 ;  /* 0x0000000c00077202 */ /* 0x010fe20000000f00 */
[----:B------:R-:W-:Y:S11]  /*b70e0*/  IMAD.MOV.U32 R6, RZ, RZ, R13 ;  /* 0x000000ffff067224 */ /* 0x000ff600078e000d */
[----:B------:R-:W-:Y:S07]  /*b70f0*/  @!UPT UIADD3 URZ, URZ, URZ, URZ ;  /* 0x0000003f3f3ff290 */ /* 0x000fee000fffe03f */
        /* <DEDUP_REMOVED lines=14> */
[----:B------:R-:W-:Y:S01]  /*b71e0*/  STL.64 [R1+0x3128], R6 ;  /* 0x0031280601007387 */ /* 0x000fe20000100a00 */
[----:B------:R0:W-:Y:S04]  /*b71f0*/  STL.64 [R1+0x3120], R4 ;  /* 0x0031200401007387 */ /* 0x0001e80000100a00 */
[----:B0-----:R-:W4:Y:S01]  /*b7200*/  LDL.LU R4, [R1+0x2c0] ;  /* 0x0002c00001047983 */ /* 0x001f220000300800 */
[----:B------:R-:W4:Y:S02]  /*b7210*/  LDL.LU R5, [R1+0x2c4] ;  /* 0x0002c40001057983 */ /* 0x000f240000300800 */
[----:B------:R-:W3:Y:S02]  /*b7220*/  LDL.LU R6, [R1+0x2c8] ;  /* 0x0002c80001067983 */ /* 0x000ee40000300800 */
[----:B------:R-:W3:Y:S01]  /*b7230*/  LDL.LU R7, [R1+0x2cc] ;  /* 0x0002cc0001077983 */ /* 0x000ee20000300800 */
[C---:B--2---:R-:W-:Y:S01]  /*b7240*/  HMMA.16816.F32.BF16 R12, R8.reuse, R12, R16 ;  /* 0x0000000c080c723c */ /* 0x044fe20000041810 */
[----:B---3--:R-:W-:Y:S01]  /*b7250*/  STL.64 [R1+0x3138], R6 ;  /* 0x0031380601007387 */ /* 0x008fe20000100a00 */
[----:B----4-:R0:W-:Y:S03]  /*b7260*/  STL.64 [R1+0x3130], R4 ;  /* 0x0031300401007387 */ /* 0x0101e60000100a00 */
        /* <DEDUP_REMOVED lines=8> */
[----:B0-----:R-:W4:Y:S02]  /*b72f0*/  LDL.LU.64 R12, [R1+0x3158] ;  /* 0x00315800010c7983 */ /* 0x001f240000300a00 */
[C---:B----4-:R-:W-:Y:S11]  /*b7300*/  HMMA.16816.F32.BF16 R24, R8.reuse, R12, R24 ;  /* 0x0000000c0818723c */ /* 0x050ff60000041818 */
[----:B------:R-:W-:Y:S11]  /*b7310*/  @!UPT UIADD3 URZ, URZ, URZ, URZ ;  /* 0x0000003f3f3ff290 */ /* 0x000ff6000fffe03f */
[----:B------:R-:W-:Y:S01]  /*b7320*/  @!UPT UIADD3 URZ, URZ, URZ, URZ ;  /* 0x0000003f3f3ff290 */ /* 0x000fe2000fffe03f */
[----:B------:R0:W-:Y:S01]  /*b7330*/  STL.64 [R1+0x590], R24 ;  /* 0x0005901801007387 */ /* 0x0001e20000100a00 */
[----:B------:R-:W-:Y:S01]  /*b7340*/  STL.64 [R1+0x598], R26 ;  /* 0x0005981a01007387 */ /* 0x000fe20000100a00 */
[----:B0-----:R-:W-:Y:S02]  /*b7350*/  MOV R25, R12 ;  /* 0x0000000c00197202 */ /* 0x001fe40000000f00 */
[----:B------:R-:W-:Y:S02]  /*b7360*/  MOV R24, R13 ;  /* 0x0000000d00187202 */ /* 0x000fe40000000f00 */
[----:B------:R-:W3:Y:S02]  /*b7370*/  LDL.LU.64 R12, [R1+0x3150] ;  /* 0x00315000010c7983 */ /* 0x000ee40000300a00 */
[C---:B---3--:R-:W-:Y:S02]  /*b7380*/  HMMA.16816.F32.BF16 R12, R8.reuse, R12, R16 ;  /* 0x0000000c080c723c */ /* 0x048fe40000041810 */
[----:B------:R-:W5:Y:S11]  /*b7390*/  LDL.LU.64 R16, [R1+0x3148] ;  /* 0x0031480001107983 */ /* 0x000f760000300a00 */
[----:B------:R-:W-:Y:S10]  /*b73a0*/  @!UPT UIADD3 URZ, URZ, URZ, URZ ;  /* 0x0000003f3f3ff290 */ /* 0x000ff4000fffe03f */
[----:B------:R-:W-:Y:S01]  /*b73b0*/  STL.64 [R1+0x570], R12 ;  /* 0x0005700c01007387 */ /* 0x000fe20000100a00 */
[----:B------:R-:W-:Y:S02]  /*b73c0*/  STL.64 [R1+0x578], R14 ;  /* 0x0005780e01007387 */ /* 0x000fe40000100a00 */
[----:B------:R-:W0:Y:S02]  /*b73d0*/  LDSM.16.M88.4 R12, [R3+0x67080] ;  /* 0x06708000030c783b */ /* 0x000e240000000200 */
[----:B0-----:R-:W-:Y:S02]  /*b73e0*/  STL [R1+0x311c], R14 ;  /* 0x00311c0e01007387 */ /* 0x001fe40000100800 */
[----:B------:R-:W-:Y:S01]  /*b73f0*/  STL [R1+0x3118], R15 ;  /* 0x0031180f01007387 */ /* 0x000fe20000100800 */
[C---:B-----5:R-:W-:Y:S11]  /*b7400*/  HMMA.16816.F32.BF16 R20, R8.reuse, R16, R20 ;  /* 0x000000100814723c */ /* 0x060ff60000041814 */
[----:B------:R-:W-:Y:S11]  /*b7410*/  @!UPT UIADD3 URZ, URZ, URZ, URZ ;  /* 0x0000003f3f3ff290 */ /* 0x000ff6000fffe03f */
[----:B------:R-:W-:Y:S01]  /*b7420*/  @!UPT UIADD3 URZ, URZ, URZ, URZ ;  /* 0x0000003f3f3ff290 */ /* 0x000fe2000fffe03f */
[----:B------:R0:W-:Y:S01]  /*b7430*/  STL.64 [R1+0x560], R20 ;  /* 0x0005601401007387 */ /* 0x0001e20000100a00 */
[----:B------:R-:W-:Y:S03]  /*b7440*/  STL.64 [R1+0x568], R22 ;  /* 0x0005681601007387 */ /* 0x000fe60000100a00 */
[----:B0-----:R-:W2:Y:S01]  /*b7450*/  LDL.LU.64 R20, [R1+0x3140] ;  /* 0x0031400001147983 */ /* 0x001ea20000300a00 */
[----:B------:R-:W-:Y:S01]  /*b7460*/  IMAD.MOV.U32 R28, RZ, RZ, R16 ;  /* 0x000000ffff1c7224 */ /* 0x000fe200078e0010 */
[----:B------:R-:W-:Y:S02]  /*b7470*/  MOV R29, R17 ;  /* 0x00000011001d7202 */ /* 0x000fe40000000f00 */
[----:B------:R-:W0:Y:S04]  /*b7480*/  LDSM.16.M88.4 R16, [R3+0x68080] ;  /* 0x068080000310783b */ /* 0x000e280000000200 */
[----:B0-----:R-:W-:Y:S01]  /*b7490*/  STL.64 [R1+0x3098], R18 ;  /* 0x0030981201007387 */ /* 0x001fe20000100a00 */
[----:B------:R0:W-:Y:S03]  /*b74a0*/  STL.64 [R1+0x3090], R16 ;  /* 0x0030901001007387 */ /* 0x0001e60000100a00 */
[----:B0-----:R-:W3:Y:S01]  /*b74b0*/  LDL.LU R16, [R1+0x2b0] ;  /* 0x0002b00001107983 */ /* 0x001ee20000300800 */
[----:B------:R-:W3:Y:S02]  /*b74c0*/  LDL.LU R17, [R1+0x2b4] ;  /* 0x0002b40001117983 */ /* 0x000ee40000300800 */
[----:B------:R-:W3:Y:S02]  /*b74d0*/  LDL.LU R18, [R1+0x2b8] ;  /* 0x0002b80001127983 */ /* 0x000ee40000300800 */
[----:B------:R-:W3:Y:S01]  /*b74e0*/  LDL.LU R19, [R1+0x2bc] ;  /* 0x0002bc0001137983 */ /* 0x000ee20000300800 */
[----:B--2---:R-:W-:Y:S01]  /*b74f0*/  HMMA.16816.F32.BF16 R4, R8, R20, R4 ;  /* 0x000000140804723c */ /* 0x004fe20000041804 */
[----:B------:R-:W-:Y:S01]  /*b7500*/  MOV R14, R20 ;  /* 0x00000014000e7202 */ /* 0x000fe20000000f00 */
[----:B------:R-:W-:-:S02]  /*b7510*/  IMAD.MOV.U32 R15, RZ, RZ, R21 ;  /* 0x000000ffff0f7224 */ /* 0x000fc400078e0015 */
[----:B------:R-:W0:Y:S11]  /*b7520*/  LDSM.16.M88.4 R20, [R3+0x69080] ;  /* 0x069080000314783b */ /* 0x000e360000000200 */
[----:B------:R-:W-:Y:S08]  /*b7530*/  @!UPT UIADD3 URZ, URZ, URZ, URZ ;  /* 0x0000003f3f3ff290 */ /* 0x000ff0000fffe03f */
[----:B------:R-:W-:Y:S01]  /*b7540*/  STL.64 [R1+0x550], R4 ;  /* 0x0005500401007387 */ /* 0x000fe20000100a00 */
[----:B------:R1:W-:Y:S03]  /*b7550*/  STL.64 [R1+0x558], R6 ;  /* 0x0005580601007387 */ /* 0x0003e60000100a00 */
[----:B-1----:R-:W2:Y:S01]  /*b7560*/  LDL.LU.64 R6, [R1+0x3138] ;  /* 0x0031380001067983 */ /* 0x002ea20000300a00 */
[----:B------:R-:W2:Y:S03]  /*b7570*/  LDL.LU.64 R4, [R1+0x3130] ;  /* 0x0031300001047983 */ /* 0x000ea60000300a00 */
[----:B0-----:R-:W-:Y:S01]  /*b7580*/  STL.64 [R1+0x3030], R22 ;  /* 0x0030301601007387 */ /* 0x001fe20000100a00 */
[----:B------:R0:W-:Y:S03]  /*b7590*/  STL.64 [R1+0x3028], R20 ;  /* 0x0030281401007387 */ /* 0x0001e60000100a00 */
[----:B0-----:R-:W2:Y:S02]  /*b75a0*/  LDL.64 R20, [R1] ;  /* 0x0000000001147983 */ /* 0x001ea40000100a00 */
[----:B--2---:R-:W-:Y:S01]  /*b75b0*/  HMMA.16816.F32.BF16 R4, R8, R20, R4 ;  /* 0x000000140804723c */ /* 0x004fe20000041804 */
[----:B------:R-:W-:-:S02]  /*b75c0*/  MOV R2, R20 ;  /* 0x0000001400027202 */ /* 0x000fc40000000f00 */
[----:B------:R-:W-:Y:S11]  /*b75d0*/  MOV R0, R21 ;  /* 0x0000001500007202 */ /* 0x000ff60000000f00 */
[----:B------:R-:W-:Y:S09]  /*b75e0*/  @!UPT UIADD3 URZ, URZ, URZ, URZ ;  /* 0x0000003f3f3ff290 */ /* 0x000ff2000fffe03f */
[----:B------:R-:W-:Y:S01]  /*b75f0*/  STL.64 [R1+0x520], R4 ;  /* 0x0005200401007387 */ /* 0x000fe20000100a00 */
[----:B------:R0:W-:Y:S03]  /*b7600*/  STL.64 [R1+0x528], R6 ;  /* 0x0005280601007387 */ /* 0x0001e60000100a00 */
[----:B0-----:R-:W2:Y:S01]  /*b7610*/  LDL.LU.64 R6, [R1+0x3128] ;  /* 0x0031280001067983 */ /* 0x001ea20000300a00 */
[----:B------:R-:W3:Y:S02]  /*b7620*/  LDL.LU.64 R4, [R1+0x3120] ;  /* 0x0031200001047983 */ /* 0x000ee40000300a00 */
        /* <DEDUP_REMOVED lines=9> */
[----:B------:R-:W5:Y:S01]  /*b76c0*/  LDL.LU R23, [R1+0x26c] ;  /* 0x00026c0001177983 */ /* 0x000f620000300800 */
[----:B---3--:R-:W-:Y:S07]  /*b76d0*/  HMMA.16816.F32.BF16 R8, R8, R4, R16 ;  /* 0x000000040808723c */ /* 0x008fee0000041810 */
[----:B--2---:R-:W-:-:S02]  /*b76e0*/  MOV R16, R7 ;  /* 0x0000000700107202 */ /* 0x004fc40000000f00 */
[----:B------:R-:W-:Y:S01]  /*b76f0*/  MOV R17, R6 ;  /* 0x0000000600117202 */ /* 0x000fe20000000f00 */
[----:B-----5:R-:W-:Y:S01]  /*b7700*/  STL.64 [R1+0x3050], R22 ;  /* 0x0030501601007387 */ /* 0x020fe20000100a00 */
[----:B----4-:R0:W-:Y:S02]  /*b7710*/  STL.64 [R1+0x3048], R20 ;  /* 0x0030481401007387 */ /* 0x0101e40000100a00 */
[----:B0-----:R-:W-:Y:S01]  /*b7720*/  IMAD.MOV.U32 R20, RZ, RZ, R25 ;  /* 0x000000ffff147224 */ /* 0x001fe200078e0019 */
[----:B------:R-:W-:Y:S02]  /*b7730*/  MOV R21, R24 ;  /* 0x0000001800157202 */ /* 0x000fe40000000f00 */
[----:B------:R-:W0:Y:S04]  /*b7740*/  LDSM.16.M88.4 R24, [R3+0x6a080] ;  /* 0x06a080000318783b */ /* 0x000e280000000200 */
[----:B------:R-:W-:Y:S04]  /*b7750*/  STL.64 [R1+0x30f0], R20 ;  /* 0x0030f01401007387 */ /* 0x000fe80000100a00 */
[----:B0-----:R-:W-:Y:S01]  /*b7760*/  STL.64 [R1+0x2f98], R26 ;  /* 0x002f981a01007387 */ /* 0x001fe20000100a00 */
[----:B------:R0:W-:Y:S02]  /*b7770*/  STL.64 [R1+0x2f90], R24 ;  /* 0x002f901801007387 */ /* 0x0001e40000100a00 */
[----:B0-----:R-:W-:Y:S01]  /*b7780*/  MOV R24, R14 ;  /* 0x0000000e00187202 */ /* 0x001fe20000000f00 */
[----:B------:R-:W-:Y:S01]  /*b7790*/  IMAD.MOV.U32 R25, RZ, RZ, R15 ;  /* 0x000000ffff197224 */ /* 0x000fe200078e000f */
[----:B------:R-:W2:Y:S01]  /*b77a0*/  LDL.LU R14, [R1+0x311c] ;  /* 0x00311c00010e7983 */ /* 0x000ea20000300800 */
[----:B------:R-:W2:Y:S03]  /*b77b0*/  LDL.LU R15, [R1+0x3118] ;  /* 0x00311800010f7983 */ /* 0x000ea60000300800 */
[----:B------:R0:W-:Y:S01]  /*b77c0*/  STL.64 [R1+0x30c8], R24 ;  /* 0x0030c81801007387 */ /* 0x0001e20000100a00 */
[----:B------:R-:W3:Y:S02]  /*b77d0*/  LDL.LU R7, [R1+0x3114] ;  /* 0x0031140001077983 */ /* 0x000ee40000300800 */
[----:B------:R-:W-:Y:S02]  /*b77e0*/  STL.64 [R1+0x500], R8 ;  /* 0x0005000801007387 */ /* 0x000fe40000100a00 */
[----:B------:R-:W-:Y:S01]  /*b77f0*/  STL.64 [R1+0x508], R10 ;  /* 0x0005080a01007387 */ /* 0x000fe20000100a00 */
[----:B------:R-:W3:Y:S04]  /*b7800*/  LDL.LU R6, [R1+0x3110] ;  /* 0x0031100001067983 */ /* 0x000ee80000300800 */
[----:B------:R-:W1:Y:S04]  /*b7810*/  LDSM.16.M88.4 R8, [R3+0x6b080] ;  /* 0x06b080000308783b */ /* 0x000e680000000200 */
[----:B0-----:R-:W4:Y:S01]  /*b7820*/  LDL.LU R24, [R1+0x370] ;  /* 0x0003700001187983 */ /* 0x001f220000300800 */
[----:B------:R-:W4:Y:S02]  /*b7830*/  LDL.LU R25, [R1+0x374] ;  /* 0x0003740001197983 */ /* 0x000f240000300800 */
[----:B------:R-:W5:Y:S02]  /*b7840*/  LDL.LU R26, [R1+0x378] ;  /* 0x00037800011a7983 */ /* 0x000f640000300800 */
[----:B------:R-:W5:Y:S02]  /*b7850*/  LDL.LU R27, [R1+0x37c] ;  /* 0x00037c00011b7983 */ /* 0x000f640000300800 */
[----:B-----5:R-:W-:Y:S01]  /*b7860*/  STL.64 [R1+0x30d8], R26 ;  /* 0x0030d81a01007387 */ /* 0x020fe20000100a00 */
[----:B----4-:R0:W-:Y:S03]  /*b7870*/  STL.64 [R1+0x30d0], R24 ;  /* 0x0030d01801007387 */ /* 0x0101e60000100a00 */
[----:B0-----:R-:W4:Y:S04]  /*b7880*/  LDL.64 R24, [R1+0x30] ;  /* 0x0000300001187983 */ /* 0x001f280000100a00 */
[----:B----4-:R0:W-:Y:S04]  /*b7890*/  STL.64 [R1+0x30e8], R24 ;  /* 0x0030e81801007387 */ /* 0x0101e80000100a00 */
        /* <DEDUP_REMOVED lines=10> */
[----:B------:R-:W4:Y:S01]  /*b7940*/  LDL.64 R20, [R1+0x50] ;  /* 0x0000500001147983 */ /* 0x000f220000100a00 */
[----:B---3--:R-:W-:Y:S02]  /*b7950*/  STL.64 [R1+0x30a8], R6 ;  /* 0x0030a80601007387 */ /* 0x008fe40000100a00 */
[----:B------:R0:W-:Y:S02]  /*b7960*/  STL.64 [R1+0x30a0], R4 ;  /* 0x0030a00401007387 */ /* 0x0001e40000100a00 */
[----:B0-----:R-:W2:Y:S01]  /*b7970*/  LDL.LU R4, [R1+0x3b0] ;  /* 0x0003b00001047983 */ /* 0x001ea20000300800 */
[----:B------:R-:W2:Y:S02]  /*b7980*/  LDL.LU R5, [R1+0x3b4] ;  /* 0x0003b40001057983 */ /* 0x000ea40000300800 */
[----:B------:R-:W2:Y:S02]  /*b7990*/  LDL.LU R6, [R1+0x3b8] ;  /* 0x0003b80001067983 */ /* 0x000ea40000300800 */
[----:B------:R-:W2:Y:S01]  /*b79a0*/  LDL.LU R7, [R1+0x3bc] ;  /* 0x0003bc0001077983 */ /* 0x000ea20000300800 */
[----:B-1----:R-:W-:Y:S01]  /*b79b0*/  STL.64 [R1+0x2f18], R10 ;  /* 0x002f180a01007387 */ /* 0x002fe20000100a00 */
[----:B------:R0:W-:Y:S02]  /*b79c0*/  STL.64 [R1+0x2f10], R8 ;  /* 0x002f100801007387 */ /* 0x0001e40000100a00 */
[----:B0-----:R-:W-:Y:S01]  /*b79d0*/  IMAD.MOV.U32 R8, RZ, RZ, R28 ;  /* 0x000000ffff087224 */ /* 0x001fe200078e001c */
[----:B------:R-:W-:Y:S01]  /*b79e0*/  MOV R9, R29 ;  /* 0x0000001d00097202 */ /* 0x000fe20000000f00 */
[----:B------:R-:W3:Y:S01]  /*b79f0*/  LDL.LU R28, [R1+0x310c] ;  /* 0x00310c00011c7983 */ /* 0x000ee20000300800 */
[----:B------:R-:W5:Y:S03]  /*b7a00*/  LDL.LU R29, [R1+0x3108] ;  /* 0x00310800011d7983 */ /* 0x000f660000300800 */
[----:B------:R0:W-:Y:S04]  /*b7a10*/  STL.64 [R1+0x30e0], R8 ;  /* 0x0030e00801007387 */ /* 0x0001e80000100a00 */
[----:B0-----:R-:W3:Y:S01]  /*b7a20*/  LDL.LU R8, [R1+0x380] ;  /* 0x0003800001087983 */ /* 0x001ee20000300800 */
[----:B------:R-:W3:Y:S02]  /*b7a30*/  LDL.LU R9, [R1+0x384] ;  /* 0x0003840001097983 */ /* 0x000ee40000300800 */
[----:B------:R-:W3:Y:S02]  /*b7a40*/  LDL.LU R10, [R1+0x388] ;  /* 0x00038800010a7983 */ /* 0x000ee40000300800 */
[----:B------:R-:W3:Y:S01]  /*b7a50*/  LDL.LU R11, [R1+0x38c] ;  /* 0x00038c00010b7983 */ /* 0x000ee20000300800 */
[C---:B--2---:R-:W-:Y:S07]  /*b7a60*/  HMMA.16816.F32.BF16 R16, R12.reuse, R16, R4 ;  /* 0x000000100c10723c */ /* 0x044fee0000041804 */
[----:B------:R-:W-:Y:S01]  /*b7a70*/  MOV R4, R2 ;  /* 0x0000000200047202 */ /* 0x000fe20000000f00 */
[----:B------:R-:W-:Y:S11]  /*b7a80*/  IMAD.MOV.U32 R5, RZ, RZ, R0 ;  /* 0x000000ffff057224 */ /* 0x000ff600078e0000 */
[----:B------:R-:W-:Y:S04]  /*b7a90*/  @!UPT UIADD3 URZ, URZ, URZ, URZ ;  /* 0x0000003f3f3ff290 */ /* 0x000fe8000fffe03f */
[----:B------:R0:W-:Y:S01]  /*b7aa0*/  STL.64 [R1+0x4f0], R16 ;  /* 0x0004f01001007387 */ /* 0x0001e20000100a00 */
[----:B------:R1:W-:Y:S02]  /*b7ab0*/  STL.64 [R1+0x4f8], R18 ;  /* 0x0004f81201007387 */ /* 0x0003e40000100a00 */
[----:B------:R2:W-:Y:S01]  /*b7ac0*/  STL.64 [R1+0x30c0], R4 ;  /* 0x0030c00401007387 */ /* 0x0005e20000100a00 */
[----:B0-----:R-:W3:Y:S01]  /*b7ad0*/  LDL.LU R16, [R1+0x2a0] ;  /* 0x0002a00001107983 */ /* 0x001ee20000300800 */
[----:B------:R-:W3:Y:S02]  /*b7ae0*/  LDL.LU R17, [R1+0x2a4] ;  /* 0x0002a40001117983 */ /* 0x000ee40000300800 */
[----:B-1----:R-:W3:Y:S02]  /*b7af0*/  LDL.LU R18, [R1+0x2a8] ;  /* 0x0002a80001127983 */ /* 0x002ee40000300800 */
[----:B------:R-:W3:Y:S01]  /*b7b00*/  LDL.LU R19, [R1+0x2ac] ;  /* 0x0002ac0001137983 */ /* 0x000ee20000300800 */
[----:B----4-:R-:W-:Y:S01]  /*b7b10*/  HMMA.16816.F32.BF16 R24, R12, R20, R24 ;  /* 0x000000140c18723c */ /* 0x010fe20000041818 */
[----:B--2---:R-:W2:Y:S01]  /*b7b20*/  LDL.LU R4, [R1+0x360] ;  /* 0x0003600001047983 */ /* 0x004ea20000300800 */
[----:B------:R-:W2:Y:S02]  /*b7b30*/  LDL.LU R5, [R1+0x364] ;  /* 0x0003640001057983 */ /* 0x000ea40000300800 */
[----:B------:R-:W2:Y:S02]  /*b7b40*/  LDL.LU R6, [R1+0x368] ;  /* 0x0003680001067983 */ /* 0x000ea40000300800 */
[----:B------:R-:W2:Y:S01]  /*b7b50*/  LDL.LU R7, [R1+0x36c] ;  /* 0x00036c0001077983 */ /* 0x000ea20000300800 */
[----:B------:R-:W-:-:S02]  /*b7b60*/  MOV R2, R20 ;  /* 0x0000001400027202 */ /* 0x000fc40000000f00 */
[----:B------:R-:W-:Y:S01]  /*b7b70*/  MOV R0, R21 ;  /* 0x0000001500007202 */ /* 0x000fe20000000f00 */
[----:B---3--:R-:W-:Y:S01]  /*b7b80*/  STL.64 [R1+0x30b8], R18 ;  /* 0x0030b81201007387 */ /* 0x008fe20000100a00 */
[----:B------:R0:W-:Y:S03]  /*b7b90*/  STL.64 [R1+0x30b0], R16 ;  /* 0x0030b01001007387 */ /* 0x0001e60000100a00 */
[----:B0-----:R-:W3:Y:S01]  /*b7ba0*/  LDL.LU R16, [R1+0x350] ;  /* 0x0003500001107983 */ /* 0x001ee20000300800 */
[----:B------:R-:W3:Y:S02]  /*b7bb0*/  LDL.LU R17, [R1+0x354] ;  /* 0x0003540001117983 */ /* 0x000ee40000300800 */
[----:B------:R-:W3:Y:S02]  /*b7bc0*/  LDL.LU R18, [R1+0x358] ;  /* 0x0003580001127983 */ /* 0x000ee40000300800 */
[----:B------:R-:W3:Y:S04]  /*b7bd0*/  LDL.LU R19, [R1+0x35c] ;  /* 0x00035c0001137983 */ /* 0x000ee80000300800 */
[----:B------:R-:W-:Y:S01]  /*b7be0*/  STL.64 [R1+0x4e0], R24 ;  /* 0x0004e01801007387 */ /* 0x000fe20000100a00 */
[----:B------:R0:W-:Y:S03]  /*b7bf0*/  STL.64 [R1+0x4e8], R26 ;  /* 0x0004e81a01007387 */ /* 0x0001e60000100a00 */
[----:B0-----:R-:W4:Y:S01]  /*b7c00*/  LDL.LU.64 R26, [R1+0x3100] ;  /* 0x00310000011a7983 */ /* 0x001f220000300a00 */
[----:B------:R-:W4:Y:S02]  /*b7c10*/  LDL.LU.64 R24, [R1+0x30f8] ;  /* 0x0030f80001187983 */ /* 0x000f240000300a00 */
[----:B------:R-:W4:Y:S02]  /*b7c20*/  LDL.LU.64 R20, [R1+0x30f0] ;  /* 0x0030f00001147983 */ /* 0x000f240000300a00 */
[----:B----4-:R-:W-:Y:S11]  /*b7c30*/  HMMA.16816.F32.BF16 R24, R12, R20, R24 ;  /* 0x000000140c18723c */ /* 0x010ff60000041818 */
[----:B------:R-:W-:Y:S11]  /*b7c40*/  @!UPT UIADD3 URZ, URZ, URZ, URZ ;  /* 0x0000003f3f3ff290 */ /* 0x000ff6000fffe03f */
[----:B------:R-:W-:Y:S01]  /*b7c50*/  @!UPT UIADD3 URZ, URZ, URZ, URZ ;  /* 0x0000003f3f3ff290 */ /* 0x000fe2000fffe03f */
[----:B------:R0:W-:Y:S01]  /*b7c60*/  STL.64 [R1+0x4c0], R24 ;  /* 0x0004c01801007387 */ /* 0x0001e20000100a00 */
[----:B------:R-:W-:Y:S03]  /*b7c70*/  STL.64 [R1+0x4c8], R26 ;  /* 0x0004c81a01007387 */ /* 0x000fe60000100a00 */
[----:B0-----:R-:W4:Y:S01]  /*b7c80*/  LDL.LU.64 R24, [R1+0x30e8] ;  /* 0x0030e80001187983 */ /* 0x001f220000300a00 */
[----:B------:R0:W-:Y:S02]  /*b7c90*/  STL.64 [R1+0x3060], R20 ;  /* 0x0030601401007387 */ /* 0x0001e40000100a00 */
[----:B0-----:R-:W-:Y:S01]  /*b7ca0*/  IMAD.MOV.U32 R20, RZ, RZ, R2 ;  /* 0x000000ffff147224 */ /* 0x001fe200078e0002 */
[----:B------:R-:W-:-:S05]  /*b7cb0*/  MOV R21, R0 ;  /* 0x0000000000157202 */ /* 0x000fca0000000f00 */
[----:B------:R0:W-:Y:S04]  /*b7cc0*/  STL.64 [R1+0x3078], R20 ;  /* 0x0030781401007387 */ /* 0x0001e80000100a00 */
[----:B0-----:R-:W2:Y:S01]  /*b7cd0*/  LDL.64 R20, [R1+0x60] ;  /* 0x0000600001147983 */ /* 0x001ea20000100a00 */
[C---:B----4-:R-:W-:Y:S01]  /*b7ce0*/  HMMA.16816.F32.BF16 R8, R12.reuse, R24, R8 ;  /* 0x000000180c08723c */ /* 0x050fe20000041808 */
[----:B------:R-:W-:Y:S01]  /*b7cf0*/  MOV R2, R24 ;  /* 0x0000001800027202 */ /* 0x000fe20000000f00 */
[----:B------:R-:W-:Y:S11]  /*b7d00*/  IMAD.MOV.U32 R0, RZ, RZ, R25 ;  /* 0x000000ffff007224 */ /* 0x000ff600078e0019 */
[----:B------:R-:W-:Y:S10]  /*b7d10*/  @!UPT UIADD3 URZ, URZ, URZ, URZ ;  /* 0x0000003f3f3ff290 */ /* 0x000ff4000fffe03f */
[----:B------:R0:W-:Y:S01]  /*b7d20*/  STL.64 [R1+0x4b0], R8 ;  /* 0x0004b00801007387 */ /* 0x0001e20000100a00 */
[----:B------:R-:W-:Y:S03]  /*b7d30*/  STL.64 [R1+0x4b8], R10 ;  /* 0x0004b80a01007387 */ /* 0x000fe60000100a00 */
        /* <DEDUP_REMOVED lines=37> */
[----:B0-----:R-:W4:Y:S01]  /*b7f90*/  LDL.LU.64 R6, [R1+0x30a8] ;  /* 0x0030a80001067983 */ /* 0x001f220000300a00 */
[----:B------:R-:W3:Y:S02]  /*b7fa0*/  LDL.LU.64 R4, [R1+0x30a0] ;  /* 0x0030a00001047983 */ /* 0x000ee40000300a00 */
[----:B---3--:R-:W-:Y:S01]  /*b7fb0*/  HMMA.16816.F32.BF16 R12, R12, R4, R16 ;  /* 0x000000040c0c723c */ /* 0x008fe20000041810 */
[----:B------:R-:W2:Y:S01]  /*b7fc0*/  LDL.LU.64 R18, [R1+0x3098] ;  /* 0x0030980001127983 */ /* 0x000ea20000300a00 */
[----:B------:R-:W2:Y:S11]  /*b7fd0*/  LDL.LU.64 R16, [R1+0x3090] ;  /* 0x0030900001107983 */ /* 0x000eb60000300a00 */
[----:B------:R-:W-:Y:S10]  /*b7fe0*/  @!UPT UIADD3 URZ, URZ, URZ, URZ ;  /* 0x0000003f3f3ff290 */ /* 0x000ff4000fffe03f */
[----:B------:R0:W-:Y:S01]  /*b7ff0*/  STL.64 [R1+0x470], R12 ;  /* 0x0004700c01007387 */ /* 0x0001e20000100a00 */
[----:B------:R-:W-:Y:S01]  /*b8000*/  STL.64 [R1+0x478], R14 ;  /* 0x0004780e01007387 */ /* 0x000fe20000100a00 */
[----:B0-----:R-:W-:Y:S02]  /*b8010*/  MOV R12, R2 ;  /* 0x00000002000c7202 */ /* 0x001fe40000000f00 */
[----:B------:R-:W-:Y:S01]  /*b8020*/  MOV R13, R0 ;  /* 0x00000000000d7202 */ /* 0x000fe20000000f00 */
[----:B------:R-:W-:Y:S01]  /*b8030*/  IMAD.MOV.U32 R2, RZ, RZ, R20 ;  /* 0x000000ffff027224 */ /* 0x000fe200078e0014 */
        /* <DEDUP_REMOVED lines=50> */
[----:B------:R-:W2:Y:S02]  /*b8360*/  LDL.LU R11, [R1+0x51c] ;  /* 0x00051c00010b7983 */ /* 0x000ea40000300800 */
[C---:B--2---:R-:W-:Y:S01]  /*b8370*/  HMMA.16816.F32.BF16 R24, R16.reuse, R24, R8 ;  /* 0x000000181018723c */ /* 0x044fe20000041808 */
[----:B------:R-:W2:Y:S11]  /*b8380*/  LDL.LU R8, [R1+0x790] ;  /* 0x0007900001087983 */ /* 0x000eb60000300800 */
[----:B------:R-:W-:Y:S11]  /*b8390*/  @!UPT UIADD3 URZ, URZ, URZ, URZ ;  /* 0x0000003f3f3ff290 */ /* 0x000ff6000fffe03f */
[----:B------:R0:W-:Y:S01]  /*b83a0*/  STL.64 [R1+0x300], R24 ;  /* 0x0003001801007387 */ /* 0x0001e20000100a00 */
[----:B------:R1:W-:Y:S02]  /*b83b0*/  STL.64 [R1+0x308], R26 ;  /* 0x0003081a01007387 */ /* 0x0003e40000100a00 */
[----:B------:R-:W2:Y:S02]  /*b83c0*/  LDL.LU R9, [R1+0x794] ;  /* 0x0007940001097983 */ /* 0x000ea40000300800 */
[----:B------:R-:W2:Y:S01]  /*b83d0*/  LDL.LU R10, [R1+0x798] ;  /* 0x00079800010a7983 */ /* 0x000ea20000300800 */
[----:B------:R-:W2:Y:S04]  /*b83e0*/  LDL.LU R11, [R1+0x79c] ;  /* 0x00079c00010b7983 */ /* 0x000ea80000300800 */
[----:B0-----:R-:W2:Y:S01]  /*b83f0*/  LDL.LU R24, [R1+0x700] ;  /* 0x0007000001187983 */ /* 0x001ea20000300800 */
[----:B------:R-:W2:Y:S02]  /*b8400*/  LDL.LU R25, [R1+0x704] ;  /* 0x0007040001197983 */ /* 0x000ea40000300800 */
[----:B-1----:R-:W2:Y:S02]  /*b8410*/  LDL.LU R26, [R1+0x708] ;  /* 0x00070800011a7983 */ /* 0x002ea40000300800 */
[----:B------:R-:W2:Y:S02]  /*b8420*/  LDL.LU R27, [R1+0x70c] ;  /* 0x00070c00011b7983 */ /* 0x000ea40000300800 */
[----:B--2---:R-:W-:Y:S01]  /*b8430*/  STL.64 [R1+0x2fa8], R26 ;  /* 0x002fa81a01007387 */ /* 0x004fe20000100a00 */
[----:B------:R0:W-:Y:S03]  /*b8440*/  STL.64 [R1+0x2fa0], R24 ;  /* 0x002fa01801007387 */ /* 0x0001e60000100a00 */
[----:B0-----:R-:W3:Y:S01]  /*b8450*/  LDL.64 R24, [R1] ;  /* 0x0000000001187983 */ /* 0x001ee20000100a00 */
[----:B------:R-:W-:Y:S02]  /*b8460*/  STL.64 [R1+0x2f68], R10 ;  /* 0x002f680a01007387 */ /* 0x000fe40000100a00 */
[----:B------:R0:W-:Y:S02]  /*b8470*/  STL.64 [R1+0x2f60], R8 ;  /* 0x002f600801007387 */ /* 0x0001e40000100a00 */
[----:B0-----:R-:W2:Y:S01]  /*b8480*/  LDL.64 R8, [R1+0x50] ;  /* 0x0000500001087983 */ /* 0x001ea20000100a00 */
[C---:B---3--:R-:W-:Y:S03]  /*b8490*/  HMMA.16816.F32.BF16 R12, R16.reuse, R24, R12 ;  /* 0x00000018100c723c */ /* 0x048fe6000004180c */
[----:B--2---:R0:W-:Y:S04]  /*b84a0*/  STL.64 [R1+0x3010], R8 ;  /* 0x0030100801007387 */ /* 0x0041e80000100a00 */
[----:B0-----:R-:W2:Y:S01]  /*b84b0*/  LDL.LU R8, [R1+0x530] ;  /* 0x0005300001087983 */ /* 0x001ea20000300800 */
[----:B------:R-:W2:Y:S02]  /*b84c0*/  LDL.LU R9, [R1+0x534] ;  /* 0x0005340001097983 */ /* 0x000ea40000300800 */
[----:B------:R-:W2:Y:S02]  /*b84d0*/  LDL.LU R10, [R1+0x538] ;  /* 0x00053800010a7983 */ /* 0x000ea40000300800 */
[----:B------:R-:W2:Y:S11]  /*b84e0*/  LDL.LU R11, [R1+0x53c] ;  /* 0x00053c00010b7983 */ /* 0x000eb60000300800 */
[----:B------:R0:W-:Y:S01]  /*b84f0*/  STL.64 [R1+0x2f0], R12 ;  /* 0x0002f00c01007387 */ /* 0x0001e20000100a00 */
[----:B------:R-:W-:Y:S03]  /*b8500*/  STL.64 [R1+0x2f8], R14 ;  /* 0x0002f80e01007387 */ /* 0x000fe60000100a00 */
[----:B0-----:R-:W3:Y:S04]  /*b8510*/  LDL.64 R12, [R1+0x40] ;  /* 0x00004000010c7983 */ /* 0x001ee80000100a00 */
[----:B---3--:R-:W-:Y:S01]  /*b8520*/  STL.64 [R1+0x3008], R12 ;  /* 0x0030080c01007387 */ /* 0x008fe20000100a00 */
[----:B------:R0:W-:Y:S03]  /*b8530*/  STL.64 [R1+0x2fc0], R24 ;  /* 0x002fc01801007387 */ /* 0x0001e60000100a00 */
[----:B0-----:R-:W3:Y:S01]  /*b8540*/  LDL.64 R24, [R1+0x10] ;  /* 0x0000100001187983 */ /* 0x001ee20000100a00 */
[----:B--2---:R-:W-:Y:S03]  /*b8550*/  HMMA.16816.F32.BF16 R12, R16, R4, R8 ;  /* 0x00000004100c723c */ /* 0x004fe60000041808 */
[----:B---3--:R-:W-:Y:S11]  /*b8560*/  STL.64 [R1+0x2fd8], R24 ;  /* 0x002fd81801007387 */ /* 0x008ff60000100a00 */
[----:B------:R-:W-:Y:S09]  /*b8570*/  @!UPT UIADD3 URZ, URZ, URZ, URZ ;  /* 0x0000003f3f3ff290 */ /* 0x000ff2000fffe03f */
[----:B------:R0:W-:Y:S02]  /*b8580*/  STL.64 [R1+0x250], R12 ;  /* 0x0002500c01007387 */ /* 0x0001e40000100a00 */
[----:B------:R1:W-:Y:S01]  /*b8590*/  STL.64 [R1+0x258], R14 ;  /* 0x0002580e01007387 */ /* 0x0003e20000100a00 */
[----:B0-----:R-:W2:Y:S01]  /*b85a0*/  LDL.LU R12, [R1+0x610] ;  /* 0x00061000010c7983 */ /* 0x001ea20000300800 */
[----:B------:R-:W2:Y:S02]  /*b85b0*/  LDL.LU R13, [R1+0x614] ;  /* 0x00061400010d7983 */ /* 0x000ea40000300800 */
[----:B-1----:R-:W3:Y:S02]  /*b85c0*/  LDL.LU R14, [R1+0x618] ;  /* 0x00061800010e7983 */ /* 0x002ee40000300800 */
        /* <DEDUP_REMOVED lines=11> */
[----:B--2---:R-:W-:Y:S01]  /*b8680*/  STL.64 [R1+0x2fe8], R26 ;  /* 0x002fe81a01007387 */ /* 0x004fe20000100a00 */
[----:B---3--:R0:W-:Y:S03]  /*b8690*/  STL.64 [R1+0x2fe0], R24 ;  /* 0x002fe01801007387 */ /* 0x0081e60000100a00 */
        /* <DEDUP_REMOVED lines=12> */
[----:B----4-:R-:W-:Y:S01]  /*b8760*/  STL.64 [R1+0x2fb8], R6 ;  /* 0x002fb80601007387 */ /* 0x010fe20000100a00 */
        /* <DEDUP_REMOVED lines=12> */
[----:B------:R-:W4:Y:S01]  /*b8830*/  LDL.64 R16, [R1+0x20] ;  /* 0x0000200001107983 */ /* 0x000f220000100a00 */
[----:B------:R-:W2:Y:S02]  /*b8840*/  LDL.LU.64 R14, [R1+0x3020] ;  /* 0x00302000010e7983 */ /* 0x000ea40000300a00 */
[----:B------:R-:W2:Y:S09]  /*b8850*/  LDL.LU.64 R12, [R1+0x3018] ;  /* 0x00301800010c7983 */ /* 0x000eb20000300a00 */
[----:B------:R0:W-:Y:S01]  /*b8860*/  STL.64 [R1+0x240], R8 ;  /* 0x0002400801007387 */ /* 0x0001e20000100a00 */
[----:B------:R-:W-:Y:S04]  /*b8870*/  STL.64 [R1+0x248], R10 ;  /* 0x0002480a01007387 */ /* 0x000fe80000100a00 */
[----:B0-----:R-:W2:Y:S02]  /*b8880*/  LDL.LU.64 R8, [R1+0x3010] ;  /* 0x0030100001087983 */ /* 0x001ea40000300a00 */
[C---:B--2---:R-:W-:Y:S11]  /*b8890*/  HMMA.16816.F32.BF16 R12, R20.reuse, R8, R12 ;  /* 0x00000008140c723c */ /* 0x044ff6000004180c */
[----:B------:R-:W-:Y:S11]  /*b88a0*/  @!UPT UIADD3 URZ, URZ, URZ, URZ ;  /* 0x0000003f3f3ff290 */ /* 0x000ff6000fffe03f */
[----:B------:R-:W-:Y:S01]  /*b88b0*/  @!UPT UIADD3 URZ, URZ, URZ, URZ ;  /* 0x0000003f3f3ff290 */ /* 0x000fe2000fffe03f */
[----:B------:R0:W-:Y:S01]  /*b88c0*/  STL.64 [R1+0x230], R12 ;  /* 0x0002300c01007387 */ /* 0x0001e20000100a00 */
[----:B------:R-:W-:Y:S03]  /*b88d0*/  STL.64 [R1+0x238], R14 ;  /* 0x0002380e01007387 */ /* 0x000fe60000100a00 */
[----:B0-----:R-:W2:Y:S01]  /*b88e0*/  LDL.LU.64 R12, [R1+0x3008] ;  /* 0x00300800010c7983 */ /* 0x001ea20000300a00 */
[----:B------:R0:W-:Y:S03]  /*b88f0*/  STL.64 [R1+0x2f78], R8 ;  /* 0x002f780801007387 */ /* 0x0001e60000100a00 */
[----:B0-----:R-:W3:Y:S01]  /*b8900*/  LDL.64 R8, [R1+0x60] ;  /* 0x0000600001087983 */ /* 0x001ee20000100a00 */
        /* <DEDUP_REMOVED lines=14> */
[----:B0-----:R-:W4:Y:S01]  /*b89f0*/  LDL.LU.64 R26, [R1+0x2fe8] ;  /* 0x002fe800011a7983 */ /* 0x001f220000300a00 */
[----:B------:R-:W4:Y:S02]  /*b8a00*/  LDL.LU.64 R24, [R1+0x2fe0] ;  /* 0x002fe00001187983 */ /* 0x000f240000300a00 */
[----:B------:R0:W-:Y:S02]  /*b8a10*/  STL.64 [R1+0x2f70], R12 ;  /* 0x002f700c01007387 */ /* 0x0001e40000100a00 */
        /* <DEDUP_REMOVED lines=31> */
[----:B------:R-:W4:Y:S02]  /*b8c10*/  LDL.LU.64 R4, [R1+0x2fb0] ;  /* 0x002fb00001047983 */ /* 0x000f240000300a00 */
[----:B------:R-:W4:Y:S02]  /*b8c20*/  LDL.LU.64 R26, [R1+0x2fa8] ;  /* 0x002fa800011a7983 */ /* 0x000f240000300a00 */
[----:B------:R-:W4:Y:S02]  /*b8c30*/  LDL.LU.64 R24, [R1+0x2fa0] ;  /* 0x002fa00001187983 */ /* 0x000f240000300a00 */
[----:B----4-:R-:W-:Y:S01]  /*b8c40*/  HMMA.16816.F32.BF16 R20, R20, R4, R24 ;  /* 0x000000041414723c */ /* 0x010fe20000041818 */
[----:B------:R-:W2:Y:S01]  /*b8c50*/  LDL.LU.64 R26, [R1+0x2f98] ;  /* 0x002f9800011a7983 */ /* 0x000ea20000300a00 */
[----:B------:R-:W2:Y:S02]  /*b8c60*/  LDL.LU.64 R24, [R1+0x2f90] ;  /* 0x002f900001187983 */ /* 0x000ea40000300a00 */
[----:B---3--:R-:W-:Y:S02]  /*b8c70*/  STL.64 [R1+0x2f28], R6 ;  /* 0x002f280601007387 */ /* 0x008fe40000100a00 */
[----:B------:R-:W-:Y:S11]  /*b8c80*/  STL.64 [R1+0x2f20], R4 ;  /* 0x002f200401007387 */ /* 0x000ff60000100a00 */
[----:B------:R-:W-:Y:S06]  /*b8c90*/  @!UPT UIADD3 URZ, URZ, URZ, URZ ;  /* 0x0000003f3f3ff290 */ /* 0x000fec000fffe03f */
[----:B------:R0:W-:Y:S01]  /*b8ca0*/  STL.64 [R1+0x140], R20 ;  /* 0x0001401401007387 */ /* 0x0001e20000100a00 */
[----:B------:R-:W-:Y:S02]  /*b8cb0*/  STL.64 [R1+0x148], R22 ;  /* 0x0001481601007387 */ /* 0x000fe40000100a00 */
[----:B0-----:R-:W-:Y:S01]  /*b8cc0*/  IMAD.MOV.U32 R20, RZ, RZ, R2 ;  /* 0x000000ffff147224 */ /* 0x001fe200078e0002 */
[----:B------:R-:W-:-:S05]  /*b8cd0*/  MOV R21, R0 ;  /* 0x0000000000157202 */ /* 0x000fca0000000f00 */
[----:B------:R0:W-:Y:S01]  /*b8ce0*/  STL.64 [R1+0x2f48], R20 ;  /* 0x002f481401007387 */ /* 0x0001e20000100a00 */
[----:B------:R-:W-:Y:S01]  /*b8cf0*/  MOV R2, R8 ;  /* 0x0000000800027202 */ /* 0x000fe20000000f00 */
[----:B------:R-:W-:Y:S02]  /*b8d00*/  IMAD.MOV.U32 R0, RZ, RZ, R9 ;  /* 0x000000ffff007224 */ /* 0x000fe400078e0009 */
        /* <DEDUP_REMOVED lines=12> */
[----:B------:R-:W-:Y:S02]  /*b8dd0*/  MOV R4, R11 ;  /* 0x0000000b00047202 */ /* 0x000fe40000000f00 */
[----:B------:R-:W-:Y:S01]  /*b8de0*/  MOV R5, R10 ;  /* 0x0000000a00057202 */ /* 0x000fe20000000f00 */
[C---:B--2---:R-:W-:Y:S11]  /*b8df0*/  HMMA.16816.F32.BF16 R12, R24.reuse, R8, R12 ;  /* 0x00000008180c723c */ /* 0x044ff6000004180c */
[----:B------:R-:W-:Y:S11]  /*b8e00*/  @!UPT UIADD3 URZ, URZ, URZ, URZ ;  /* 0x0000003f3f3ff290 */ /* 0x000ff6000fffe03f */
[----:B------:R-:W-:Y:S01]  /*b8e10*/  @!UPT UIADD3 URZ, URZ, URZ, URZ ;  /* 0x0000003f3f3ff290 */ /* 0x000fe2000fffe03f */
[----:B------:R0:W-:Y:S01]  /*b8e20*/  STL.64 [R1+0x120], R12 ;  /* 0x0001200c01007387 */ /* 0x0001e20000100a00 */
[----:B------:R1:W-:Y:S03]  /*b8e30*/  STL.64 [R1+0x128], R14 ;  /* 0x0001280e01007387 */ /* 0x0003e60000100a00 */
[----:B0-----:R-:W2:Y:S01]  /*b8e40*/  LDL.LU.64 R12, [R1+0x2f70] ;  /* 0x002f7000010c7983 */ /* 0x001ea20000300a00 */
[----:B-1----:R-:W-:Y:S02]  /*b8e50*/  MOV R15, R8 ;  /* 0x00000008000f7202 */ /* 0x002fe40000000f00 */
[----:B------:R-:W-:Y:S01]  /*b8e60*/  MOV R14, R9 ;  /* 0x00000009000e7202 */ /* 0x000fe20000000f00 */
[----:B------:R-:W4:Y:S01]  /*b8e70*/  LDL.LU.64 R10, [R1+0x2f68] ;  /* 0x002f6800010a7983 */ /* 0x000f220000300a00 */
[----:B------:R-:W4:Y:S02]  /*b8e80*/  LDL.LU.64 R8, [R1+0x2f60] ;  /* 0x002f600001087983 */ /* 0x000f240000300a00 */
[C---:B----4-:R-:W-:Y:S02]  /*b8e90*/  HMMA.16816.F32.BF16 R4, R24.reuse, R4, R8 ;  /* 0x000000041804723c */ /* 0x050fe40000041808 */
[----:B------:R-:W2:Y:S01]  /*b8ea0*/  LDL.LU.64 R10, [R1+0x2f58] ;  /* 0x002f5800010a7983 */ /* 0x000ea20000300a00 */
[----:B------:R-:W2:Y:S11]  /*b8eb0*/  LDL.LU.64 R8, [R1+0x2f50] ;  /* 0x002f500001087983 */ /* 0x000eb60000300a00 */
[----:B------:R-:W-:Y:S09]  /*b8ec0*/  @!UPT UIADD3 URZ, URZ, URZ, URZ ;  /* 0x0000003f3f3ff290 */ /* 0x000ff2000fffe03f */
        /* <DEDUP_REMOVED lines=8> */
[----:B------:R-:W4:Y:S01]  /*b8f50*/  LDL.LU R10, [R1+0x8a8] ;  /* 0x0008a800010a7983 */ /* 0x000f220000300800 */
[----:B------:R-:W4:Y:S01]  /*b8f60*/  LDL.LU R11, [R1+0x8ac] ;  /* 0x0008ac00010b7983 */ /* 0x000f220000300800 */
[----:B0-----:R-:W-:Y:S01]  /*b8f70*/  IMAD.MOV.U32 R4, RZ, RZ, R19 ;  /* 0x000000ffff047224 */ /* 0x001fe200078e0013 */
[----:B------:R-:W-:Y:S02]  /*b8f80*/  MOV R5, R18 ;  /* 0x0000001200057202 */ /* 0x000fe40000000f00 */
[----:B----4-:R-:W-:Y:S01]  /*b8f90*/  STL.64 [R1+0x2f38], R10 ;  /* 0x002f380a01007387 */ /* 0x010fe20000100a00 */
[----:B--2---:R0:W-:Y:S02]  /*b8fa0*/  STL.64 [R1+0x2f30], R8 ;  /* 0x002f300801007387 */ /* 0x0041e40000100a00 */
[----:B------:R1:W-:Y:S01]  /*b8fb0*/  STL.64 [R1+0x2f40], R4 ;  /* 0x002f400401007387 */ /* 0x0003e20000100a00 */
[----:B0-----:R-:W2:Y:S01]  /*b8fc0*/  LDL.LU R8, [R1+0x8b0] ;  /* 0x0008b00001087983 */ /* 0x001ea20000300800 */
[----:B------:R-:W2:Y:S02]  /*b8fd0*/  LDL.LU R9, [R1+0x8b4] ;  /* 0x0008b40001097983 */ /* 0x000ea40000300800 */
[----:B------:R-:W2:Y:S02]  /*b8fe0*/  LDL.LU R10, [R1+0x8b8] ;  /* 0x0008b800010a7983 */ /* 0x000ea40000300800 */
[----:B------:R-:W2:Y:S01]  /*b8ff0*/  LDL.LU R11, [R1+0x8bc] ;  /* 0x0008bc00010b7983 */ /* 0x000ea20000300800 */
[----:B-1----:R-:W4:Y:S01]  /*b9000*/  LDL.LU R4, [R1+0x810] ;  /* 0x0008100001047983 */ /* 0x002f220000300800 */
[----:B------:R-:W4:Y:S02]  /*b9010*/  LDL.LU R5, [R1+0x814] ;  /* 0x0008140001057983 */ /* 0x000f240000300800 */
[----:B------:R-:W4:Y:S02]  /*b9020*/  LDL.LU R6, [R1+0x818] ;  /* 0x0008180001067983 */ /* 0x000f240000300800 */
[----:B------:R-:W4:Y:S01]  /*b9030*/  LDL.LU R7, [R1+0x81c] ;  /* 0x00081c0001077983 */ /* 0x000f220000300800 */
[----:B------:R0:W-:Y:S04]  /*b9040*/  STL.64 [R1+0x2ec8], R12 ;  /* 0x002ec80c01007387 */ /* 0x0001e80000100a00 */
[----:B0-----:R-:W2:Y:S01]  /*b9050*/  LDL.64 R12, [R1+0x40] ;  /* 0x00004000010c7983 */ /* 0x001ea20000100a00 */
[----:B---3--:R-:W-:Y:S03]  /*b9060*/  HMMA.16816.F32.BF16 R20, R24, R16, R20 ;  /* 0x000000101814723c */ /* 0x008fe60000041814 */
[----:B--2---:R0:W-:Y:S02]  /*b9070*/  STL.64 [R1+0x2ee0], R12 ;  /* 0x002ee00c01007387 */ /* 0x0041e40000100a00 */
[----:B0-----:R-:W-:Y:S01]  /*b9080*/  MOV R12, R15 ;  /* 0x0000000f000c7202 */ /* 0x001fe20000000f00 */
[----:B------:R-:W-:-:S05]  /*b9090*/  IMAD.MOV.U32 R13, RZ, RZ, R14 ;  /* 0x000000ffff0d7224 */ /* 0x000fca00078e000e */
[----:B------:R-:W-:Y:S11]  /*b90a0*/  STL.64 [R1+0x2ef8], R12 ;  /* 0x002ef80c01007387 */ /* 0x000ff60000100a00 */
[----:B------:R-:W-:Y:S01]  /*b90b0*/  @!UPT UIADD3 URZ, URZ, URZ, URZ ;  /* 0x0000003f3f3ff290 */ /* 0x000fe2000fffe03f */
[----:B------:R0:W-:Y:S02]  /*b90c0*/  STL.64 [R1+0x1d0], R20 ;  /* 0x0001d01401007387 */ /* 0x0001e40000100a00 */
[----:B------:R-:W-:Y:S01]  /*b90d0*/  STL.64 [R1+0x1d8], R22 ;  /* 0x0001d81601007387 */ /* 0x000fe20000100a00 */
[----:B0-----:R-:W4:Y:S01]  /*b90e0*/  LDL.LU.64 R20, [R1+0x2f48] ;  /* 0x002f480001147983 */ /* 0x001f220000300a00 */
        /* <DEDUP_REMOVED lines=26> */
[----:B0-----:R-:W1:Y:S02]  /*b9290*/  LDL.LU.64 R4, [R1+0x2f40] ;  /* 0x002f400001047983 */ /* 0x001e640000300a00 */
[C---:B-1----:R-:W-:Y:S02]  /*b92a0*/  HMMA.16816.F32.BF16 R4, R24.reuse, R4, R8 ;  /* 0x000000041804723c */ /* 0x042fe40000041808 */
[----:B------:R-:W3:Y:S01]  /*b92b0*/  LDL.LU.64 R10, [R1+0x2f38] ;  /* 0x002f3800010a7983 */ /* 0x000ee20000300a00 */
[----:B------:R-:W3:Y:S11]  /*b92c0*/  LDL.LU.64 R8, [R1+0x2f30] ;  /* 0x002f300001087983 */ /* 0x000ef60000300a00 */
[----:B------:R-:W-:Y:S09]  /*b92d0*/  @!UPT UIADD3 URZ, URZ, URZ, URZ ;  /* 0x0000003f3f3ff290 */ /* 0x000ff2000fffe03f */
[----:B------:R-:W-:Y:S01]  /*b92e0*/  STL.64 [R1+0x3c0], R4 ;  /* 0x0003c00401007387 */ /* 0x000fe20000100a00 */
[----:B------:R0:W-:Y:S03]  /*b92f0*/  STL.64 [R1+0x3c8], R6 ;  /* 0x0003c80601007387 */ /* 0x0001e60000100a00 */
[----:B0-----:R-:W4:Y:S01]  /*b9300*/  LDL.LU.64 R6, [R1+0x2f28] ;  /* 0x002f280001067983 */ /* 0x001f220000300a00 */
[----:B------:R-:W3:Y:S01]  /*b9310*/  LDL.LU.64 R4, [R1+0x2f20] ;  /* 0x002f200001047983 */ /* 0x000ee20000300a00 */
[----:B------:R-:W-:Y:S02]  /*b9320*/  MOV R12, R2 ;  /* 0x00000002000c7202 */ /* 0x000fe40000000f00 */
[----:B------:R-:W-:Y:S01]  /*b9330*/  MOV R13, R0 ;  /* 0x00000000000d7202 */ /* 0x000fe20000000f00 */
        /* <DEDUP_REMOVED lines=45> */
[C---:B---3--:R-:W-:Y:S01]  /*b9610*/  HMMA.16816.F32.BF16 R24, R8.reuse, R20, R24 ;  /* 0x000000140818723c */ /* 0x048fe20000041818 */
[----:B------:R-:W-:Y:S07]  /*b9620*/  LDSM.16.M88.4 R20, [R3+0x6e080] ;  /* 0x06e080000314783b */ /* 0x000fee0000000200 */
        /* <DEDUP_REMOVED lines=10> */
[----:B0-----:R-:W2:Y:S01]  /*b96d0*/  LDL.64 R16, [R1] ;  /* 0x0000000001107983 */ /* 0x001ea20000100a00 */
[----:B------:R-:W-:Y:S02]  /*b96e0*/  STL.64 [R1+0x2d78], R22 ;  /* 0x002d781601007387 */ /* 0x000fe40000100a00 */
[----:B------:R-:W-:Y:S02]  /*b96f0*/  STL.64 [R1+0x3f0], R24 ;  /* 0x0003f01801007387 */ /* 0x000fe40000100a00 */
[----:B------:R-:W-:Y:S01]  /*b9700*/  STL.64 [R1+0x3f8], R26 ;  /* 0x0003f81a01007387 */ /* 0x000fe20000100a00 */
[----:B------:R0:W-:Y:S04]  /*b9710*/  STL.64 [R1+0x2d70], R20 ;  /* 0x002d701401007387 */ /* 0x0001e80000100a00 */
[----:B0-----:R-:W3:Y:S01]  /*b9720*/  LDL.LU R20, [R1+0xa30] ;  /* 0x000a300001147983 */ /* 0x001ee20000300800 */
[----:B------:R-:W3:Y:S02]  /*b9730*/  LDL.LU R21, [R1+0xa34] ;  /* 0x000a340001157983 */ /* 0x000ee40000300800 */
[----:B------:R-:W2:Y:S02]  /*b9740*/  LDL.LU R22, [R1+0xa38] ;  /* 0x000a380001167983 */ /* 0x000ea40000300800 */
[----:B------:R-:W2:Y:S01]  /*b9750*/  LDL.LU R23, [R1+0xa3c] ;  /* 0x000a3c0001177983 */ /* 0x000ea20000300800 */
[----:B------:R-:W3:Y:S01]  /*b9760*/  LDL.LU R24, [R1+0xa50] ;  /* 0x000a500001187983 */ /* 0x000ee20000300800 */
[----:B------:R-:W4:Y:S02]  /*b9770*/  LDL.LU R25, [R1+0xa54] ;  /* 0x000a540001197983 */ /* 0x000f240000300800 */
[----:B------:R-:W4:Y:S02]  /*b9780*/  LDL.LU R26, [R1+0xa58] ;  /* 0x000a5800011a7983 */ /* 0x000f240000300800 */
[----:B------:R-:W4:Y:S01]  /*b9790*/  LDL.LU R27, [R1+0xa5c] ;  /* 0x000a5c00011b7983 */ /* 0x000f220000300800 */
        /* <DEDUP_REMOVED lines=8> */
[----:B0-----:R-:W2:Y:S04]  /*b9820*/  LDL.LU.64 R20, [R1+0x10] ;  /* 0x0000100001147983 */ /* 0x001ea80000300a00 */
[----:B--2---:R0:W-:Y:S02]  /*b9830*/  STL.64 [R1+0x2e48], R20 ;  /* 0x002e481401007387 */ /* 0x0041e40000100a00 */
[----:B0-----:R-:W-:-:S02]  /*b9840*/  MOV R20, R13 ;  /* 0x0000000d00147202 */ /* 0x001fc40000000f00 */
[----:B------:R-:W-:-:S05]  /*b9850*/  MOV R21, R12 ;  /* 0x0000000c00157202 */ /* 0x000fca0000000f00 */
[----:B------:R0:W-:Y:S04]  /*b9860*/  STL.64 [R1+0x2e58], R20 ;  /* 0x002e581401007387 */ /* 0x0001e80000100a00 */
[----:B0-----:R-:W2:Y:S01]  /*b9870*/  LDL.LU R20, [R1+0xab0] ;  /* 0x000ab00001147983 */ /* 0x001ea20000300800 */
[----:B------:R-:W2:Y:S02]  /*b9880*/  LDL.LU R21, [R1+0xab4] ;  /* 0x000ab40001157983 */ /* 0x000ea40000300800 */
[----:B------:R-:W3:Y:S02]  /*b9890*/  LDL.LU R22, [R1+0xab8] ;  /* 0x000ab80001167983 */ /* 0x000ee40000300800 */
[----:B------:R-:W3:Y:S01]  /*b98a0*/  LDL.LU R23, [R1+0xabc] ;  /* 0x000abc0001177983 */ /* 0x000ee20000300800 */
[C---:B----4-:R-:W-:Y:S01]  /*b98b0*/  HMMA.16816.F32.BF16 R24, R8.reuse, R16, R24 ;  /* 0x000000100818723c */ /* 0x050fe20000041818 */
[----:B---3--:R-:W-:Y:S01]  /*b98c0*/  STL.64 [R1+0x2e68], R22 ;  /* 0x002e681601007387 */ /* 0x008fe20000100a00 */
[----:B--2---:R0:W-:Y:S02]  /*b98d0*/  STL.64 [R1+0x2e60], R20 ;  /* 0x002e601401007387 */ /* 0x0041e40000100a00 */
[----:B0-----:R-:W-:Y:S01]  /*b98e0*/  IMAD.MOV.U32 R20, RZ, RZ, R2 ;  /* 0x000000ffff147224 */ /* 0x001fe200078e0002 */
[----:B------:R-:W-:Y:S01]  /*b98f0*/  MOV R21, R0 ;  /* 0x0000000000157202 */ /* 0x000fe20000000f00 */
[----:B------:R-:W2:Y:S01]  /*b9900*/  LDL.LU R2, [R1+0x2ebc] ;  /* 0x002ebc0001027983 */ /* 0x000ea20000300800 */
[----:B------:R-:W3:Y:S02]  /*b9910*/  LDL.LU R0, [R1+0x2eb8] ;  /* 0x002eb80001007983 */ /* 0x000ee40000300800 */
[----:B------:R-:W4:Y:S02]  /*b9920*/  LDL.LU R12, [R1+0xa40] ;  /* 0x000a4000010c7983 */ /* 0x000f240000300800 */
[----:B------:R-:W4:Y:S01]  /*b9930*/  LDL.LU R13, [R1+0xa44] ;  /* 0x000a4400010d7983 */ /* 0x000f220000300800 */
[----:B------:R-:W4:Y:S01]  /*b9940*/  LDL.LU R14, [R1+0xa48] ;  /* 0x000a4800010e7983 */ /* 0x000f220000300800 */
[----:B------:R-:W4:Y:S02]  /*b9950*/  LDL.LU R15, [R1+0xa4c] ;  /* 0x000a4c00010f7983 */ /* 0x000f240000300800 */
[----:B------:R0:W-:Y:S02]  /*b9960*/  STL.64 [R1+0x2e80], R20 ;  /* 0x002e801401007387 */ /* 0x0001e40000100a00 */
[----:B0-----:R-:W2:Y:S01]  /*b9970*/  LDL.LU R20, [R1+0xad0] ;  /* 0x000ad00001147983 */ /* 0x001ea20000300800 */
[----:B------:R-:W2:Y:S02]  /*b9980*/  LDL.LU R21, [R1+0xad4] ;  /* 0x000ad40001157983 */ /* 0x000ea40000300800 */
[----:B------:R-:W2:Y:S02]  /*b9990*/  LDL.LU R22, [R1+0xad8] ;  /* 0x000ad80001167983 */ /* 0x000ea40000300800 */
[----:B------:R-:W2:Y:S02]  /*b99a0*/  LDL.LU R23, [R1+0xadc] ;  /* 0x000adc0001177983 */ /* 0x000ea40000300800 */
[----:B--2---:R-:W-:Y:S01]  /*b99b0*/  STL.64 [R1+0x2e90], R22 ;  /* 0x002e901601007387 */ /* 0x004fe20000100a00 */
[----:B------:R0:W-:Y:S03]  /*b99c0*/  STL.64 [R1+0x2e88], R20 ;  /* 0x002e881401007387 */ /* 0x0001e60000100a00 */
[----:B0-----:R-:W2:Y:S01]  /*b99d0*/  LDL.64 R20, [R1+0x60] ;  /* 0x0000600001147983 */ /* 0x001ea20000100a00 */
[----:B------:R0:W-:Y:S03]  /*b99e0*/  STL.64 [R1+0x2e50], R16 ;  /* 0x002e501001007387 */ /* 0x0001e60000100a00 */
[----:B0-----:R-:W2:Y:S01]  /*b99f0*/  LDL.LU R16, [R1+0xaa0] ;  /* 0x000aa00001107983 */ /* 0x001ea20000300800 */
[----:B------:R-:W-:Y:S02]  /*b9a00*/  STL.64 [R1+0x3e0], R24 ;  /* 0x0003e01801007387 */ /* 0x000fe40000100a00 */
[----:B------:R-:W-:Y:S02]  /*b9a10*/  STL.64 [R1+0x3e8], R26 ;  /* 0x0003e81a01007387 */ /* 0x000fe40000100a00 */
[----:B------:R-:W2:Y:S01]  /*b9a20*/  LDL.LU R17, [R1+0xaa4] ;  /* 0x000aa40001117983 */ /* 0x000ea20000300800 */
[----:B------:R-:W2:Y:S01]  /*b9a30*/  LDL.LU R18, [R1+0xaa8] ;  /* 0x000aa80001127983 */ /* 0x000ea20000300800 */
[----:B------:R-:W2:Y:S03]  /*b9a40*/  LDL.LU R19, [R1+0xaac] ;  /* 0x000aac0001137983 */ /* 0x000ea60000300800 */
[----:B------:R-:W0:Y:S04]  /*b9a50*/  LDSM.16.M88.4 R24, [R3+0x6f080] ;  /* 0x06f080000318783b */ /* 0x000e280000000200 */
[----:B--2---:R-:W-:Y:S01]  /*b9a60*/  STL.64 [R1+0x2e78], R18 ;  /* 0x002e781201007387 */ /* 0x004fe20000100a00 */
[----:B------:R1:W-:Y:S03]  /*b9a70*/  STL.64 [R1+0x2e70], R16 ;  /* 0x002e701001007387 */ /* 0x0003e60000100a00 */
[----:B-1----:R-:W2:Y:S01]  /*b9a80*/  LDL.LU R16, [R1+0xac0] ;  /* 0x000ac00001107983 */ /* 0x002ea20000300800 */
[----:B------:R-:W2:Y:S02]  /*b9a90*/  LDL.LU R17, [R1+0xac4] ;  /* 0x000ac40001117983 */ /* 0x000ea40000300800 */
[----:B------:R-:W2:Y:S02]  /*b9aa0*/  LDL.LU R18, [R1+0xac8] ;  /* 0x000ac80001127983 */ /* 0x000ea40000300800 */
[----:B------:R-:W2:Y:S01]  /*b9ab0*/  LDL.LU R19, [R1+0xacc] ;  /* 0x000acc0001137983 */ /* 0x000ea20000300800 */
[----:B----4-:R-:W-:Y:S01]  /*b9ac0*/  HMMA.16816.F32.BF16 R8, R8, R4, R12 ;  /* 0x000000040808723c */ /* 0x010fe2000004180c */
[----:B------:R-:W1:Y:S02]  /*b9ad0*/  S2R R23, SR_TID.X ;  /* 0x0000000000177919 */ /* 0x000e640000002100 */
[----:B-1----:R-:W-:-:S02]  /*b9ae0*/  LOP3.LUT R3, R23, 0x7, RZ, 0xc0, !PT ;  /* 0x0000000717037812 */ /* 0x002fc400078ec0ff */
[----:B------:R-:W-:Y:S01]  /*b9af0*/  SHF.L.U32 R22, R23, 0x8, RZ ;  /* 0x0000000817167819 */ /* 0x000fe200000006ff */
        /* <DEDUP_REMOVED lines=8> */
[----:B0-----:R-:W4:Y:S01]  /*b9b80*/  LDL.LU.64 R24, [R1+0x50] ;  /* 0x0000500001187983 */ /* 0x001f220000300a00 */
[----:B------:R-:W2:Y:S02]  /*b9b90*/  LDL.LU.64 R14, [R1+0x2eb0] ;  /* 0x002eb000010e7983 */ /* 0x000ea40000300a00 */
[----:B------:R-:W2:Y:S02]  /*b9ba0*/  LDL.LU.64 R12, [R1+0x2ea8] ;  /* 0x002ea800010c7983 */ /* 0x000ea40000300a00 */
[----:B------:R-:W-:-:S05]  /*b9bb0*/  IMAD.SHL.U32 R3, R3, 0x10, RZ ;  /* 0x0000001003037824 */ /* 0x000fca00078e00ff */
[----:B------:R-:W-:-:S04]  /*b9bc0*/  LOP3.LUT R3, R3, 0xf00, R22, 0xf8, !PT ;  /* 0x00000f0003037812 */ /* 0x000fc800078ef816 */
[----:B------:R-:W-:Y:S01]  /*b9bd0*/  LOP3.LUT R3, R3, 0x10, R23, 0x78, !PT ;  /* 0x0000001003037812 */ /* 0x000fe200078e7817 */
[----:B------:R-:W-:Y:S03]  /*b9be0*/  STL.64 [R1+0x3a0], R8 ;  /* 0x0003a00801007387 */ /* 0x000fe60000100a00 */
[----:B------:R-:W-:Y:S01]  /*b9bf0*/  LOP3.LUT R3, R3, 0x60, RZ, 0x3c, !PT ;  /* 0x0000006003037812 */ /* 0x000fe200078e3cff */
[----:B------:R-:W-:Y:S04]  /*b9c00*/  STL.64 [R1+0x3a8], R10 ;  /* 0x0003a80a01007387 */ /* 0x000fe80000100a00 */
[----:B------:R-:W0:Y:S04]  /*b9c10*/  LDSM.16.M88.4 R8, [R3+0x60080] ;  /* 0x060080000308783b */ /* 0x000e280000000200 */
[----:B0-----:R-:W-:Y:S01]  /*b9c20*/  STL.64 [R1+0x2c80], R10 ;  /* 0x002c800a01007387 */ /* 0x001fe20000100a00 */
[----:B------:R0:W-:Y:S03]  /*b9c30*/  STL.64 [R1+0x2c78], R8 ;  /* 0x002c780801007387 */ /* 0x0001e60000100a00 */
[----:B0-----:R-:W3:Y:S01]  /*b9c40*/  LDL.LU.64 R8, [R1+0x30] ;  /* 0x0000300001087983 */ /* 0x001ee20000300a00 */
[----:B------:R-:W-:-:S02]  /*b9c50*/  MOV R11, R20 ;  /* 0x00000014000b7202 */ /* 0x000fc40000000f00 */
        /* <DEDUP_REMOVED lines=34> */
[----:B0-----:R-:W2:Y:S01]  /*b9e80*/  LDL.LU.64 R20, [R1+0x2e58] ;  /* 0x002e580001147983 */ /* 0x001ea20000300a00 */
[----:B------:R-:W-:Y:S01]  /*b9e90*/  STL.64 [R1+0x2dd8], R8 ;  /* 0x002dd80801007387 */ /* 0x000fe20000100a00 */
[C---:B--2---:R-:W-:Y:S02]  /*b9ea0*/  HMMA.16816.F32.BF16 R20, R12.reuse, R20, R16 ;  /* 0x000000140c14723c */ /* 0x044fe40000041810 */
[----:B------:R-:W2:Y:S11]  /*b9eb0*/  LDL.LU.64 R16, [R1+0x2e50] ;  /* 0x002e500001107983 */ /* 0x000eb60000300a00 */
[----:B------:R-:W-:Y:S10]  /*b9ec0*/  @!UPT UIADD3 URZ, URZ, URZ, URZ ;  /* 0x0000003f3f3ff290 */ /* 0x000ff4000fffe03f */
[----:B------:R0:W-:Y:S01]  /*b9ed0*/  STL.64 [R1+0x350], R20 ;  /* 0x0003501401007387 */ /* 0x0001e20000100a00 */
[----:B------:R1:W-:Y:S03]  /*b9ee0*/  STL.64 [R1+0x358], R22 ;  /* 0x0003581601007387 */ /* 0x0003e60000100a00 */
[----:B0-----:R-:W4:Y:S02]  /*b9ef0*/  LDL.LU.64 R20, [R1+0x2e48] ;  /* 0x002e480001147983 */ /* 0x001f240000300a00 */
[C---:B----4-:R-:W-:Y:S01]  /*b9f00*/  HMMA.16816.F32.BF16 R24, R12.reuse, R20, R24 ;  /* 0x000000140c18723c */ /* 0x050fe20000041818 */
[----:B------:R-:W-:Y:S11]  /*b9f10*/  MOV R3, R21 ;  /* 0x0000001500037202 */ /* 0x000ff60000000f00 */
[----:B------:R-:W-:Y:S11]  /*b9f20*/  @!UPT UIADD3 URZ, URZ, URZ, URZ ;  /* 0x0000003f3f3ff290 */ /* 0x000ff6000fffe03f */
[----:B------:R-:W-:Y:S01]  /*b9f30*/  STL.64 [R1+0x340], R24 ;  /* 0x0003401801007387 */ /* 0x000fe20000100a00 */
[----:B------:R0:W-:Y:S02]  /*b9f40*/  STL.64 [R1+0x348], R26 ;  /* 0x0003481a01007387 */ /* 0x0001e40000100a00 */
[----:B-1----:R-:W2:Y:S02]  /*b9f50*/  LDL.LU.64 R22, [R1+0x2e40] ;  /* 0x002e400001167983 */ /* 0x002ea40000300a00 */
[----:B0-----:R-:W-:Y:S02]  /*b9f60*/  IMAD.MOV.U32 R26, RZ, RZ, R20 ;  /* 0x000000ffff1a7224 */ /* 0x001fe400078e0014 */
        /* <DEDUP_REMOVED lines=10> */
[----:B------:R-:W3:Y:S01]  /*ba010*/  LDL.LU.64 R18, [R1+0x2e20] ;  /* 0x002e200001127983 */ /* 0x000ee20000300a00 */
[----:B------:R-:W3:Y:S02]  /*ba020*/  LDL.LU.64 R16, [R1+0x2e18] ;  /* 0x002e180001107983 */ /* 0x000ee40000300a00 */
[----:B------:R-:W-:Y:S02]  /*ba030*/  STL.64 [R1+0x2d88], R6 ;  /* 0x002d880601007387 */ /* 0x000fe40000100a00 */
[----:B------:R0:W-:Y:S01]  /*ba040*/  STL.64 [R1+0x2d80], R4 ;  /* 0x002d800401007387 */ /* 0x0001e20000100a00 */
[----:B--2---:R-:W-:Y:S11]  /*ba050*/  HMMA.16816.F32.BF16 R12, R12, R4, R20 ;  /* 0x000000040c0c723c */ /* 0x004ff60000041814 */
[----:B------:R-:W-:Y:S11]  /*ba060*/  @!UPT UIADD3 URZ, URZ, URZ, URZ ;  /* 0x0000003f3f3ff290 */ /* 0x000ff6000fffe03f */
[----:B------:R-:W-:Y:S01]  /*ba070*/  @!UPT UIADD3 URZ, URZ, URZ, URZ ;  /* 0x0000003f3f3ff290 */ /* 0x000fe2000fffe03f */
[----:B------:R-:W-:Y:S01]  /*ba080*/  STL.64 [R1+0x2d0], R12 ;  /* 0x0002d00c01007387 */ /* 0x000fe20000100a00 */
[----:B------:R-:W-:Y:S02]  /*ba090*/  STL.64 [R1+0x2d8], R14 ;  /* 0x0002d80e01007387 */ /* 0x000fe40000100a00 */
[----:B------:R-:W2:Y:S02]  /*ba0a0*/  LDL.LU R20, [R1+0xbd0] ;  /* 0x000bd00001147983 */ /* 0x000ea40000300800 */
[----:B------:R-:W2:Y:S01]  /*ba0b0*/  LDL.LU R21, [R1+0xbd4] ;  /* 0x000bd40001157983 */ /* 0x000ea20000300800 */
[----:B------:R-:W4:Y:S01]  /*ba0c0*/  LDL.LU R22, [R1+0xbd8] ;  /* 0x000bd80001167983 */ /* 0x000f220000300800 */
[----:B------:R-:W4:Y:S01]  /*ba0d0*/  LDL.LU R23, [R1+0xbdc] ;  /* 0x000bdc0001177983 */ /* 0x000f220000300800 */
[----:B0-----:R-:W-:Y:S02]  /*ba0e0*/  MOV R4, R9 ;  /* 0x0000000900047202 */ /* 0x001fe40000000f00 */
[----:B------:R-:W-:Y:S01]  /*ba0f0*/  MOV R5, R8 ;  /* 0x0000000800057202 */ /* 0x000fe20000000f00 */
[----:B----4-:R-:W-:Y:S01]  /*ba100*/  STL.64 [R1+0x2d98], R22 ;  /* 0x002d981601007387 */ /* 0x010fe20000100a00 */
[----:B--2---:R-:W-:Y:S02]  /*ba110*/  STL.64 [R1+0x2d90], R20 ;  /* 0x002d901401007387 */ /* 0x004fe40000100a00 */
[----:B------:R-:W2:Y:S01]  /*ba120*/  LDL.LU.64 R8, [R1+0x40] ;  /* 0x0000400001087983 */ /* 0x000ea20000300a00 */
[----:B------:R-:W-:Y:S01]  /*ba130*/  MOV R25, R10 ;  /* 0x0000000a00197202 */ /* 0x000fe20000000f00 */
[----:B------:R-:W-:Y:S01]  /*ba140*/  IMAD.MOV.U32 R24, RZ, RZ, R11 ;  /* 0x000000ffff187224 */ /* 0x000fe200078e000b */
[----:B--2---:R-:W-:Y:S01]  /*ba150*/  STL.64 [R1+0x2de8], R8 ;  /* 0x002de80801007387 */ /* 0x004fe20000100a00 */
[----:B------:R0:W-:Y:S03]  /*ba160*/  STL.64 [R1+0x2da0], R4 ;  /* 0x002da00401007387 */ /* 0x0001e60000100a00 */
[----:B0-----:R-:W2:Y:S01]  /*ba170*/  LDL.LU R4, [R1+0xbf0] ;  /* 0x000bf00001047983 */ /* 0x001ea20000300800 */
[----:B------:R-:W2:Y:S02]  /*ba180*/  LDL.LU R5, [R1+0xbf4] ;  /* 0x000bf40001057983 */ /* 0x000ea40000300800 */
        /* <DEDUP_REMOVED lines=12> */
[----:B----4-:R-:W-:Y:S01]  /*ba250*/  STL.64 [R1+0x2db0], R6 ;  /* 0x002db00601007387 */ /* 0x010fe20000100a00 */
[----:B------:R0:W-:Y:S03]  /*ba260*/  STL.64 [R1+0x2da8], R4 ;  /* 0x002da80401007387 */ /* 0x0001e60000100a00 */
[----:B0-----:R-:W2:Y:S01]  /*ba270*/  LDL.64 R4, [R1+0x20] ;  /* 0x0000200001047983 */ /* 0x001ea20000100a00 */
[----:B------:R-:W-:Y:S01]  /*ba280*/  MOV R21, R0 ;  /* 0x0000000000157202 */ /* 0x000fe20000000f00 */
[----:B------:R-:W-:-:S02]  /*ba290*/  IMAD.MOV.U32 R22, RZ, RZ, R2 ;  /* 0x000000ffff167224 */ /* 0x000fc400078e0002 */
[----:B--2---:R0:W-:Y:S04]  /*ba2a0*/  STL.64 [R1+0x2de0], R4 ;  /* 0x002de00401007387 */ /* 0x0041e80000100a00 */
[----:B0-----:R-:W2:Y:S01]  /*ba2b0*/  LDL.LU R4, [R1+0xc20] ;  /* 0x000c200001047983 */ /* 0x001ea20000300800 */
[----:B------:R-:W2:Y:S02]  /*ba2c0*/  LDL.LU R5, [R1+0xc24] ;  /* 0x000c240001057983 */ /* 0x000ea40000300800 */
[----:B------:R-:W2:Y:S02]  /*ba2d0*/  LDL.LU R6, [R1+0xc28] ;  /* 0x000c280001067983 */ /* 0x000ea40000300800 */
[----:B------:R-:W2:Y:S01]  /*ba2e0*/  LDL.LU R7, [R1+0xc2c] ;  /* 0x000c2c0001077983 */ /* 0x000ea20000300800 */
[----:B------:R-:W4:Y:S01]  /*ba2f0*/  LDL.LU R20, [R1+0xbe0] ;  /* 0x000be00001147983 */ /* 0x000f220000300800 */
[----:B------:R-:W2:Y:S02]  /*ba300*/  LDL.LU R0, [R1+0x2e14] ;  /* 0x002e140001007983 */ /* 0x000ea40000300800 */
[----:B------:R-:W2:Y:S02]  /*ba310*/  LDL.LU R2, [R1+0x2e10] ;  /* 0x002e100001027983 */ /* 0x000ea40000300800 */
[----:B------:R-:W2:Y:S02]  /*ba320*/  LDL.LU R23, [R1+0xbec] ;  /* 0x000bec0001177983 */ /* 0x000ea40000300800 */
[----:B------:R-:W-:-:S02]  /*ba330*/  IMAD.MOV.U32 R12, RZ, RZ, R26 ;  /* 0x000000ffff0c7224 */ /* 0x000fc400078e001a */
[----:B---3--:R-:W-:Y:S01]  /*ba340*/  HMMA.16816.F32.BF16 R24, R16, R24, R8 ;  /* 0x000000181018723c */ /* 0x008fe20000041808 */
[----:B--2---:R-:W-:Y:S01]  /*ba350*/  STL.64 [R1+0x2dc0], R22 ;  /* 0x002dc01601007387 */ /* 0x004fe20000100a00 */
[----:B----4-:R0:W-:Y:S03]  /*ba360*/  STL.64 [R1+0x2db8], R20 ;  /* 0x002db81401007387 */ /* 0x0101e60000100a00 */
[----:B0-----:R-:W2:Y:S01]  /*ba370*/  LDL.LU R20, [R1+0xc00] ;  /* 0x000c000001147983 */ /* 0x001ea20000300800 */
[----:B------:R-:W2:Y:S01]  /*ba380*/  LDL.LU R21, [R1+0xc04] ;  /* 0x000c040001157983 */ /* 0x000ea20000300800 */
[----:B------:R-:W-:Y:S02]  /*ba390*/  MOV R22, R0 ;  /* 0x0000000000167202 */ /* 0x000fe40000000f00 */
[----:B------:R-:W-:Y:S01]  /*ba3a0*/  MOV R23, R2 ;  /* 0x0000000200177202 */ /* 0x000fe20000000f00 */
[----:B------:R-:W3:Y:S01]  /*ba3b0*/  LDL.LU R0, [R1+0x2e0c] ;  /* 0x002e0c0001007983 */ /* 0x000ee20000300800 */
[----:B------:R-:W4:Y:S03]  /*ba3c0*/  LDL.LU R2, [R1+0x2e08] ;  /* 0x002e080001027983 */ /* 0x000f260000300800 */
[----:B------:R-:W-:Y:S04]  /*ba3d0*/  STL.64 [R1+0x2dd0], R22 ;  /* 0x002dd01601007387 */ /* 0x000fe80000100a00 */
[----:B--2---:R0:W-:Y:S04]  /*ba3e0*/  STL.64 [R1+0x2dc8], R20 ;  /* 0x002dc81401007387 */ /* 0x0041e80000100a00 */
[----:B0-----:R-:W2:Y:S01]  /*ba3f0*/  LDL.LU R20, [R1+0xc10] ;  /* 0x000c100001147983 */ /* 0x001ea20000300800 */
[----:B------:R-:W2:Y:S02]  /*ba400*/  LDL.LU R21, [R1+0xc14] ;  /* 0x000c140001157983 */ /* 0x000ea40000300800 */
[----:B------:R-:W2:Y:S02]  /*ba410*/  LDL.LU R22, [R1+0xc18] ;  /* 0x000c180001167983 */ /* 0x000ea40000300800 */
[----:B------:R-:W2:Y:S01]  /*ba420*/  LDL.LU R23, [R1+0xc1c] ;  /* 0x000c1c0001177983 */ /* 0x000ea20000300800 */
[----:B------:R-:W2:Y:S01]  /*ba430*/  LDL.LU.64 R10, [R1+0x2e00] ;  /* 0x002e0000010a7983 */ /* 0x000ea20000300a00 */
[----:B------:R-:W2:Y:S02]  /*ba440*/  LDL.LU.64 R8, [R1+0x2df8] ;  /* 0x002df80001087983 */ /* 0x000ea40000300a00 */
[----:B------:R0:W-:Y:S02]  /*ba450*/  STL.64 [R1+0x2c0], R24 ;  /* 0x0002c01801007387 */ /* 0x0001e40000100a00 */
[----:B0-----:R-:W2:Y:S01]  /*ba460*/  LDL.LU.64 R24, [R1+0x2df0] ;  /* 0x002df00001187983 */ /* 0x001ea20000300a00 */
[----:B---3--:R-:W-:Y:S01]  /*ba470*/  IMAD.MOV.U32 R15, RZ, RZ, R0 ;  /* 0x000000ffff0f7224 */ /* 0x008fe200078e0000 */
[----:B----4-:R-:W-:-:S02]  /*ba480*/  MOV R14, R2 ;  /* 0x00000002000e7202 */ /* 0x010fc40000000f00 */
[----:B------:R-:W-:Y:S01]  /*ba490*/  MOV R0, R27 ;  /* 0x0000001b00007202 */ /* 0x000fe20000000f00 */
[----:B------:R-:W-:-:S04]  /*ba4a0*/  MOV R2, R26 ;  /* 0x0000001a00027202 */ /* 0x000fc80000000f00 */
[----:B------:R-:W-:Y:S01]  /*ba4b0*/  STL [R1+0x266c], R0 ;  /* 0x00266c0001007387 */ /* 0x000fe20000100800 */
[----:B------:R-:W-:Y:S01]  /*ba4c0*/  STL [R1+0x2668], R2 ;  /* 0x0026680201007387 */ /* 0x000fe20000100800 */
[C---:B--2---:R-:W-:Y:S11]  /*ba4d0*/  HMMA.16816.F32.BF16 R8, R16.reuse, R24, R8 ;  /* 0x000000181008723c */ /* 0x044ff60000041808 */
[----:B------:R-:W-:Y:S11]  /*ba4e0*/  @!UPT UIADD3 URZ, URZ, URZ, URZ ;  /* 0x0000003f3f3ff290 */ /* 0x000ff6000fffe03f */
[----:B------:R-:W-:Y:S01]  /*ba4f0*/  @!UPT UIADD3 URZ, URZ, URZ, URZ ;  /* 0x0000003f3f3ff290 */ /* 0x000fe2000fffe03f */
[----:B------:R0:W-:Y:S01]  /*ba500*/  STL.64 [R1+0x2b0], R8 ;  /* 0x0002b00801007387 */ /* 0x0001e20000100a00 */
[----:B------:R-:W-:Y:S03]  /*ba510*/  STL.64 [R1+0x2b8], R10 ;  /* 0x0002b80a01007387 */ /* 0x000fe60000100a00 */
[----:B0-----:R-:W2:Y:S01]  /*ba520*/  LDL.LU.64 R8, [R1+0x2de8] ;  /* 0x002de80001087983 */ /* 0x001ea20000300a00 */
[----:B------:R-:W-:Y:S01]  /*ba530*/  MOV R13, R3 ;  /* 0x00000003000d7202 */ /* 0x000fe20000000f00 */
        /* <DEDUP_REMOVED lines=8> */
[C---:B---3--:R-:W-:Y:S01]  /*ba5c0*/  HMMA.16816.F32.BF16 R20, R16.reuse, R8, R20 ;  /* 0x000000081014723c */ /* 0x048fe20000041814 */
[----:B------:R-:W-:Y:S11]  /*ba5d0*/  MOV R2, R8 ;  /* 0x0000000800027202 */ /* 0x000ff60000000f00 */
[----:B------:R-:W-:Y:S11]  /*ba5e0*/  @!UPT UIADD3 URZ, URZ, URZ, URZ ;  /* 0x0000003f3f3ff290 */ /* 0x000ff6000fffe03f */
[----:B------:R-:W-:Y:S01]  /*ba5f0*/  STL.64 [R1+0x290], R20 ;  /* 0x0002901401007387 */ /* 0x000fe20000100a00 */
[----:B------:R0:W-:Y:S03]  /*ba600*/  STL.64 [R1+0x298], R22 ;  /* 0x0002981601007387 */ /* 0x0001e60000100a00 */
[----:B0-----:R-:W3:Y:S01]  /*ba610*/  LDL.LU.64 R22, [R1+0x2dd0] ;  /* 0x002dd00001167983 */ /* 0x001ee20000300a00 */
[----:B------:R-:W3:Y:S02]  /*ba620*/  LDL.LU.64 R20, [R1+0x2dc8] ;  /* 0x002dc80001147983 */ /* 0x000ee40000300a00 */
[----:B------:R-:W-:Y:S02]  /*ba630*/  IMAD.MOV.U32 R0, RZ, RZ, R9 ;  /* 0x000000ffff007224 */ /* 0x000fe400078e0009 */
[----:B------:R-:W4:Y:S01]  /*ba640*/  LDL.LU R8, [R1+0xb00] ;  /* 0x000b000001087983 */ /* 0x000f220000300800 */
[----:B------:R-:W4:Y:S01]  /*ba650*/  LDL.LU R9, [R1+0xb04] ;  /* 0x000b040001097983 */ /* 0x000f220000300800 */
[----:B------:R-:W4:Y:S01]  /*ba660*/  LDL.LU R10, [R1+0xb08] ;  /* 0x000b0800010a7983 */ /* 0x000f220000300800 */
[----:B-----5:R-:W-:Y:S01]  /*ba670*/  MOV R11, R29 ;  /* 0x0000001d000b7202 */ /* 0x020fe20000000f00 */
[----:B--2---:R-:W-:Y:S01]  /*ba680*/  MOV R29, R5 ;  /* 0x00000005001d7202 */ /* 0x004fe20000000f00 */
[C---:B---3--:R-:W-:Y:S03]  /*ba690*/  HMMA.16816.F32.BF16 R20, R16.reuse, R4, R20 ;  /* 0x000000041014723c */ /* 0x048fe60000041814 */
[----:B----4-:R-:W-:Y:S01]  /*ba6a0*/  STL.64 [R1+0x2cc0], R10 ;  /* 0x002cc00a01007387 */ /* 0x010fe20000100a00 */
[----:B------:R0:W-:Y:S02]  /*ba6b0*/  STL.64 [R1+0x2cb8], R8 ;  /* 0x002cb80801007387 */ /* 0x0001e40000100a00 */
[----:B0-----:R-:W-:Y:S01]  /*ba6c0*/  MOV R8, R6 ;  /* 0x0000000600087202 */ /* 0x001fe20000000f00 */
[----:B------:R-:W-:Y:S01]  /*ba6d0*/  IMAD.MOV.U32 R9, RZ, RZ, R3 ;  /* 0x000000ffff097224 */ /* 0x000fe200078e0003 */
[----:B------:R-:W-:Y:S11]  /*ba6e0*/  MOV R3, R4 ;  /* 0x0000000400037202 */ /* 0x000ff60000000f00 */
[----:B------:R-:W-:Y:S04]  /*ba6f0*/  @!UPT UIADD3 URZ, URZ, URZ, URZ ;  /* 0x0000003f3f3ff290 */ /* 0x000fe8000fffe03f */
[----:B------:R-:W-:Y:S01]  /*ba700*/  STL.64 [R1+0x280], R20 ;  /* 0x0002801401007387 */ /* 0x000fe20000100a00 */
[----:B------:R0:W-:Y:S03]  /*ba710*/  STL.64 [R1+0x288], R22 ;  /* 0x0002881601007387 */ /* 0x0001e60000100a00 */
[----:B0-----:R-:W2:Y:S01]  /*ba720*/  LDL.LU.64 R22, [R1+0x2dc0] ;  /* 0x002dc00001167983 */ /* 0x001ea20000300a00 */
[----:B------:R-:W2:Y:S02]  /*ba730*/  LDL.LU.64 R20, [R1+0x2db8] ;  /* 0x002db80001147983 */ /* 0x000ea40000300a00 */
[----:B------:R-:W3:Y:S02]  /*ba740*/  LDL.LU.64 R6, [R1+0x2db0] ;  /* 0x002db00001067983 */ /* 0x000ee40000300a00 */
[----:B------:R-:W3:Y:S02]  /*ba750*/  LDL.LU.64 R4, [R1+0x2da8] ;  /* 0x002da80001047983 */ /* 0x000ee40000300a00 */
[C---:B---3--:R-:W-:Y:S11]  /*ba760*/  HMMA.16816.F32.BF16 R4, R16.reuse, R12, R4 ;  /* 0x0000000c1004723c */ /* 0x048ff60000041804 */
[----:B------:R-:W-:Y:S11]  /*ba770*/  @!UPT UIADD3 URZ, URZ, URZ, URZ ;  /* 0x0000003f3f3ff290 */ /* 0x000ff6000fffe03f */
[----:B------:R-:W-:Y:S01]  /*ba780*/  @!UPT UIADD3 URZ, URZ, URZ, URZ ;  /* 0x0000003f3f3ff290 */ /* 0x000fe2000fffe03f */
[----:B------:R0:W-:Y:S01]  /*ba790*/  STL.64 [R1+0x270], R4 ;  /* 0x0002700401007387 */ /* 0x0001e20000100a00 */
[----:B------:R-:W-:Y:S03]  /*ba7a0*/  STL.64 [R1+0x278], R6 ;  /* 0x0002780601007387 */ /* 0x000fe60000100a00 */
[----:B0-----:R-:W2:Y:S01]  /*ba7b0*/  LDL.LU.64 R4, [R1+0x2da0] ;  /* 0x002da00001047983 */ /* 0x001ea20000300a00 */
[----:B------:R-:W-:Y:S02]  /*ba7c0*/  STL.64 [R1+0x2d40], R14 ;  /* 0x002d400e01007387 */ /* 0x000fe40000100a00 */
        /* <DEDUP_REMOVED lines=10> */
[----:B------:R0:W-:Y:S03]  /*ba870*/  STL.64 [R1+0x268], R6 ;  /* 0x0002680601007387 */ /* 0x0001e60000100a00 */
[----:B0-----:R-:W4:Y:S01]  /*ba880*/  LDL.LU.64 R6, [R1+0x2d88] ;  /* 0x002d880001067983 */ /* 0x001f220000300a00 */
[----:B------:R-:W2:Y:S02]  /*ba890*/  LDL.LU.64 R4, [R1+0x2d80] ;  /* 0x002d800001047983 */ /* 0x000ea40000300a00 */
[----:B--2---:R-:W-:Y:S01]  /*ba8a0*/  HMMA.16816.F32.BF16 R16, R16, R4, R20 ;  /* 0x000000041010723c */ /* 0x004fe20000041814 */
[----:B------:R-:W2:Y:S01]  /*ba8b0*/  LDL.LU.64 R22, [R1+0x2d78] ;  /* 0x002d780001167983 */ /* 0x000ea20000300a00 */
[----:B------:R-:W2:Y:S02]  /*ba8c0*/  LDL.LU.64 R20, [R1+0x2d70] ;  /* 0x002d700001147983 */ /* 0x000ea40000300a00 */
[----:B----4-:R-:W-:Y:S02]  /*ba8d0*/  STL.64 [R1+0x2d18], R6 ;  /* 0x002d180601007387 */ /* 0x010fe40000100a00 */
[----:B------:R0:W-:Y:S11]  /*ba8e0*/  STL.64 [R1+0x2d10], R4 ;  /* 0x002d100401007387 */ /* 0x0001f60000100a00 */
[----:B------:R-:W-:Y:S06]  /*ba8f0*/  @!UPT UIADD3 URZ, URZ, URZ, URZ ;  /* 0x0000003f3f3ff290 */ /* 0x000fec000fffe03f */
[----:B------:R1:W-:Y:S01]  /*ba900*/  STL.64 [R1+0x1c0], R16 ;  /* 0x0001c01001007387 */ /* 0x0003e20000100a00 */
[----:B------:R-:W-:Y:S02]  /*ba910*/  STL.64 [R1+0x1c8], R18 ;  /* 0x0001c81201007387 */ /* 0x000fe40000100a00 */
[----:B0-----:R-:W4:Y:S02]  /*ba920*/  LDL.LU.64 R4, [R1+0x60] ;  /* 0x0000600001047983 */ /* 0x001f240000300a00 */
[----:B-1----:R-:W-:Y:S01]  /*ba930*/  IMAD.MOV.U32 R16, RZ, RZ, R2 ;  /* 0x000000ffff107224 */ /* 0x002fe200078e0002 */
[----:B------:R-:W-:-:S05]  /*ba940*/  MOV R17, R0 ;  /* 0x0000000000117202 */ /* 0x000fca0000000f00 */
[----:B------:R0:W-:Y:S04]  /*ba950*/  STL.64 [R1+0x2d60], R16 ;  /* 0x002d601001007387 */ /* 0x0001e80000100a00 */
[----:B0-----:R-:W2:Y:S01]  /*ba960*/  LDL.LU R16, [R1+0xbc0] ;  /* 0x000bc00001107983 */ /* 0x001ea20000300800 */
[----:B------:R-:W2:Y:S02]  /*ba970*/  LDL.LU R17, [R1+0xbc4] ;  /* 0x000bc40001117983 */ /* 0x000ea40000300800 */
[----:B------:R-:W2:Y:S02]  /*ba980*/  LDL.LU R18, [R1+0xbc8] ;  /* 0x000bc80001127983 */ /* 0x000ea40000300800 */
[----:B------:R-:W2:Y:S01]  /*ba990*/  LDL.LU R19, [R1+0xbcc] ;  /* 0x000bcc0001137983 */ /* 0x000ea20000300800 */
[----:B----4-:R-:W-:Y:S01]  /*ba9a0*/  MOV R2, R4 ;  /* 0x0000000400027202 */ /* 0x010fe20000000f00 */
[----:B------:R-:W-:Y:S01]  /*ba9b0*/  IMAD.MOV.U32 R0, RZ, RZ, R5 ;  /* 0x000000ffff007224 */ /* 0x000fe200078e0005 */
[C---:B--2---:R-:W-:Y:S08]  /*ba9c0*/  HMMA.16816.F32.BF16 R16, R20.reuse, R4, R16 ;  /* 0x000000041410723c */ /* 0x044ff00000041810 */
[----:B---3--:R-:W-:Y:S11]  /*ba9d0*/  HMMA.16816.F32.BF16 R4, R20, R24, R12 ;  /* 0x000000181404723c */ /* 0x008ff6000004180c */
[----:B------:R-:W-:Y:S04]  /*ba9e0*/  @!UPT UIADD3 URZ, URZ, URZ, URZ ;  /* 0x0000003f3f3ff290 */ /* 0x000fe8000fffe03f */
[----:B------:R0:W-:Y:S01]  /*ba9f0*/  STL.64 [R1+0x1b0], R16 ;  /* 0x0001b01001007387 */ /* 0x0001e20000100a00 */
[----:B------:R1:W-:Y:S03]  /*baa00*/  STL.64 [R1+0x1b8], R18 ;  /* 0x0001b81201007387 */ /* 0x0003e60000100a00 */
[----:B0-----:R-:W2:Y:S01]  /*baa10*/  LDL.LU R16, [R1+0xba0] ;  /* 0x000ba00001107983 */ /* 0x001ea20000300800 */
[----:B------:R-:W2:Y:S02]  /*baa20*/  LDL.LU R17, [R1+0xba4] ;  /* 0x000ba40001117983 */ /* 0x000ea40000300800 */
[----:B-1----:R-:W2:Y:S02]  /*baa30*/  LDL.LU R18, [R1+0xba8] ;  /* 0x000ba80001127983 */ /* 0x002ea40000300800 */
[----:B------:R-:W2:Y:S01]  /*baa40*/  LDL.LU R19, [R1+0xbac] ;  /* 0x000bac0001137983 */ /* 0x000ea20000300800 */
[----:B------:R0:W-:Y:S01]  /*baa50*/  STL.64 [R1+0x1a0], R4 ;  /* 0x0001a00401007387 */ /* 0x0001e20000100a00 */
[----:B------:R-:W-:Y:S03]  /*baa60*/  STL.64 [R1+0x1a8], R6 ;  /* 0x0001a80601007387 */ /* 0x000fe60000100a00 */
[----:B0-----:R-:W3:Y:S01]  /*baa70*/  LDL.LU.64 R4, [R1] ;  /* 0x0000000001047983 */ /* 0x001ee20000300a00 */
[----:B------:R-:W-:-:S02]  /*baa80*/  MOV R11, R24 ;  /* 0x00000018000b7202 */ /* 0x000fc40000000f00 */
[----:B------:R-:W-:Y:S01]  /*baa90*/  MOV R10, R25 ;  /* 0x00000019000a7202 */ /* 0x000fe20000000f00 */
[----:B---3--:R0:W-:Y:S01]  /*baaa0*/  STL.64 [R1+0x2d30], R4 ;  /* 0x002d300401007387 */ /* 0x0081e20000100a00 */
[----:B------:R-:W3:Y:S02]  /*baab0*/  LDL.LU R24, [R1+0xb50] ;  /* 0x000b500001187983 */ /* 0x000ee40000300800 */
[----:B------:R-:W3:Y:S02]  /*baac0*/  LDL.LU R25, [R1+0xb54] ;  /* 0x000b540001197983 */ /* 0x000ee40000300800 */
[----:B------:R-:W4:Y:S01]  /*baad0*/  LDL.LU R26, [R1+0xb58] ;  /* 0x000b5800011a7983 */ /* 0x000f220000300800 */
[----:B------:R-:W4:Y:S04]  /*baae0*/  LDL.LU R27, [R1+0xb5c] ;  /* 0x000b5c00011b7983 */ /* 0x000f280000300800 */
[----:B0-----:R-:W5:Y:S01]  /*baaf0*/  LDL.LU R4, [R1+0xb70] ;  /* 0x000b700001047983 */ /* 0x001f620000300800 */
[----:B------:R-:W5:Y:S02]  /*bab00*/  LDL.LU R5, [R1+0xb74] ;  /* 0x000b740001057983 */ /* 0x000f640000300800 */
[----:B------:R-:W3:Y:S02]  /*bab10*/  LDL.LU R6, [R1+0xb78] ;  /* 0x000b780001067983 */ /* 0x000ee40000300800 */
[----:B------:R-:W3:Y:S01]  /*bab20*/  LDL.LU R7, [R1+0xb7c] ;  /* 0x000b7c0001077983 */ /* 0x000ee20000300800 */
[----:B--2---:R-:W-:Y:S01]  /*bab30*/  HMMA.16816.F32.BF16 R16, R20, R8, R16 ;  /* 0x000000081410723c */ /* 0x004fe20000041810 */
[----:B------:R-:W-:Y:S01]  /*bab40*/  IMAD.MOV.U32 R12, RZ, RZ, R3 ;  /* 0x000000ffff0c7224 */ /* 0x000fe200078e0003 */
[----:B------:R-:W-:Y:S01]  /*bab50*/  MOV R13, R29 ;  /* 0x0000001d000d7202 */ /* 0x000fe20000000f00 */
[----:B---3--:R-:W-:Y:S01]  /*bab60*/  STL.64 [R1+0x2d50], R6 ;  /* 0x002d500601007387 */ /* 0x008fe20000100a00 */
[----:B-----5:R-:W-:Y:S02]  /*bab70*/  STL.64 [R1+0x2d48], R4 ;  /* 0x002d480401007387 */ /* 0x020fe40000100a00 */
[----:B------:R-:W2:Y:S02]  /*bab80*/  LDL.LU R3, [R1+0x2d6c] ;  /* 0x002d6c0001037983 */ /* 0x000ea40000300800 */
[----:B------:R-:W3:Y:S01]  /*bab90*/  LDL.LU R29, [R1+0x2d68] ;  /* 0x002d6800011d7983 */ /* 0x000ee20000300800 */
[----:B------:R0:W-:Y:S04]  /*baba0*/  STL.64 [R1+0x2d58], R12 ;  /* 0x002d580c01007387 */ /* 0x0001e80000100a00 */
[----:B0-----:R-:W5:Y:S01]  /*babb0*/  LDL.LU R12, [R1+0xb90] ;  /* 0x000b9000010c7983 */ /* 0x001f620000300800 */
[----:B------:R-:W5:Y:S02]  /*babc0*/  LDL.LU R13, [R1+0xb94] ;  /* 0x000b9400010d7983 */ /* 0x000f640000300800 */
[----:B------:R-:W5:Y:S02]  /*babd0*/  LDL.LU R14, [R1+0xb98] ;  /* 0x000b9800010e7983 */ /* 0x000f640000300800 */
[----:B------:R-:W5:Y:S01]  /*babe0*/  LDL.LU R15, [R1+0xb9c] ;  /* 0x000b9c00010f7983 */ /* 0x000f620000300800 */
[----:B------:R-:W2:Y:S01]  /*babf0*/  LDL.LU R4, [R1+0xb80] ;  /* 0x000b800001047983 */ /* 0x000ea20000300800 */
[----:B------:R-:W2:Y:S02]  /*bac00*/  LDL.LU R5, [R1+0xb84] ;  /* 0x000b840001057983 */ /* 0x000ea40000300800 */
[----:B------:R-:W2:Y:S02]  /*bac10*/  LDL.LU R6, [R1+0xb88] ;  /* 0x000b880001067983 */ /* 0x000ea40000300800 */
[----:B------:R-:W2:Y:S01]  /*bac20*/  LDL.LU R7, [R1+0xb8c] ;  /* 0x000b8c0001077983 */ /* 0x000ea20000300800 */
[----:B----4-:R-:W-:Y:S01]  /*bac30*/  STL.64 [R1+0x2d28], R26 ;  /* 0x002d281a01007387 */ /* 0x010fe20000100a00 */
[----:B------:R0:W-:Y:S03]  /*bac40*/  STL.64 [R1+0x2d20], R24 ;  /* 0x002d201801007387 */ /* 0x0001e60000100a00 */
[----:B0-----:R-:W4:Y:S01]  /*bac50*/  LDL.LU R24, [R1+0xb60] ;  /* 0x000b600001187983 */ /* 0x001f220000300800 */
[----:B------:R-:W4:Y:S02]  /*bac60*/  LDL.LU R25, [R1+0xb64] ;  /* 0x000b640001197983 */ /* 0x000f240000300800 */
[----:B------:R-:W4:Y:S02]  /*bac70*/  LDL.LU R26, [R1+0xb68] ;  /* 0x000b6800011a7983 */ /* 0x000f240000300800 */
[----:B------:R-:W4:Y:S01]  /*bac80*/  LDL.LU R27, [R1+0xb6c] ;  /* 0x000b6c00011b7983 */ /* 0x000f220000300800 */
[----:B------:R0:W-:Y:S01]  /*bac90*/  STL.64 [R1+0x190], R16 ;  /* 0x0001901001007387 */ /* 0x0001e20000100a00 */
[----:B------:R-:W-:Y:S03]  /*baca0*/  STL.64 [R1+0x198], R18 ;  /* 0x0001981201007387 */ /* 0x000fe60000100a00 */
[----:B0-----:R-:W5:Y:S01]  /*bacb0*/  LDL.LU.64 R16, [R1+0x2d60] ;  /* 0x002d600001107983 */ /* 0x001f620000300a00 */
[----:B------:R0:W-:Y:S02]  /*bacc0*/  STL.64 [R1+0x2cd0], R8 ;  /* 0x002cd00801007387 */ /* 0x0001e40000100a00 */
[----:B0-----:R-:W-:Y:S01]  /*bacd0*/  MOV R8, R11 ;  /* 0x0000000b00087202 */ /* 0x001fe20000000f00 */
[----:B------:R-:W-:-:S05]  /*bace0*/  IMAD.MOV.U32 R9, RZ, RZ, R10 ;  /* 0x000000ffff097224 */ /* 0x000fca00078e000a */
        /* <DEDUP_REMOVED lines=23> */
[----:B------:R-:W2:Y:S02]  /*bae60*/  LDL.LU R18, [R1+0xb48] ;  /* 0x000b480001127983 */ /* 0x000ea40000300800 */
[----:B------:R-:W2:Y:S01]  /*bae70*/  LDL.LU R19, [R1+0xb4c] ;  /* 0x000b4c0001137983 */ /* 0x000ea20000300800 */
[----:B------:R-:W5:Y:S01]  /*bae80*/  LDL.LU.64 R6, [R1+0x2d50] ;  /* 0x002d500001067983 */ /* 0x000f620000300a00 */
[----:B------:R-:W5:Y:S11]  /*bae90*/  LDL.LU.64 R4, [R1+0x2d48] ;  /* 0x002d480001047983 */ /* 0x000f760000300a00 */
[----:B------:R-:W-:Y:S02]  /*baea0*/  STL.64 [R1+0x170], R12 ;  /* 0x0001700c01007387 */ /* 0x000fe40000100a00 */
[----:B------:R0:W-:Y:S02]  /*baeb0*/  STL.64 [R1+0x178], R14 ;  /* 0x0001780e01007387 */ /* 0x0001e40000100a00 */
[----:B0-----:R-:W2:Y:S01]  /*baec0*/  LDL.LU.64 R14, [R1+0x2d40] ;  /* 0x002d4000010e7983 */ /* 0x001ea20000300a00 */
[----:B------:R-:W5:Y:S02]  /*baed0*/  LDL.LU.64 R12, [R1+0x2d38] ;  /* 0x002d3800010c7983 */ /* 0x000f640000300a00 */
[C---:B-----5:R-:W-:Y:S11]  /*baee0*/  HMMA.16816.F32.BF16 R4, R20.reuse, R12, R4 ;  /* 0x0000000c1404723c */ /* 0x060ff60000041804 */
[----:B------:R-:W-:Y:S11]  /*baef0*/  @!UPT UIADD3 URZ, URZ, URZ, URZ ;  /* 0x0000003f3f3ff290 */ /* 0x000ff6000fffe03f */
[----:B------:R-:W-:Y:S01]  /*baf00*/  @!UPT UIADD3 URZ, URZ, URZ, URZ ;  /* 0x0000003f3f3ff290 */ /* 0x000fe2000fffe03f */
[----:B------:R0:W-:Y:S01]  /*baf10*/  STL.64 [R1+0x160], R4 ;  /* 0x0001600401007387 */ /* 0x0001e20000100a00 */
[----:B------:R-:W-:Y:S03]  /*baf20*/  STL.64 [R1+0x168], R6 ;  /* 0x0001680601007387 */ /* 0x000fe60000100a00 */
[----:B0-----:R-:W4:Y:S01]  /*baf30*/  LDL.LU.64 R4, [R1+0x2d30] ;  /* 0x002d300001047983 */ /* 0x001f220000300a00 */
[----:B------:R-:W-:Y:S02]  /*baf40*/  MOV R8, R2 ;  /* 0x0000000200087202 */ /* 0x000fe40000000f00 */
[----:B------:R-:W-:Y:S01]  /*baf50*/  MOV R9, R0 ;  /* 0x0000000000097202 */ /* 0x000fe20000000f00 */
        /* <DEDUP_REMOVED lines=8> */
[----:B------:R-:W5:Y:S02]  /*bafe0*/  LDL.LU.64 R6, [R1+0x2d18] ;  /* 0x002d180001067983 */ /* 0x000f640000300a00 */
[----:B------:R-:W4:Y:S02]  /*baff0*/  LDL.LU.64 R4, [R1+0x2d10] ;  /* 0x002d100001047983 */ /* 0x000f240000300a00 */
[----:B----4-:R-:W-:Y:S01]  /*bb000*/  HMMA.16816.F32.BF16 R20, R20, R4, R24 ;  /* 0x000000041414723c */ /* 0x010fe20000041818 */
[----:B------:R-:W2:Y:S01]  /*bb010*/  LDL.LU.64 R26, [R1+0x2d08] ;  /* 0x002d0800011a7983 */ /* 0x000ea20000300a00 */
[----:B------:R-:W2:Y:S02]  /*bb020*/  LDL.LU.64 R24, [R1+0x2d00] ;  /* 0x002d000001187983 */ /* 0x000ea40000300a00 */
[----:B-----5:R-:W-:Y:S02]  /*bb030*/  STL.64 [R1+0x2c90], R6 ;  /* 0x002c900601007387 */ /* 0x020fe40000100a00 */
[----:B------:R0:W-:Y:S11]  /*bb040*/  STL.64 [R1+0x2c88], R4 ;  /* 0x002c880401007387 */ /* 0x0001f60000100a00 */
[----:B------:R-:W-:Y:S06]  /*bb050*/  @!UPT UIADD3 URZ, URZ, URZ, URZ ;  /* 0x0000003f3f3ff290 */ /* 0x000fec000fffe03f */
[----:B------:R1:W-:Y:S01]  /*bb060*/  STL.64 [R1+0xf0], R20 ;  /* 0x0000f01401007387 */ /* 0x0003e20000100a00 */
[----:B------:R4:W-:Y:S02]  /*bb070*/  STL.64 [R1+0xf8], R22 ;  /* 0x0000f81601007387 */ /* 0x0009e40000100a00 */
[----:B0-----:R-:W5:Y:S02]  /*bb080*/  LDL.LU R4, [R1+0xb10] ;  /* 0x000b100001047983 */ /* 0x001f640000300800 */
[----:B------:R-:W5:Y:S01]  /*bb090*/  LDL.LU R5, [R1+0xb14] ;  /* 0x000b140001057983 */ /* 0x000f620000300800 */
[----:B-1----:R-:W3:Y:S01]  /*bb0a0*/  LDL.LU.64 R20, [R1+0x20] ;  /* 0x0000200001147983 */ /* 0x002ee20000300a00 */
[----:B----4-:R-:W4:Y:S01]  /*bb0b0*/  LDL.64 R22, [R1+0x28] ;  /* 0x0000280001167983 */ /* 0x010f220000100a00 */
[C---:B--2---:R-:W-:Y:S02]  /*bb0c0*/  HMMA.16816.F32.BF16 R8, R24.reuse, R8, R16 ;  /* 0x000000081808723c */ /* 0x044fe40000041810 */
[----:B------:R-:W2:Y:S01]  /*bb0d0*/  LDL.LU.64 R18, [R1+0x2cf8] ;  /* 0x002cf80001127983 */ /* 0x000ea20000300a00 */
[----:B------:R-:W2:Y:S11]  /*bb0e0*/  LDL.LU.64 R16, [R1+0x2cf0] ;  /* 0x002cf00001107983 */ /* 0x000eb60000300a00 */
[----:B------:R-:W-:Y:S09]  /*bb0f0*/  @!UPT UIADD3 URZ, URZ, URZ, URZ ;  /* 0x0000003f3f3ff290 */ /* 0x000ff2000fffe03f */
[----:B------:R0:W-:Y:S01]  /*bb100*/  STL.64 [R1+0xe0], R8 ;  /* 0x0000e00801007387 */ /* 0x0001e20000100a00 */
[----:B------:R2:W-:Y:S03]  /*bb110*/  STL.64 [R1+0xe8], R10 ;  /* 0x0000e80a01007387 */ /* 0x0005e60000100a00 */
[----:B0-----:R-:W2:Y:S02]  /*bb120*/  LDL.LU.64 R8, [R1+0x2ce8] ;  /* 0x002ce80001087983 */ /* 0x001ea40000300a00 */
[----:B--2---:R-:W-:Y:S02]  /*bb130*/  HMMA.16816.F32.BF16 R8, R24, R8, R16 ;  /* 0x000000081808723c */ /* 0x004fe40000041810 */
[----:B------:R-:W2:Y:S01]  /*bb140*/  LDL.LU.64 R18, [R1+0x2ce0] ;  /* 0x002ce00001127983 */ /* 0x000ea20000300a00 */
[----:B------:R-:W2:Y:S11]  /*bb150*/  LDL.LU.64 R16, [R1+0x2cd8] ;  /* 0x002cd80001107983 */ /* 0x000eb60000300a00 */
[----:B------:R-:W-:Y:S09]  /*bb160*/  @!UPT UIADD3 URZ, URZ, URZ, URZ ;  /* 0x0000003f3f3ff290 */ /* 0x000ff2000fffe03f */
[----:B------:R0:W-:Y:S04]  /*bb170*/  STL.64 [R1+0xd0], R8 ;  /* 0x0000d00801007387 */ /* 0x0001e80000100a00 */
[----:B0-----:R-:W2:Y:S01]  /*bb180*/  LDL.LU.64 R8, [R1+0x2cd0] ;  /* 0x002cd00001087983 */ /* 0x001ea20000300a00 */
[----:B------:R-:W-:Y:S01]  /*bb190*/  IMAD.MOV.U32 R7, RZ, RZ, R3 ;  /* 0x000000ffff077224 */ /* 0x000fe200078e0003 */
[----:B---3--:R-:W-:Y:S02]  /*bb1a0*/  MOV R6, R29 ;  /* 0x0000001d00067202 */ /* 0x008fe40000000f00 */
[----:B------:R-:W-:Y:S01]  /*bb1b0*/  MOV R3, R11 ;  /* 0x0000000b00037202 */ /* 0x000fe20000000f00 */
[----:B------:R-:W-:-:S04]  /*bb1c0*/  MOV R29, R10 ;  /* 0x0000000a001d7202 */ /* 0x000fc80000000f00 */
[----:B------:R-:W-:Y:S01]  /*bb1d0*/  STL [R1+0x2508], R3 ;  /* 0x0025080301007387 */ /* 0x000fe20000100800 */
[----:B------:R-:W-:Y:S01]  /*bb1e0*/  STL [R1+0x2504], R29 ;  /* 0x0025041d01007387 */ /* 0x000fe20000100800 */
[C---:B--2---:R-:W-:Y:S02]  /*bb1f0*/  HMMA.16816.F32.BF16 R8, R24.reuse, R8, R16 ;  /* 0x000000081808723c */ /* 0x044fe40000041810 */
[----:B------:R-:W5:Y:S11]  /*bb200*/  LDL.LU.64 R16, [R1+0x2cc8] ;  /* 0x002cc80001107983 */ /* 0x000f760000300a00 */
[----:B------:R-:W-:Y:S10]  /*bb210*/  @!UPT UIADD3 URZ, URZ, URZ, URZ ;  /* 0x0000003f3f3ff290 */ /* 0x000ff4000fffe03f */
[----:B------:R-:W-:Y:S01]  /*bb220*/  STL.64 [R1+0xc0], R8 ;  /* 0x0000c00801007387 */ /* 0x000fe20000100a00 */
[----:B------:R0:W-:Y:S03]  /*bb230*/  STL.64 [R1+0xc8], R10 ;  /* 0x0000c80a01007387 */ /* 0x0001e60000100a00 */
[----:B0-----:R-:W2:Y:S01]  /*bb240*/  LDL.LU.64 R10, [R1+0x2cc0] ;  /* 0x002cc000010a7983 */ /* 0x001ea20000300a00 */
[----:B------:R-:W2:Y:S01]  /*bb250*/  LDL.LU.64 R8, [R1+0x2cb8] ;  /* 0x002cb80001087983 */ /* 0x000ea20000300a00 */
[C---:B-----5:R-:W-:Y:S11]  /*bb260*/  HMMA.16816.F32.BF16 R4, R24.reuse, R16, R4 ;  /* 0x000000101804723c */ /* 0x060ff60000041804 */
[----:B------:R-:W-:Y:S11]  /*bb270*/  @!UPT UIADD3 URZ, URZ, URZ, URZ ;  /* 0x0000003f3f3ff290 */ /* 0x000ff6000fffe03f */
[----:B------:R-:W-:Y:S01]  /*bb280*/  @!UPT UIADD3 URZ, URZ, URZ, URZ ;  /* 0x0000003f3f3ff290 */ /* 0x000fe2000fffe03f */
[----:B------:R2:W-:Y:S01]  /*bb290*/  STL.64 [R1+0xb0], R4 ;  /* 0x0000b00401007387 */ /* 0x0005e20000100a00 */
[----:B------:R-:W-:Y:S01]  /*bb2a0*/  IMAD.MOV.U32 R3, RZ, RZ, R6 ;  /* 0x000000ffff037224 */ /* 0x000fe200078e0006 */
[----:B------:R-:W-:Y:S02]  /*bb2b0*/  MOV R29, R7 ;  /* 0x00000007001d7202 */ /* 0x000fe40000000f00 */
[----:B--2---:R-:W-:Y:S03]  /*bb2c0*/  HMMA.16816.F32.BF16 R4, R24, R20, R8 ;  /* 0x000000141804723c */ /* 0x004fe60000041808 */
[----:B------:R-:W-:Y:S01]  /*bb2d0*/  STL [R1+0x256c], R29 ;  /* 0x00256c1d01007387 */ /* 0x000fe20000100800 */
[----:B------:R-:W-:Y:S02]  /*bb2e0*/  STL [R1+0x2568], R3 ;  /* 0x0025680301007387 */ /* 0x000fe40000100800 */
[----:B----4-:R0:W-:Y:S02]  /*bb2f0*/  STL.64 [R1+0x2c20], R22 ;  /* 0x002c201601007387 */ /* 0x0101e40000100a00 */
[----:B------:R-:W2:Y:S11]  /*bb300*/  LDL.LU R20, [R1+0x9d0] ;  /* 0x0009d00001147983 */ /* 0x000eb60000300800 */
[----:B------:R-:W-:Y:S04]  /*bb310*/  @!UPT UIADD3 URZ, URZ, URZ, URZ ;  /* 0x0000003f3f3ff290 */ /* 0x000fe8000fffe03f */
[----:B------:R-:W-:Y:S01]  /*bb320*/  STL.64 [R1+0xa0], R4 ;  /* 0x0000a00401007387 */ /* 0x000fe20000100a00 */
[----:B------:R-:W-:Y:S02]  /*bb330*/  STL.64 [R1+0xa8], R6 ;  /* 0x0000a80601007387 */ /* 0x000fe40000100a00 */
[----:B------:R-:W2:Y:S02]  /*bb340*/  LDL.LU R21, [R1+0x9d4] ;  /* 0x0009d40001157983 */ /* 0x000ea40000300800 */
[----:B0-----:R-:W3:Y:S01]  /*bb350*/  LDL.LU R22, [R1+0x9d8] ;  /* 0x0009d80001167983 */ /* 0x001ee20000300800 */
[----:B------:R-:W3:Y:S04]  /*bb360*/  LDL.LU R23, [R1+0x9dc] ;  /* 0x0009dc0001177983 */ /* 0x000ee80000300800 */
[----:B---3--:R0:W-:Y:S01]  /*bb370*/  STL.64 [R1+0x2c30], R22 ;  /* 0x002c301601007387 */ /* 0x0081e20000100a00 */
[----:B--2---:R-:W-:Y:S03]  /*bb380*/  STL.64 [R1+0x2c28], R20 ;  /* 0x002c281401007387 */ /* 0x004fe60000100a00 */
[----:B0-----:R-:W2:Y:S04]  /*bb390*/  LDL R22, [R1+0x48] ;  /* 0x0000480001167983 */ /* 0x001ea80000100800 */
[----:B------:R-:W2:Y:S04]  /*bb3a0*/  LDL R23, [R1+0x4c] ;  /* 0x00004c0001177983 */ /* 0x000ea80000100800 */
[----:B--2---:R0:W-:Y:S04]  /*bb3b0*/  STL.64 [R1+0x2c48], R22 ;  /* 0x002c481601007387 */ /* 0x0041e80000100a00 */
[----:B0-----:R-:W2:Y:S04]  /*bb3c0*/  LDL R22, [R1+0x58] ;  /* 0x0000580001167983 */ /* 0x001ea80000100800 */
[----:B------:R-:W2:Y:S04]  /*bb3d0*/  LDL R23, [R1+0x5c] ;  /* 0x00005c0001177983 */ /* 0x000ea80000100800 */
[----:B--2---:R-:W-:Y:S01]  /*bb3e0*/  STL.64 [R1+0x2c98], R22 ;  /* 0x002c981601007387 */ /* 0x004fe20000100a00 */
[----:B------:R-:W2:Y:S02]  /*bb3f0*/  LDL.LU R8, [R1+0xa20] ;  /* 0x000a200001087983 */ /* 0x000ea40000300800 */
[----:B------:R-:W2:Y:S02]  /*bb400*/  LDL.LU R9, [R1+0xa24] ;  /* 0x000a240001097983 */ /* 0x000ea40000300800 */
[----:B------:R-:W3:Y:S01]  /*bb410*/  LDL.LU R10, [R1+0xa28] ;  /* 0x000a2800010a7983 */ /* 0x000ee20000300800 */
[----:B------:R-:W3:Y:S01]  /*bb420*/  LDL.LU R11, [R1+0xa2c] ;  /* 0x000a2c00010b7983 */ /* 0x000ee20000300800 */
[----:B------:R-:W-:-:S03]  /*bb430*/  MOV R18, R28 ;  /* 0x0000001c00127202 */ /* 0x000fc60000000f00 */
        /* <DEDUP_REMOVED lines=13> */
[----:B------:R-:W2:Y:S02]  /*bb510*/  LDL.LU R19, [R1+0x9bc] ;  /* 0x0009bc0001137983 */ /* 0x000ea40000300800 */
[----:B--2---:R-:W-:Y:S01]  /*bb520*/  STL.64 [R1+0x2c40], R18 ;  /* 0x002c401201007387 */ /* 0x004fe20000100a00 */
[----:B----4-:R0:W-:Y:S03]  /*bb530*/  STL.64 [R1+0x2c38], R16 ;  /* 0x002c381001007387 */ /* 0x0101e60000100a00 */
[----:B0-----:R-:W2:Y:S01]  /*bb540*/  LDL.LU R16, [R1+0x9f0] ;  /* 0x0009f00001107983 */ /* 0x001ea20000300800 */
[----:B------:R-:W2:Y:S02]  /*bb550*/  LDL.LU R17, [R1+0x9f4] ;  /* 0x0009f40001117983 */ /* 0x000ea40000300800 */
[----:B------:R-:W4:Y:S01]  /*bb560*/  LDL.LU R18, [R1+0x9f8] ;  /* 0x0009f80001127983 */ /* 0x000f220000300800 */
[----:B-----5:R-:W-:-:S02]  /*bb570*/  MOV R19, R28 ;  /* 0x0000001c00137202 */ /* 0x020fc40000000f00 */
[----:B------:R-:W5:Y:S01]  /*bb580*/  LDL.LU R28, [R1+0x2cb0] ;  /* 0x002cb000011c7983 */ /* 0x000f620000300800 */
[C---:B------:R-:W-:Y:S01]  /*bb590*/  HMMA.16816.F32.BF16 R8, R24.reuse, R12, R8 ;  /* 0x0000000c1808723c */ /* 0x040fe20000041808 */
[----:B------:R-:W-:Y:S01]  /*bb5a0*/  MOV R4, R2 ;  /* 0x0000000200047202 */ /* 0x000fe20000000f00 */
[----:B------:R-:W-:Y:S01]  /*bb5b0*/  IMAD.MOV.U32 R5, RZ, RZ, R0 ;  /* 0x000000ffff057224 */ /* 0x000fe200078e0000 */
[----:B----4-:R-:W-:Y:S01]  /*bb5c0*/  STL.64 [R1+0x2c58], R18 ;  /* 0x002c581201007387 */ /* 0x010fe20000100a00 */
[----:B--2---:R0:W-:Y:S03]  /*bb5d0*/  STL.64 [R1+0x2c50], R16 ;  /* 0x002c501001007387 */ /* 0x0041e60000100a00 */
[----:B0-----:R-:W2:Y:S01]  /*bb5e0*/  LDL.LU R16, [R1+0xa00] ;  /* 0x000a000001107983 */ /* 0x001ea20000300800 */
[----:B------:R-:W2:Y:S02]  /*bb5f0*/  LDL.LU R17, [R1+0xa04] ;  /* 0x000a040001117983 */ /* 0x000ea40000300800 */
[----:B------:R-:W4:Y:S02]  /*bb600*/  LDL.LU R18, [R1+0xa08] ;  /* 0x000a080001127983 */ /* 0x000f240000300800 */
[----:B------:R-:W4:Y:S01]  /*bb610*/  LDL.LU R19, [R1+0xa0c] ;  /* 0x000a0c0001137983 */ /* 0x000f220000300800 */
[----:B---3--:R-:W-:Y:S11]  /*bb620*/  HMMA.16816.F32.BF16 R4, R24, R4, R20 ;  /* 0x000000041804723c */ /* 0x008ff60000041814 */
[----:B------:R-:W-:Y:S01]  /*bb630*/  IMAD.MOV.U32 R29, RZ, RZ, R10 ;  /* 0x000000ffff1d7224 */ /* 0x000fe200078e000a */
[----:B------:R-:W-:Y:S01]  /*bb640*/  MOV R3, R11 ;  /* 0x0000000b00037202 */ /* 0x000fe20000000f00 */
[----:B----4-:R0:W-:Y:S01]  /*bb650*/  STL.64 [R1+0x2c68], R18 ;  /* 0x002c681201007387 */ /* 0x0101e20000100a00 */
[----:B--2---:R-:W-:Y:S03]  /*bb660*/  STL.64 [R1+0x2c60], R16 ;  /* 0x002c601001007387 */ /* 0x004fe60000100a00 */
[----:B0-----:R-:W2:Y:S04]  /*bb670*/  LDL R18, [R1+0x68] ;  /* 0x0000680001127983 */ /* 0x001ea80000100800 */
[----:B------:R-:W2:Y:S01]  /*bb680*/  LDL R19, [R1+0x6c] ;  /* 0x00006c0001137983 */ /* 0x000ea20000100800 */
[----:B------:R0:W-:Y:S02]  /*bb690*/  STL.64 [R1+0x90], R8 ;  /* 0x0000900801007387 */ /* 0x0001e40000100a00 */
[----:B------:R-:W3:Y:S01]  /*bb6a0*/  LDL.LU.64 R10, [R1+0x2ca8] ;  /* 0x002ca800010a7983 */ /* 0x000ee20000300a00 */
[----:B0-----:R-:W3:Y:S01]  /*bb6b0*/  LDL.LU.64 R8, [R1+0x2ca0] ;  /* 0x002ca00001087983 */ /* 0x001ee20000300a00 */
[----:B------:R0:W-:Y:S02]  /*bb6c0*/  STL.64 [R1+0x2c70], R14 ;  /* 0x002c700e01007387 */ /* 0x0001e40000100a00 */
[----:B------:R-:W2:Y:S02]  /*bb6d0*/  LDL.LU R12, [R1+0xa10] ;  /* 0x000a1000010c7983 */ /* 0x000ea40000300800 */
[----:B------:R-:W2:Y:S01]  /*bb6e0*/  LDL.LU R13, [R1+0xa14] ;  /* 0x000a1400010d7983 */ /* 0x000ea20000300800 */
[----:B0-----:R-:W2:Y:S01]  /*bb6f0*/  LDL.LU R14, [R1+0xa18] ;  /* 0x000a1800010e7983 */ /* 0x001ea20000300800 */
[----:B------:R-:W-:Y:S02]  /*bb700*/  STL [R1+0x25a4], R3 ;  /* 0x0025a40301007387 */ /* 0x000fe40000100800 */
[----:B------:R-:W-:Y:S02]  /*bb710*/  STL [R1+0x25a0], R29 ;  /* 0x0025a01d01007387 */ /* 0x000fe40000100800 */
[----:B------:R-:W4:Y:S01]  /*bb720*/  LDL.LU.64 R22, [R1+0x2c98] ;  /* 0x002c980001167983 */ /* 0x000f220000300a00 */
[----:B-----5:R-:W-:Y:S01]  /*bb730*/  MOV R15, R28 ;  /* 0x0000001c000f7202 */ /* 0x020fe20000000f00 */
[----:B------:R-:W-:Y:S01]  /*bb740*/  STL.64 [R1+0x80], R4 ;  /* 0x0000800401007387 */ /* 0x000fe20000100a00 */
[----:B------:R0:W-:Y:S02]  /*bb750*/  STL [R1+0x88], R6 ;  /* 0x0000880601007387 */ /* 0x0001e40000100800 */
[----:B------:R-:W-:-:S02]  /*bb760*/  IMAD.MOV.U32 R28, RZ, RZ, R7 ;  /* 0x000000ffff1c7224 */ /* 0x000fc400078e0007 */
[----:B0-----:R-:W5:Y:S01]  /*bb770*/  LDL.LU.64 R6, [R1+0x2c90] ;  /* 0x002c900001067983 */ /* 0x001f620000300a00 */
[----:B------:R-:W3:Y:S02]  /*bb780*/  LDL.LU.64 R4, [R1+0x2c88] ;  /* 0x002c880001047983 */ /* 0x000ee40000300a00 */
[----:B------:R-:W-:Y:S01]  /*bb790*/  STL [R1+0x26e8], R28 ;  /* 0x0026e81c01007387 */ /* 0x000fe20000100800 */
[----:B---3--:R-:W-:Y:S01]  /*bb7a0*/  HMMA.16816.F32.BF16 R24, R24, R4, R8 ;  /* 0x000000041818723c */ /* 0x008fe20000041808 */
[----:B------:R-:W2:Y:S01]  /*bb7b0*/  LDL.LU.64 R10, [R1+0x2c80] ;  /* 0x002c8000010a7983 */ /* 0x000ea20000300a00 */
[----:B------:R-:W2:Y:S11]  /*bb7c0*/  LDL.LU.64 R8, [R1+0x2c78] ;  /* 0x002c780001087983 */ /* 0x000eb60000300a00 */
[----:B------:R-:W-:Y:S11]  /*bb7d0*/  @!UPT UIADD3 URZ, URZ, URZ, URZ ;  /* 0x0000003f3f3ff290 */ /* 0x000ff6000fffe03f */
[----:B------:R-:W-:Y:S02]  /*bb7e0*/  MOV R29, R27 ;  /* 0x0000001b001d7202 */ /* 0x000fe40000000f00 */
[----:B------:R-:W-:Y:S01]  /*bb7f0*/  MOV R3, R26 ;  /* 0x0000001a00037202 */ /* 0x000fe20000000f00 */
[----:B------:R-:W-:Y:S01]  /*bb800*/  STL.64 [R1+0x70], R24 ;  /* 0x0000701801007387 */ /* 0x000fe20000100a00 */
[----:B------:R-:W3:Y:S02]  /*bb810*/  LDL R26, [R1+0x38] ;  /* 0x00003800011a7983 */ /* 0x000ee40000100800 */
[----:B------:R-:W3:Y:S02]  /*bb820*/  LDL R27, [R1+0x3c] ;  /* 0x00003c00011b7983 */ /* 0x000ee40000100800 */
[----:B------:R-:W-:Y:S01]  /*bb830*/  STL [R1+0x26f0], R29 ;  /* 0x0026f01d01007387 */ /* 0x000fe20000100800 */
[----:B------:R-:W-:Y:S01]  /*bb840*/  STL [R1+0x26ec], R3 ;  /* 0x0026ec0301007387 */ /* 0x000fe20000100800 */
[----:B--2---:R-:W-:Y:S03]  /*bb850*/  HMMA.16816.F32.BF16 R16, R8, R18, R12 ;  /* 0x000000120810723c */ /* 0x004fe6000004180c */
[----:B------:R-:W2:Y:S11]  /*bb860*/  LDL.LU.64 R14, [R1+0x2c70] ;  /* 0x002c7000010e7983 */ /* 0x000eb60000300a00 */
[----:B------:R-:W-:Y:S09]  /*bb870*/  @!UPT UIADD3 URZ, URZ, URZ, URZ ;  /* 0x0000003f3f3ff290 */ /* 0x000ff2000fffe03f */
[----:B------:R-:W-:Y:S01]  /*bb880*/  STL.64 [R1+0x670], R16 ;  /* 0x0006701001007387 */ /* 0x000fe20000100a00 */
[----:B------:R0:W-:Y:S03]  /*bb890*/  STL.64 [R1+0x678], R18 ;  /* 0x0006781201007387 */ /* 0x0001e60000100a00 */
[----:B0-----:R-:W4:Y:S01]  /*bb8a0*/  LDL.LU.64 R18, [R1+0x2c68] ;  /* 0x002c680001127983 */ /* 0x001f220000300a00 */
[----:B------:R-:W4:Y:S03]  /*bb8b0*/  LDL.LU.64 R16, [R1+0x2c60] ;  /* 0x002c600001107983 */ /* 0x000f260000300a00 */
[----:B------:R-:W0:Y:S02]  /*bb8c0*/  S2R R0, SR_TID.X ;  /* 0x0000000000007919 */ /* 0x000e240000002100 */
[----:B0-----:R-:W-:-:S04]  /*bb8d0*/  LOP3.LUT R21, R0, 0x7, RZ, 0xc0, !PT ;  /* 0x0000000700157812 */ /* 0x001fc800078ec0ff */
[----:B------:R-:W-:Y:S02]  /*bb8e0*/  SHF.L.U32 R5, R21, 0x4, RZ ;  /* 0x0000000415057819 */ /* 0x000fe400000006ff */
[C---:B----4-:R-:W-:Y:S01]  /*bb8f0*/  HMMA.16816.F32.BF16 R20, R8.reuse, R22, R16 ;  /* 0x000000160814723c */ /* 0x050fe20000041810 */
[----:B------:R-:W4:Y:S01]  /*bb900*/  LDL.LU.64 R18, [R1+0x2c58] ;  /* 0x002c580001127983 */ /* 0x000f220000300a00 */
[----:B------:R-:W4:Y:S11]  /*bb910*/  LDL.LU.64 R16, [R1+0x2c50] ;  /* 0x002c500001107983 */ /* 0x000f360000300a00 */
[----:B------:R-:W-:Y:S10]  /*bb920*/  @!UPT UIADD3 URZ, URZ, URZ, URZ ;  /* 0x0000003f3f3ff290 */ /* 0x000ff4000fffe03f */
[----:B------:R-:W-:Y:S01]  /*bb930*/  STL.64 [R1+0x640], R20 ;  /* 0x0006401401007387 */ /* 0x000fe20000100a00 */
[----:B------:R0:W-:Y:S03]  /*bb940*/  STL.64 [R1+0x648], R22 ;  /* 0x0006481601007387 */ /* 0x0001e60000100a00 */
[----:B0-----:R-:W4:Y:S02]  /*bb950*/  LDL.LU.64 R22, [R1+0x2c48] ;  /* 0x002c480001167983 */ /* 0x001f240000300a00 */
[----:B----4-:R-:W-:Y:S02]  /*bb960*/  HMMA.16816.F32.BF16 R20, R8, R22, R16 ;  /* 0x000000160814723c */ /* 0x010fe40000041810 */
[----:B------:R-:W2:Y:S01]  /*bb970*/  LDL.LU.64 R18, [R1+0x2c40] ;  /* 0x002c400001127983 */ /* 0x000ea20000300a00 */
[----:B------:R-:W2:Y:S11]  /*bb980*/  LDL.LU.64 R16, [R1+0x2c38] ;  /* 0x002c380001107983 */ /* 0x000eb60000300a00 */
[----:B------:R-:W-:Y:S09]  /*bb990*/  @!UPT UIADD3 URZ, URZ, URZ, URZ ;  /* 0x0000003f3f3ff290 */ /* 0x000ff2000fffe03f */
[----:B------:R-:W-:Y:S01]  /*bb9a0*/  STL.64 [R1+0x610], R20 ;  /* 0x0006101401007387 */ /* 0x000fe20000100a00 */
[----:B------:R0:W-:Y:S03]  /*bb9b0*/  STL.64 [R1+0x618], R22 ;  /* 0x0006181601007387 */ /* 0x0001e60000100a00 */
[----:B0-----:R-:W3:Y:S01]  /*bb9c0*/  LDL.LU.64 R22, [R1+0x2c30] ;  /* 0x002c300001167983 */ /* 0x001ee20000300a00 */
[----:B------:R-:W3:Y:S02]  /*bb9d0*/  LDL.LU.64 R20, [R1+0x2c28] ;  /* 0x002c280001147983 */ /* 0x000ee40000300a00 */
[----:B------:R-:W-:-:S05]  /*bb9e0*/  IMAD.SHL.U32 R2, R0, 0x100, RZ ;  /* 0x0000010000027824 */ /* 0x000fca00078e00ff */
[----:B------:R-:W-:-:S04]  /*bb9f0*/  LOP3.LUT R5, R5, 0xf00, R2, 0xf8, !PT ;  /* 0x00000f0005057812 */ /* 0x000fc800078ef802 */
[----:B------:R-:W-:-:S04]  /*bba00*/  LOP3.LUT R5, R5, 0x10, R0, 0x78, !PT ;  /* 0x0000001005057812 */ /* 0x000fc800078e7800 */
[----:B------:R-:W-:Y:S01]  /*bba10*/  LOP3.LUT R5, R5, 0x60, RZ, 0x3c, !PT ;  /* 0x0000006005057812 */ /* 0x000fe200078e3cff */
[C---:B---3--:R-:W-:Y:S01]  /*bba20*/  HMMA.16816.F32.BF16 R24, R8.reuse, R26, R20 ;  /* 0x0000001a0818723c */ /* 0x048fe20000041814 */
[----:B------:R-:W3:Y:S11]  /*bba30*/  LDL.LU.64 R22, [R1+0x2c20] ;  /* 0x002c200001167983 */ /* 0x000ef60000300a00 */
        /* <DEDUP_REMOVED lines=9> */
[----:B------:R-:W4:Y:S01]  /*bbad0*/  LDL.LU R27, [R1+0x9cc] ;  /* 0x0009cc00011b7983 */ /* 0x000f220000300800 */
[----:B--2---:R-:W-:Y:S01]  /*bbae0*/  HMMA.16816.F32.BF16 R16, R8, R14, R16 ;  /* 0x0000000e0810723c */ /* 0x004fe20000041810 */
[----:B---3--:R-:W-:Y:S01]  /*bbaf0*/  MOV R2, R22 ;  /* 0x0000001600027202 */ /* 0x008fe20000000f00 */
[----:B------:R-:W-:-:S06]  /*bbb00*/  IMAD.MOV.U32 R0, RZ, RZ, R23 ;  /* 0x000000ffff007224 */ /* 0x000fcc00078e0017 */
[----:B----4-:R-:W-:Y:S01]  /*bbb10*/  HMMA.16816.F32.BF16 R24, R8, R22, R24 ;  /* 0x000000160818723c */ /* 0x010fe20000041818 */
[----:B------:R-:W0:Y:S11]  /*bbb20*/  LDSM.16.M88.4 R20, [R5+0x62080] ;  /* 0x062080000514783b */ /* 0x000e360000000200 */
[----:B------:R-:W-:Y:S11]  /*bbb30*/  @!UPT UIADD3 URZ, URZ, URZ, URZ ;  /* 0x0000003f3f3ff290 */ /* 0x000ff6000fffe03f */
[----:B------:R-:W-:Y:S01]  /*bbb40*/  STL.64 [R1+0x540], R24 ;  /* 0x0005401801007387 */ /* 0x000fe20000100a00 */
[----:B------:R-:W-:Y:S03]  /*bbb50*/  STL.64 [R1+0x548], R26 ;  /* 0x0005481a01007387 */ /* 0x000fe60000100a00 */
[----:B0-----:R0:W-:Y:S01]  /*bbb60*/  STL.64 [R1+0x2b78], R22 ;  /* 0x002b781601007387 */ /* 0x0011e20000100a00 */
[----:B------:R-:W-:Y:S03]  /*bbb70*/  STL.64 [R1+0x2b70], R20 ;  /* 0x002b701401007387 */ /* 0x000fe60000100a00 */
[----:B0-----:R-:W2:Y:S01]  /*bbb80*/  LDL.64 R22, [R1+0x8] ;  /* 0x0000080001167983 */ /* 0x001ea20000100a00 */
[----:B------:R-:W2:Y:S02]  /*bbb90*/  LDL.LU R12, [R1+0x9a0] ;  /* 0x0009a000010c7983 */ /* 0x000ea40000300800 */
[----:B------:R-:W-:Y:S02]  /*bbba0*/  STL.64 [R1+0x530], R16 ;  /* 0x0005301001007387 */ /* 0x000fe40000100a00 */
[----:B------:R-:W-:Y:S02]  /*bbbb0*/  STL.64 [R1+0x538], R18 ;  /* 0x0005381201007387 */ /* 0x000fe40000100a00 */
[----:B------:R-:W0:Y:S04]  /*bbbc0*/  LDSM.16.M88.4 R16, [R5+0x63080] ;  /* 0x063080000510783b */ /* 0x000e280000000200 */
[----:B------:R-:W2:Y:S01]  /*bbbd0*/  LDL.LU R13, [R1+0x9a4] ;  /* 0x0009a400010d7983 */ /* 0x000ea20000300800 */
[----:B------:R-:W2:Y:S02]  /*bbbe0*/  LDL.LU R14, [R1+0x9a8] ;  /* 0x0009a800010e7983 */ /* 0x000ea40000300800 */
[----:B------:R-:W2:Y:S01]  /*bbbf0*/  LDL.LU R15, [R1+0x9ac] ;  /* 0x0009ac00010f7983 */ /* 0x000ea20000300800 */
[----:B0-----:R-:W-:Y:S01]  /*bbc00*/  STL.64 [R1+0x2ae0], R18 ;  /* 0x002ae01201007387 */ /* 0x001fe20000100a00 */
[----:B------:R0:W-:Y:S03]  /*bbc10*/  STL.64 [R1+0x2ad8], R16 ;  /* 0x002ad81001007387 */ /* 0x0001e60000100a00 */
[----:B0-----:R-:W3:Y:S01]  /*bbc20*/  LDL.LU R16, [R1+0x8f0] ;  /* 0x0008f00001107983 */ /* 0x001ee20000300800 */
[----:B------:R-:W3:Y:S02]  /*bbc30*/  LDL.LU R17, [R1+0x8f4] ;  /* 0x0008f40001117983 */ /* 0x000ee40000300800 */
[----:B------:R-:W4:Y:S02]  /*bbc40*/  LDL.LU R18, [R1+0x8f8] ;  /* 0x0008f80001127983 */ /* 0x000f240000300800 */
[----:B------:R-:W4:Y:S02]  /*bbc50*/  LDL.LU R19, [R1+0x8fc] ;  /* 0x0008fc0001137983 */ /* 0x000f240000300800 */
[----:B----4-:R-:W-:Y:S01]  /*bbc60*/  STL.64 [R1+0x2b90], R18 ;  /* 0x002b901201007387 */ /* 0x010fe20000100a00 */
[----:B---3--:R0:W-:Y:S03]  /*bbc70*/  STL.64 [R1+0x2b88], R16 ;  /* 0x002b881001007387 */ /* 0x0081e60000100a00 */
[----:B0-----:R-:W3:Y:S01]  /*bbc80*/  LDL.LU R16, [R1+0x910] ;  /* 0x0009100001107983 */ /* 0x001ee20000300800 */
[----:B------:R-:W3:Y:S01]  /*bbc90*/  LDL.LU R17, [R1+0x914] ;  /* 0x0009140001117983 */ /* 0x000ee20000300800 */
[----:B-----5:R-:W-:-:S02]  /*bbca0*/  MOV R18, R6 ;  /* 0x0000000600127202 */ /* 0x020fc40000000f00 */
[----:B------:R-:W-:Y:S01]  /*bbcb0*/  MOV R19, R7 ;  /* 0x0000000700137202 */ /* 0x000fe20000000f00 */
[----:B------:R-:W4:Y:S01]  /*bbcc0*/  LDL.LU R6, [R1+0x2c1c] ;  /* 0x002c1c0001067983 */ /* 0x000f220000300800 */
[----:B------:R-:W5:Y:S03]  /*bbcd0*/  LDL.LU R7, [R1+0x2c18] ;  /* 0x002c180001077983 */ /* 0x000f660000300800 */
[----:B------:R-:W-:Y:S04]  /*bbce0*/  STL.64 [R1+0x2ba0], R18 ;  /* 0x002ba01201007387 */ /* 0x000fe80000100a00 */
[----:B---3--:R0:W-:Y:S04]  /*bbcf0*/  STL.64 [R1+0x2b98], R16 ;  /* 0x002b981001007387 */ /* 0x0081e80000100a00 */
        /* <DEDUP_REMOVED lines=8> */
[----:B--2---:R0:W-:Y:S01]  /*bbd80*/  STL.64 [R1+0x2bb0], R18 ;  /* 0x002bb01201007387 */ /* 0x0041e20000100a00 */
[----:B---3--:R-:W-:Y:S03]  /*bbd90*/  STL.64 [R1+0x2ba8], R16 ;  /* 0x002ba81001007387 */ /* 0x008fe60000100a00 */
[----:B0-----:R-:W2:Y:S04]  /*bbda0*/  LDL.64 R18, [R1+0x38] ;  /* 0x0000380001127983 */ /* 0x001ea80000100a00 */
[----:B--2---:R0:W-:Y:S04]  /*bbdb0*/  STL.64 [R1+0x2bc0], R18 ;  /* 0x002bc01201007387 */ /* 0x0041e80000100a00 */
[----:B0-----:R-:W2:Y:S01]  /*bbdc0*/  LDL.64 R18, [R1+0x48] ;  /* 0x0000480001127983 */ /* 0x001ea20000100a00 */
[----:B------:R-:W-:Y:S03]  /*bbdd0*/  HMMA.16816.F32.BF16 R12, R8, R22, R12 ;  /* 0x00000016080c723c */ /* 0x000fe6000004180c */
[----:B--2---:R0:W-:Y:S04]  /*bbde0*/  STL.64 [R1+0x2bc8], R18 ;  /* 0x002bc81201007387 */ /* 0x0041e80000100a00 */
[----:B0-----:R-:W2:Y:S04]  /*bbdf0*/  LDL.64 R18, [R1+0x58] ;  /* 0x0000580001127983 */ /* 0x001ea80000100a00 */
[----:B--2---:R0:W-:Y:S04]  /*bbe00*/  STL.64 [R1+0x2be0], R18 ;  /* 0x002be01201007387 */ /* 0x0041e80000100a00 */
[----:B0-----:R-:W2:Y:S01]  /*bbe10*/  LDL.64 R18, [R1+0x68] ;  /* 0x0000680001127983 */ /* 0x001ea20000100a00 */
[----:B------:R5:W-:Y:S02]  /*bbe20*/  STL.64 [R1+0x2bb8], R22 ;  /* 0x002bb81601007387 */ /* 0x000be40000100a00 */
[----:B------:R-:W3:Y:S05]  /*bbe30*/  LDL.LU R20, [R1+0x940] ;  /* 0x0009400001147983 */ /* 0x000eea0000300800 */
[----:B------:R-:W-:Y:S01]  /*bbe40*/  STL.64 [R1+0x510], R12 ;  /* 0x0005100c01007387 */ /* 0x000fe20000100a00 */
[----:B------:R-:W-:Y:S01]  /*bbe50*/  STL.64 [R1+0x518], R14 ;  /* 0x0005180e01007387 */ /* 0x000fe20000100a00 */
[----:B------:R-:W3:Y:S02]  /*bbe60*/  LDL.LU R21, [R1+0x944] ;  /* 0x0009440001157983 */ /* 0x000ee40000300800 */
[----:B------:R-:W0:Y:S04]  /*bbe70*/  LDSM.16.M88.4 R12, [R5+0x64080] ;  /* 0x06408000050c783b */ /* 0x000e280000000200 */
[----:B-----5:R-:W-:Y:S01]  /*bbe80*/  IMAD.MOV.U32 R22, RZ, RZ, R7 ;  /* 0x000000ffff167224 */ /* 0x020fe200078e0007 */
[----:B----4-:R-:W-:Y:S01]  /*bbe90*/  MOV R23, R6 ;  /* 0x0000000600177202 */ /* 0x010fe20000000f00 */
[----:B------:R-:W4:Y:S01]  /*bbea0*/  LDL.LU R7, [R1+0x2c14] ;  /* 0x002c140001077983 */ /* 0x000f220000300800 */
[----:B------:R-:W5:Y:S03]  /*bbeb0*/  LDL.LU R6, [R1+0x2c10] ;  /* 0x002c100001067983 */ /* 0x000f660000300800 */
[----:B------:R-:W-:Y:S04]  /*bbec0*/  STL.64 [R1+0x2bd8], R22 ;  /* 0x002bd81601007387 */ /* 0x000fe80000100a00 */
[----:B---3--:R1:W-:Y:S04]  /*bbed0*/  STL.64 [R1+0x2bd0], R20 ;  /* 0x002bd01401007387 */ /* 0x0083e80000100a00 */
[----:B-1----:R-:W3:Y:S01]  /*bbee0*/  LDL.LU R20, [R1+0x970] ;  /* 0x0009700001147983 */ /* 0x002ee20000300800 */
[----:B------:R-:W3:Y:S02]  /*bbef0*/  LDL.LU R21, [R1+0x974] ;  /* 0x0009740001157983 */ /* 0x000ee40000300800 */
[----:B------:R-:W2:Y:S02]  /*bbf00*/  LDL.LU R22, [R1+0x978] ;  /* 0x0009780001167983 */ /* 0x000ea40000300800 */
[----:B------:R-:W2:Y:S02]  /*bbf10*/  LDL.LU R23, [R1+0x97c] ;  /* 0x00097c0001177983 */ /* 0x000ea40000300800 */
[----:B--2---:R5:W-:Y:S01]  /*bbf20*/  STL.64 [R1+0x2bf0], R22 ;  /* 0x002bf01601007387 */ /* 0x004be20000100a00 */
[----:B---3--:R1:W-:Y:S01]  /*bbf30*/  STL.64 [R1+0x2be8], R20 ;  /* 0x002be81401007387 */ /* 0x0083e20000100a00 */
[----:B-----5:R-:W-:-:S02]  /*bbf40*/  MOV R22, R6 ;  /* 0x0000000600167202 */ /* 0x020fc40000000f00 */
[----:B-1----:R-:W2:Y:S01]  /*bbf50*/  LDL.LU R20, [R1+0x980] ;  /* 0x0009800001147983 */ /* 0x002ea20000300800 */
[----:B------:R-:W2:Y:S02]  /*bbf60*/  LDL.LU R21, [R1+0x984] ;  /* 0x0009840001157983 */ /* 0x000ea40000300800 */
[----:B------:R-:W3:Y:S02]  /*bbf70*/  LDL.LU R6, [R1+0x2c0c] ;  /* 0x002c0c0001067983 */ /* 0x000ee40000300800 */
[----:B----4-:R-:W-:Y:S02]  /*bbf80*/  IMAD.MOV.U32 R23, RZ, RZ, R7 ;  /* 0x000000ffff177224 */ /* 0x010fe400078e0007 */
[----:B------:R-:W3:Y:S01]  /*bbf90*/  LDL.LU R7, [R1+0x2c08] ;  /* 0x002c080001077983 */ /* 0x000ee20000300800 */
[----:B0-----:R-:W-:Y:S02]  /*bbfa0*/  STL.64 [R1+0x2a70], R14 ;  /* 0x002a700e01007387 */ /* 0x001fe40000100a00 */
[----:B------:R0:W-:Y:S02]  /*bbfb0*/  STL.64 [R1+0x2a68], R12 ;  /* 0x002a680c01007387 */ /* 0x0001e40000100a00 */
[----:B0-----:R-:W4:Y:S01]  /*bbfc0*/  LDL.LU R12, [R1+0x950] ;  /* 0x00095000010c7983 */ /* 0x001f220000300800 */
[----:B------:R-:W4:Y:S02]  /*bbfd0*/  LDL.LU R13, [R1+0x954] ;  /* 0x00095400010d7983 */ /* 0x000f240000300800 */
[----:B------:R-:W4:Y:S02]  /*bbfe0*/  LDL.LU R14, [R1+0x958] ;  /* 0x00095800010e7983 */ /* 0x000f240000300800 */
[----:B------:R-:W4:Y:S01]  /*bbff0*/  LDL.LU R15, [R1+0x95c] ;  /* 0x00095c00010f7983 */ /* 0x000f220000300800 */
[----:B---3--:R-:W-:Y:S01]  /*bc000*/  HMMA.16816.F32.BF16 R8, R8, R6, R24 ;  /* 0x000000060808723c */ /* 0x008fe20000041818 */
[----:B------:R-:W2:Y:S01]  /*bc010*/  LDL.LU.64 R26, [R1+0x2c00] ;  /* 0x002c0000011a7983 */ /* 0x000ea20000300a00 */
[----:B------:R-:W2:Y:S02]  /*bc020*/  LDL.LU.64 R24, [R1+0x2bf8] ;  /* 0x002bf80001187983 */ /* 0x000ea40000300a00 */
[----:B------:R-:W-:Y:S02]  /*bc030*/  STL [R1+0x2b84], R6 ;  /* 0x002b840601007387 */ /* 0x000fe40000100800 */
[----:B------:R-:W-:Y:S11]  /*bc040*/  STL [R1+0x2b80], R7 ;  /* 0x002b800701007387 */ /* 0x000ff60000100800 */
[----:B------:R-:W-:Y:S06]  /*bc050*/  @!UPT UIADD3 URZ, URZ, URZ, URZ ;  /* 0x0000003f3f3ff290 */ /* 0x000fec000fffe03f */
[----:B------:R-:W-:Y:S01]  /*bc060*/  STL.64 [R1+0x4d0], R8 ;  /* 0x0004d00801007387 */ /* 0x000fe20000100a00 */
[----:B------:R-:W-:Y:S02]  /*bc070*/  STL.64 [R1+0x4d8], R10 ;  /* 0x0004d80a01007387 */ /* 0x000fe40000100a00 */
[----:B------:R-:W0:Y:S04]  /*bc080*/  LDSM.16.M88.4 R8, [R5+0x65080] ;  /* 0x065080000508783b */ /* 0x000e280000000200 */
[----:B------:R-:W-:Y:S01]  /*bc090*/  IMAD.MOV.U32 R4, RZ, RZ, R18 ;  /* 0x000000ffff047224 */ /* 0x000fe200078e0012 */
[----:B------:R-:W-:Y:S01]  /*bc0a0*/  MOV R3, R19 ;  /* 0x0000001300037202 */ /* 0x000fe20000000f00 */
[----:B0-----:R-:W-:Y:S01]  /*bc0b0*/  STL.64 [R1+0x29e8], R10 ;  /* 0x0029e80a01007387 */ /* 0x001fe20000100a00 */
[----:B------:R-:W-:Y:S01]  /*bc0c0*/  STL.64 [R1+0x29e0], R8 ;  /* 0x0029e00801007387 */ /* 0x000fe20000100a00 */
        /* <DEDUP_REMOVED lines=16> */
[----:B------:R-:W4:Y:S02]  /*bc1d0*/  LDL.LU.64 R18, [R1+0x2bc8] ;  /* 0x002bc80001127983 */ /* 0x000f240000300a00 */
[C---:B----4-:R-:W-:Y:S11]  /*bc1e0*/  HMMA.16816.F32.BF16 R12, R24.reuse, R18, R12 ;  /* 0x00000012180c723c */ /* 0x050ff6000004180c */
[----:B------:R-:W-:Y:S11]  /*bc1f0*/  @!UPT UIADD3 URZ, URZ, URZ, URZ ;  /* 0x0000003f3f3ff290 */ /* 0x000ff6000fffe03f */
[----:B------:R-:W-:Y:S01]  /*bc200*/  @!UPT UIADD3 URZ, URZ, URZ, URZ ;  /* 0x0000003f3f3ff290 */ /* 0x000fe2000fffe03f */
[----:B------:R0:W-:Y:S01]  /*bc210*/  STL.64 [R1+0x760], R12 ;  /* 0x0007600c01007387 */ /* 0x0001e20000100a00 */
[----:B------:R-:W-:Y:S01]  /*bc220*/  STL.64 [R1+0x768], R14 ;  /* 0x0007680e01007387 */ /* 0x000fe20000100a00 */
[----:B0-----:R-:W-:Y:S02]  /*bc230*/  MOV R13, R18 ;  /* 0x00000012000d7202 */ /* 0x001fe40000000f00 */
[----:B------:R-:W-:Y:S02]  /*bc240*/  MOV R12, R19 ;  /* 0x00000013000c7202 */ /* 0x000fe40000000f00 */
        /* <DEDUP_REMOVED lines=20> */
[----:B0-----:R-:W3:Y:S02]  /*bc390*/  LDL.64 R10, [R1+0x18] ;  /* 0x00001800010a7983 */ /* 0x001ee40000100a00 */
[C---:B---3--:R-:W-:Y:S11]  /*bc3a0*/  HMMA.16816.F32.BF16 R16, R24.reuse, R10, R16 ;  /* 0x0000000a1810723c */ /* 0x048ff60000041810 */
        /* <DEDUP_REMOVED lines=13> */
[----:B-1----:R-:W3:Y:S02]  /*bc480*/  LDL.LU R18, [R1+0x828] ;  /* 0x0008280001127983 */ /* 0x002ee40000300800 */
[----:B------:R-:W3:Y:S01]  /*bc490*/  LDL.LU R19, [R1+0x82c] ;  /* 0x00082c0001137983 */ /* 0x000ee20000300800 */
[----:B------:R-:W-:-:S02]  /*bc4a0*/  MOV R8, R23 ;  /* 0x0000001700087202 */ /* 0x000fc40000000f00 */
[----:B------:R-:W-:Y:S02]  /*bc4b0*/  MOV R9, R22 ;  /* 0x0000001600097202 */ /* 0x000fe40000000f00 */
[----:B------:R-:W-:Y:S01]  /*bc4c0*/  MOV R6, R10 ;  /* 0x0000000a00067202 */ /* 0x000fe20000000f00 */
[----:B------:R-:W-:Y:S01]  /*bc4d0*/  IMAD.MOV.U32 R7, RZ, RZ, R11 ;  /* 0x000000ffff077224 */ /* 0x000fe200078e000b */
[----:B---3--:R0:W-:Y:S01]  /*bc4e0*/  STL.64 [R1+0x2af0], R18 ;  /* 0x002af01201007387 */ /* 0x0081e20000100a00 */
[----:B--2---:R-:W-:Y:S01]  /*bc4f0*/  STL.64 [R1+0x2ae8], R16 ;  /* 0x002ae81001007387 */ /* 0x004fe20000100a00 */
[----:B0-----:R-:W-:Y:S01]  /*bc500*/  MOV R19, R8 ;  /* 0x0000000800137202 */ /* 0x001fe20000000f00 */
[----:B------:R-:W-:Y:S01]  /*bc510*/  IMAD.MOV.U32 R18, RZ, RZ, R9 ;  /* 0x000000ffff127224 */ /* 0x000fe200078e0009 */
[----:B------:R-:W2:Y:S01]  /*bc520*/  LDL.LU R8, [R1+0x860] ;  /* 0x0008600001087983 */ /* 0x000ea20000300800 */
[----:B------:R-:W2:Y:S02]  /*bc530*/  LDL.LU R9, [R1+0x864] ;  /* 0x0008640001097983 */ /* 0x000ea40000300800 */
[----:B------:R-:W3:Y:S02]  /*bc540*/  LDL.LU R10, [R1+0x868] ;  /* 0x00086800010a7983 */ /* 0x000ee40000300800 */
[----:B------:R-:W3:Y:S02]  /*bc550*/  LDL.LU R11, [R1+0x86c] ;  /* 0x00086c00010b7983 */ /* 0x000ee40000300800 */
[----:B---3--:R0:W-:Y:S01]  /*bc560*/  STL.64 [R1+0x2b38], R10 ;  /* 0x002b380a01007387 */ /* 0x0081e20000100a00 */
[----:B--2---:R-:W-:Y:S01]  /*bc570*/  STL.64 [R1+0x2b30], R8 ;  /* 0x002b300801007387 */ /* 0x004fe20000100a00 */
[----:B0-----:R-:W-:Y:S01]  /*bc580*/  MOV R10, R13 ;  /* 0x0000000d000a7202 */ /* 0x001fe20000000f00 */
[----:B------:R-:W-:-:S05]  /*bc590*/  IMAD.MOV.U32 R11, RZ, RZ, R12 ;  /* 0x000000ffff0b7224 */ /* 0x000fca00078e000c */
[----:B------:R0:W-:Y:S01]  /*bc5a0*/  STL.64 [R1+0x2b50], R10 ;  /* 0x002b500a01007387 */ /* 0x0001e20000100a00 */
[----:B------:R1:W-:Y:S02]  /*bc5b0*/  STL.64 [R1+0x2b08], R18 ;  /* 0x002b081201007387 */ /* 0x0003e40000100a00 */
[----:B------:R-:W2:Y:S02]  /*bc5c0*/  LDL.LU R12, [R1+0x7d0] ;  /* 0x0007d000010c7983 */ /* 0x000ea40000300800 */
[----:B------:R-:W2:Y:S01]  /*bc5d0*/  LDL.LU R13, [R1+0x7d4] ;  /* 0x0007d400010d7983 */ /* 0x000ea20000300800 */
[----:B------:R-:W3:Y:S01]  /*bc5e0*/  LDL.LU R14, [R1+0x7d8] ;  /* 0x0007d800010e7983 */ /* 0x000ee20000300800 */
[----:B------:R-:W3:Y:S02]  /*bc5f0*/  LDL.LU R15, [R1+0x7dc] ;  /* 0x0007dc00010f7983 */ /* 0x000ee40000300800 */
[----:B------:R-:W4:Y:S02]  /*bc600*/  LDL.LU R20, [R1+0x8c0] ;  /* 0x0008c00001147983 */ /* 0x000f240000300800 */
[----:B------:R-:W4:Y:S01]  /*bc610*/  LDL.LU R21, [R1+0x8c4] ;  /* 0x0008c40001157983 */ /* 0x000f220000300800 */
[----:B------:R-:W4:Y:S01]  /*bc620*/  LDL.LU R22, [R1+0x8c8] ;  /* 0x0008c80001167983 */ /* 0x000f220000300800 */
[----:B------:R-:W4:Y:S02]  /*bc630*/  LDL.LU R23, [R1+0x8cc] ;  /* 0x0008cc0001177983 */ /* 0x000f240000300800 */
[----:B0-----:R-:W-:Y:S01]  /*bc640*/  IMAD.MOV.U32 R10, RZ, RZ, R29 ;  /* 0x000000ffff0a7224 */ /* 0x001fe200078e001d */
[----:B------:R-:W-:-:S02]  /*bc650*/  MOV R11, R28 ;  /* 0x0000001c000b7202 */ /* 0x000fc40000000f00 */
[----:B-1----:R-:W-:Y:S02]  /*bc660*/  MOV R18, R6 ;  /* 0x0000000600127202 */ /* 0x002fe40000000f00 */
[----:B------:R-:W-:Y:S01]  /*bc670*/  MOV R19, R7 ;  /* 0x0000000700137202 */ /* 0x000fe20000000f00 */
[----:B------:R-:W4:Y:S01]  /*bc680*/  LDL.LU R6, [R1+0x2b84] ;  /* 0x002b840001067983 */ /* 0x000f220000300800 */
[----:B------:R-:W4:Y:S02]  /*bc690*/  LDL.LU R7, [R1+0x2b80] ;  /* 0x002b800001077983 */ /* 0x000f240000300800 */
[----:B------:R-:W-:Y:S01]  /*bc6a0*/  STL.64 [R1+0x2b68], R10 ;  /* 0x002b680a01007387 */ /* 0x000fe20000100a00 */
[----:B------:R0:W-:Y:S01]  /*bc6b0*/  STL.64 [R1+0x2b20], R18 ;  /* 0x002b201201007387 */ /* 0x0001e20000100a00 */
[----:B------:R-:W5:Y:S02]  /*bc6c0*/  LDL.LU R16, [R1+0x850] ;  /* 0x0008500001107983 */ /* 0x000f640000300800 */
[----:B------:R-:W5:Y:S01]  /*bc6d0*/  LDL.LU R17, [R1+0x854] ;  /* 0x0008540001117983 */ /* 0x000f620000300800 */
[----:B0-----:R-:W2:Y:S01]  /*bc6e0*/  LDL.LU R18, [R1+0x858] ;  /* 0x0008580001127983 */ /* 0x001ea20000300800 */
[----:B------:R-:W2:Y:S02]  /*bc6f0*/  LDL.LU R19, [R1+0x85c] ;  /* 0x00085c0001137983 */ /* 0x000ea40000300800 */
[----:B------:R-:W3:Y:S02]  /*bc700*/  LDL.LU R8, [R1+0x890] ;  /* 0x0008900001087983 */ /* 0x000ee40000300800 */
[----:B------:R-:W3:Y:S01]  /*bc710*/  LDL.LU R9, [R1+0x894] ;  /* 0x0008940001097983 */ /* 0x000ee20000300800 */
[----:B------:R-:W3:Y:S01]  /*bc720*/  LDL.LU R10, [R1+0x898] ;  /* 0x00089800010a7983 */ /* 0x000ee20000300800 */
[----:B------:R-:W3:Y:S03]  /*bc730*/  LDL.LU R11, [R1+0x89c] ;  /* 0x00089c00010b7983 */ /* 0x000ee60000300800 */
        /* <DEDUP_REMOVED lines=11> */
[----:B------:R-:W2:Y:S02]  /*bc7f0*/  LDL.LU R18, [R1+0x888] ;  /* 0x0008880001127983 */ /* 0x000ea40000300800 */
[----:B------:R-:W2:Y:S01]  /*bc800*/  LDL.LU R19, [R1+0x88c] ;  /* 0x00088c0001137983 */ /* 0x000ea20000300800 */
[----:B---3--:R0:W-:Y:S01]  /*bc810*/  STL.64 [R1+0x2ac8], R14 ;  /* 0x002ac80e01007387 */ /* 0x0081e20000100a00 */
[----:B------:R-:W-:Y:S02]  /*bc820*/  STL.64 [R1+0x2ac0], R12 ;  /* 0x002ac00c01007387 */ /* 0x000fe40000100a00 */
[----:B------:R-:W3:Y:S02]  /*bc830*/  LDL.LU.64 R22, [R1+0x2b78] ;  /* 0x002b780001167983 */ /* 0x000ee40000300a00 */
[----:B------:R-:W3:Y:S01]  /*bc840*/  LDL.LU.64 R20, [R1+0x2b70] ;  /* 0x002b700001147983 */ /* 0x000ee20000300a00 */
[----:B------:R-:W-:Y:S01]  /*bc850*/  STL.64 [R1+0x2b00], R6 ;  /* 0x002b000601007387 */ /* 0x000fe20000100a00 */
[----:B------:R1:W-:Y:S05]  /*bc860*/  STL [R1+0x2af8], R5 ;  /* 0x002af80501007387 */ /* 0x0003ea0000100800 */
[----:B------:R-:W-:Y:S02]  /*bc870*/  STL.64 [R1+0x690], R24 ;  /* 0x0006901801007387 */ /* 0x000fe40000100a00 */
[----:B------:R-:W-:Y:S01]  /*bc880*/  STL.64 [R1+0x698], R26 ;  /* 0x0006981a01007387 */ /* 0x000fe20000100a00 */
[----:B0-----:R-:W-:-:S02]  /*bc890*/  MOV R14, R4 ;  /* 0x00000004000e7202 */ /* 0x001fc40000000f00 */
[----:B------:R-:W4:Y:S01]  /*bc8a0*/  LDL.LU R4, [R1+0x830] ;  /* 0x0008300001047983 */ /* 0x000f220000300800 */
[----:B-1----:R-:W4:Y:S02]  /*bc8b0*/  LDL.LU R5, [R1+0x834] ;  /* 0x0008340001057983 */ /* 0x002f240000300800 */
[----:B------:R-:W5:Y:S02]  /*bc8c0*/  LDL.LU R6, [R1+0x838] ;  /* 0x0008380001067983 */ /* 0x000f640000300800 */
[----:B------:R-:W5:Y:S02]  /*bc8d0*/  LDL.LU R7, [R1+0x83c] ;  /* 0x00083c0001077983 */ /* 0x000f640000300800 */
[----:B------:R-:W-:-:S07]  /*bc8e0*/  IMAD.MOV.U32 R15, RZ, RZ, R3 ;  /* 0x000000ffff0f7224 */ /* 0x000fce00078e0003 */
        /* <DEDUP_REMOVED lines=18> */
[----:B--2---:R-:W-:Y:S02]  /*bca10*/  HMMA.16816.F32.BF16 R8, R20, R10, R16 ;  /* 0x0000000a1408723c */ /* 0x004fe40000041810 */
[----:B------:R-:W2:Y:S01]  /*bca20*/  LDL.LU.64 R18, [R1+0x2b48] ;  /* 0x002b480001127983 */ /* 0x000ea20000300a00 */
[----:B------:R-:W2:Y:S11]  /*bca30*/  LDL.LU.64 R16, [R1+0x2b40] ;  /* 0x002b400001107983 */ /* 0x000eb60000300a00 */
[----:B------:R-:W-:Y:S09]  /*bca40*/  @!UPT UIADD3 URZ, URZ, URZ, URZ ;  /* 0x0000003f3f3ff290 */ /* 0x000ff2000fffe03f */
[----:B------:R-:W-:Y:S01]  /*bca50*/  STL.64 [R1+0x870], R8 ;  /* 0x0008700801007387 */ /* 0x000fe20000100a00 */
[----:B------:R0:W-:Y:S03]  /*bca60*/  STL.64 [R1+0x878], R10 ;  /* 0x0008780a01007387 */ /* 0x0001e60000100a00 */
[----:B0-----:R-:W4:Y:S01]  /*bca70*/  LDL.LU.64 R10, [R1+0x2b38] ;  /* 0x002b3800010a7983 */ /* 0x001f220000300a00 */
[----:B------:R-:W4:Y:S01]  /*bca80*/  LDL.LU.64 R8, [R1+0x2b30] ;  /* 0x002b300001087983 */ /* 0x000f220000300a00 */
[----:B------:R-:W-:Y:S02]  /*bca90*/  MOV R26, R2 ;  /* 0x00000002001a7202 */ /* 0x000fe40000000f00 */
[----:B------:R-:W-:-:S07]  /*bcaa0*/  MOV R27, R0 ;  /* 0x00000000001b7202 */ /* 0x000fce0000000f00 */
[C---:B----4-:R-:W-:Y:S11]  /*bcab0*/  HMMA.16816.F32.BF16 R8, R20.reuse, R26, R8 ;  /* 0x0000001a1408723c */ /* 0x050ff60000041808 */
[----:B------:R-:W-:Y:S11]  /*bcac0*/  @!UPT UIADD3 URZ, URZ, URZ, URZ ;  /* 0x0000003f3f3ff290 */ /* 0x000ff6000fffe03f */
[----:B------:R-:W-:Y:S01]  /*bcad0*/  @!UPT UIADD3 URZ, URZ, URZ, URZ ;  /* 0x0000003f3f3ff290 */ /* 0x000fe2000fffe03f */
[----:B------:R-:W-:Y:S01]  /*bcae0*/  STL.64 [R1+0x860], R8 ;  /* 0x0008600801007387 */ /* 0x000fe20000100a00 */
[----:B------:R0:W-:Y:S03]  /*bcaf0*/  STL.64 [R1+0x868], R10 ;  /* 0x0008680a01007387 */ /* 0x0001e60000100a00 */
[----:B0-----:R-:W2:Y:S01]  /*bcb00*/  LDL.LU.64 R10, [R1+0x2b28] ;  /* 0x002b2800010a7983 */ /* 0x001ea20000300a00 */
[----:B------:R0:W-:Y:S02]  /*bcb10*/  STL.64 [R1+0x2ad0], R26 ;  /* 0x002ad01a01007387 */ /* 0x0001e40000100a00 */
[----:B------:R-:W4:Y:S02]  /*bcb20*/  LDL.LU R24, [R1+0x800] ;  /* 0x0008000001187983 */ /* 0x000f240000300800 */
[----:B------:R-:W4:Y:S01]  /*bcb30*/  LDL.LU R25, [R1+0x804] ;  /* 0x0008040001197983 */ /* 0x000f220000300800 */
[----:B0-----:R-:W4:Y:S01]  /*bcb40*/  LDL.LU R26, [R1+0x808] ;  /* 0x00080800011a7983 */ /* 0x001f220000300800 */
[----:B------:R-:W4:Y:S01]  /*bcb50*/  LDL.LU R27, [R1+0x80c] ;  /* 0x00080c00011b7983 */ /* 0x000f220000300800 */
[C---:B--2---:R-:W-:Y:S02]  /*bcb60*/  HMMA.16816.F32.BF16 R8, R20.reuse, R10, R16 ;  /* 0x0000000a1408723c */ /* 0x044fe40000041810 */
[----:B------:R-:W3:Y:S11]  /*bcb70*/  LDL.LU.64 R18, [R1+0x2b20] ;  /* 0x002b200001127983 */ /* 0x000ef60000300a00 */
[----:B------:R-:W-:Y:S10]  /*bcb80*/  @!UPT UIADD3 URZ, URZ, URZ, URZ ;  /* 0x0000003f3f3ff290 */ /* 0x000ff4000fffe03f */
[----:B------:R0:W-:Y:S01]  /*bcb90*/  STL.64 [R1+0x850], R8 ;  /* 0x0008500801007387 */ /* 0x0001e20000100a00 */
[----:B------:R1:W-:Y:S03]  /*bcba0*/  STL.64 [R1+0x858], R10 ;  /* 0x0008580a01007387 */ /* 0x0003e60000100a00 */
[----:B0-----:R-:W2:Y:S01]  /*bcbb0*/  LDL.LU R8, [R1+0x6e0] ;  /* 0x0006e00001087983 */ /* 0x001ea20000300800 */
[----:B------:R-:W2:Y:S02]  /*bcbc0*/  LDL.LU R9, [R1+0x6e4] ;  /* 0x0006e40001097983 */ /* 0x000ea40000300800 */
[----:B-1----:R-:W5:Y:S02]  /*bcbd0*/  LDL.LU R10, [R1+0x6e8] ;  /* 0x0006e800010a7983 */ /* 0x002f640000300800 */
[----:B------:R-:W5:Y:S01]  /*bcbe0*/  LDL.LU R11, [R1+0x6ec] ;  /* 0x0006ec00010b7983 */ /* 0x000f620000300800 */
[C---:B---3--:R-:W-:Y:S01]  /*bcbf0*/  HMMA.16816.F32.BF16 R16, R20.reuse, R18, R4 ;  /* 0x000000121410723c */ /* 0x048fe20000041804 */
[----:B-----5:R0:W-:Y:S01]  /*bcc00*/  STL.64 [R1+0x2a28], R10 ;  /* 0x002a280a01007387 */ /* 0x0201e20000100a00 */
[----:B--2---:R-:W-:Y:S03]  /*bcc10*/  STL.64 [R1+0x2a20], R8 ;  /* 0x002a200801007387 */ /* 0x004fe60000100a00 */
[----:B0-----:R-:W2:Y:S01]  /*bcc20*/  LDL.64 R10, [R1+0x48] ;  /* 0x00004800010a7983 */ /* 0x001ea20000100a00 */
[----:B------:R-:W3:Y:S02]  /*bcc30*/  LDL.LU.64 R6, [R1+0x2b18] ;  /* 0x002b180001067983 */ /* 0x000ee40000300a00 */
[----:B------:R-:W3:Y:S11]  /*bcc40*/  LDL.LU.64 R4, [R1+0x2b10] ;  /* 0x002b100001047983 */ /* 0x000ef60000300a00 */
[----:B------:R-:W-:Y:S04]  /*bcc50*/  @!UPT UIADD3 URZ, URZ, URZ, URZ ;  /* 0x0000003f3f3ff290 */ /* 0x000fe8000fffe03f */
[----:B------:R-:W-:Y:S01]  /*bcc60*/  STL.64 [R1+0x840], R16 ;  /* 0x0008401001007387 */ /* 0x000fe20000100a00 */
[----:B------:R0:W-:Y:S04]  /*bcc70*/  STL.64 [R1+0x848], R18 ;  /* 0x0008481201007387 */ /* 0x0001e80000100a00 */
[----:B0-----:R-:W3:Y:S02]  /*bcc80*/  LDL.LU.64 R18, [R1+0x2b08] ;  /* 0x002b080001127983 */ /* 0x001ee40000300a00 */
[C---:B---3--:R-:W-:Y:S02]  /*bcc90*/  HMMA.16816.F32.BF16 R16, R20.reuse, R18, R4 ;  /* 0x000000121410723c */ /* 0x048fe40000041804 */
[----:B------:R-:W3:Y:S01]  /*bcca0*/  LDL.LU.64 R6, [R1+0x2b00] ;  /* 0x002b000001067983 */ /* 0x000ee20000300a00 */
[----:B------:R-:W5:Y:S11]  /*bccb0*/  LDL.LU R5, [R1+0x2af8] ;  /* 0x002af80001057983 */ /* 0x000f760000300800 */
[----:B------:R-:W-:Y:S09]  /*bccc0*/  @!UPT UIADD3 URZ, URZ, URZ, URZ ;  /* 0x0000003f3f3ff290 */ /* 0x000ff2000fffe03f */
[----:B------:R-:W-:Y:S01]  /*bccd0*/  STL.64 [R1+0x810], R16 ;  /* 0x0008101001007387 */ /* 0x000fe20000100a00 */
[----:B------:R0:W-:Y:S03]  /*bcce0*/  STL.64 [R1+0x818], R18 ;  /* 0x0008181201007387 */ /* 0x0001e60000100a00 */
[----:B0-----:R-:W3:Y:S01]  /*bccf0*/  LDL.LU.64 R18, [R1+0x2af0] ;  /* 0x002af00001127983 */ /* 0x001ee20000300a00 */
[----:B------:R-:W3:Y:S02]  /*bcd00*/  LDL.LU.64 R16, [R1+0x2ae8] ;  /* 0x002ae80001107983 */ /* 0x000ee40000300a00 */
[----:B---3--:R-:W-:Y:S01]  /*bcd10*/  HMMA.16816.F32.BF16 R20, R20, R6, R16 ;  /* 0x000000061414723c */ /* 0x008fe20000041810 */
[----:B------:R-:W4:Y:S01]  /*bcd20*/  LDL.LU.64 R18, [R1+0x2ae0] ;  /* 0x002ae00001127983 */ /* 0x000f220000300a00 */
[----:B------:R-:W4:Y:S02]  /*bcd30*/  LDL.LU.64 R16, [R1+0x2ad8] ;  /* 0x002ad80001107983 */ /* 0x000f240000300a00 */
[----:B------:R0:W-:Y:S02]  /*bcd40*/  STL.64 [R1+0x2a90], R6 ;  /* 0x002a900601007387 */ /* 0x0001e40000100a00 */
[----:B-----5:R-:W-:Y:S11]  /*bcd50*/  STL [R1+0x2a88], R5 ;  /* 0x002a880501007387 */ /* 0x020ff60000100800 */
[----:B------:R-:W-:Y:S06]  /*bcd60*/  @!UPT UIADD3 URZ, URZ, URZ, URZ ;  /* 0x0000003f3f3ff290 */ /* 0x000fec000fffe03f */
[----:B------:R-:W-:Y:S01]  /*bcd70*/  STL.64 [R1+0x7f0], R20 ;  /* 0x0007f01401007387 */ /* 0x000fe20000100a00 */
[----:B------:R1:W-:Y:S02]  /*bcd80*/  STL.64 [R1+0x7f8], R22 ;  /* 0x0007f81601007387 */ /* 0x0003e40000100a00 */
[----:B0-----:R-:W3:Y:S01]  /*bcd90*/  LDL.64 R6, [R1+0x58] ;  /* 0x0000580001067983 */ /* 0x001ee20000100a00 */
[----:B-1----:R-:W5:Y:S01]  /*bcda0*/  LDL.64 R22, [R1+0x28] ;  /* 0x0000280001167983 */ /* 0x002f620000100a00 */
[C---:B----4-:R-:W-:Y:S03]  /*bcdb0*/  HMMA.16816.F32.BF16 R12, R16.reuse, R14, R24 ;  /* 0x0000000e100c723c */ /* 0x050fe60000041818 */
[----:B-----5:R0:W-:Y:S01]  /*bcdc0*/  STL.64 [R1+0x2ab8], R22 ;  /* 0x002ab81601007387 */ /* 0x0201e20000100a00 */
[----:B------:R-:W4:Y:S02]  /*bcdd0*/  LDL.LU R20, [R1+0x7e0] ;  /* 0x0007e00001147983 */ /* 0x000f240000300800 */
[----:B------:R-:W4:Y:S01]  /*bcde0*/  LDL.LU R21, [R1+0x7e4] ;  /* 0x0007e40001157983 */ /* 0x000f220000300800 */
[----:B0-----:R-:W4:Y:S01]  /*bcdf0*/  LDL.LU R22, [R1+0x7e8] ;  /* 0x0007e80001167983 */ /* 0x001f220000300800 */
[----:B------:R-:W4:Y:S02]  /*bce00*/  LDL.LU R23, [R1+0x7ec] ;  /* 0x0007ec0001177983 */ /* 0x000f240000300800 */
[----:B------:R-:W5:Y:S11]  /*bce10*/  LDL.LU.64 R26, [R1+0x2ad0] ;  /* 0x002ad000011a7983 */ /* 0x000f760000300a00 */
[----:B------:R-:W-:Y:S02]  /*bce20*/  @!UPT UIADD3 URZ, URZ, URZ, URZ ;  /* 0x0000003f3f3ff290 */ /* 0x000fe4000fffe03f */
[----:B------:R-:W-:Y:S01]  /*bce30*/  STL.64 [R1+0x800], R12 ;  /* 0x0008000c01007387 */ /* 0x000fe20000100a00 */
[----:B------:R0:W-:Y:S04]  /*bce40*/  STL.64 [R1+0x808], R14 ;  /* 0x0008080e01007387 */ /* 0x0001e80000100a00 */
[----:B0-----:R-:W2:Y:S01]  /*bce50*/  LDL.LU.64 R14, [R1+0x2ac8] ;  /* 0x002ac800010e7983 */ /* 0x001ea20000300a00 */
[----:B------:R-:W2:Y:S02]  /*bce60*/  LDL.LU.64 R12, [R1+0x2ac0] ;  /* 0x002ac000010c7983 */ /* 0x000ea40000300a00 */
[----:B---3--:R-:W-:Y:S01]  /*bce70*/  IMAD.MOV.U32 R2, RZ, RZ, R6 ;  /* 0x000000ffff027224 */ /* 0x008fe200078e0006 */
[----:B------:R-:W-:Y:S01]  /*bce80*/  MOV R0, R7 ;  /* 0x0000000700007202 */ /* 0x000fe20000000f00 */
[C---:B----4-:R-:W-:Y:S08]  /*bce90*/  HMMA.16816.F32.BF16 R20, R16.reuse, R6, R20 ;  /* 0x000000061014723c */ /* 0x050ff00000041814 */
[C---:B--2---:R-:W-:Y:S11]  /*bcea0*/  HMMA.16816.F32.BF16 R4, R16.reuse, R10, R12 ;  /* 0x0000000a1004723c */ /* 0x044ff6000004180c */
[----:B------:R-:W-:Y:S04]  /*bceb0*/  @!UPT UIADD3 URZ, URZ, URZ, URZ ;  /* 0x0000003f3f3ff290 */ /* 0x000fe8000fffe03f */
[----:B------:R0:W-:Y:S01]  /*bcec0*/  STL.64 [R1+0x7e0], R20 ;  /* 0x0007e01401007387 */ /* 0x0001e20000100a00 */
[----:B------:R1:W-:Y:S03]  /*bced0*/  STL.64 [R1+0x7e8], R22 ;  /* 0x0007e81601007387 */ /* 0x0003e60000100a00 */
[----:B0-----:R-:W5:Y:S01]  /*bcee0*/  LDL.LU R20, [R1+0x7c0] ;  /* 0x0007c00001147983 */ /* 0x001f620000300800 */
[----:B------:R-:W5:Y:S02]  /*bcef0*/  LDL.LU R21, [R1+0x7c4] ;  /* 0x0007c40001157983 */ /* 0x000f640000300800 */
[----:B-1----:R-:W5:Y:S02]  /*bcf00*/  LDL.LU R22, [R1+0x7c8] ;  /* 0x0007c80001167983 */ /* 0x002f640000300800 */
[----:B------:R-:W5:Y:S01]  /*bcf10*/  LDL.LU R23, [R1+0x7cc] ;  /* 0x0007cc0001177983 */ /* 0x000f620000300800 */
[----:B------:R-:W2:Y:S01]  /*bcf20*/  LDL.LU R12, [R1+0x750] ;  /* 0x00075000010c7983 */ /* 0x000ea20000300800 */
[----:B------:R0:W-:Y:S02]  /*bcf30*/  STL.64 [R1+0x7d0], R4 ;  /* 0x0007d00401007387 */ /* 0x0001e40000100a00 */
[----:B------:R1:W-:Y:S02]  /*bcf40*/  STL.64 [R1+0x7d8], R6 ;  /* 0x0007d80601007387 */ /* 0x0003e40000100a00 */
[----:B------:R-:W2:Y:S01]  /*bcf50*/  LDL.LU R13, [R1+0x754] ;  /* 0x00075400010d7983 */ /* 0x000ea20000300800 */
[----:B------:R-:W3:Y:S01]  /*bcf60*/  LDL.LU R14, [R1+0x758] ;  /* 0x00075800010e7983 */ /* 0x000ee20000300800 */
[----:B------:R-:W3:Y:S03]  /*bcf70*/  LDL.LU R15, [R1+0x75c] ;  /* 0x00075c00010f7983 */ /* 0x000ee60000300800 */
[----:B0-----:R-:W4:Y:S01]  /*bcf80*/  LDL.LU R4, [R1+0x770] ;  /* 0x0007700001047983 */ /* 0x001f220000300800 */
[----:B------:R-:W4:Y:S02]  /*bcf90*/  LDL.LU R5, [R1+0x774] ;  /* 0x0007740001057983 */ /* 0x000f240000300800 */
[----:B-1----:R-:W2:Y:S02]  /*bcfa0*/  LDL.LU R6, [R1+0x778] ;  /* 0x0007780001067983 */ /* 0x002ea40000300800 */
[----:B------:R-:W2:Y:S02]  /*bcfb0*/  LDL.LU R7, [R1+0x77c] ;  /* 0x00077c0001077983 */ /* 0x000ea40000300800 */
[----:B--2---:R0:W-:Y:S01]  /*bcfc0*/  STL.64 [R1+0x2aa0], R6 ;  /* 0x002aa00601007387 */ /* 0x0041e20000100a00 */
[----:B----4-:R1:W-:Y:S03]  /*bcfd0*/  STL.64 [R1+0x2a98], R4 ;  /* 0x002a980401007387 */ /* 0x0103e60000100a00 */
[----:B0-----:R-:W2:Y:S01]  /*bcfe0*/  LDL.64 R6, [R1+0x18] ;  /* 0x0000180001067983 */ /* 0x001ea20000100a00 */
[----:B-----5:R-:W-:Y:S03]  /*bcff0*/  HMMA.16816.F32.BF16 R20, R16, R26, R20 ;  /* 0x0000001a1014723c */ /* 0x020fe60000041814 */
[----:B--2---:R0:W-:Y:S01]  /*bd000*/  STL.64 [R1+0x2ab0], R6 ;  /* 0x002ab00601007387 */ /* 0x0041e20000100a00 */
[----:B-1----:R-:W2:Y:S02]  /*bd010*/  LDL.LU R4, [R1+0x7a0] ;  /* 0x0007a00001047983 */ /* 0x002ea40000300800 */
[----:B------:R-:W2:Y:S01]  /*bd020*/  LDL.LU R5, [R1+0x7a4] ;  /* 0x0007a40001057983 */ /* 0x000ea20000300800 */
[----:B0-----:R-:W2:Y:S01]  /*bd030*/  LDL.LU R6, [R1+0x7a8] ;  /* 0x0007a80001067983 */ /* 0x001ea20000300800 */
[----:B------:R-:W2:Y:S02]  /*bd040*/  LDL.LU R7, [R1+0x7ac] ;  /* 0x0007ac0001077983 */ /* 0x000ea40000300800 */
[----:B---3--:R0:W-:Y:S02]  /*bd050*/  STL.64 [R1+0x2a80], R14 ;  /* 0x002a800e01007387 */ /* 0x0081e40000100a00 */
[----:B------:R1:W-:Y:S01]  /*bd060*/  STL.64 [R1+0x2a78], R12 ;  /* 0x002a780c01007387 */ /* 0x0003e20000100a00 */
[----:B0-----:R-:W3:Y:S04]  /*bd070*/  LDL.64 R14, [R1+0x8] ;  /* 0x00000800010e7983 */ /* 0x001ee80000100a00 */
[----:B---3--:R0:W-:Y:S01]  /*bd080*/  STL.64 [R1+0x2aa8], R14 ;  /* 0x002aa80e01007387 */ /* 0x0081e20000100a00 */
[----:B-1----:R-:W3:Y:S02]  /*bd090*/  LDL.LU R12, [R1+0x780] ;  /* 0x00078000010c7983 */ /* 0x002ee40000300800 */
[----:B------:R-:W3:Y:S01]  /*bd0a0*/  LDL.LU R13, [R1+0x784] ;  /* 0x00078400010d7983 */ /* 0x000ee20000300800 */
[----:B0-----:R-:W3:Y:S01]  /*bd0b0*/  LDL.LU R14, [R1+0x788] ;  /* 0x00078800010e7983 */ /* 0x001ee20000300800 */
[----:B------:R-:W3:Y:S02]  /*bd0c0*/  LDL.LU R15, [R1+0x78c] ;  /* 0x00078c00010f7983 */ /* 0x000ee40000300800 */
[----:B------:R0:W-:Y:S02]  /*bd0d0*/  STL.64 [R1+0x2a38], R10 ;  /* 0x002a380a01007387 */ /* 0x0001e40000100a00 */
[----:B0-----:R-:W-:Y:S01]  /*bd0e0*/  MOV R10, R2 ;  /* 0x00000002000a7202 */ /* 0x001fe20000000f00 */
[----:B------:R-:W-:-:S05]  /*bd0f0*/  IMAD.MOV.U32 R11, RZ, RZ, R0 ;  /* 0x000000ffff0b7224 */ /* 0x000fca00078e0000 */
[----:B------:R0:W-:Y:S04]  /*bd100*/  STL.64 [R1+0x2a50], R10 ;  /* 0x002a500a01007387 */ /* 0x0001e80000100a00 */
[----:B0-----:R-:W4:Y:S01]  /*bd110*/  LDL.64 R10, [R1+0x68] ;  /* 0x00006800010a7983 */ /* 0x001f220000100a00 */
[----:B------:R-:W-:Y:S02]  /*bd120*/  STL.64 [R1+0x7c0], R20 ;  /* 0x0007c01401007387 */ /* 0x000fe40000100a00 */
[----:B------:R0:W-:Y:S02]  /*bd130*/  STL.64 [R1+0x7c8], R22 ;  /* 0x0007c81601007387 */ /* 0x0001e40000100a00 */
        /* <DEDUP_REMOVED lines=23> */
[C---:B---3--:R-:W-:Y:S01]  /*bd2b0*/  HMMA.16816.F32.BF16 R12, R16.reuse, R6, R12 ;  /* 0x00000006100c723c */ /* 0x048fe2000004180c */
[----:B------:R-:W-:Y:S02]  /*bd2c0*/  MOV R2, R6 ;  /* 0x0000000600027202 */ /* 0x000fe40000000f00 */
[----:B------:R-:W-:Y:S11]  /*bd2d0*/  MOV R0, R7 ;  /* 0x0000000700007202 */ /* 0x000ff60000000f00 */
[----:B------:R-:W-:Y:S09]  /*bd2e0*/  @!UPT UIADD3 URZ, URZ, URZ, URZ ;  /* 0x0000003f3f3ff290 */ /* 0x000ff2000fffe03f */
[----:B------:R-:W-:Y:S01]  /*bd2f0*/  STL.64 [R1+0x780], R12 ;  /* 0x0007800c01007387 */ /* 0x000fe20000100a00 */
[----:B------:R0:W-:Y:S03]  /*bd300*/  STL.64 [R1+0x788], R14 ;  /* 0x0007880e01007387 */ /* 0x0001e60000100a00 */
[----:B0-----:R-:W3:Y:S01]  /*bd310*/  LDL.LU.64 R14, [R1+0x2aa8] ;  /* 0x002aa800010e7983 */ /* 0x001ee20000300a00 */
[----:B------:R-:W3:Y:S02]  /*bd320*/  LDL.LU.64 R6, [R1+0x2aa0] ;  /* 0x002aa00001067983 */ /* 0x000ee40000300a00 */
[----:B------:R-:W3:Y:S02]  /*bd330*/  LDL.LU.64 R4, [R1+0x2a98] ;  /* 0x002a980001047983 */ /* 0x000ee40000300a00 */
[C---:B---3--:R-:W-:Y:S01]  /*bd340*/  HMMA.16816.F32.BF16 R4, R16.reuse, R14, R4 ;  /* 0x0000000e1004723c */ /* 0x048fe20000041804 */
[----:B------:R-:W-:Y:S11]  /*bd350*/  MOV R3, R15 ;  /* 0x0000000f00037202 */ /* 0x000ff60000000f00 */
[----:B------:R-:W-:Y:S11]  /*bd360*/  @!UPT UIADD3 URZ, URZ, URZ, URZ ;  /* 0x0000003f3f3ff290 */ /* 0x000ff6000fffe03f */
[----:B------:R0:W-:Y:S01]  /*bd370*/  STL.64 [R1+0x770], R4 ;  /* 0x0007700401007387 */ /* 0x0001e20000100a00 */
[----:B------:R1:W-:Y:S02]  /*bd380*/  STL.64 [R1+0x778], R6 ;  /* 0x0007780601007387 */ /* 0x0003e40000100a00 */
[----:B0-----:R-:W-:Y:S01]  /*bd390*/  IMAD.MOV.U32 R4, RZ, RZ, R14 ;  /* 0x000000ffff047224 */ /* 0x001fe200078e000e */
[----:B-1----:R-:W3:Y:S01]  /*bd3a0*/  LDL.LU.64 R6, [R1+0x2a90] ;  /* 0x002a900001067983 */ /* 0x002ee20000300a00 */
[----:B------:R-:W5:Y:S02]  /*bd3b0*/  LDL.LU R5, [R1+0x2a88] ;  /* 0x002a880001057983 */ /* 0x000f640000300800 */
[----:B------:R-:W3:Y:S02]  /*bd3c0*/  LDL.LU.64 R14, [R1+0x2a80] ;  /* 0x002a8000010e7983 */ /* 0x000ee40000300a00 */
[----:B------:R-:W3:Y:S02]  /*bd3d0*/  LDL.LU.64 R12, [R1+0x2a78] ;  /* 0x002a7800010c7983 */ /* 0x000ee40000300a00 */
[----:B---3--:R-:W-:Y:S01]  /*bd3e0*/  HMMA.16816.F32.BF16 R16, R16, R6, R12 ;  /* 0x000000061010723c */ /* 0x008fe2000004180c */
[----:B------:R-:W2:Y:S01]  /*bd3f0*/  LDL.LU.64 R14, [R1+0x2a70] ;  /* 0x002a7000010e7983 */ /* 0x000ea20000300a00 */
[----:B------:R-:W2:Y:S02]  /*bd400*/  LDL.LU.64 R12, [R1+0x2a68] ;  /* 0x002a6800010c7983 */ /* 0x000ea40000300a00 */
[----:B------:R-:W-:Y:S02]  /*bd410*/  STL.64 [R1+0x29f8], R6 ;  /* 0x0029f80601007387 */ /* 0x000fe40000100a00 */
[----:B-----5:R-:W-:Y:S11]  /*bd420*/  STL [R1+0x29f0], R5 ;  /* 0x0029f00501007387 */ /* 0x020ff60000100800 */
[----:B------:R-:W-:Y:S06]  /*bd430*/  @!UPT UIADD3 URZ, URZ, URZ, URZ ;  /* 0x0000003f3f3ff290 */ /* 0x000fec000fffe03f */
[----:B------:R-:W-:Y:S01]  /*bd440*/  STL.64 [R1+0x750], R16 ;  /* 0x0007501001007387 */ /* 0x000fe20000100a00 */
[----:B------:R0:W-:Y:S02]  /*bd450*/  STL.64 [R1+0x758], R18 ;  /* 0x0007581201007387 */ /* 0x0001e40000100a00 */
[----:B0-----:R-:W-:Y:S01]  /*bd460*/  MOV R18, R2 ;  /* 0x0000000200127202 */ /* 0x001fe20000000f00 */
[----:B------:R-:W-:-:S05]  /*bd470*/  IMAD.MOV.U32 R19, RZ, RZ, R0 ;  /* 0x000000ffff137224 */ /* 0x000fca00078e0000 */
[----:B------:R0:W-:Y:S01]  /*bd480*/  STL.64 [R1+0x2a18], R18 ;  /* 0x002a181201007387 */ /* 0x0001e20000100a00 */
[----:B------:R-:W3:Y:S02]  /*bd490*/  LDL.LU R16, [R1+0x6d0] ;  /* 0x0006d00001107983 */ /* 0x000ee40000300800 */
[----:B------:R-:W3:Y:S01]  /*bd4a0*/  LDL.LU R17, [R1+0x6d4] ;  /* 0x0006d40001117983 */ /* 0x000ee20000300800 */
[----:B----4-:R-:W-:Y:S02]  /*bd4b0*/  MOV R2, R10 ;  /* 0x0000000a00027202 */ /* 0x010fe40000000f00 */
[----:B------:R-:W-:Y:S01]  /*bd4c0*/  MOV R0, R11 ;  /* 0x0000000b00007202 */ /* 0x000fe20000000f00 */
        /* <DEDUP_REMOVED lines=25> */
[----:B------:R-:W2:Y:S01]  /*bd660*/  LDL.LU.64 R8, [R1+0x2a20] ;  /* 0x002a200001087983 */ /* 0x000ea20000300a00 */
[----:B------:R-:W-:Y:S01]  /*bd670*/  MOV R7, R3 ;  /* 0x0000000300077202 */ /* 0x000fe20000000f00 */
[----:B--2---:R-:W-:Y:S01]  /*bd680*/  HMMA.16816.F32.BF16 R8, R12, R26, R8 ;  /* 0x0000001a0c08723c */ /* 0x004fe20000041808 */
[----:B------:R0:W-:Y:S06]  /*bd690*/  STL.64 [R1+0x29a8], R26 ;  /* 0x0029a81a01007387 */ /* 0x0001ec0000100a00 */
[----:B0-----:R-:W-:Y:S01]  /*bd6a0*/  MOV R26, R6 ;  /* 0x00000006001a7202 */ /* 0x001fe20000000f00 */
[----:B------:R-:W-:-:S02]  /*bd6b0*/  MOV R6, R4 ;  /* 0x0000000400067202 */ /* 0x000fc40000000f00 */
[----:B------:R-:W-:Y:S11]  /*bd6c0*/  IMAD.MOV.U32 R27, RZ, RZ, R5 ;  /* 0x000000ffff1b7224 */ /* 0x000ff600078e0005 */
[----:B------:R-:W-:Y:S02]  /*bd6d0*/  @!UPT UIADD3 URZ, URZ, URZ, URZ ;  /* 0x0000003f3f3ff290 */ /* 0x000fe4000fffe03f */
[----:B------:R-:W-:Y:S01]  /*bd6e0*/  STL.64 [R1+0x6e0], R8 ;  /* 0x0006e00801007387 */ /* 0x000fe20000100a00 */
[----:B------:R-:W-:Y:S02]  /*bd6f0*/  STL.64 [R1+0x6e8], R10 ;  /* 0x0006e80a01007387 */ /* 0x000fe40000100a00 */
[----:B------:R0:W-:Y:S02]  /*bd700*/  STL.64 [R1+0x2a10], R6 ;  /* 0x002a100601007387 */ /* 0x0001e40000100a00 */
[----:B------:R-:W2:Y:S01]  /*bd710*/  LDL.LU R4, [R1+0x6c0] ;  /* 0x0006c00001047983 */ /* 0x000ea20000300800 */
[----:B------:R-:W2:Y:S04]  /*bd720*/  LDL.LU R5, [R1+0x6c4] ;  /* 0x0006c40001057983 */ /* 0x000ea80000300800 */
[----:B0-----:R-:W2:Y:S01]  /*bd730*/  LDL.LU R6, [R1+0x6c8] ;  /* 0x0006c80001067983 */ /* 0x001ea20000300800 */
[----:B------:R-:W2:Y:S02]  /*bd740*/  LDL.LU R7, [R1+0x6cc] ;  /* 0x0006cc0001077983 */ /* 0x000ea40000300800 */
[----:B------:R-:W4:Y:S02]  /*bd750*/  LDL.LU R8, [R1+0x680] ;  /* 0x0006800001087983 */ /* 0x000f240000300800 */
[----:B------:R-:W4:Y:S01]  /*bd760*/  LDL.LU R9, [R1+0x684] ;  /* 0x0006840001097983 */ /* 0x000f220000300800 */
[----:B------:R-:W5:Y:S01]  /*bd770*/  LDL.LU R10, [R1+0x688] ;  /* 0x00068800010a7983 */ /* 0x000f620000300800 */
[----:B------:R-:W5:Y:S01]  /*bd780*/  LDL.LU R11, [R1+0x68c] ;  /* 0x00068c00010b7983 */ /* 0x000f620000300800 */
[C---:B---3--:R-:W-:Y:S02]  /*bd790*/  HMMA.16816.F32.BF16 R16, R12.reuse, R22, R16 ;  /* 0x000000160c10723c */ /* 0x048fe40000041810 */
[----:B-----5:R-:W-:Y:S01]  /*bd7a0*/  STL.64 [R1+0x2a08], R10 ;  /* 0x002a080a01007387 */ /* 0x020fe20000100a00 */
[----:B----4-:R0:W-:Y:S03]  /*bd7b0*/  STL.64 [R1+0x2a00], R8 ;  /* 0x002a000801007387 */ /* 0x0101e60000100a00 */
[----:B0-----:R-:W3:Y:S01]  /*bd7c0*/  LDL.LU R8, [R1+0x6a0] ;  /* 0x0006a00001087983 */ /* 0x001ee20000300800 */
[----:B------:R-:W3:Y:S02]  /*bd7d0*/  LDL.LU R9, [R1+0x6a4] ;  /* 0x0006a40001097983 */ /* 0x000ee40000300800 */
[----:B------:R-:W3:Y:S02]  /*bd7e0*/  LDL.LU R10, [R1+0x6a8] ;  /* 0x0006a800010a7983 */ /* 0x000ee40000300800 */
[----:B------:R-:W3:Y:S01]  /*bd7f0*/  LDL.LU R11, [R1+0x6ac] ;  /* 0x0006ac00010b7983 */ /* 0x000ee20000300800 */
[----:B------:R0:W-:Y:S04]  /*bd800*/  STL.64 [R1+0x29c0], R26 ;  /* 0x0029c01a01007387 */ /* 0x0001e80000100a00 */
[----:B0-----:R-:W4:Y:S04]  /*bd810*/  LDL.64 R26, [R1+0x58] ;  /* 0x00005800011a7983 */ /* 0x001f280000100a00 */
[----:B----4-:R-:W-:Y:S03]  /*bd820*/  STL.64 [R1+0x29c8], R26 ;  /* 0x0029c81a01007387 */ /* 0x010fe60000100a00 */
[----:B------:R-:W-:Y:S02]  /*bd830*/  STL.64 [R1+0x6d0], R16 ;  /* 0x0006d01001007387 */ /* 0x000fe40000100a00 */
[----:B------:R0:W-:Y:S02]  /*bd840*/  STL.64 [R1+0x6d8], R18 ;  /* 0x0006d81201007387 */ /* 0x0001e40000100a00 */
[----:B0-----:R-:W2:Y:S01]  /*bd850*/  LDL.LU.64 R18, [R1+0x2a18] ;  /* 0x002a180001127983 */ /* 0x001ea20000300a00 */
[----:B------:R0:W-:Y:S02]  /*bd860*/  STL.64 [R1+0x29a0], R22 ;  /* 0x0029a01601007387 */ /* 0x0001e40000100a00 */
[----:B------:R-:W4:Y:S02]  /*bd870*/  LDL.LU R20, [R1+0x600] ;  /* 0x0006000001147983 */ /* 0x000f240000300800 */
[----:B------:R-:W4:Y:S01]  /*bd880*/  LDL.LU R21, [R1+0x604] ;  /* 0x0006040001157983 */ /* 0x000f220000300800 */
[----:B0-----:R-:W5:Y:S01]  /*bd890*/  LDL.LU R22, [R1+0x608] ;  /* 0x0006080001167983 */ /* 0x001f620000300800 */
[----:B------:R-:W5:Y:S03]  /*bd8a0*/  LDL.LU R23, [R1+0x60c] ;  /* 0x00060c0001177983 */ /* 0x000f660000300800 */
[----:B-----5:R-:W-:Y:S01]  /*bd8b0*/  STL.64 [R1+0x29b8], R22 ;  /* 0x0029b81601007387 */ /* 0x020fe20000100a00 */
[----:B----4-:R0:W-:Y:S03]  /*bd8c0*/  STL.64 [R1+0x29b0], R20 ;  /* 0x0029b01401007387 */ /* 0x0101e60000100a00 */
[----:B0-----:R-:W4:Y:S01]  /*bd8d0*/  LDL.LU R20, [R1+0x620] ;  /* 0x0006200001147983 */ /* 0x001f220000300800 */
[----:B------:R-:W4:Y:S02]  /*bd8e0*/  LDL.LU R21, [R1+0x624] ;  /* 0x0006240001157983 */ /* 0x000f240000300800 */
[----:B------:R-:W5:Y:S02]  /*bd8f0*/  LDL.LU R22, [R1+0x628] ;  /* 0x0006280001167983 */ /* 0x000f640000300800 */
[----:B------:R-:W5:Y:S01]  /*bd900*/  LDL.LU R23, [R1+0x62c] ;  /* 0x00062c0001177983 */ /* 0x000f620000300800 */
        /* <DEDUP_REMOVED lines=22> */
[----:B0-----:R-:W3:Y:S01]  /*bda70*/  LDL.LU.64 R6, [R1+0x29f8] ;  /* 0x0029f80001067983 */ /* 0x001ee20000300a00 */
[----:B------:R-:W5:Y:S02]  /*bda80*/  LDL.LU R5, [R1+0x29f0] ;  /* 0x0029f00001057983 */ /* 0x000f640000300800 */
[----:B------:R-:W-:Y:S01]  /*bda90*/  IMAD.MOV.U32 R26, RZ, RZ, R2 ;  /* 0x000000ffff1a7224 */ /* 0x000fe200078e0002 */
        /* <DEDUP_REMOVED lines=17> */
[----:B0-----:R-:W3:Y:S02]  /*bdbb0*/  LDL.LU.64 R26, [R1+0x29c8] ;  /* 0x0029c800011a7983 */ /* 0x001ee40000300a00 */
        /* <DEDUP_REMOVED lines=15> */
[----:B------:R-:W4:Y:S11]  /*bdcb0*/  LDL.LU.64 R22, [R1+0x29a0] ;  /* 0x0029a00001167983 */ /* 0x000f360000300a00 */
[----:B------:R-:W-:Y:S10]  /*bdcc0*/  @!UPT UIADD3 URZ, URZ, URZ, URZ ;  /* 0x0000003f3f3ff290 */ /* 0x000ff4000fffe03f */
[----:B------:R-:W-:Y:S01]  /*bdcd0*/  STL.64 [R1+0x600], R24 ;  /* 0x0006001801007387 */ /* 0x000fe20000100a00 */
[----:B------:R-:W-:Y:S02]  /*bdce0*/  STL.64 [R1+0x608], R26 ;  /* 0x0006081a01007387 */ /* 0x000fe40000100a00 */
[----:B-----5:R-:W0:Y:S02]  /*bdcf0*/  LDSM.16.M88.4 R24, [R5+0x66080] ;  /* 0x066080000518783b */ /* 0x020e240000000200 */
[----:B0-----:R-:W-:Y:S02]  /*bdd00*/  STL.64 [R1+0x2980], R26 ;  /* 0x0029801a01007387 */ /* 0x001fe40000100a00 */
[----:B------:R0:W-:Y:S02]  /*bdd10*/  STL.64 [R1+0x2978], R24 ;  /* 0x0029781801007387 */ /* 0x0001e40000100a00 */
[----:B0-----:R-:W2:Y:S01]  /*bdd20*/  LDL.LU R24, [R1+0x5e0] ;  /* 0x0005e00001187983 */ /* 0x001ea20000300800 */
[----:B------:R-:W2:Y:S02]  /*bdd30*/  LDL.LU R25, [R1+0x5e4] ;  /* 0x0005e40001197983 */ /* 0x000ea40000300800 */
[----:B------:R-:W2:Y:S02]  /*bdd40*/  LDL.LU R26, [R1+0x5e8] ;  /* 0x0005e800011a7983 */ /* 0x000ea40000300800 */
[----:B------:R-:W2:Y:S01]  /*bdd50*/  LDL.LU R27, [R1+0x5ec] ;  /* 0x0005ec00011b7983 */ /* 0x000ea20000300800 */
[C---:B----4-:R-:W-:Y:S11]  /*bdd60*/  HMMA.16816.F32.BF16 R16, R8.reuse, R22, R16 ;  /* 0x000000160810723c */ /* 0x050ff60000041810 */
[----:B------:R-:W-:Y:S11]  /*bdd70*/  @!UPT UIADD3 URZ, URZ, URZ, URZ ;  /* 0x0000003f3f3ff290 */ /* 0x000ff6000fffe03f */
[----:B------:R-:W-:Y:S01]  /*bdd80*/  @!UPT UIADD3 URZ, URZ, URZ, URZ ;  /* 0x0000003f3f3ff290 */ /* 0x000fe2000fffe03f */
[----:B------:R-:W-:Y:S01]  /*bdd90*/  STL.64 [R1+0x5f0], R16 ;  /* 0x0005f01001007387 */ /* 0x000fe20000100a00 */
[----:B------:R0:W-:Y:S03]  /*bdda0*/  STL.64 [R1+0x5f8], R18 ;  /* 0x0005f81201007387 */ /* 0x0001e60000100a00 */
[----:B0-----:R-:W2:Y:S01]  /*bddb0*/  LDL.LU.64 R18, [R1+0x2998] ;  /* 0x0029980001127983 */ /* 0x001ea20000300a00 */
[----:B------:R-:W-:Y:S02]  /*bddc0*/  MOV R2, R22 ;  /* 0x0000001600027202 */ /* 0x000fe40000000f00 */
[----:B------:R-:W-:Y:S01]  /*bddd0*/  MOV R0, R23 ;  /* 0x0000001700007202 */ /* 0x000fe20000000f00 */
[----:B------:R-:W3:Y:S01]  /*bdde0*/  LDL.64 R14, [R1+0x8] ;  /* 0x00000800010e7983 */ /* 0x000ee20000100a00 */
[----:B------:R-:W0:Y:S04]  /*bddf0*/  LDSM.16.M88.4 R20, [R5+0x67080] ;  /* 0x067080000514783b */ /* 0x000e280000000200 */
[----:B0-----:R-:W-:Y:S01]  /*bde00*/  STL.64 [R1+0x2908], R22 ;  /* 0x0029081601007387 */ /* 0x001fe20000100a00 */
[----:B------:R2:W-:Y:S02]  /*bde10*/  STL.64 [R1+0x2900], R20 ;  /* 0x0029001401007387 */ /* 0x0005e40000100a00 */
[----:B------:R-:W-:Y:S01]  /*bde20*/  STL.64 [R1+0x2990], R6 ;  /* 0x0029900601007387 */ /* 0x000fe20000100a00 */
[C---:B--2---:R-:W-:Y:S01]  /*bde30*/  HMMA.16816.F32.BF16 R20, R8.reuse, R18, R24 ;  /* 0x000000120814723c */ /* 0x044fe20000041818 */
[----:B------:R-:W0:Y:S11]  /*bde40*/  LDSM.16.M88.4 R16, [R5+0x68080] ;  /* 0x068080000510783b */ /* 0x000e360000000200 */
[----:B------:R-:W-:Y:S11]  /*bde50*/  @!UPT UIADD3 URZ, URZ, URZ, URZ ;  /* 0x0000003f3f3ff290 */ /* 0x000ff6000fffe03f */
[----:B------:R-:W-:Y:S01]  /*bde60*/  STL.64 [R1+0x5e0], R20 ;  /* 0x0005e01401007387 */ /* 0x000fe20000100a00 */
[----:B------:R-:W-:Y:S02]  /*bde70*/  STL.64 [R1+0x5e8], R22 ;  /* 0x0005e81601007387 */ /* 0x000fe40000100a00 */
[----:B------:R1:W-:Y:S02]  /*bde80*/  STL [R1+0x2988], R5 ;  /* 0x0029880501007387 */ /* 0x0003e40000100800 */
[----:B------:R-:W3:Y:S01]  /*bde90*/  LDL.LU R4, [R1+0x5d0] ;  /* 0x0005d00001047983 */ /* 0x000ee20000300800 */
[----:B-1----:R-:W3:Y:S01]  /*bdea0*/  LDL.LU R5, [R1+0x5d4] ;  /* 0x0005d40001057983 */ /* 0x002ee20000300800 */
[----:B------:R-:W3:Y:S02]  /*bdeb0*/  LDL.LU R6, [R1+0x5d8] ;  /* 0x0005d80001067983 */ /* 0x000ee40000300800 */
[----:B------:R-:W3:Y:S01]  /*bdec0*/  LDL.LU R7, [R1+0x5dc] ;  /* 0x0005dc0001077983 */ /* 0x000ee20000300800 */
[----:B0-----:R-:W-:Y:S01]  /*bded0*/  STL.64 [R1+0x2898], R18 ;  /* 0x0028981201007387 */ /* 0x001fe20000100a00 */
[----:B------:R-:W-:Y:S02]  /*bdee0*/  STL.64 [R1+0x2890], R16 ;  /* 0x0028901001007387 */ /* 0x000fe40000100a00 */
[----:B------:R-:W2:Y:S02]  /*bdef0*/  LDL.LU R20, [R1+0x550] ;  /* 0x0005500001147983 */ /* 0x000ea40000300800 */
[----:B------:R-:W2:Y:S01]  /*bdf00*/  LDL.LU R21, [R1+0x554] ;  /* 0x0005540001157983 */ /* 0x000ea20000300800 */
[----:B------:R-:W4:Y:S01]  /*bdf10*/  LDL.LU R22, [R1+0x558] ;  /* 0x0005580001167983 */ /* 0x000f220000300800 */
[----:B------:R-:W4:Y:S02]  /*bdf20*/  LDL.LU R23, [R1+0x55c] ;  /* 0x00055c0001177983 */ /* 0x000f240000300800 */
[----:B------:R-:W5:Y:S02]  /*bdf30*/  LDL.LU R24, [R1+0x5c0] ;  /* 0x0005c00001187983 */ /* 0x000f640000300800 */
[----:B------:R-:W5:Y:S01]  /*bdf40*/  LDL.LU R25, [R1+0x5c4] ;  /* 0x0005c40001197983 */ /* 0x000f620000300800 */
[----:B------:R-:W5:Y:S01]  /*bdf50*/  LDL.LU R26, [R1+0x5c8] ;  /* 0x0005c800011a7983 */ /* 0x000f620000300800 */
[----:B------:R-:W5:Y:S03]  /*bdf60*/  LDL.LU R27, [R1+0x5cc] ;  /* 0x0005cc00011b7983 */ /* 0x000f660000300800 */
[----:B----4-:R0:W-:Y:S01]  /*bdf70*/  STL.64 [R1+0x2938], R22 ;  /* 0x0029381601007387 */ /* 0x0101e20000100a00 */
[----:B--2---:R-:W-:Y:S03]  /*bdf80*/  STL.64 [R1+0x2930], R20 ;  /* 0x0029301401007387 */ /* 0x004fe60000100a00 */
[----:B0-----:R-:W2:Y:S04]  /*bdf90*/  LDL.64 R22, [R1+0x38] ;  /* 0x0000380001167983 */ /* 0x001ea80000100a00 */
[----:B--2---:R0:W-:Y:S04]  /*bdfa0*/  STL.64 [R1+0x2948], R22 ;  /* 0x0029481601007387 */ /* 0x0041e80000100a00 */
[----:B0-----:R-:W2:Y:S01]  /*bdfb0*/  LDL.64 R22, [R1+0x48] ;  /* 0x0000480001167983 */ /* 0x001ea20000100a00 */
[----:B---3--:R-:W-:Y:S03]  /*bdfc0*/  HMMA.16816.F32.BF16 R4, R8, R14, R4 ;  /* 0x0000000e0804723c */ /* 0x008fe60000041804 */
        /* <DEDUP_REMOVED lines=14> */
[----:B------:R-:W3:Y:S02]  /*be0b0*/  LDL.LU R5, [R1+0x2988] ;  /* 0x0029880001057983 */ /* 0x000ee40000300800 */
[----:B------:R-:W-:Y:S01]  /*be0c0*/  IMAD.MOV.U32 R18, RZ, RZ, R12 ;  /* 0x000000ffff127224 */ /* 0x000fe200078e000c */
[----:B------:R-:W-:Y:S01]  /*be0d0*/  MOV R28, R14 ;  /* 0x0000000e001c7202 */ /* 0x000fe20000000f00 */
[----:B------:R-:W-:-:S02]  /*be0e0*/  IMAD.MOV.U32 R17, RZ, RZ, R15 ;  /* 0x000000ffff117224 */ /* 0x000fc400078e000f */
[----:B---3--:R-:W0:Y:S04]  /*be0f0*/  LDSM.16.M88.4 R12, [R5+0x69080] ;  /* 0x06908000050c783b */ /* 0x008e280000000200 */
[----:B0-----:R0:W-:Y:S01]  /*be100*/  STL.64 [R1+0x2800], R14 ;  /* 0x0028000e01007387 */ /* 0x0011e20000100a00 */
[----:B------:R1:W-:Y:S01]  /*be110*/  STL.64 [R1+0x27f8], R12 ;  /* 0x0027f80c01007387 */ /* 0x0003e20000100a00 */
[----:B0-----:R-:W-:Y:S02]  /*be120*/  MOV R14, R2 ;  /* 0x00000002000e7202 */ /* 0x001fe40000000f00 */
[----:B------:R-:W-:-:S05]  /*be130*/  MOV R15, R0 ;  /* 0x00000000000f7202 */ /* 0x000fca0000000f00 */
[----:B------:R0:W-:Y:S01]  /*be140*/  STL.64 [R1+0x2940], R14 ;  /* 0x0029400e01007387 */ /* 0x0001e20000100a00 */
[----:B-1----:R-:W3:Y:S02]  /*be150*/  LDL.LU R12, [R1+0x570] ;  /* 0x00057000010c7983 */ /* 0x002ee40000300800 */
[----:B------:R-:W3:Y:S01]  /*be160*/  LDL.LU R13, [R1+0x574] ;  /* 0x00057400010d7983 */ /* 0x000ee20000300800 */
[----:B0-----:R-:W4:Y:S01]  /*be170*/  LDL.LU R14, [R1+0x578] ;  /* 0x00057800010e7983 */ /* 0x001f220000300800 */
[----:B------:R-:W4:Y:S01]  /*be180*/  LDL.LU R15, [R1+0x57c] ;  /* 0x00057c00010f7983 */ /* 0x000f220000300800 */
[----:B-----5:R-:W-:Y:S02]  /*be190*/  HMMA.16816.F32.BF16 R8, R8, R6, R24 ;  /* 0x000000060808723c */ /* 0x020fe40000041818 */
[----:B----4-:R-:W-:Y:S01]  /*be1a0*/  STL.64 [R1+0x2958], R14 ;  /* 0x0029580e01007387 */ /* 0x010fe20000100a00 */
[----:B---3--:R0:W-:Y:S03]  /*be1b0*/  STL.64 [R1+0x2950], R12 ;  /* 0x0029500c01007387 */ /* 0x0081e60000100a00 */
[----:B0-----:R-:W3:Y:S01]  /*be1c0*/  LDL.LU R12, [R1+0x590] ;  /* 0x00059000010c7983 */ /* 0x001ee20000300800 */
[----:B------:R-:W3:Y:S02]  /*be1d0*/  LDL.LU R13, [R1+0x594] ;  /* 0x00059400010d7983 */ /* 0x000ee40000300800 */
[----:B------:R-:W3:Y:S02]  /*be1e0*/  LDL.LU R14, [R1+0x598] ;  /* 0x00059800010e7983 */ /* 0x000ee40000300800 */
[----:B------:R-:W3:Y:S01]  /*be1f0*/  LDL.LU R15, [R1+0x59c] ;  /* 0x00059c00010f7983 */ /* 0x000ee20000300800 */
[----:B------:R-:W2:Y:S01]  /*be200*/  LDL.LU.64 R26, [R1+0x2980] ;  /* 0x00298000011a7983 */ /* 0x000ea20000300a00 */
[----:B------:R-:W2:Y:S10]  /*be210*/  LDL.LU.64 R24, [R1+0x2978] ;  /* 0x0029780001187983 */ /* 0x000eb40000300a00 */
[----:B------:R-:W-:Y:S02]  /*be220*/  STL.64 [R1+0x5c0], R8 ;  /* 0x0005c00801007387 */ /* 0x000fe40000100a00 */
[----:B------:R-:W-:Y:S01]  /*be230*/  STL.64 [R1+0x5c8], R10 ;  /* 0x0005c80a01007387 */ /* 0x000fe20000100a00 */
[----:B------:R0:W-:Y:S01]  /*be240*/  STL.64 [R1+0x2918], R6 ;  /* 0x0029180601007387 */ /* 0x0001e20000100a00 */
[----:B------:R-:W-:Y:S03]  /*be250*/  STL [R1+0x2910], R5 ;  /* 0x0029100501007387 */ /* 0x000fe60000100800 */
[----:B------:R-:W1:Y:S04]  /*be260*/  LDSM.16.M88.4 R8, [R5+0x6a080] ;  /* 0x06a080000508783b */ /* 0x000e680000000200 */
[----:B0-----:R-:W2:Y:S04]  /*be270*/  LDL.64 R6, [R1+0x68] ;  /* 0x0000680001067983 */ /* 0x001ea80000100a00 */
[----:B-1----:R-:W-:Y:S01]  /*be280*/  STL.64 [R1+0x2768], R10 ;  /* 0x0027680a01007387 */ /* 0x002fe20000100a00 */
[----:B------:R0:W-:Y:S03]  /*be290*/  STL.64 [R1+0x2760], R8 ;  /* 0x0027600801007387 */ /* 0x0001e60000100a00 */
[----:B0-----:R-:W4:Y:S01]  /*be2a0*/  LDL.LU R8, [R1+0x560] ;  /* 0x0005600001087983 */ /* 0x001f220000300800 */
[----:B------:R-:W4:Y:S02]  /*be2b0*/  LDL.LU R9, [R1+0x564] ;  /* 0x0005640001097983 */ /* 0x000f240000300800 */
[----:B------:R-:W4:Y:S02]  /*be2c0*/  LDL.LU R10, [R1+0x568] ;  /* 0x00056800010a7983 */ /* 0x000f240000300800 */
[----:B------:R-:W4:Y:S01]  /*be2d0*/  LDL.LU R11, [R1+0x56c] ;  /* 0x00056c00010b7983 */ /* 0x000f220000300800 */
[----:B--2---:R-:W-:Y:S11]  /*be2e0*/  HMMA.16816.F32.BF16 R20, R24, R6, R20 ;  /* 0x000000061814723c */ /* 0x004ff60000041814 */
[----:B------:R-:W-:Y:S11]  /*be2f0*/  @!UPT UIADD3 URZ, URZ, URZ, URZ ;  /* 0x0000003f3f3ff290 */ /* 0x000ff6000fffe03f */
[----:B------:R-:W-:Y:S01]  /*be300*/  @!UPT UIADD3 URZ, URZ, URZ, URZ ;  /* 0x0000003f3f3ff290 */ /* 0x000fe2000fffe03f */
[----:B------:R-:W-:Y:S01]  /*be310*/  STL.64 [R1+0xd30], R20 ;  /* 0x000d301401007387 */ /* 0x000fe20000100a00 */
[----:B------:R0:W-:Y:S03]  /*be320*/  STL.64 [R1+0xd38], R22 ;  /* 0x000d381601007387 */ /* 0x0001e60000100a00 */
[----:B0-----:R-:W2:Y:S01]  /*be330*/  LDL.LU.64 R22, [R1+0x2970] ;  /* 0x0029700001167983 */ /* 0x001ea20000300a00 */
[----:B------:R-:W2:Y:S01]  /*be340*/  LDL.LU.64 R20, [R1+0x2968] ;  /* 0x0029680001147983 */ /* 0x000ea20000300a00 */
[----:B------:R-:W-:-:S07]  /*be350*/  MOV R19, R3 ;  /* 0x0000000300137202 */ /* 0x000fce0000000f00 */
[C---:B--2---:R-:W-:Y:S11]  /*be360*/  HMMA.16816.F32.BF16 R20, R24.reuse, R18, R20 ;  /* 0x000000121814723c */ /* 0x044ff60000041814 */
[----:B------:R-:W-:Y:S11]  /*be370*/  @!UPT UIADD3 URZ, URZ, URZ, URZ ;  /* 0x0000003f3f3ff290 */ /* 0x000ff6000fffe03f */
[----:B------:R-:W-:Y:S01]  /*be380*/  @!UPT UIADD3 URZ, URZ, URZ, URZ ;  /* 0x0000003f3f3ff290 */ /* 0x000fe2000fffe03f */
[----:B------:R-:W-:Y:S01]  /*be390*/  STL.64 [R1+0xd20], R20 ;  /* 0x000d201401007387 */ /* 0x000fe20000100a00 */
[----:B------:R0:W-:Y:S03]  /*be3a0*/  STL.64 [R1+0xd28], R22 ;  /* 0x000d281601007387 */ /* 0x0001e60000100a00 */
[----:B0-----:R-:W3:Y:S01]  /*be3b0*/  LDL.LU.64 R22, [R1+0x2960] ;  /* 0x0029600001167983 */ /* 0x001ee20000300a00 */
[----:B------:R-:W-:Y:S01]  /*be3c0*/  STL.64 [R1+0x28e8], R18 ;  /* 0x0028e81201007387 */ /* 0x000fe20000100a00 */
[C---:B---3--:R-:W-:Y:S01]  /*be3d0*/  HMMA.16816.F32.BF16 R12, R24.reuse, R22, R12 ;  /* 0x00000016180c723c */ /* 0x048fe2000004180c */
        /* <DEDUP_REMOVED lines=14> */
[----:B------:R-:W-:Y:S02]  /*be4c0*/  MOV R2, R22 ;  /* 0x0000001600027202 */ /* 0x000fe40000000f00 */
[----:B------:R-:W-:Y:S02]  /*be4d0*/  MOV R0, R23 ;  /* 0x0000001700007202 */ /* 0x000fe40000000f00 */
[----:B------:R-:W2:Y:S01]  /*be4e0*/  LDL.LU.64 R22, [R1+0x2938] ;  /* 0x0029380001167983 */ /* 0x000ea20000300a00 */
[----:B------:R-:W2:Y:S01]  /*be4f0*/  LDL.LU.64 R20, [R1+0x2930] ;  /* 0x0029300001147983 */ /* 0x000ea20000300a00 */
[C---:B----4-:R-:W-:Y:S02]  /*be500*/  HMMA.16816.F32.BF16 R12, R24.reuse, R14, R8 ;  /* 0x0000000e180c723c */ /* 0x050fe40000041808 */
[----:B------:R-:W3:Y:S11]  /*be510*/  LDL.LU R8, [R1+0x250] ;  /* 0x0002500001087983 */ /* 0x000ef60000300800 */
[----:B------:R-:W-:Y:S10]  /*be520*/  @!UPT UIADD3 URZ, URZ, URZ, URZ ;  /* 0x0000003f3f3ff290 */ /* 0x000ff4000fffe03f */
[----:B------:R-:W-:Y:S01]  /*be530*/  STL.64 [R1+0x960], R12 ;  /* 0x0009600c01007387 */ /* 0x000fe20000100a00 */
[----:B------:R-:W-:Y:S02]  /*be540*/  STL.64 [R1+0x968], R14 ;  /* 0x0009680e01007387 */ /* 0x000fe40000100a00 */
[----:B------:R-:W3:Y:S02]  /*be550*/  LDL.LU R9, [R1+0x254] ;  /* 0x0002540001097983 */ /* 0x000ee40000300800 */
[----:B------:R-:W4:Y:S01]  /*be560*/  LDL.LU R10, [R1+0x258] ;  /* 0x00025800010a7983 */ /* 0x000f220000300800 */
[----:B------:R-:W4:Y:S04]  /*be570*/  LDL.LU R11, [R1+0x25c] ;  /* 0x00025c00010b7983 */ /* 0x000f280000300800 */
[----:B----4-:R0:W-:Y:S01]  /*be580*/  STL.64 [R1+0x2810], R10 ;  /* 0x0028100a01007387 */ /* 0x0101e20000100a00 */
[----:B---3--:R-:W-:Y:S03]  /*be590*/  STL.64 [R1+0x2808], R8 ;  /* 0x0028080801007387 */ /* 0x008fe60000100a00 */
[----:B0-----:R-:W2:Y:S02]  /*be5a0*/  LDL.64 R10, [R1+0x18] ;  /* 0x00001800010a7983 */ /* 0x001ea40000100a00 */
[----:B--2---:R-:W-:Y:S02]  /*be5b0*/  HMMA.16816.F32.BF16 R20, R24, R10, R20 ;  /* 0x0000000a1814723c */ /* 0x004fe40000041814 */
        /* <DEDUP_REMOVED lines=39> */
[----:B------:R-:W5:Y:S02]  /*be830*/  LDL.LU R15, [R1+0x31c] ;  /* 0x00031c00010f7983 */ /* 0x000f640000300800 */
[----:B------:R-:W-:Y:S01]  /*be840*/  IMAD.MOV.U32 R16, RZ, RZ, R6 ;  /* 0x000000ffff107224 */ /* 0x000fe200078e0006 */
[----:B-----5:R-:W-:Y:S01]  /*be850*/  STL.64 [R1+0x2840], R14 ;  /* 0x0028400e01007387 */ /* 0x020fe20000100a00 */
[----:B---3--:R0:W-:Y:S03]  /*be860*/  STL.64 [R1+0x2838], R12 ;  /* 0x0028380c01007387 */ /* 0x0081e60000100a00 */
[----:B0-----:R-:W3:Y:S01]  /*be870*/  LDL.LU R12, [R1+0x320] ;  /* 0x00032000010c7983 */ /* 0x001ee20000300800 */
[----:B------:R-:W3:Y:S02]  /*be880*/  LDL.LU R13, [R1+0x324] ;  /* 0x00032400010d7983 */ /* 0x000ee40000300800 */
[----:B------:R-:W5:Y:S02]  /*be890*/  LDL.LU R14, [R1+0x328] ;  /* 0x00032800010e7983 */ /* 0x000f640000300800 */
[----:B------:R-:W5:Y:S01]  /*be8a0*/  LDL.LU R15, [R1+0x32c] ;  /* 0x00032c00010f7983 */ /* 0x000f620000300800 */
[----:B------:R-:W-:Y:S01]  /*be8b0*/  MOV R5, R7 ;  /* 0x0000000700057202 */ /* 0x000fe20000000f00 */
[----:B------:R-:W-:Y:S01]  /*be8c0*/  IMAD.MOV.U32 R6, RZ, RZ, R28 ;  /* 0x000000ffff067224 */ /* 0x000fe200078e001c */
[----:B------:R-:W-:-:S03]  /*be8d0*/  MOV R7, R17 ;  /* 0x0000001100077202 */ /* 0x000fc60000000f00 */
[----:B------:R-:W-:Y:S01]  /*be8e0*/  IMAD.MOV.U32 R19, RZ, RZ, R5 ;  /* 0x000000ffff137224 */ /* 0x000fe200078e0005 */
[----:B-----5:R0:W-:Y:S02]  /*be8f0*/  STL.64 [R1+0x2850], R14 ;  /* 0x0028500e01007387 */ /* 0x0201e40000100a00 */
[----:B0-----:R-:W-:Y:S02]  /*be900*/  MOV R14, R4 ;  /* 0x00000004000e7202 */ /* 0x001fe40000000f00 */
[C---:B----4-:R-:W-:Y:S01]  /*be910*/  HMMA.16816.F32.BF16 R4, R24.reuse, R6, R20 ;  /* 0x000000061804723c */ /* 0x050fe20000041814 */
[----:B---3--:R-:W-:Y:S01]  /*be920*/  STL.64 [R1+0x2848], R12 ;  /* 0x0028480c01007387 */ /* 0x008fe20000100a00 */
[----:B------:R-:W3:Y:S02]  /*be930*/  LDL.LU.64 R22, [R1+0x2928] ;  /* 0x0029280001167983 */ /* 0x000ee40000300a00 */
[----:B------:R-:W3:Y:S11]  /*be940*/  LDL.LU.64 R20, [R1+0x2920] ;  /* 0x0029200001147983 */ /* 0x000ef60000300a00 */
[----:B------:R-:W-:Y:S08]  /*be950*/  @!UPT UIADD3 URZ, URZ, URZ, URZ ;  /* 0x0000003f3f3ff290 */ /* 0x000ff0000fffe03f */
[----:B------:R-:W-:Y:S01]  /*be960*/  STL.64 [R1+0x830], R4 ;  /* 0x0008300401007387 */ /* 0x000fe20000100a00 */
[----:B------:R0:W-:Y:S03]  /*be970*/  STL.64 [R1+0x838], R6 ;  /* 0x0008380601007387 */ /* 0x0001e60000100a00 */
[----:B0-----:R-:W3:Y:S01]  /*be980*/  LDL.LU.64 R6, [R1+0x2918] ;  /* 0x0029180001067983 */ /* 0x001ee20000300a00 */
[----:B------:R-:W4:Y:S01]  /*be990*/  LDL.LU R5, [R1+0x2910] ;  /* 0x0029100001057983 */ /* 0x000f220000300800 */
[----:B------:R-:W-:Y:S01]  /*be9a0*/  MOV R18, R16 ;  /* 0x0000001000127202 */ /* 0x000fe20000000f00 */
[----:B---3--:R-:W-:Y:S01]  /*be9b0*/  HMMA.16816.F32.BF16 R24, R24, R6, R20 ;  /* 0x000000061818723c */ /* 0x008fe20000041814 */
[----:B------:R-:W2:Y:S01]  /*be9c0*/  LDL.LU.64 R22, [R1+0x2908] ;  /* 0x0029080001167983 */ /* 0x000ea20000300a00 */
[----:B------:R-:W2:Y:S02]  /*be9d0*/  LDL.LU.64 R20, [R1+0x2900] ;  /* 0x0029000001147983 */ /* 0x000ea40000300a00 */
[----:B------:R-:W-:Y:S02]  /*be9e0*/  STL.64 [R1+0x28d0], R6 ;  /* 0x0028d00601007387 */ /* 0x000fe40000100a00 */
[----:B----4-:R0:W-:Y:S11]  /*be9f0*/  STL [R1+0x28c8], R5 ;  /* 0x0028c80501007387 */ /* 0x0101f60000100800 */
[----:B------:R-:W-:Y:S06]  /*bea00*/  @!UPT UIADD3 URZ, URZ, URZ, URZ ;  /* 0x0000003f3f3ff290 */ /* 0x000fec000fffe03f */
[----:B------:R-:W-:Y:S01]  /*bea10*/  STL.64 [R1+0x820], R24 ;  /* 0x0008201801007387 */ /* 0x000fe20000100a00 */
[----:B------:R-:W-:Y:S02]  /*bea20*/  STL.64 [R1+0x828], R26 ;  /* 0x0008281a01007387 */ /* 0x000fe40000100a00 */
[----:B------:R-:W3:Y:S02]  /*bea30*/  LDL.LU R4, [R1+0x4e0] ;  /* 0x0004e00001047983 */ /* 0x000ee40000300800 */
[----:B0-----:R-:W3:Y:S01]  /*bea40*/  LDL.LU R5, [R1+0x4e4] ;  /* 0x0004e40001057983 */ /* 0x001ee20000300800 */
[----:B------:R-:W3:Y:S01]  /*bea50*/  LDL.LU R6, [R1+0x4e8] ;  /* 0x0004e80001067983 */ /* 0x000ee20000300800 */
[----:B------:R-:W3:Y:S01]  /*bea60*/  LDL.LU R7, [R1+0x4ec] ;  /* 0x0004ec0001077983 */ /* 0x000ee20000300800 */
[C---:B--2---:R-:W-:Y:S02]  /*bea70*/  HMMA.16816.F32.BF16 R16, R20.reuse, R18, R8 ;  /* 0x000000121410723c */ /* 0x044fe40000041808 */
[----:B------:R-:W2:Y:S01]  /*bea80*/  LDL.LU.64 R10, [R1+0x28f8] ;  /* 0x0028f800010a7983 */ /* 0x000ea20000300a00 */
[----:B------:R-:W2:Y:S11]  /*bea90*/  LDL.LU.64 R8, [R1+0x28f0] ;  /* 0x0028f00001087983 */ /* 0x000eb60000300a00 */
[----:B------:R-:W-:Y:S09]  /*beaa0*/  @!UPT UIADD3 URZ, URZ, URZ, URZ ;  /* 0x0000003f3f3ff290 */ /* 0x000ff2000fffe03f */
[----:B------:R-:W-:Y:S01]  /*beab0*/  STL.64 [R1+0xda0], R16 ;  /* 0x000da01001007387 */ /* 0x000fe20000100a00 */
[----:B------:R0:W-:Y:S03]  /*beac0*/  STL.64 [R1+0xda8], R18 ;  /* 0x000da81201007387 */ /* 0x0001e60000100a00 */
[----:B0-----:R-:W3:Y:S01]  /*bead0*/  LDL.LU.64 R18, [R1+0x28e8] ;  /* 0x0028e80001127983 */ /* 0x001ee20000300a00 */
[----:B------:R-:W4:Y:S01]  /*beae0*/  LDL.LU R16, [R1+0x470] ;  /* 0x0004700001107983 */ /* 0x000f220000300800 */
[----:B---3--:R-:W-:Y:S11]  /*beaf0*/  HMMA.16816.F32.BF16 R4, R20, R18, R4 ;  /* 0x000000121404723c */ /* 0x008ff60000041804 */
[----:B------:R-:W-:Y:S11]  /*beb00*/  @!UPT UIADD3 URZ, URZ, URZ, URZ ;  /* 0x0000003f3f3ff290 */ /* 0x000ff6000fffe03f */
[----:B------:R-:W-:Y:S01]  /*beb10*/  @!UPT UIADD3 URZ, URZ, URZ, URZ ;  /* 0x0000003f3f3ff290 */ /* 0x000fe2000fffe03f */
[----:B------:R-:W-:Y:S01]  /*beb20*/  STL.64 [R1+0xd90], R4 ;  /* 0x000d900401007387 */ /* 0x000fe20000100a00 */
[----:B------:R-:W-:Y:S02]  /*beb30*/  STL.64 [R1+0xd98], R6 ;  /* 0x000d980601007387 */ /* 0x000fe40000100a00 */
[----:B------:R-:W4:Y:S02]  /*beb40*/  LDL.LU R17, [R1+0x474] ;  /* 0x0004740001117983 */ /* 0x000f240000300800 */
[----:B------:R-:W3:Y:S01]  /*beb50*/  LDL.LU R18, [R1+0x478] ;  /* 0x0004780001127983 */ /* 0x000ee20000300800 */
[----:B------:R-:W3:Y:S01]  /*beb60*/  LDL.LU R19, [R1+0x47c] ;  /* 0x00047c0001137983 */ /* 0x000ee20000300800 */
[----:B------:R-:W-:-:S07]  /*beb70*/  MOV R15, R3 ;  /* 0x00000003000f7202 */ /* 0x000fce0000000f00 */
[----:B--2---:R-:W-:Y:S01]  /*beb80*/  HMMA.16816.F32.BF16 R8, R20, R14, R8 ;  /* 0x0000000e1408723c */ /* 0x004fe20000041808 */
[----:B---3--:R0:W-:Y:S01]  /*beb90*/  STL.64 [R1+0x28a8], R18 ;  /* 0x0028a81201007387 */ /* 0x0081e20000100a00 */
[----:B----4-:R-:W-:Y:S03]  /*beba0*/  STL.64 [R1+0x28a0], R16 ;  /* 0x0028a01001007387 */ /* 0x010fe60000100a00 */
[----:B0-----:R-:W2:Y:S04]  /*bebb0*/  LDL.64 R18, [R1+0x8] ;  /* 0x0000080001127983 */ /* 0x001ea80000100a00 */
[----:B--2---:R-:W-:Y:S01]  /*bebc0*/  STL.64 [R1+0x28b8], R18 ;  /* 0x0028b81201007387 */ /* 0x004fe20000100a00 */
[----:B------:R-:W2:Y:S11]  /*bebd0*/  LDL.LU R4, [R1+0x4a0] ;  /* 0x0004a00001047983 */ /* 0x000eb60000300800 */
[----:B------:R-:W-:Y:S02]  /*bebe0*/  @!UPT UIADD3 URZ, URZ, URZ, URZ ;  /* 0x0000003f3f3ff290 */ /* 0x000fe4000fffe03f */
[----:B------:R-:W-:Y:S02]  /*bebf0*/  STL.64 [R1+0xd80], R8 ;  /* 0x000d800801007387 */ /* 0x000fe40000100a00 */
[----:B------:R-:W-:Y:S01]  /*bec00*/  STL.64 [R1+0xd88], R10 ;  /* 0x000d880a01007387 */ /* 0x000fe20000100a00 */
[----:B------:R-:W2:Y:S01]  /*bec10*/  LDL.LU R5, [R1+0x4a4] ;  /* 0x0004a40001057983 */ /* 0x000ea20000300800 */
        /* <DEDUP_REMOVED lines=8> */
[----:B------:R-:W3:Y:S01]  /*beca0*/  LDL.64 R10, [R1+0x28] ;  /* 0x00002800010a7983 */ /* 0x000ee20000100a00 */
[----:B------:R-:W4:Y:S02]  /*becb0*/  LDL.LU R16, [R1+0x490] ;  /* 0x0004900001107983 */ /* 0x000f240000300800 */
[----:B------:R-:W4:Y:S02]  /*becc0*/  LDL.LU R17, [R1+0x494] ;  /* 0x0004940001117983 */ /* 0x000f240000300800 */
[----:B------:R-:W4:Y:S01]  /*becd0*/  LDL.LU R18, [R1+0x498] ;  /* 0x0004980001127983 */ /* 0x000f220000300800 */
[----:B------:R-:W4:Y:S01]  /*bece0*/  LDL.LU R19, [R1+0x49c] ;  /* 0x00049c0001137983 */ /* 0x000f220000300800 */
[----:B------:R0:W-:Y:S03]  /*becf0*/  STL.64 [R1+0x2860], R14 ;  /* 0x0028600e01007387 */ /* 0x0001e60000100a00 */
[----:B0-----:R-:W5:Y:S01]  /*bed00*/  LDL.64 R14, [R1+0x58] ;  /* 0x00005800010e7983 */ /* 0x001f620000100a00 */
[----:B------:R-:W-:Y:S01]  /*bed10*/  IMAD.MOV.U32 R26, RZ, RZ, R2 ;  /* 0x000000ffff1a7224 */ /* 0x000fe200078e0002 */
[----:B------:R-:W-:-:S02]  /*bed20*/  MOV R27, R0 ;  /* 0x00000000001b7202 */ /* 0x000fc40000000f00 */
[----:B-----5:R0:W-:Y:S04]  /*bed30*/  STL.64 [R1+0x2878], R14 ;  /* 0x0028780e01007387 */ /* 0x0201e80000100a00 */
[----:B0-----:R-:W5:Y:S01]  /*bed40*/  LDL.64 R14, [R1+0x68] ;  /* 0x00006800010e7983 */ /* 0x001f620000100a00 */
[C---:B--2---:R-:W-:Y:S03]  /*bed50*/  HMMA.16816.F32.BF16 R4, R20.reuse, R26, R4 ;  /* 0x0000001a1404723c */ /* 0x044fe60000041804 */
[----:B-----5:R0:W-:Y:S01]  /*bed60*/  STL.64 [R1+0x28b0], R14 ;  /* 0x0028b00e01007387 */ /* 0x0201e20000100a00 */
[----:B------:R-:W2:Y:S02]  /*bed70*/  LDL.LU R12, [R1+0x480] ;  /* 0x00048000010c7983 */ /* 0x000ea40000300800 */
[----:B------:R-:W2:Y:S01]  /*bed80*/  LDL.LU R13, [R1+0x484] ;  /* 0x00048400010d7983 */ /* 0x000ea20000300800 */
[----:B0-----:R-:W2:Y:S01]  /*bed90*/  LDL.LU R14, [R1+0x488] ;  /* 0x00048800010e7983 */ /* 0x001ea20000300800 */
[----:B------:R-:W2:Y:S11]  /*beda0*/  LDL.LU R15, [R1+0x48c] ;  /* 0x00048c00010f7983 */ /* 0x000eb60000300800 */
[----:B------:R-:W-:Y:S04]  /*bedb0*/  @!UPT UIADD3 URZ, URZ, URZ, URZ ;  /* 0x0000003f3f3ff290 */ /* 0x000fe8000fffe03f */
[----:B------:R-:W-:Y:S02]  /*bedc0*/  STL.64 [R1+0xd70], R4 ;  /* 0x000d700401007387 */ /* 0x000fe40000100a00 */
[----:B------:R0:W-:Y:S02]  /*bedd0*/  STL.64 [R1+0xd78], R6 ;  /* 0x000d780601007387 */ /* 0x0001e40000100a00 */
[----:B0-----:R-:W3:Y:S01]  /*bede0*/  LDL.LU.64 R6, [R1+0x28e0] ;  /* 0x0028e00001067983 */ /* 0x001ee20000300a00 */
[----:B------:R-:W3:Y:S02]  /*bedf0*/  LDL.LU.64 R4, [R1+0x28d8] ;  /* 0x0028d80001047983 */ /* 0x000ee40000300a00 */
        /* <DEDUP_REMOVED lines=12> */
[----:B------:R-:W-:Y:S01]  /*beec0*/  IMAD.MOV.U32 R3, RZ, RZ, R11 ;  /* 0x000000ffff037224 */ /* 0x000fe200078e000b */
[----:B-----5:R-:W-:Y:S01]  /*beed0*/  STL.64 [R1+0x2888], R26 ;  /* 0x0028881a01007387 */ /* 0x020fe20000100a00 */
[----:B--2---:R0:W-:Y:S03]  /*beee0*/  STL.64 [R1+0x2880], R24 ;  /* 0x0028801801007387 */ /* 0x0041e60000100a00 */
[----:B0-----:R-:W2:Y:S01]  /*beef0*/  LDL.LU R24, [R1+0x460] ;  /* 0x0004600001187983 */ /* 0x001ea20000300800 */
[----:B------:R-:W2:Y:S02]  /*bef00*/  LDL.LU R25, [R1+0x464] ;  /* 0x0004640001197983 */ /* 0x000ea40000300800 */
[----:B------:R-:W2:Y:S02]  /*bef10*/  LDL.LU R26, [R1+0x468] ;  /* 0x00046800011a7983 */ /* 0x000ea40000300800 */
[----:B------:R-:W2:Y:S11]  /*bef20*/  LDL.LU R27, [R1+0x46c] ;  /* 0x00046c00011b7983 */ /* 0x000eb60000300800 */
[----:B------:R-:W-:Y:S01]  /*bef30*/  @!UPT UIADD3 URZ, URZ, URZ, URZ ;  /* 0x0000003f3f3ff290 */ /* 0x000fe2000fffe03f */
[----:B------:R0:W-:Y:S01]  /*bef40*/  STL.64 [R1+0xd60], R4 ;  /* 0x000d600401007387 */ /* 0x0001e20000100a00 */
[----:B------:R1:W-:Y:S01]  /*bef50*/  STL.64 [R1+0xd68], R6 ;  /* 0x000d680601007387 */ /* 0x0003e20000100a00 */
[----:B0-----:R-:W-:Y:S02]  /*bef60*/  MOV R4, R10 ;  /* 0x0000000a00047202 */ /* 0x001fe40000000f00 */
[----:B-1----:R-:W3:Y:S01]  /*bef70*/  LDL.LU.64 R6, [R1+0x28d0] ;  /* 0x0028d00001067983 */ /* 0x002ee20000300a00 */
[----:B------:R-:W5:Y:S02]  /*bef80*/  LDL.LU R5, [R1+0x28c8] ;  /* 0x0028c80001057983 */ /* 0x000f640000300800 */
[----:B------:R-:W4:Y:S02]  /*bef90*/  LDL.LU.64 R10, [R1+0x28c0] ;  /* 0x0028c000010a7983 */ /* 0x000f240000300a00 */
[C---:B----4-:R-:W-:Y:S11]  /*befa0*/  HMMA.16816.F32.BF16 R16, R20.reuse, R10, R16 ;  /* 0x0000000a1410723c */ /* 0x050ff60000041810 */
[----:B------:R-:W-:Y:S11]  /*befb0*/  @!UPT UIADD3 URZ, URZ, URZ, URZ ;  /* 0x0000003f3f3ff290 */ /* 0x000ff6000fffe03f */
        /* <DEDUP_REMOVED lines=11> */
[----:B------:R-:W3:Y:S02]  /*bf070*/  LDL.LU.64 R18, [R1+0x28a8] ;  /* 0x0028a80001127983 */ /* 0x000ee40000300a00 */
[----:B------:R-:W3:Y:S02]  /*bf080*/  LDL.LU.64 R16, [R1+0x28a0] ;  /* 0x0028a00001107983 */ /* 0x000ee40000300a00 */
[----:B---3--:R-:W-:Y:S01]  /*bf090*/  HMMA.16816.F32.BF16 R20, R20, R6, R16 ;  /* 0x000000061414723c */ /* 0x008fe20000041810 */
[----:B------:R-:W2:Y:S01]  /*bf0a0*/  LDL.LU.64 R18, [R1+0x2898] ;  /* 0x0028980001127983 */ /* 0x000ea20000300a00 */
[----:B------:R-:W2:Y:S11]  /*bf0b0*/  LDL.LU.64 R16, [R1+0x2890] ;  /* 0x0028900001107983 */ /* 0x000eb60000300a00 */
[----:B------:R-:W-:Y:S10]  /*bf0c0*/  @!UPT UIADD3 URZ, URZ, URZ, URZ ;  /* 0x0000003f3f3ff290 */ /* 0x000ff4000fffe03f */
[----:B------:R-:W-:Y:S01]  /*bf0d0*/  STL.64 [R1+0x4b0], R20 ;  /* 0x0004b01401007387 */ /* 0x000fe20000100a00 */
[----:B------:R0:W-:Y:S02]  /*bf0e0*/  STL.64 [R1+0x4b8], R22 ;  /* 0x0004b81601007387 */ /* 0x0001e40000100a00 */
[----:B0-----:R-:W-:Y:S01]  /*bf0f0*/  IMAD.MOV.U32 R22, RZ, RZ, R4 ;  /* 0x000000ffff167224 */ /* 0x001fe200078e0004 */
[----:B------:R-:W-:Y:S02]  /*bf100*/  MOV R23, R3 ;  /* 0x0000000300177202 */ /* 0x000fe40000000f00 */
[----:B----4-:R-:W-:Y:S01]  /*bf110*/  MOV R4, R14 ;  /* 0x0000000e00047202 */ /* 0x010fe20000000f00 */
        /* <DEDUP_REMOVED lines=32> */
[----:B------:R-:W-:Y:S01]  /*bf320*/  STL.64 [R1+0x27b8], R26 ;  /* 0x0027b81a01007387 */ /* 0x000fe20000100a00 */
[----:B--2---:R-:W-:Y:S11]  /*bf330*/  HMMA.16816.F32.BF16 R12, R16, R22, R12 ;  /* 0x00000016100c723c */ /* 0x004ff6000004180c */
[----:B------:R-:W-:Y:S11]  /*bf340*/  @!UPT UIADD3 URZ, URZ, URZ, URZ ;  /* 0x0000003f3f3ff290 */ /* 0x000ff6000fffe03f */
[----:B------:R-:W-:Y:S01]  /*bf350*/  @!UPT UIADD3 URZ, URZ, URZ, URZ ;  /* 0x0000003f3f3ff290 */ /* 0x000fe2000fffe03f */
[----:B------:R-:W-:Y:S01]  /*bf360*/  STL.64 [R1+0xdd0], R12 ;  /* 0x000dd00c01007387 */ /* 0x000fe20000100a00 */
[----:B------:R0:W-:Y:S03]  /*bf370*/  STL.64 [R1+0xdd8], R14 ;  /* 0x000dd80e01007387 */ /* 0x0001e60000100a00 */
[----:B0-----:R-:W2:Y:S01]  /*bf380*/  LDL.LU.64 R14, [R1+0x2830] ;  /* 0x00283000010e7983 */ /* 0x001ea20000300a00 */
[----:B------:R-:W2:Y:S02]  /*bf390*/  LDL.LU.64 R12, [R1+0x2828] ;  /* 0x00282800010c7983 */ /* 0x000ea40000300a00 */
[----:B------:R-:W-:Y:S02]  /*bf3a0*/  STL.64 [R1+0x27b0], R22 ;  /* 0x0027b01601007387 */ /* 0x000fe40000100a00 */
[----:B------:R-:W-:Y:S01]  /*bf3b0*/  IMAD.MOV.U32 R26, RZ, RZ, R2 ;  /* 0x000000ffff1a7224 */ /* 0x000fe200078e0002 */
[----:B------:R-:W-:-:S02]  /*bf3c0*/  MOV R27, R0 ;  /* 0x00000000001b7202 */ /* 0x000fc40000000f00 */
[----:B------:R-:W-:Y:S01]  /*bf3d0*/  MOV R2, R10 ;  /* 0x0000000a00027202 */ /* 0x000fe20000000f00 */
        /* <DEDUP_REMOVED lines=9> */
[----:B------:R-:W3:Y:S01]  /*bf470*/  LDL.LU.64 R8, [R1+0x2808] ;  /* 0x0028080001087983 */ /* 0x000ee20000300a00 */
[C---:B--2---:R-:W-:Y:S08]  /*bf480*/  HMMA.16816.F32.BF16 R24, R16.reuse, R26, R12 ;  /* 0x0000001a1018723c */ /* 0x044ff0000004180c */
[----:B---3--:R-:W-:Y:S01]  /*bf490*/  HMMA.16816.F32.BF16 R8, R16, R6, R8 ;  /* 0x000000061008723c */ /* 0x008fe20000041808 */
[----:B------:R-:W2:Y:S01]  /*bf4a0*/  LDL.LU.64 R14, [R1+0x2800] ;  /* 0x00280000010e7983 */ /* 0x000ea20000300a00 */
[----:B------:R-:W2:Y:S02]  /*bf4b0*/  LDL.LU.64 R12, [R1+0x27f8] ;  /* 0x0027f800010c7983 */ /* 0x000ea40000300a00 */
[----:B------:R-:W-:Y:S11]  /*bf4c0*/  STL.64 [R1+0x2778], R6 ;  /* 0x0027780601007387 */ /* 0x000ff60000100a00 */
[----:B------:R-:W-:Y:S01]  /*bf4d0*/  STL.64 [R1+0xdb0], R24 ;  /* 0x000db01801007387 */ /* 0x000fe20000100a00 */
[----:B------:R-:W-:Y:S02]  /*bf4e0*/  STL.64 [R1+0xdb8], R26 ;  /* 0x000db81a01007387 */ /* 0x000fe40000100a00 */
[----:B-----5:R-:W-:Y:S05]  /*bf4f0*/  STL [R1+0x2770], R5 ;  /* 0x0027700501007387 */ /* 0x020fea0000100800 */
[----:B------:R-:W-:Y:S01]  /*bf500*/  STL.64 [R1+0x3d0], R8 ;  /* 0x0003d00801007387 */ /* 0x000fe20000100a00 */
[----:B------:R-:W-:Y:S01]  /*bf510*/  STL.64 [R1+0x3d8], R10 ;  /* 0x0003d80a01007387 */ /* 0x000fe20000100a00 */
[----:B------:R-:W3:Y:S02]  /*bf520*/  LDL.LU R16, [R1+0x2e0] ;  /* 0x0002e00001107983 */ /* 0x000ee40000300800 */
[----:B------:R-:W3:Y:S02]  /*bf530*/  LDL.LU R17, [R1+0x2e4] ;  /* 0x0002e40001117983 */ /* 0x000ee40000300800 */
[----:B------:R-:W4:Y:S01]  /*bf540*/  LDL.LU R18, [R1+0x2e8] ;  /* 0x0002e80001127983 */ /* 0x000f220000300800 */
[----:B------:R-:W4:Y:S04]  /*bf550*/  LDL.LU R19, [R1+0x2ec] ;  /* 0x0002ec0001137983 */ /* 0x000f280000300800 */
        /* <DEDUP_REMOVED lines=14> */
[----:B------:R-:W2:Y:S02]  /*bf640*/  LDL.LU R10, [R1+0x148] ;  /* 0x00014800010a7983 */ /* 0x000ea40000300800 */
[----:B------:R-:W2:Y:S01]  /*bf650*/  LDL.LU R11, [R1+0x14c] ;  /* 0x00014c00010b7983 */ /* 0x000ea20000300800 */
[----:B------:R-:W2:Y:S01]  /*bf660*/  LDL.LU R24, [R1+0x220] ;  /* 0x0002200001187983 */ /* 0x000ea20000300800 */
[----:B------:R-:W2:Y:S02]  /*bf670*/  LDL.LU R25, [R1+0x224] ;  /* 0x0002240001197983 */ /* 0x000ea40000300800 */
[----:B------:R-:W2:Y:S02]  /*bf680*/  LDL.LU R26, [R1+0x228] ;  /* 0x00022800011a7983 */ /* 0x000ea40000300800 */
[----:B------:R-:W2:Y:S02]  /*bf690*/  LDL.LU R27, [R1+0x22c] ;  /* 0x00022c00011b7983 */ /* 0x000ea40000300800 */
[----:B--2---:R0:W-:Y:S01]  /*bf6a0*/  STL.64 [R1+0x27c8], R26 ;  /* 0x0027c81a01007387 */ /* 0x0041e20000100a00 */
[----:B------:R-:W-:Y:S01]  /*bf6b0*/  STL.64 [R1+0x27c0], R24 ;  /* 0x0027c01801007387 */ /* 0x000fe20000100a00 */
[----:B0-----:R-:W-:-:S02]  /*bf6c0*/  MOV R26, R21 ;  /* 0x00000015001a7202 */ /* 0x001fc40000000f00 */
[----:B------:R-:W-:-:S05]  /*bf6d0*/  MOV R27, R20 ;  /* 0x00000014001b7202 */ /* 0x000fca0000000f00 */
[----:B------:R-:W-:Y:S01]  /*bf6e0*/  STL.64 [R1+0x27e0], R26 ;  /* 0x0027e01a01007387 */ /* 0x000fe20000100a00 */
        /* <DEDUP_REMOVED lines=16> */
[----:B------:R-:W-:Y:S01]  /*bf7f0*/  STL.64 [R1+0x2788], R10 ;  /* 0x0027880a01007387 */ /* 0x000fe20000100a00 */
[----:B-----5:R0:W-:Y:S03]  /*bf800*/  STL.64 [R1+0x2780], R8 ;  /* 0x0027800801007387 */ /* 0x0201e60000100a00 */
[----:B0-----:R-:W5:Y:S01]  /*bf810*/  LDL.LU R8, [R1+0x1e0] ;  /* 0x0001e00001087983 */ /* 0x001f620000300800 */
[----:B------:R-:W5:Y:S02]  /*bf820*/  LDL.LU R9, [R1+0x1e4] ;  /* 0x0001e40001097983 */ /* 0x000f640000300800 */
[----:B------:R-:W2:Y:S02]  /*bf830*/  LDL.LU R10, [R1+0x1e8] ;  /* 0x0001e800010a7983 */ /* 0x000ea40000300800 */
[----:B------:R-:W2:Y:S02]  /*bf840*/  LDL.LU R11, [R1+0x1ec] ;  /* 0x0001ec00010b7983 */ /* 0x000ea40000300800 */
[----:B------:R-:W-:Y:S01]  /*bf850*/  IMAD.MOV.U32 R26, RZ, RZ, R4 ;  /* 0x000000ffff1a7224 */ /* 0x000fe200078e0004 */
[----:B------:R-:W-:Y:S01]  /*bf860*/  MOV R27, R3 ;  /* 0x00000003001b7202 */ /* 0x000fe20000000f00 */
[----:B--2---:R0:W-:Y:S01]  /*bf870*/  STL.64 [R1+0x2798], R10 ;  /* 0x0027980a01007387 */ /* 0x0041e20000100a00 */
[----:B-----5:R1:W-:Y:S01]  /*bf880*/  STL.64 [R1+0x2790], R8 ;  /* 0x0027900801007387 */ /* 0x0203e20000100a00 */
[----:B0-----:R-:W-:Y:S01]  /*bf890*/  MOV R10, R2 ;  /* 0x00000002000a7202 */ /* 0x001fe20000000f00 */
[----:B------:R-:W-:-:S05]  /*bf8a0*/  IMAD.MOV.U32 R11, RZ, RZ, R0 ;  /* 0x000000ffff0b7224 */ /* 0x000fca00078e0000 */
[----:B------:R0:W-:Y:S01]  /*bf8b0*/  STL.64 [R1+0x27a8], R10 ;  /* 0x0027a80a01007387 */ /* 0x0001e20000100a00 */
[----:B-1----:R-:W2:Y:S02]  /*bf8c0*/  LDL.LU R8, [R1+0x200] ;  /* 0x0002000001087983 */ /* 0x002ea40000300800 */
[----:B------:R-:W2:Y:S01]  /*bf8d0*/  LDL.LU R9, [R1+0x204] ;  /* 0x0002040001097983 */ /* 0x000ea20000300800 */
[----:B0-----:R-:W2:Y:S01]  /*bf8e0*/  LDL.LU R10, [R1+0x208] ;  /* 0x00020800010a7983 */ /* 0x001ea20000300800 */
[----:B------:R-:W2:Y:S02]  /*bf8f0*/  LDL.LU R11, [R1+0x20c] ;  /* 0x00020c00010b7983 */ /* 0x000ea40000300800 */
[----:B------:R-:W5:Y:S01]  /*bf900*/  LDL.64 R6, [R1+0x8] ;  /* 0x0000080001067983 */ /* 0x000f620000100a00 */
[C---:B------:R-:W-:Y:S01]  /*bf910*/  HMMA.16816.F32.BF16 R24, R12.reuse, R26, R20 ;  /* 0x0000001a0c18723c */ /* 0x040fe20000041814 */
[----:B-----5:R0:W-:Y:S01]  /*bf920*/  STL.64 [R1+0x27a0], R6 ;  /* 0x0027a00601007387 */ /* 0x0201e20000100a00 */
[----:B------:R-:W5:Y:S02]  /*bf930*/  LDL.LU R4, [R1+0x1f0] ;  /* 0x0001f00001047983 */ /* 0x000f640000300800 */
[----:B------:R-:W5:Y:S01]  /*bf940*/  LDL.LU R5, [R1+0x1f4] ;  /* 0x0001f40001057983 */ /* 0x000f620000300800 */
[----:B0-----:R-:W5:Y:S01]  /*bf950*/  LDL.LU R6, [R1+0x1f8] ;  /* 0x0001f80001067983 */ /* 0x001f620000300800 */
[----:B------:R-:W5:Y:S02]  /*bf960*/  LDL.LU R7, [R1+0x1fc] ;  /* 0x0001fc0001077983 */ /* 0x000f640000300800 */
[----:B----4-:R0:W-:Y:S02]  /*bf970*/  STL.64 [R1+0x2720], R18 ;  /* 0x0027201201007387 */ /* 0x0101e40000100a00 */
[----:B---3--:R-:W-:Y:S01]  /*bf980*/  STL.64 [R1+0x2718], R16 ;  /* 0x0027181001007387 */ /* 0x008fe20000100a00 */
[----:B0-----:R-:W3:Y:S01]  /*bf990*/  LDL.64 R18, [R1+0x48] ;  /* 0x0000480001127983 */ /* 0x001ee20000100a00 */
[----:B------:R-:W4:Y:S02]  /*bf9a0*/  LDL.LU.64 R22, [R1+0x27f0] ;  /* 0x0027f00001167983 */ /* 0x000f240000300a00 */
[----:B------:R-:W4:Y:S09]  /*bf9b0*/  LDL.LU.64 R20, [R1+0x27e8] ;  /* 0x0027e80001147983 */ /* 0x000f320000300a00 */
[----:B------:R-:W-:Y:S01]  /*bf9c0*/  STL.64 [R1+0xe90], R24 ;  /* 0x000e901801007387 */ /* 0x000fe20000100a00 */
[----:B------:R0:W-:Y:S04]  /*bf9d0*/  STL.64 [R1+0xe98], R26 ;  /* 0x000e981a01007387 */ /* 0x0001e80000100a00 */
[----:B0-----:R-:W4:Y:S02]  /*bf9e0*/  LDL.LU.64 R26, [R1+0x27e0] ;  /* 0x0027e000011a7983 */ /* 0x001f240000300a00 */
[C---:B----4-:R-:W-:Y:S02]  /*bf9f0*/  HMMA.16816.F32.BF16 R24, R12.reuse, R26, R20 ;  /* 0x0000001a0c18723c */ /* 0x050fe40000041814 */
[----:B------:R-:W4:Y:S01]  /*bfa00*/  LDL.LU.64 R22, [R1+0x27d8] ;  /* 0x0027d80001167983 */ /* 0x000f220000300a00 */
[----:B------:R-:W4:Y:S11]  /*bfa10*/  LDL.LU.64 R20, [R1+0x27d0] ;  /* 0x0027d00001147983 */ /* 0x000f360000300a00 */
        /* <DEDUP_REMOVED lines=10> */
[----:B0-----:R-:W4:Y:S01]  /*bfac0*/  LDL.LU.64 R26, [R1+0x27b8] ;  /* 0x0027b800011a7983 */ /* 0x001f220000300a00 */
[----:B------:R0:W-:Y:S03]  /*bfad0*/  STL.64 [R1+0x2730], R18 ;  /* 0x0027301201007387 */ /* 0x0001e60000100a00 */
[----:B0-----:R-:W3:Y:S01]  /*bfae0*/  LDL.64 R18, [R1+0x58] ;  /* 0x0000580001127983 */ /* 0x001ee20000100a00 */
[C---:B----4-:R-:W-:Y:S03]  /*bfaf0*/  HMMA.16816.F32.BF16 R20, R12.reuse, R26, R20 ;  /* 0x0000001a0c14723c */ /* 0x050fe60000041814 */
[----:B---3--:R0:W-:Y:S04]  /*bfb00*/  STL.64 [R1+0x2748], R18 ;  /* 0x0027481201007387 */ /* 0x0081e80000100a00 */
[----:B0-----:R-:W3:Y:S11]  /*bfb10*/  LDL.64 R18, [R1+0x68] ;  /* 0x0000680001127983 */ /* 0x001ef60000100a00 */
[----:B------:R-:W-:Y:S05]  /*bfb20*/  @!UPT UIADD3 URZ, URZ, URZ, URZ ;  /* 0x0000003f3f3ff290 */ /* 0x000fea000fffe03f */
[----:B------:R-:W-:Y:S02]  /*bfb30*/  STL.64 [R1+0xe60], R20 ;  /* 0x000e601401007387 */ /* 0x000fe40000100a00 */
[----:B------:R0:W-:Y:S02]  /*bfb40*/  STL.64 [R1+0xe68], R22 ;  /* 0x000e681601007387 */ /* 0x0001e40000100a00 */
[----:B0-----:R-:W2:Y:S01]  /*bfb50*/  LDL.LU.64 R22, [R1+0x27b0] ;  /* 0x0027b00001167983 */ /* 0x001ea20000300a00 */
        /* <DEDUP_REMOVED lines=21> */
[----:B0-----:R-:W5:Y:S02]  /*bfcb0*/  LDL.LU.64 R10, [R1+0x27a8] ;  /* 0x0027a800010a7983 */ /* 0x001f640000300a00 */
[C---:B-----5:R-:W-:Y:S02]  /*bfcc0*/  HMMA.16816.F32.BF16 R8, R12.reuse, R10, R4 ;  /* 0x0000000a0c08723c */ /* 0x060fe40000041804 */
[----:B------:R-:W4:Y:S11]  /*bfcd0*/  LDL.LU.64 R6, [R1+0x27a0] ;  /* 0x0027a00001067983 */ /* 0x000f360000300a00 */
[----:B------:R-:W-:Y:S10]  /*bfce0*/  @!UPT UIADD3 URZ, URZ, URZ, URZ ;  /* 0x0000003f3f3ff290 */ /* 0x000ff4000fffe03f */
[----:B------:R-:W-:Y:S01]  /*bfcf0*/  STL.64 [R1+0xe40], R8 ;  /* 0x000e400801007387 */ /* 0x000fe20000100a00 */
[----:B------:R0:W-:Y:S03]  /*bfd00*/  STL.64 [R1+0xe48], R10 ;  /* 0x000e480a01007387 */ /* 0x0001e60000100a00 */
[----:B0-----:R-:W5:Y:S01]  /*bfd10*/  LDL.LU.64 R10, [R1+0x2798] ;  /* 0x00279800010a7983 */ /* 0x001f620000300a00 */
[----:B------:R-:W5:Y:S01]  /*bfd20*/  LDL.LU.64 R8, [R1+0x2790] ;  /* 0x0027900001087983 */ /* 0x000f620000300a00 */
[----:B----4-:R-:W-:Y:S02]  /*bfd30*/  MOV R2, R6 ;  /* 0x0000000600027202 */ /* 0x010fe40000000f00 */
[----:B------:R-:W-:Y:S01]  /*bfd40*/  MOV R0, R7 ;  /* 0x0000000700007202 */ /* 0x000fe20000000f00 */
[C---:B-----5:R-:W-:Y:S11]  /*bfd50*/  HMMA.16816.F32.BF16 R8, R12.reuse, R6, R8 ;  /* 0x000000060c08723c */ /* 0x060ff60000041808 */
[----:B------:R-:W-:Y:S11]  /*bfd60*/  @!UPT UIADD3 URZ, URZ, URZ, URZ ;  /* 0x0000003f3f3ff290 */ /* 0x000ff6000fffe03f */
[----:B------:R-:W-:Y:S01]  /*bfd70*/  @!UPT UIADD3 URZ, URZ, URZ, URZ ;  /* 0x0000003f3f3ff290 */ /* 0x000fe2000fffe03f */
[----:B------:R-:W-:Y:S01]  /*bfd80*/  STL.64 [R1+0xe30], R8 ;  /* 0x000e300801007387 */ /* 0x000fe20000100a00 */
[----:B------:R0:W-:Y:S03]  /*bfd90*/  STL.64 [R1+0xe38], R10 ;  /* 0x000e380a01007387 */ /* 0x0001e60000100a00 */
[----:B0-----:R-:W4:Y:S01]  /*bfda0*/  LDL.LU.64 R10, [R1+0x2788] ;  /* 0x00278800010a7983 */ /* 0x001f220000300a00 */
[----:B------:R-:W4:Y:S02]  /*bfdb0*/  LDL.LU.64 R8, [R1+0x2780] ;  /* 0x0027800001087983 */ /* 0x000f240000300a00 */
[----:B------:R-:W4:Y:S02]  /*bfdc0*/  LDL.LU.64 R6, [R1+0x2778] ;  /* 0x0027780001067983 */ /* 0x000f240000300a00 */
[----:B------:R-:W5:Y:S01]  /*bfdd0*/  LDL.LU R5, [R1+0x2770] ;  /* 0x0027700001057983 */ /* 0x000f620000300800 */
[----:B----4-:R-:W-:Y:S01]  /*bfde0*/  HMMA.16816.F32.BF16 R12, R12, R6, R8 ;  /* 0x000000060c0c723c */ /* 0x010fe20000041808 */
[----:B------:R-:W2:Y:S01]  /*bfdf0*/  LDL.LU.64 R10, [R1+0x2768] ;  /* 0x00276800010a7983 */ /* 0x000ea20000300a00 */
[----:B------:R-:W2:Y:S01]  /*bfe00*/  LDL.LU.64 R8, [R1+0x2760] ;  /* 0x0027600001087983 */ /* 0x000ea20000300a00 */
[----:B---3--:R-:W-:Y:S01]  /*bfe10*/  MOV R28, R18 ;  /* 0x00000012001c7202 */ /* 0x008fe20000000f00 */
[----:B------:R-:W-:Y:S11]  /*bfe20*/  IMAD.MOV.U32 R4, RZ, RZ, R19 ;  /* 0x000000ffff047224 */ /* 0x000ff600078e0013 */
[----:B------:R-:W-:Y:S08]  /*bfe30*/  @!UPT UIADD3 URZ, URZ, URZ, URZ ;  /* 0x0000003f3f3ff290 */ /* 0x000ff0000fffe03f */
        /* <DEDUP_REMOVED lines=10> */
[----:B------:R-:W-:Y:S01]  /*bfee0*/  IMAD.MOV.U32 R14, RZ, RZ, R2 ;  /* 0x000000ffff0e7224 */ /* 0x000fe200078e0002 */
[----:B------:R-:W-:Y:S01]  /*bfef0*/  MOV R15, R0 ;  /* 0x00000000000f7202 */ /* 0x000fe20000000f00 */
        /* <DEDUP_REMOVED lines=23> */
[----:B------:R-:W-:Y:S02]  /*c0070*/  STL.64 [R1+0xee8], R26 ;  /* 0x000ee81a01007387 */ /* 0x000fe40000100a00 */
[----:B-----5:R-:W-:Y:S01]  /*c0080*/  LDSM.16.M88.4 R24, [R5+0x6b080] ;  /* 0x06b080000518783b */ /* 0x020fe20000000200 */
[C---:B--2---:R-:W-:Y:S01]  /*c0090*/  HMMA.16816.F32.BF16 R20, R8.reuse, R22, R16 ;  /* 0x000000160814723c */ /* 0x044fe20000041810 */
[----:B------:R-:W2:Y:S02]  /*c00a0*/  LDL.LU.64 R18, [R1+0x2700] ;  /* 0x0027000001127983 */ /* 0x000ea40000300a00 */
[----:B------:R-:W2:Y:S11]  /*c00b0*/  LDL.LU.64 R16, [R1+0x26f8] ;  /* 0x0026f80001107983 */ /* 0x000eb60000300a00 */
[----:B------:R-:W-:Y:S09]  /*c00c0*/  @!UPT UIADD3 URZ, URZ, URZ, URZ ;  /* 0x0000003f3f3ff290 */ /* 0x000ff2000fffe03f */
[----:B------:R-:W-:Y:S01]  /*c00d0*/  STL.64 [R1+0xed0], R20 ;  /* 0x000ed01401007387 */ /* 0x000fe20000100a00 */
[----:B------:R-:W-:Y:S02]  /*c00e0*/  STL.64 [R1+0xed8], R22 ;  /* 0x000ed81601007387 */ /* 0x000fe40000100a00 */
[----:B------:R-:W0:Y:S02]  /*c00f0*/  LDSM.16.M88.4 R20, [R5+0x6c080] ;  /* 0x06c080000514783b */ /* 0x000e240000000200 */
[----:B0-----:R0:W-:Y:S02]  /*c0100*/  STL.64 [R1+0x2678], R22 ;  /* 0x0026781601007387 */ /* 0x0011e40000100a00 */
[----:B------:R1:W-:Y:S02]  /*c0110*/  STL.64 [R1+0x2670], R20 ;  /* 0x0026701401007387 */ /* 0x0003e40000100a00 */
[----:B0-----:R-:W2:Y:S04]  /*c0120*/  LDL R22, [R1+0x18] ;  /* 0x0000180001167983 */ /* 0x001ea80000100800 */
[----:B------:R-:W2:Y:S02]  /*c0130*/  LDL R23, [R1+0x1c] ;  /* 0x00001c0001177983 */ /* 0x000ea40000100800 */
[C---:B--2---:R-:W-:Y:S02]  /*c0140*/  HMMA.16816.F32.BF16 R16, R8.reuse, R22, R16 ;  /* 0x000000160810723c */ /* 0x044fe40000041810 */
[----:B------:R0:W-:Y:S01]  /*c0150*/  STL.64 [R1+0x2690], R22 ;  /* 0x0026901601007387 */ /* 0x0001e20000100a00 */
[----:B-1----:R-:W2:Y:S11]  /*c0160*/  LDL.LU R20, [R1+0x3b0] ;  /* 0x0003b00001147983 */ /* 0x002eb60000300800 */
[----:B------:R-:W-:Y:S09]  /*c0170*/  @!UPT UIADD3 URZ, URZ, URZ, URZ ;  /* 0x0000003f3f3ff290 */ /* 0x000ff2000fffe03f */
[----:B------:R-:W-:Y:S01]  /*c0180*/  STL.64 [R1+0xec0], R16 ;  /* 0x000ec01001007387 */ /* 0x000fe20000100a00 */
[----:B------:R-:W-:Y:S02]  /*c0190*/  STL.64 [R1+0xec8], R18 ;  /* 0x000ec81201007387 */ /* 0x000fe40000100a00 */
[----:B------:R-:W1:Y:S04]  /*c01a0*/  LDSM.16.M88.4 R16, [R5+0x6d080] ;  /* 0x06d080000510783b */ /* 0x000e680000000200 */
[----:B------:R-:W2:Y:S01]  /*c01b0*/  LDL.LU R21, [R1+0x3b4] ;  /* 0x0003b40001157983 */ /* 0x000ea20000300800 */
[----:B0-----:R-:W2:Y:S01]  /*c01c0*/  LDL.LU R22, [R1+0x3b8] ;  /* 0x0003b80001167983 */ /* 0x001ea20000300800 */
[----:B------:R-:W2:Y:S03]  /*c01d0*/  LDL.LU R23, [R1+0x3bc] ;  /* 0x0003bc0001177983 */ /* 0x000ea60000300800 */
[----:B-1----:R-:W-:Y:S01]  /*c01e0*/  STL.64 [R1+0x25e0], R18 ;  /* 0x0025e01201007387 */ /* 0x002fe20000100a00 */
[----:B------:R0:W-:Y:S03]  /*c01f0*/  STL.64 [R1+0x25d8], R16 ;  /* 0x0025d81001007387 */ /* 0x0001e60000100a00 */
[----:B0-----:R-:W3:Y:S01]  /*c0200*/  LDL.LU R16, [R1+0x3c0] ;  /* 0x0003c00001107983 */ /* 0x001ee20000300800 */
[----:B------:R-:W3:Y:S02]  /*c0210*/  LDL.LU R17, [R1+0x3c4] ;  /* 0x0003c40001117983 */ /* 0x000ee40000300800 */
[----:B------:R-:W3:Y:S02]  /*c0220*/  LDL.LU R18, [R1+0x3c8] ;  /* 0x0003c80001127983 */ /* 0x000ee40000300800 */
[----:B------:R-:W3:Y:S02]  /*c0230*/  LDL.LU R19, [R1+0x3cc] ;  /* 0x0003cc0001137983 */ /* 0x000ee40000300800 */
[C---:B---3--:R-:W-:Y:S01]  /*c0240*/  HMMA.16816.F32.BF16 R16, R8.reuse, R14, R16 ;  /* 0x0000000e0810723c */ /* 0x048fe20000041810 */
[----:B------:R-:W0:Y:S07]  /*c0250*/  LDSM.16.M88.4 R12, [R5+0x6e080] ;  /* 0x06e08000050c783b */ /* 0x000e2e0000000200 */
[----:B--2---:R-:W-:Y:S01]  /*c0260*/  HMMA.16816.F32.BF16 R8, R8, R6, R20 ;  /* 0x000000060808723c */ /* 0x004fe20000041814 */
[----:B0-----:R0:W-:Y:S11]  /*c0270*/  STL.64 [R1+0x2578], R14 ;  /* 0x0025780e01007387 */ /* 0x0011f60000100a00 */
[----:B------:R-:W-:Y:S03]  /*c0280*/  @!UPT UIADD3 URZ, URZ, URZ, URZ ;  /* 0x0000003f3f3ff290 */ /* 0x000fe6000fffe03f */
[----:B------:R-:W-:Y:S02]  /*c0290*/  STL.64 [R1+0xeb0], R16 ;  /* 0x000eb01001007387 */ /* 0x000fe40000100a00 */
[----:B------:R-:W-:Y:S02]  /*c02a0*/  STL.64 [R1+0xeb8], R18 ;  /* 0x000eb81201007387 */ /* 0x000fe40000100a00 */
[----:B------:R1:W-:Y:S01]  /*c02b0*/  STL.64 [R1+0x2570], R12 ;  /* 0x0025700c01007387 */ /* 0x0003e20000100a00 */
[----:B0-----:R-:W-:Y:S01]  /*c02c0*/  MOV R14, R29 ;  /* 0x0000001d000e7202 */ /* 0x001fe20000000f00 */
[----:B------:R-:W-:Y:S01]  /*c02d0*/  IMAD.MOV.U32 R15, RZ, RZ, R3 ;  /* 0x000000ffff0f7224 */ /* 0x000fe200078e0003 */
[----:B------:R-:W2:Y:S01]  /*c02e0*/  LDL.LU R29, [R1+0x26f0] ;  /* 0x0026f000011d7983 */ /* 0x000ea20000300800 */
[----:B------:R-:W3:Y:S03]  /*c02f0*/  LDL.LU R3, [R1+0x26ec] ;  /* 0x0026ec0001037983 */ /* 0x000ee60000300800 */
[----:B------:R0:W-:Y:S01]  /*c0300*/  STL.64 [R1+0x26c0], R14 ;  /* 0x0026c00e01007387 */ /* 0x0001e20000100a00 */
[----:B-1----:R-:W4:Y:S02]  /*c0310*/  LDL.LU R12, [R1+0x430] ;  /* 0x00043000010c7983 */ /* 0x002f240000300800 */
[----:B------:R-:W-:Y:S02]  /*c0320*/  STL.64 [R1+0xea0], R8 ;  /* 0x000ea00801007387 */ /* 0x000fe40000100a00 */
[----:B------:R-:W-:Y:S01]  /*c0330*/  STL.64 [R1+0xea8], R10 ;  /* 0x000ea80a01007387 */ /* 0x000fe20000100a00 */
[----:B------:R-:W4:Y:S04]  /*c0340*/  LDL.LU R13, [R1+0x434] ;  /* 0x00043400010d7983 */ /* 0x000f280000300800 */
[----:B------:R-:W1:Y:S04]  /*c0350*/  LDSM.16.M88.4 R8, [R5+0x6f080] ;  /* 0x06f080000508783b */ /* 0x000e680000000200 */
[----:B0-----:R-:W5:Y:S01]  /*c0360*/  LDL.LU R14, [R1+0x438] ;  /* 0x00043800010e7983 */ /* 0x001f620000300800 */
[----:B------:R-:W5:Y:S03]  /*c0370*/  LDL.LU R15, [R1+0x43c] ;  /* 0x00043c00010f7983 */ /* 0x000f660000300800 */
[----:B-----5:R0:W-:Y:S01]  /*c0380*/  STL.64 [R1+0x26d0], R14 ;  /* 0x0026d00e01007387 */ /* 0x0201e20000100a00 */
[----:B----4-:R-:W-:Y:S01]  /*c0390*/  STL.64 [R1+0x26c8], R12 ;  /* 0x0026c80c01007387 */ /* 0x010fe20000100a00 */
[----:B0-----:R-:W-:-:S02]  /*c03a0*/  MOV R14, R28 ;  /* 0x0000001c000e7202 */ /* 0x001fc40000000f00 */
[----:B------:R-:W4:Y:S01]  /*c03b0*/  LDL.LU R28, [R1+0x26e8] ;  /* 0x0026e800011c7983 */ /* 0x000f220000300800 */
[----:B------:R-:W-:Y:S02]  /*c03c0*/  STL.64 [R1+0x2698], R6 ;  /* 0x0026980601007387 */ /* 0x000fe40000100a00 */
        /* <DEDUP_REMOVED lines=16> */
[----:B------:R-:W-:Y:S01]  /*c04d0*/  MOV R15, R4 ;  /* 0x00000004000f7202 */ /* 0x000fe20000000f00 */
[----:B-----5:R-:W-:Y:S01]  /*c04e0*/  STL.64 [R1+0x26e0], R22 ;  /* 0x0026e01601007387 */ /* 0x020fe20000100a00 */
[----:B--2---:R0:W-:Y:S03]  /*c04f0*/  STL.64 [R1+0x26d8], R20 ;  /* 0x0026d81401007387 */ /* 0x0041e60000100a00 */
[----:B0-----:R-:W2:Y:S01]  /*c0500*/  LDL.LU R20, [R1+0x440] ;  /* 0x0004400001147983 */ /* 0x001ea20000300800 */
[----:B------:R-:W2:Y:S02]  /*c0510*/  LDL.LU R21, [R1+0x444] ;  /* 0x0004440001157983 */ /* 0x000ea40000300800 */
[----:B------:R-:W2:Y:S02]  /*c0520*/  LDL.LU R22, [R1+0x448] ;  /* 0x0004480001167983 */ /* 0x000ea40000300800 */
[----:B------:R-:W2:Y:S01]  /*c0530*/  LDL.LU R23, [R1+0x44c] ;  /* 0x00044c0001177983 */ /* 0x000ea20000300800 */
[----:B------:R-:W5:Y:S04]  /*c0540*/  LDL.64 R6, [R1+0x38] ;  /* 0x0000380001067983 */ /* 0x000f680000100a00 */
[----:B------:R-:W3:Y:S01]  /*c0550*/  LDL.64 R18, [R1+0x28] ;  /* 0x0000280001127983 */ /* 0x000ee20000100a00 */
[----:B-1----:R-:W-:Y:S02]  /*c0560*/  STL.64 [R1+0x24e8], R10 ;  /* 0x0024e80a01007387 */ /* 0x002fe40000100a00 */
[----:B------:R0:W-:Y:S02]  /*c0570*/  STL.64 [R1+0x24e0], R8 ;  /* 0x0024e00801007387 */ /* 0x0001e40000100a00 */
[----:B0-----:R-:W3:Y:S01]  /*c0580*/  LDL.LU R8, [R1+0x2a0] ;  /* 0x0002a00001087983 */ /* 0x001ee20000300800 */
[----:B------:R-:W3:Y:S02]  /*c0590*/  LDL.LU R9, [R1+0x2a4] ;  /* 0x0002a40001097983 */ /* 0x000ee40000300800 */
[----:B------:R-:W3:Y:S02]  /*c05a0*/  LDL.LU R10, [R1+0x2a8] ;  /* 0x0002a800010a7983 */ /* 0x000ee40000300800 */
[----:B------:R-:W3:Y:S01]  /*c05b0*/  LDL.LU R11, [R1+0x2ac] ;  /* 0x0002ac00010b7983 */ /* 0x000ee20000300800 */
[----:B--2---:R-:W-:Y:S01]  /*c05c0*/  HMMA.16816.F32.BF16 R12, R24, R14, R20 ;  /* 0x0000000e180c723c */ /* 0x004fe20000041814 */
[----:B---3--:R-:W-:Y:S01]  /*c05d0*/  STL.64 [R1+0x25b0], R10 ;  /* 0x0025b00a01007387 */ /* 0x008fe20000100a00 */
[----:B------:R-:W-:Y:S02]  /*c05e0*/  STL.64 [R1+0x25a8], R8 ;  /* 0x0025a80801007387 */ /* 0x000fe40000100a00 */
[----:B------:R-:W2:Y:S02]  /*c05f0*/  LDL.LU.64 R22, [R1+0x26e0] ;  /* 0x0026e00001167983 */ /* 0x000ea40000300a00 */
[----:B------:R-:W2:Y:S11]  /*c0600*/  LDL.LU.64 R20, [R1+0x26d8] ;  /* 0x0026d80001147983 */ /* 0x000eb60000300a00 */
[----:B------:R-:W-:Y:S06]  /*c0610*/  @!UPT UIADD3 URZ, URZ, URZ, URZ ;  /* 0x0000003f3f3ff290 */ /* 0x000fec000fffe03f */
        /* <DEDUP_REMOVED lines=18> */
[----:B---3--:R-:W-:Y:S01]  /*c0740*/  STL.64 [R1+0x2688], R10 ;  /* 0x0026880a01007387 */ /* 0x008fe20000100a00 */
[----:B------:R0:W-:Y:S03]  /*c0750*/  STL.64 [R1+0x2680], R8 ;  /* 0x0026800801007387 */ /* 0x0001e60000100a00 */
[----:B0-----:R-:W2:Y:S01]  /*c0760*/  LDL.LU R8, [R1+0x3f0] ;  /* 0x0003f00001087983 */ /* 0x001ea20000300800 */
[----:B------:R-:W2:Y:S02]  /*c0770*/  LDL.LU R9, [R1+0x3f4] ;  /* 0x0003f40001097983 */ /* 0x000ea40000300800 */
[----:B------:R-:W2:Y:S02]  /*c0780*/  LDL.LU R10, [R1+0x3f8] ;  /* 0x0003f800010a7983 */ /* 0x000ea40000300800 */
[----:B------:R-:W2:Y:S11]  /*c0790*/  LDL.LU R11, [R1+0x3fc] ;  /* 0x0003fc00010b7983 */ /* 0x000eb60000300800 */
[----:B------:R-:W-:Y:S01]  /*c07a0*/  @!UPT UIADD3 URZ, URZ, URZ, URZ ;  /* 0x0000003f3f3ff290 */ /* 0x000fe2000fffe03f */
[----:B------:R-:W-:Y:S01]  /*c07b0*/  STL.64 [R1+0xf70], R20 ;  /* 0x000f701401007387 */ /* 0x000fe20000100a00 */
[----:B------:R0:W-:Y:S03]  /*c07c0*/  STL.64 [R1+0xf78], R22 ;  /* 0x000f781601007387 */ /* 0x0001e60000100a00 */
[----:B0-----:R-:W5:Y:S01]  /*c07d0*/  LDL.LU.64 R22, [R1+0x26b8] ;  /* 0x0026b80001167983 */ /* 0x001f620000300a00 */
[----:B------:R-:W5:Y:S02]  /*c07e0*/  LDL.LU.64 R20, [R1+0x26b0] ;  /* 0x0026b00001147983 */ /* 0x000f640000300a00 */
[----:B------:R0:W-:Y:S02]  /*c07f0*/  STL.64 [R1+0x2648], R14 ;  /* 0x0026480e01007387 */ /* 0x0001e40000100a00 */
[----:B------:R-:W3:Y:S01]  /*c0800*/  LDL.LU R12, [R1+0x3e0] ;  /* 0x0003e000010c7983 */ /* 0x000ee20000300800 */
[----:B------:R-:W3:Y:S04]  /*c0810*/  LDL.LU R13, [R1+0x3e4] ;  /* 0x0003e400010d7983 */ /* 0x000ee80000300800 */
[----:B0-----:R-:W3:Y:S01]  /*c0820*/  LDL.LU R14, [R1+0x3e8] ;  /* 0x0003e800010e7983 */ /* 0x001ee20000300800 */
[----:B------:R-:W3:Y:S01]  /*c0830*/  LDL.LU R15, [R1+0x3ec] ;  /* 0x0003ec00010f7983 */ /* 0x000ee20000300800 */
[----:B-----5:R-:W-:Y:S11]  /*c0840*/  HMMA.16816.F32.BF16 R20, R24, R6, R20 ;  /* 0x000000061814723c */ /* 0x020ff60000041814 */
        /* <DEDUP_REMOVED lines=8> */
[----:B------:R-:W2:Y:S01]  /*c08d0*/  LDL.LU.64 R6, [R1+0x2698] ;  /* 0x0026980001067983 */ /* 0x000ea20000300a00 */
[----:B------:R-:W-:-:S02]  /*c08e0*/  MOV R5, R18 ;  /* 0x0000001200057202 */ /* 0x000fc40000000f00 */
[----:B------:R-:W-:Y:S01]  /*c08f0*/  MOV R4, R19 ;  /* 0x0000001300047202 */ /* 0x000fe20000000f00 */
[C---:B-----5:R-:W-:Y:S11]  /*c0900*/  HMMA.16816.F32.BF16 R20, R24.reuse, R18, R20 ;  /* 0x000000121814723c */ /* 0x060ff60000041814 */
[----:B------:R-:W-:Y:S11]  /*c0910*/  @!UPT UIADD3 URZ, URZ, URZ, URZ ;  /* 0x0000003f3f3ff290 */ /* 0x000ff6000fffe03f */
[----:B------:R-:W-:Y:S01]  /*c0920*/  @!UPT UIADD3 URZ, URZ, URZ, URZ ;  /* 0x0000003f3f3ff290 */ /* 0x000fe2000fffe03f */
[----:B------:R-:W-:Y:S01]  /*c0930*/  STL.64 [R1+0xf50], R20 ;  /* 0x000f501401007387 */ /* 0x000fe20000100a00 */
[----:B------:R0:W-:Y:S03]  /*c0940*/  STL.64 [R1+0xf58], R22 ;  /* 0x000f581601007387 */ /* 0x0001e60000100a00 */
[----:B0-----:R-:W2:Y:S01]  /*c0950*/  LDL.LU.64 R22, [R1+0x2690] ;  /* 0x0026900001167983 */ /* 0x001ea20000300a00 */
[----:B------:R-:W5:Y:S02]  /*c0960*/  LDL.LU R16, [R1+0x2d0] ;  /* 0x0002d00001107983 */ /* 0x000f640000300800 */
[----:B------:R-:W5:Y:S02]  /*c0970*/  LDL.LU R17, [R1+0x2d4] ;  /* 0x0002d40001117983 */ /* 0x000f640000300800 */
[----:B------:R-:W2:Y:S01]  /*c0980*/  LDL.LU R18, [R1+0x2d8] ;  /* 0x0002d80001127983 */ /* 0x000ea20000300800 */
[----:B------:R-:W2:Y:S04]  /*c0990*/  LDL.LU R19, [R1+0x2dc] ;  /* 0x0002dc0001137983 */ /* 0x000ea80000300800 */
[----:B--2---:R0:W-:Y:S01]  /*c09a0*/  STL.64 [R1+0x25f0], R18 ;  /* 0x0025f01201007387 */ /* 0x0041e20000100a00 */
[----:B-----5:R-:W-:Y:S03]  /*c09b0*/  STL.64 [R1+0x25e8], R16 ;  /* 0x0025e81001007387 */ /* 0x020fe60000100a00 */
[----:B0-----:R-:W3:Y:S01]  /*c09c0*/  LDL.LU.64 R18, [R1+0x8] ;  /* 0x0000080001127983 */ /* 0x001ee20000300a00 */
[C---:B------:R-:W-:Y:S01]  /*c09d0*/  HMMA.16816.F32.BF16 R20, R24.reuse, R22, R8 ;  /* 0x000000161814723c */ /* 0x040fe20000041808 */
[----:B------:R-:W2:Y:S02]  /*c09e0*/  LDL.LU.64 R10, [R1+0x2688] ;  /* 0x00268800010a7983 */ /* 0x000ea40000300a00 */
[----:B------:R-:W2:Y:S11]  /*c09f0*/  LDL.LU.64 R8, [R1+0x2680] ;  /* 0x0026800001087983 */ /* 0x000eb60000300a00 */
[----:B------:R-:W-:Y:S09]  /*c0a00*/  @!UPT UIADD3 URZ, URZ, URZ, URZ ;  /* 0x0000003f3f3ff290 */ /* 0x000ff2000fffe03f */
[----:B------:R-:W-:Y:S01]  /*c0a10*/  STL.64 [R1+0xf40], R20 ;  /* 0x000f401401007387 */ /* 0x000fe20000100a00 */
[----:B------:R0:W-:Y:S03]  /*c0a20*/  STL.64 [R1+0xf48], R22 ;  /* 0x000f481601007387 */ /* 0x0001e60000100a00 */
[----:B0-----:R-:W5:Y:S01]  /*c0a30*/  LDL.LU.64 R22, [R1+0x2678] ;  /* 0x0026780001167983 */ /* 0x001f620000300a00 */
[----:B------:R-:W5:Y:S01]  /*c0a40*/  LDL.LU.64 R20, [R1+0x2670] ;  /* 0x0026700001147983 */ /* 0x000f620000300a00 */
[C---:B---3--:R-:W-:Y:S02]  /*c0a50*/  HMMA.16816.F32.BF16 R12, R24.reuse, R18, R12 ;  /* 0x00000012180c723c */ /* 0x048fe4000004180c */
[----:B------:R0:W-:Y:S04]  /*c0a60*/  STL.64 [R1+0x2600], R18 ;  /* 0x0026001201007387 */ /* 0x0001e80000100a00 */
[----:B0-----:R-:W3:Y:S02]  /*c0a70*/  LDL.LU.64 R18, [R1+0x18] ;  /* 0x0000180001127983 */ /* 0x001ee40000300a00 */
[----:B--2---:R-:W-:Y:S11]  /*c0a80*/  HMMA.16816.F32.BF16 R8, R24, R6, R8 ;  /* 0x000000061808723c */ /* 0x004ff60000041808 */
[----:B------:R-:W-:Y:S04]  /*c0a90*/  @!UPT UIADD3 URZ, URZ, URZ, URZ ;  /* 0x0000003f3f3ff290 */ /* 0x000fe8000fffe03f */
[----:B------:R0:W-:Y:S01]  /*c0aa0*/  STL.64 [R1+0xf30], R12 ;  /* 0x000f300c01007387 */ /* 0x0001e20000100a00 */
[----:B------:R1:W-:Y:S03]  /*c0ab0*/  STL.64 [R1+0xf38], R14 ;  /* 0x000f380e01007387 */ /* 0x0003e60000100a00 */
[----:B---3--:R-:W-:Y:S04]  /*c0ac0*/  STL.64 [R1+0x2618], R18 ;  /* 0x0026181201007387 */ /* 0x008fe80000100a00 */
[----:B------:R2:W-:Y:S02]  /*c0ad0*/  STL.64 [R1+0xf20], R8 ;  /* 0x000f200801007387 */ /* 0x0005e40000100a00 */
[----:B------:R3:W-:Y:S02]  /*c0ae0*/  STL.64 [R1+0xf28], R10 ;  /* 0x000f280a01007387 */ /* 0x0007e40000100a00 */
[----:B0-----:R-:W4:Y:S01]  /*c0af0*/  LDL.LU R12, [R1+0x380] ;  /* 0x00038000010c7983 */ /* 0x001f220000300800 */
[----:B------:R-:W4:Y:S01]  /*c0b00*/  LDL.LU R13, [R1+0x384] ;  /* 0x00038400010d7983 */ /* 0x000f220000300800 */
[----:B-1----:R-:W4:Y:S02]  /*c0b10*/  LDL.LU R14, [R1+0x388] ;  /* 0x00038800010e7983 */ /* 0x002f240000300800 */
[----:B------:R-:W4:Y:S01]  /*c0b20*/  LDL.LU R15, [R1+0x38c] ;  /* 0x00038c00010f7983 */ /* 0x000f220000300800 */
[----:B--2---:R-:W5:Y:S01]  /*c0b30*/  LDL.LU R8, [R1+0x390] ;  /* 0x0003900001087983 */ /* 0x004f620000300800 */
[----:B------:R-:W5:Y:S02]  /*c0b40*/  LDL.LU R9, [R1+0x394] ;  /* 0x0003940001097983 */ /* 0x000f640000300800 */
[----:B------:R-:W-:Y:S01]  /*c0b50*/  IMAD.MOV.U32 R18, RZ, RZ, R5 ;  /* 0x000000ffff127224 */ /* 0x000fe200078e0005 */
[----:B------:R-:W-:Y:S01]  /*c0b60*/  MOV R19, R4 ;  /* 0x0000000400137202 */ /* 0x000fe20000000f00 */
[----:B---3--:R-:W5:Y:S01]  /*c0b70*/  LDL.LU R10, [R1+0x398] ;  /* 0x00039800010a7983 */ /* 0x008f620000300800 */
[----:B------:R-:W5:Y:S03]  /*c0b80*/  LDL.LU R11, [R1+0x39c] ;  /* 0x00039c00010b7983 */ /* 0x000f660000300800 */
[----:B----4-:R0:W-:Y:S01]  /*c0b90*/  STL.64 [R1+0x2658], R14 ;  /* 0x0026580e01007387 */ /* 0x0101e20000100a00 */
[----:B------:R-:W-:Y:S03]  /*c0ba0*/  STL.64 [R1+0x2650], R12 ;  /* 0x0026500c01007387 */ /* 0x000fe60000100a00 */
[----:B0-----:R-:W5:Y:S01]  /*c0bb0*/  LDL.64 R14, [R1+0x68] ;  /* 0x00006800010e7983 */ /* 0x001f620000100a00 */
[----:B------:R-:W-:Y:S02]  /*c0bc0*/  STL.64 [R1+0x2630], R18 ;  /* 0x0026301201007387 */ /* 0x000fe40000100a00 */
[----:B------:R0:W-:Y:S02]  /*c0bd0*/  STL.64 [R1+0x25f8], R6 ;  /* 0x0025f80601007387 */ /* 0x0001e40000100a00 */
[----:B------:R-:W2:Y:S01]  /*c0be0*/  LDL.LU R4, [R1+0x330] ;  /* 0x0003300001047983 */ /* 0x000ea20000300800 */
[----:B------:R-:W2:Y:S04]  /*c0bf0*/  LDL.LU R5, [R1+0x334] ;  /* 0x0003340001057983 */ /* 0x000ea80000300800 */
[----:B0-----:R-:W3:Y:S01]  /*c0c00*/  LDL.LU R6, [R1+0x338] ;  /* 0x0003380001067983 */ /* 0x001ee20000300800 */
[----:B------:R-:W3:Y:S02]  /*c0c10*/  LDL.LU R7, [R1+0x33c] ;  /* 0x00033c0001077983 */ /* 0x000ee40000300800 */
[----:B------:R-:W4:Y:S02]  /*c0c20*/  LDL.LU R16, [R1+0x360] ;  /* 0x0003600001107983 */ /* 0x000f240000300800 */
[----:B------:R-:W4:Y:S01]  /*c0c30*/  LDL.LU R17, [R1+0x364] ;  /* 0x0003640001117983 */ /* 0x000f220000300800 */
[----:B------:R-:W2:Y:S01]  /*c0c40*/  LDL.LU R18, [R1+0x368] ;  /* 0x0003680001127983 */ /* 0x000ea20000300800 */
[----:B------:R-:W2:Y:S03]  /*c0c50*/  LDL.LU R19, [R1+0x36c] ;  /* 0x00036c0001137983 */ /* 0x000ea60000300800 */
[----:B--2---:R-:W-:Y:S01]  /*c0c60*/  STL.64 [R1+0x2640], R18 ;  /* 0x0026401201007387 */ /* 0x004fe20000100a00 */
[----:B----4-:R0:W-:Y:S03]  /*c0c70*/  STL.64 [R1+0x2638], R16 ;  /* 0x0026381001007387 */ /* 0x0101e60000100a00 */
        /* <DEDUP_REMOVED lines=8> */
[----:B------:R-:W4:Y:S02]  /*c0d00*/  LDL.LU R6, [R1+0x348] ;  /* 0x0003480001067983 */ /* 0x000f240000300800 */
[----:B------:R-:W4:Y:S01]  /*c0d10*/  LDL.LU R7, [R1+0x34c] ;  /* 0x00034c0001077983 */ /* 0x000f220000300800 */
[----:B-----5:R-:W-:Y:S01]  /*c0d20*/  HMMA.16816.F32.BF16 R8, R20, R14, R8 ;  /* 0x0000000e1408723c */ /* 0x020fe20000041808 */
        /* <DEDUP_REMOVED lines=8> */
[----:B------:R-:W4:Y:S01]  /*c0db0*/  LDL.LU R0, [R1+0x266c] ;  /* 0x00266c0001007983 */ /* 0x000f220000300800 */
[----:B------:R-:W5:Y:S09]  /*c0dc0*/  LDL.LU R2, [R1+0x2668] ;  /* 0x0026680001027983 */ /* 0x000f720000300800 */
[----:B------:R0:W-:Y:S02]  /*c0dd0*/  STL.64 [R1+0x1010], R8 ;  /* 0x0010100801007387 */ /* 0x0001e40000100a00 */
[----:B------:R1:W-:Y:S01]  /*c0de0*/  STL.64 [R1+0x1018], R10 ;  /* 0x0010180a01007387 */ /* 0x0003e20000100a00 */
[----:B0-----:R-:W-:Y:S01]  /*c0df0*/  MOV R9, R14 ;  /* 0x0000000e00097202 */ /* 0x001fe20000000f00 */
[----:B-1----:R-:W2:Y:S01]  /*c0e00*/  LDL.LU.64 R10, [R1+0x2660] ;  /* 0x00266000010a7983 */ /* 0x002ea20000300a00 */
[----:B------:R-:W-:-:S02]  /*c0e10*/  MOV R8, R15 ;  /* 0x0000000f00087202 */ /* 0x000fc40000000f00 */
        /* <DEDUP_REMOVED lines=17> */
[----:B------:R-:W3:Y:S01]  /*c0f30*/  LDL.LU R12, [R1+0x2b0] ;  /* 0x0002b000010c7983 */ /* 0x000ee20000300800 */
[----:B------:R-:W3:Y:S04]  /*c0f40*/  LDL.LU R13, [R1+0x2b4] ;  /* 0x0002b400010d7983 */ /* 0x000ee80000300800 */
[----:B0-----:R-:W3:Y:S01]  /*c0f50*/  LDL.LU R14, [R1+0x2b8] ;  /* 0x0002b800010e7983 */ /* 0x001ee20000300800 */
[----:B------:R-:W3:Y:S01]  /*c0f60*/  LDL.LU R15, [R1+0x2bc] ;  /* 0x0002bc00010f7983 */ /* 0x000ee20000300800 */
[C---:B--2---:R-:W-:Y:S02]  /*c0f70*/  HMMA.16816.F32.BF16 R16, R20.reuse, R26, R16 ;  /* 0x0000001a1410723c */ /* 0x044fe40000041810 */
[----:B---3--:R-:W-:Y:S01]  /*c0f80*/  STL.64 [R1+0x25d0], R14 ;  /* 0x0025d00e01007387 */ /* 0x008fe20000100a00 */
[----:B------:R0:W-:Y:S03]  /*c0f90*/  STL.64 [R1+0x25c8], R12 ;  /* 0x0025c80c01007387 */ /* 0x0001e60000100a00 */
[----:B0-----:R-:W2:Y:S01]  /*c0fa0*/  LDL.LU R12, [R1+0x2c0] ;  /* 0x0002c000010c7983 */ /* 0x001ea20000300800 */
[----:B------:R-:W2:Y:S11]  /*c0fb0*/  LDL.LU R13, [R1+0x2c4] ;  /* 0x0002c400010d7983 */ /* 0x000eb60000300800 */
[----:B------:R-:W-:Y:S05]  /*c0fc0*/  @!UPT UIADD3 URZ, URZ, URZ, URZ ;  /* 0x0000003f3f3ff290 */ /* 0x000fea000fffe03f */
        /* <DEDUP_REMOVED lines=10> */
[----:B-----5:R-:W-:Y:S01]  /*c1070*/  MOV R14, R2 ;  /* 0x00000002000e7202 */ /* 0x020fe20000000f00 */
[----:B----4-:R-:W-:Y:S01]  /*c1080*/  IMAD.MOV.U32 R15, RZ, RZ, R0 ;  /* 0x000000ffff0f7224 */ /* 0x010fe200078e0000 */
        /* <DEDUP_REMOVED lines=13> */
[----:B------:R1:W-:Y:S02]  /*c1160*/  STL.64 [R1+0xfb8], R6 ;  /* 0x000fb80601007387 */ /* 0x0003e40000100a00 */
[----:B0-----:R-:W-:Y:S01]  /*c1170*/  IMAD.MOV.U32 R5, RZ, RZ, R18 ;  /* 0x000000ffff057224 */ /* 0x001fe200078e0012 */
[----:B-1----:R-:W3:Y:S01]  /*c1180*/  LDL.LU.64 R6, [R1+0x25f8] ;  /* 0x0025f80001067983 */ /* 0x002ee20000300a00 */
[----:B------:R-:W-:Y:S02]  /*c1190*/  MOV R4, R19 ;  /* 0x0000001300047202 */ /* 0x000fe40000000f00 */
[----:B------:R-:W3:Y:S02]  /*c11a0*/  LDL.LU.64 R18, [R1+0x25f0] ;  /* 0x0025f00001127983 */ /* 0x000ee40000300a00 */
[----:B------:R-:W3:Y:S02]  /*c11b0*/  LDL.LU.64 R16, [R1+0x25e8] ;  /* 0x0025e80001107983 */ /* 0x000ee40000300a00 */
        /* <DEDUP_REMOVED lines=26> */
[----:B------:R-:W4:Y:S01]  /*c1360*/  LDL.LU R12, [R1+0x270] ;  /* 0x00027000010c7983 */ /* 0x000f220000300800 */
[C---:B--2---:R-:W-:Y:S11]  /*c1370*/  HMMA.16816.F32.BF16 R8, R16.reuse, R14, R8 ;  /* 0x0000000e1008723c */ /* 0x044ff60000041808 */
[----:B------:R-:W-:Y:S11]  /*c1380*/  @!UPT UIADD3 URZ, URZ, URZ, URZ ;  /* 0x0000003f3f3ff290 */ /* 0x000ff6000fffe03f */
[----:B------:R-:W-:Y:S01]  /*c1390*/  @!UPT UIADD3 URZ, URZ, URZ, URZ ;  /* 0x0000003f3f3ff290 */ /* 0x000fe2000fffe03f */
[----:B------:R-:W-:Y:S01]  /*c13a0*/  STL.64 [R1+0x1070], R8 ;  /* 0x0010700801007387 */ /* 0x000fe20000100a00 */
[----:B------:R-:W-:Y:S02]  /*c13b0*/  STL.64 [R1+0x1078], R10 ;  /* 0x0010780a01007387 */ /* 0x000fe40000100a00 */
[----:B------:R-:W4:Y:S02]  /*c13c0*/  LDL.LU R13, [R1+0x274] ;  /* 0x00027400010d7983 */ /* 0x000f240000300800 */
[----:B------:R-:W2:Y:S01]  /*c13d0*/  LDL.LU R14, [R1+0x278] ;  /* 0x00027800010e7983 */ /* 0x000ea20000300800 */
[----:B------:R-:W2:Y:S01]  /*c13e0*/  LDL.LU R15, [R1+0x27c] ;  /* 0x00027c00010f7983 */ /* 0x000ea20000300800 */
[C---:B---3--:R-:W-:Y:S03]  /*c13f0*/  HMMA.16816.F32.BF16 R20, R16.reuse, R26, R20 ;  /* 0x0000001a1014723c */ /* 0x048fe60000041814 */
[----:B--2---:R0:W-:Y:S01]  /*c1400*/  STL.64 [R1+0x2588], R14 ;  /* 0x0025880e01007387 */ /* 0x0041e20000100a00 */
[----:B----4-:R-:W-:Y:S03]  /*c1410*/  STL.64 [R1+0x2580], R12 ;  /* 0x0025800c01007387 */ /* 0x010fe60000100a00 */
[----:B0-----:R-:W2:Y:S01]  /*c1420*/  LDL.LU.64 R14, [R1+0x28] ;  /* 0x00002800010e7983 */ /* 0x001ea20000300a00 */
[----:B------:R-:W3:Y:S02]  /*c1430*/  LDL.LU R8, [R1+0x260] ;  /* 0x0002600001087983 */ /* 0x000ee40000300800 */
[----:B------:R-:W3:Y:S02]  /*c1440*/  LDL.LU R9, [R1+0x264] ;  /* 0x0002640001097983 */ /* 0x000ee40000300800 */
[----:B------:R-:W4:Y:S01]  /*c1450*/  LDL.LU R10, [R1+0x268] ;  /* 0x00026800010a7983 */ /* 0x000f220000300800 */
[----:B------:R-:W4:Y:S04]  /*c1460*/  LDL.LU R11, [R1+0x26c] ;  /* 0x00026c00010b7983 */ /* 0x000f280000300800 */
[----:B----4-:R-:W-:Y:S01]  /*c1470*/  STL.64 [R1+0x2598], R10 ;  /* 0x0025980a01007387 */ /* 0x010fe20000100a00 */
[----:B---3--:R0:W-:Y:S03]  /*c1480*/  STL.64 [R1+0x2590], R8 ;  /* 0x0025900801007387 */ /* 0x0081e60000100a00 */
[----:B0-----:R-:W2:Y:S01]  /*c1490*/  LDL.LU R8, [R1+0x280] ;  /* 0x0002800001087983 */ /* 0x001ea20000300800 */
[----:B------:R-:W2:Y:S02]  /*c14a0*/  LDL.LU R9, [R1+0x284] ;  /* 0x0002840001097983 */ /* 0x000ea40000300800 */
[----:B------:R-:W2:Y:S02]  /*c14b0*/  LDL.LU R10, [R1+0x288] ;  /* 0x00028800010a7983 */ /* 0x000ea40000300800 */
[----:B------:R-:W2:Y:S01]  /*c14c0*/  LDL.LU R11, [R1+0x28c] ;  /* 0x00028c00010b7983 */ /* 0x000ea20000300800 */
[----:B------:R-:W3:Y:S01]  /*c14d0*/  LDL.LU R24, [R1+0x70] ;  /* 0x0000700001187983 */ /* 0x000ee20000300800 */
[----:B------:R0:W-:Y:S02]  /*c14e0*/  STL.64 [R1+0x1060], R20 ;  /* 0x0010601401007387 */ /* 0x0001e40000100a00 */
[----:B------:R1:W-:Y:S02]  /*c14f0*/  STL.64 [R1+0x1068], R22 ;  /* 0x0010681601007387 */ /* 0x0003e40000100a00 */
[----:B------:R-:W3:Y:S01]  /*c1500*/  LDL.LU R25, [R1+0x74] ;  /* 0x0000740001197983 */ /* 0x000ee20000300800 */
[----:B------:R-:W-:Y:S01]  /*c1510*/  MOV R26, R3 ;  /* 0x00000003001a7202 */ /* 0x000fe20000000f00 */
[----:B------:R-:W-:Y:S01]  /*c1520*/  IMAD.MOV.U32 R27, RZ, RZ, R29 ;  /* 0x000000ffff1b7224 */ /* 0x000fe200078e001d */
[----:B------:R-:W4:Y:S01]  /*c1530*/  LDL.LU R3, [R1+0x25a4] ;  /* 0x0025a40001037983 */ /* 0x000f220000300800 */
[----:B------:R-:W5:Y:S03]  /*c1540*/  LDL.LU R29, [R1+0x25a0] ;  /* 0x0025a000011d7983 */ /* 0x000f660000300800 */
[----:B------:R-:W-:Y:S04]  /*c1550*/  STL.64 [R1+0x2448], R26 ;  /* 0x0024481a01007387 */ /* 0x000fe80000100a00 */
[----:B---3--:R-:W-:Y:S01]  /*c1560*/  STL.64 [R1+0x2440], R24 ;  /* 0x0024401801007387 */ /* 0x008fe20000100a00 */
[----:B0-----:R-:W3:Y:S02]  /*c1570*/  LDL.LU R20, [R1+0x638] ;  /* 0x0006380001147983 */ /* 0x001ee40000300800 */
[----:B------:R-:W3:Y:S02]  /*c1580*/  LDL.LU R21, [R1+0x1224] ;  /* 0x0012240001157983 */ /* 0x000ee40000300800 */
[----:B-1----:R-:W3:Y:S01]  /*c1590*/  LDL.LU R22, [R1+0xce4] ;  /* 0x000ce40001167983 */ /* 0x002ee20000300800 */
[----:B------:R-:W3:Y:S01]  /*c15a0*/  LDL.LU R23, [R1+0x1220] ;  /* 0x0012200001177983 */ /* 0x000ee20000300800 */
[----:B--2---:R-:W-:Y:S03]  /*c15b0*/  HMMA.16816.F32.BF16 R8, R16, R14, R8 ;  /* 0x0000000e1008723c */ /* 0x004fe60000041808 */
[----:B---3--:R-:W-:Y:S01]  /*c15c0*/  STL.64 [R1+0x2458], R22 ;  /* 0x0024581601007387 */ /* 0x008fe20000100a00 */
[----:B------:R0:W-:Y:S03]  /*c15d0*/  STL.64 [R1+0x2450], R20 ;  /* 0x0024501401007387 */ /* 0x0001e60000100a00 */
[----:B0-----:R-:W2:Y:S01]  /*c15e0*/  LDL.LU R20, [R1+0x80] ;  /* 0x0000800001147983 */ /* 0x001ea20000300800 */
[----:B------:R-:W2:Y:S02]  /*c15f0*/  LDL.LU R21, [R1+0x84] ;  /* 0x0000840001157983 */ /* 0x000ea40000300800 */
[----:B------:R-:W3:Y:S02]  /*c1600*/  LDL.LU R22, [R1+0x88] ;  /* 0x0000880001167983 */ /* 0x000ee40000300800 */
[----:B------:R-:W-:Y:S01]  /*c1610*/  IMAD.MOV.U32 R23, RZ, RZ, R28 ;  /* 0x000000ffff177224 */ /* 0x000fe200078e001c */
[----:B------:R-:W-:-:S04]  /*c1620*/  MOV R26, R5 ;  /* 0x00000005001a7202 */ /* 0x000fc80000000f00 */
[----:B---3--:R0:W-:Y:S01]  /*c1630*/  STL.64 [R1+0x2468], R22 ;  /* 0x0024681601007387 */ /* 0x0081e20000100a00 */
[----:B--2---:R-:W-:Y:S02]  /*c1640*/  STL.64 [R1+0x2460], R20 ;  /* 0x0024601401007387 */ /* 0x004fe40000100a00 */
[----:B------:R-:W2:Y:S02]  /*c1650*/  LDL.LU R5, [R1+0xce0] ;  /* 0x000ce00001057983 */ /* 0x000ea40000300800 */
[----:B------:R-:W3:Y:S01]  /*c1660*/  LDL.LU R28, [R1+0x121c] ;  /* 0x00121c00011c7983 */ /* 0x000ee20000300800 */
[----:B------:R-:W-:Y:S01]  /*c1670*/  STL.64 [R1+0x1050], R8 ;  /* 0x0010500801007387 */ /* 0x000fe20000100a00 */
[----:B------:R1:W-:Y:S01]  /*c1680*/  STL.64 [R1+0x1058], R10 ;  /* 0x0010580a01007387 */ /* 0x0003e20000100a00 */
[----:B0-----:R-:W-:Y:S02]  /*c1690*/  MOV R22, R2 ;  /* 0x0000000200167202 */ /* 0x001fe40000000f00 */
[----:B------:R-:W-:Y:S01]  /*c16a0*/  MOV R23, R0 ;  /* 0x0000000000177202 */ /* 0x000fe20000000f00 */
[----:B------:R-:W-:Y:S01]  /*c16b0*/  IMAD.MOV.U32 R2, RZ, RZ, R14 ;  /* 0x000000ffff027224 */ /* 0x000fe200078e000e */
[----:B------:R-:W-:Y:S01]  /*c16c0*/  MOV R0, R15 ;  /* 0x0000000f00007202 */ /* 0x000fe20000000f00 */
[----:B-1----:R-:W2:Y:S01]  /*c16d0*/  LDL.LU.64 R10, [R1+0x2598] ;  /* 0x00259800010a7983 */ /* 0x002ea20000300a00 */
[----:B------:R-:W2:Y:S02]  /*c16e0*/  LDL.LU.64 R8, [R1+0x2590] ;  /* 0x0025900001087983 */ /* 0x000ea40000300a00 */
[----:B------:R-:W2:Y:S02]  /*c16f0*/  LDL.LU.64 R14, [R1+0x2588] ;  /* 0x00258800010e7983 */ /* 0x000ea40000300a00 */
[----:B------:R-:W2:Y:S01]  /*c1700*/  LDL.LU.64 R12, [R1+0x2580] ;  /* 0x00258000010c7983 */ /* 0x000ea20000300a00 */
[----:B------:R-:W-:Y:S01]  /*c1710*/  MOV R27, R4 ;  /* 0x00000004001b7202 */ /* 0x000fe20000000f00 */
[C---:B--2---:R-:W-:Y:S08]  /*c1720*/  HMMA.16816.F32.BF16 R12, R16.reuse, R22, R12 ;  /* 0x00000016100c723c */ /* 0x044ff0000004180c */
[C---:B------:R-:W-:Y:S11]  /*c1730*/  HMMA.16816.F32.BF16 R8, R16.reuse, R26, R8 ;  /* 0x0000001a1008723c */ /* 0x040ff60000041808 */
[----:B------:R-:W-:Y:S04]  /*c1740*/  @!UPT UIADD3 URZ, URZ, URZ, URZ ;  /* 0x0000003f3f3ff290 */ /* 0x000fe8000fffe03f */
[----:B------:R-:W-:Y:S01]  /*c1750*/  STL.64 [R1+0x1040], R12 ;  /* 0x0010400c01007387 */ /* 0x000fe20000100a00 */
[----:B------:R0:W-:Y:S03]  /*c1760*/  STL.64 [R1+0x1048], R14 ;  /* 0x0010480e01007387 */ /* 0x0001e60000100a00 */
[----:B0-----:R-:W2:Y:S01]  /*c1770*/  LDL.LU.64 R14, [R1+0x2578] ;  /* 0x00257800010e7983 */ /* 0x001ea20000300a00 */
[----:B------:R-:W2:Y:S02]  /*c1780*/  LDL.LU.64 R12, [R1+0x2570] ;  /* 0x00257000010c7983 */ /* 0x000ea40000300a00 */
[----:B------:R0:W-:Y:S02]  /*c1790*/  STL.64 [R1+0x2518], R22 ;  /* 0x0025181601007387 */ /* 0x0001e40000100a00 */
[----:B------:R-:W2:Y:S01]  /*c17a0*/  LDL.LU R20, [R1+0x170] ;  /* 0x0001700001147983 */ /* 0x000ea20000300800 */
[----:B------:R1:W-:Y:S01]  /*c17b0*/  STL.64 [R1+0x1030], R8 ;  /* 0x0010300801007387 */ /* 0x0003e20000100a00 */
[----:B------:R3:W-:Y:S02]  /*c17c0*/  STL.64 [R1+0x1038], R10 ;  /* 0x0010380a01007387 */ /* 0x0007e40000100a00 */
[----:B------:R-:W2:Y:S01]  /*c17d0*/  LDL.LU R21, [R1+0x174] ;  /* 0x0001740001157983 */ /* 0x000ea20000300800 */
[----:B0-----:R-:W2:Y:S01]  /*c17e0*/  LDL.LU R22, [R1+0x178] ;  /* 0x0001780001167983 */ /* 0x001ea20000300800 */
[----:B------:R-:W2:Y:S02]  /*c17f0*/  LDL.LU R23, [R1+0x17c] ;  /* 0x00017c0001177983 */ /* 0x000ea40000300800 */
[----:B-1----:R-:W2:Y:S02]  /*c1800*/  LDL.LU R8, [R1+0x180] ;  /* 0x0001800001087983 */ /* 0x002ea40000300800 */
[----:B------:R-:W2:Y:S01]  /*c1810*/  LDL.LU R9, [R1+0x184] ;  /* 0x0001840001097983 */ /* 0x000ea20000300800 */
[----:B---3--:R-:W3:Y:S01]  /*c1820*/  LDL.LU R10, [R1+0x188] ;  /* 0x00018800010a7983 */ /* 0x008ee20000300800 */
[----:B------:R-:W3:Y:S03]  /*c1830*/  LDL.LU R11, [R1+0x18c] ;  /* 0x00018c00010b7983 */ /* 0x000ee60000300800 */
[----:B---3--:R0:W-:Y:S01]  /*c1840*/  STL.64 [R1+0x2538], R10 ;  /* 0x0025380a01007387 */ /* 0x0081e20000100a00 */
[----:B--2---:R-:W-:Y:S03]  /*c1850*/  STL.64 [R1+0x2530], R8 ;  /* 0x0025300801007387 */ /* 0x004fe60000100a00 */
[----:B0-----:R-:W2:Y:S04]  /*c1860*/  LDL.LU.64 R10, [R1+0x48] ;  /* 0x00004800010a7983 */ /* 0x001ea80000300a00 */
[----:B--2---:R0:W-:Y:S04]  /*c1870*/  STL.64 [R1+0x2548], R10 ;  /* 0x0025480a01007387 */ /* 0x0041e80000100a00 */
[----:B0-----:R-:W2:Y:S04]  /*c1880*/  LDL.LU.64 R10, [R1+0x58] ;  /* 0x00005800010a7983 */ /* 0x001ea80000300a00 */
[----:B--2---:R0:W-:Y:S04]  /*c1890*/  STL.64 [R1+0x2550], R10 ;  /* 0x0025500a01007387 */ /* 0x0041e80000100a00 */
[----:B0-----:R-:W2:Y:S01]  /*c18a0*/  LDL.LU.64 R10, [R1+0x68] ;  /* 0x00006800010a7983 */ /* 0x001ea20000300a00 */
[----:B------:R0:W-:Y:S02]  /*c18b0*/  STL.64 [R1+0x2528], R22 ;  /* 0x0025281601007387 */ /* 0x0001e40000100a00 */
[----:B------:R1:W-:Y:S01]  /*c18c0*/  STL.64 [R1+0x2520], R20 ;  /* 0x0025201401007387 */ /* 0x0003e20000100a00 */
[----:B0-----:R-:W3:Y:S04]  /*c18d0*/  LDL.LU.64 R22, [R1+0x38] ;  /* 0x0000380001167983 */ /* 0x001ee80000300a00 */
[----:B---3--:R0:W-:Y:S01]  /*c18e0*/  STL.64 [R1+0x2540], R22 ;  /* 0x0025401601007387 */ /* 0x0081e20000100a00 */
[----:B-1----:R-:W3:Y:S02]  /*c18f0*/  LDL.LU R20, [R1+0x190] ;  /* 0x0001900001147983 */ /* 0x002ee40000300800 */
[----:B------:R-:W3:Y:S01]  /*c1900*/  LDL.LU R21, [R1+0x194] ;  /* 0x0001940001157983 */ /* 0x000ee20000300800 */
[----:B0-----:R-:W2:Y:S01]  /*c1910*/  LDL.LU R22, [R1+0x198] ;  /* 0x0001980001167983 */ /* 0x001ea20000300800 */
[----:B------:R-:W2:Y:S03]  /*c1920*/  LDL.LU R23, [R1+0x19c] ;  /* 0x00019c0001177983 */ /* 0x000ea60000300800 */
[----:B--2---:R-:W-:Y:S01]  /*c1930*/  STL.64 [R1+0x2560], R22 ;  /* 0x0025601601007387 */ /* 0x004fe20000100a00 */
[----:B---3--:R0:W-:Y:S03]  /*c1940*/  STL.64 [R1+0x2558], R20 ;  /* 0x0025581401007387 */ /* 0x0081e60000100a00 */
[----:B0-----:R-:W2:Y:S01]  /*c1950*/  LDL.LU R20, [R1+0x1b0] ;  /* 0x0001b00001147983 */ /* 0x001ea20000300800 */
[----:B------:R-:W2:Y:S02]  /*c1960*/  LDL.LU R21, [R1+0x1b4] ;  /* 0x0001b40001157983 */ /* 0x000ea40000300800 */
[----:B------:R-:W2:Y:S02]  /*c1970*/  LDL.LU R22, [R1+0x1b8] ;  /* 0x0001b80001167983 */ /* 0x000ea40000300800 */
[----:B------:R-:W2:Y:S01]  /*c1980*/  LDL.LU R23, [R1+0x1bc] ;  /* 0x0001bc0001177983 */ /* 0x000ea20000300800 */
[----:B------:R0:W-:Y:S01]  /*c1990*/  STL.64 [R1+0x2510], R26 ;  /* 0x0025101a01007387 */ /* 0x0001e20000100a00 */
[----:B------:R-:W3:Y:S02]  /*c19a0*/  LDL.LU R24, [R1+0x1c0] ;  /* 0x0001c00001187983 */ /* 0x000ee40000300800 */
[----:B------:R-:W3:Y:S01]  /*c19b0*/  LDL.LU R25, [R1+0x1c4] ;  /* 0x0001c40001197983 */ /* 0x000ee20000300800 */
[----:B0-----:R-:W3:Y:S01]  /*c19c0*/  LDL.LU R26, [R1+0x1c8] ;  /* 0x0001c800011a7983 */ /* 0x001ee20000300800 */
[----:B------:R-:W3:Y:S02]  /*c19d0*/  LDL.LU R27, [R1+0x1cc] ;  /* 0x0001cc00011b7983 */ /* 0x000ee40000300800 */
[----:B------:R-:W-:Y:S02]  /*c19e0*/  STL.64 [R1+0x24f8], R6 ;  /* 0x0024f80601007387 */ /* 0x000fe40000100a00 */
[----:B------:R0:W-:Y:S01]  /*c19f0*/  STL [R1+0x24f0], R5 ;  /* 0x0024f00501007387 */ /* 0x0001e20000100800 */
[----:B---3--:R-:W-:Y:S11]  /*c1a00*/  HMMA.16816.F32.BF16 R16, R16, R6, R24 ;  /* 0x000000061010723c */ /* 0x008ff60000041818 */
[----:B------:R-:W-:Y:S11]  /*c1a10*/  @!UPT UIADD3 URZ, URZ, URZ, URZ ;  /* 0x0000003f3f3ff290 */ /* 0x000ff6000fffe03f */
[----:B------:R-:W-:Y:S01]  /*c1a20*/  @!UPT UIADD3 URZ, URZ, URZ, URZ ;  /* 0x0000003f3f3ff290 */ /* 0x000fe2000fffe03f */
[----:B------:R-:W-:Y:S01]  /*c1a30*/  STL.64 [R1+0x1020], R16 ;  /* 0x0010201001007387 */ /* 0x000fe20000100a00 */
[----:B------:R1:W-:Y:S02]  /*c1a40*/  STL.64 [R1+0x1028], R18 ;  /* 0x0010281201007387 */ /* 0x0003e40000100a00 */
[----:B------:R-:W3:Y:S02]  /*c1a50*/  LDL.LU R4, [R1+0x1a0] ;  /* 0x0001a00001047983 */ /* 0x000ee40000300800 */
[----:B0-----:R-:W3:Y:S01]  /*c1a60*/  LDL.LU R5, [R1+0x1a4] ;  /* 0x0001a40001057983 */ /* 0x001ee20000300800 */
[----:B------:R-:W3:Y:S01]  /*c1a70*/  LDL.LU R6, [R1+0x1a8] ;  /* 0x0001a80001067983 */ /* 0x000ee20000300800 */
[----:B------:R-:W3:Y:S03]  /*c1a80*/  LDL.LU R7, [R1+0x1ac] ;  /* 0x0001ac0001077983 */ /* 0x000ee60000300800 */
[----:B-1----:R-:W3:Y:S01]  /*c1a90*/  LDL.LU R19, [R1+0x630] ;  /* 0x0006300001137983 */ /* 0x002ee20000300800 */
[----:B--2---:R-:W-:Y:S01]  /*c1aa0*/  HMMA.16816.F32.BF16 R20, R12, R10, R20 ;  /* 0x0000000a0c14723c */ /* 0x004fe20000041814 */
[----:B-----5:R-:W-:-:S02]  /*c1ab0*/  MOV R18, R29 ;  /* 0x0000001d00127202 */ /* 0x020fc40000000f00 */
[----:B---3--:R4:W-:Y:S01]  /*c1ac0*/  STL [R1+0x2470], R19 ;  /* 0x0024701301007387 */ /* 0x0089e20000100800 */
[----:B------:R-:W2:Y:S02]  /*c1ad0*/  LDL.LU R16, [R1+0x90] ;  /* 0x0000900001107983 */ /* 0x000ea40000300800 */
[----:B------:R-:W2:Y:S02]  /*c1ae0*/  LDL.LU R17, [R1+0x94] ;  /* 0x0000940001117983 */ /* 0x000ea40000300800 */
[----:B------:R-:W3:Y:S02]  /*c1af0*/  LDL.LU R29, [R1+0x256c] ;  /* 0x00256c00011d7983 */ /* 0x000ee40000300800 */
[----:B----4-:R-:W-:Y:S02]  /*c1b00*/  IMAD.MOV.U32 R19, RZ, RZ, R3 ;  /* 0x000000ffff137224 */ /* 0x010fe400078e0003 */
[----:B------:R-:W4:Y:S01]  /*c1b10*/  LDL.LU R3, [R1+0x2568] ;  /* 0x0025680001037983 */ /* 0x000f220000300800 */
[----:B------:R-:W5:Y:S02]  /*c1b20*/  LDL.LU R24, [R1+0x160] ;  /* 0x0001600001187983 */ /* 0x000f640000300800 */
[----:B------:R-:W5:Y:S02]  /*c1b30*/  LDL.LU R25, [R1+0x164] ;  /* 0x0001640001197983 */ /* 0x000f640000300800 */
[----:B------:R-:W5:Y:S01]  /*c1b40*/  LDL.LU R26, [R1+0x168] ;  /* 0x00016800011a7983 */ /* 0x000f620000300800 */
[----:B------:R-:W5:Y:S01]  /*c1b50*/  LDL.LU R27, [R1+0x16c] ;  /* 0x00016c00011b7983 */ /* 0x000f620000300800 */
[----:B------:R0:W-:Y:S02]  /*c1b60*/  STL.64 [R1+0x2480], R18 ;  /* 0x0024801201007387 */ /* 0x0001e40000100a00 */
[----:B0-----:R-:W-:-:S02]  /*c1b70*/  MOV R18, R2 ;  /* 0x0000000200127202 */ /* 0x001fc40000000f00 */
[----:B------:R-:W-:Y:S01]  /*c1b80*/  MOV R19, R0 ;  /* 0x0000000000137202 */ /* 0x000fe20000000f00 */
[----:B------:R-:W-:Y:S01]  /*c1b90*/  IMAD.MOV.U32 R2, RZ, RZ, R10 ;  /* 0x000000ffff027224 */ /* 0x000fe200078e000a */
[----:B------:R-:W-:Y:S01]  /*c1ba0*/  MOV R0, R11 ;  /* 0x0000000b00007202 */ /* 0x000fe20000000f00 */
[----:B--2---:R-:W-:Y:S01]  /*c1bb0*/  STL.64 [R1+0x2478], R16 ;  /* 0x0024781001007387 */ /* 0x004fe20000100a00 */
[----:B------:R-:W-:Y:S02]  /*c1bc0*/  STL.64 [R1+0x10a0], R20 ;  /* 0x0010a01401007387 */ /* 0x000fe40000100a00 */
[----:B------:R0:W-:Y:S02]  /*c1bd0*/  STL.64 [R1+0x10a8], R22 ;  /* 0x0010a81601007387 */ /* 0x0001e40000100a00 */
[----:B0-----:R-:W2:Y:S01]  /*c1be0*/  LDL.LU.64 R22, [R1+0x2560] ;  /* 0x0025600001167983 */ /* 0x001ea20000300a00 */
[----:B------:R-:W2:Y:S02]  /*c1bf0*/  LDL.LU.64 R20, [R1+0x2558] ;  /* 0x0025580001147983 */ /* 0x000ea40000300a00 */
[----:B------:R-:W2:Y:S02]  /*c1c00*/  LDL.LU.64 R10, [R1+0x2550] ;  /* 0x00255000010a7983 */ /* 0x000ea40000300a00 */
[C---:B--2---:R-:W-:Y:S11]  /*c1c10*/  HMMA.16816.F32.BF16 R4, R12.reuse, R10, R4 ;  /* 0x0000000a0c04723c */ /* 0x044ff60000041804 */
        /* <DEDUP_REMOVED lines=20> */
[----:B------:R-:W-:Y:S02]  /*c1d60*/  STL.64 [R1+0x10d8], R10 ;  /* 0x0010d80a01007387 */ /* 0x000fe40000100a00 */
[----:B0-----:R-:W-:Y:S01]  /*c1d70*/  IMAD.MOV.U32 R9, RZ, RZ, R22 ;  /* 0x000000ffff097224 */ /* 0x001fe200078e0016 */
[----:B------:R-:W-:Y:S02]  /*c1d80*/  MOV R8, R23 ;  /* 0x0000001700087202 */ /* 0x000fe40000000f00 */
[----:B------:R-:W2:Y:S01]  /*c1d90*/  LDL.LU.64 R22, [R1+0x2528] ;  /* 0x0025280001167983 */ /* 0x000ea20000300a00 */
[----:B------:R-:W2:Y:S02]  /*c1da0*/  LDL.LU.64 R20, [R1+0x2520] ;  /* 0x0025200001147983 */ /* 0x000ea40000300a00 */
[----:B--2---:R-:W-:Y:S11]  /*c1db0*/  HMMA.16816.F32.BF16 R20, R12, R18, R20 ;  /* 0x000000120c14723c */ /* 0x004ff60000041814 */
[----:B------:R-:W-:Y:S11]  /*c1dc0*/  @!UPT UIADD3 URZ, URZ, URZ, URZ ;  /* 0x0000003f3f3ff290 */ /* 0x000ff6000fffe03f */
[----:B------:R-:W-:Y:S01]  /*c1dd0*/  @!UPT UIADD3 URZ, URZ, URZ, URZ ;  /* 0x0000003f3f3ff290 */ /* 0x000fe2000fffe03f */
[----:B------:R-:W-:Y:S01]  /*c1de0*/  STL.64 [R1+0x10e0], R20 ;  /* 0x0010e01401007387 */ /* 0x000fe20000100a00 */
[----:B------:R0:W-:Y:S03]  /*c1df0*/  STL.64 [R1+0x10e8], R22 ;  /* 0x0010e81601007387 */ /* 0x0001e60000100a00 */
[----:B0-----:R-:W5:Y:S01]  /*c1e00*/  LDL.LU.64 R22, [R1+0x2518] ;  /* 0x0025180001167983 */ /* 0x001f620000300a00 */
[----:B------:R0:W-:Y:S02]  /*c1e10*/  STL.64 [R1+0x2490], R18 ;  /* 0x0024901201007387 */ /* 0x0001e40000100a00 */
[----:B0-----:R-:W-:Y:S01]  /*c1e20*/  MOV R18, R9 ;  /* 0x0000000900127202 */ /* 0x001fe20000000f00 */
[----:B------:R-:W-:-:S05]  /*c1e30*/  IMAD.MOV.U32 R19, RZ, RZ, R8 ;  /* 0x000000ffff137224 */ /* 0x000fca00078e0008 */
[----:B------:R0:W-:Y:S02]  /*c1e40*/  STL.64 [R1+0x24a8], R18 ;  /* 0x0024a81201007387 */ /* 0x0001e40000100a00 */
[----:B0-----:R-:W-:Y:S02]  /*c1e50*/  MOV R18, R7 ;  /* 0x0000000700127202 */ /* 0x001fe40000000f00 */
[----:B------:R-:W-:-:S05]  /*c1e60*/  MOV R19, R6 ;  /* 0x0000000600137202 */ /* 0x000fca0000000f00 */
[----:B------:R0:W-:Y:S02]  /*c1e70*/  STL.64 [R1+0x24c0], R18 ;  /* 0x0024c01201007387 */ /* 0x0001e40000100a00 */
[----:B0-----:R-:W-:Y:S01]  /*c1e80*/  MOV R19, R4 ;  /* 0x0000000400137202 */ /* 0x001fe20000000f00 */
[----:B------:R-:W-:Y:S01]  /*c1e90*/  IMAD.MOV.U32 R18, RZ, RZ, R5 ;  /* 0x000000ffff127224 */ /* 0x000fe200078e0005 */
[----:B------:R-:W2:Y:S01]  /*c1ea0*/  LDL.LU R4, [R1+0x150] ;  /* 0x0001500001047983 */ /* 0x000ea20000300800 */
[----:B------:R-:W2:Y:S02]  /*c1eb0*/  LDL.LU R5, [R1+0x154] ;  /* 0x0001540001057983 */ /* 0x000ea40000300800 */
[----:B------:R-:W2:Y:S02]  /*c1ec0*/  LDL.LU R6, [R1+0x158] ;  /* 0x0001580001067983 */ /* 0x000ea40000300800 */
[----:B------:R-:W2:Y:S01]  /*c1ed0*/  LDL.LU R7, [R1+0x15c] ;  /* 0x00015c0001077983 */ /* 0x000ea20000300800 */
[----:B------:R-:W2:Y:S01]  /*c1ee0*/  LDL.LU R8, [R1+0xf0] ;  /* 0x0000f00001087983 */ /* 0x000ea20000300800 */
[----:B------:R-:W2:Y:S02]  /*c1ef0*/  LDL.LU R9, [R1+0xf4] ;  /* 0x0000f40001097983 */ /* 0x000ea40000300800 */
[----:B------:R-:W2:Y:S02]  /*c1f00*/  LDL.LU R10, [R1+0xf8] ;  /* 0x0000f800010a7983 */ /* 0x000ea40000300800 */
[----:B------:R-:W2:Y:S01]  /*c1f10*/  LDL.LU R11, [R1+0xfc] ;  /* 0x0000fc00010b7983 */ /* 0x000ea20000300800 */
[----:B------:R0:W-:Y:S01]  /*c1f20*/  STL.64 [R1+0x24d8], R18 ;  /* 0x0024d81201007387 */ /* 0x0001e20000100a00 */
        /* <DEDUP_REMOVED lines=18> */
[----:B------:R-:W2:Y:S01]  /*c2050*/  LDL.LU R21, [R1+0xb4] ;  /* 0x0000b40001157983 */ /* 0x000ea20000300800 */
[----:B----4-:R-:W-:Y:S01]  /*c2060*/  MOV R22, R3 ;  /* 0x0000000300167202 */ /* 0x010fe20000000f00 */
[----:B---3--:R-:W-:Y:S01]  /*c2070*/  IMAD.MOV.U32 R23, RZ, RZ, R29 ;  /* 0x000000ffff177224 */ /* 0x008fe200078e001d */
[----:B------:R-:W3:Y:S01]  /*c2080*/  LDL.LU R3, [R1+0x2508] ;  /* 0x0025080001037983 */ /* 0x000ee20000300800 */
[----:B------:R-:W4:Y:S03]  /*c2090*/  LDL.LU R29, [R1+0x2504] ;  /* 0x00250400011d7983 */ /* 0x000f260000300800 */
[----:B------:R-:W-:Y:S01]  /*c20a0*/  STL.64 [R1+0x24b8], R22 ;  /* 0x0024b81601007387 */ /* 0x000fe20000100a00 */
[----:B------:R-:W-:Y:S03]  /*c20b0*/  HMMA.16816.F32.BF16 R4, R12, R26, R4 ;  /* 0x0000001a0c04723c */ /* 0x000fe60000041804 */
[----:B--2---:R0:W-:Y:S04]  /*c20c0*/  STL.64 [R1+0x24b0], R20 ;  /* 0x0024b01401007387 */ /* 0x0041e80000100a00 */
[----:B0-----:R-:W2:Y:S01]  /*c20d0*/  LDL.LU R20, [R1+0xc0] ;  /* 0x0000c00001147983 */ /* 0x001ea20000300800 */
[----:B------:R-:W2:Y:S02]  /*c20e0*/  LDL.LU R21, [R1+0xc4] ;  /* 0x0000c40001157983 */ /* 0x000ea40000300800 */
[----:B------:R-:W5:Y:S02]  /*c20f0*/  LDL.LU R22, [R1+0xc8] ;  /* 0x0000c80001167983 */ /* 0x000f640000300800 */
[----:B------:R-:W5:Y:S02]  /*c2100*/  LDL.LU R23, [R1+0xcc] ;  /* 0x0000cc0001177983 */ /* 0x000f640000300800 */
[----:B-----5:R4:W-:Y:S01]  /*c2110*/  STL.64 [R1+0x24d0], R22 ;  /* 0x0024d01601007387 */ /* 0x0209e20000100a00 */
[----:B--2---:R0:W-:Y:S01]  /*c2120*/  STL.64 [R1+0x24c8], R20 ;  /* 0x0024c81401007387 */ /* 0x0041e20000100a00 */
[----:B----4-:R-:W-:-:S02]  /*c2130*/  MOV R22, R29 ;  /* 0x0000001d00167202 */ /* 0x010fc40000000f00 */
[----:B0-----:R-:W2:Y:S01]  /*c2140*/  LDL.LU R20, [R1+0xd0] ;  /* 0x0000d00001147983 */ /* 0x001ea20000300800 */
[----:B------:R-:W2:Y:S02]  /*c2150*/  LDL.LU R21, [R1+0xd4] ;  /* 0x0000d40001157983 */ /* 0x000ea40000300800 */
[----:B------:R-:W4:Y:S02]  /*c2160*/  LDL.LU R29, [R1+0x2500] ;  /* 0x00250000011d7983 */ /* 0x000f240000300800 */
[----:B------:R-:W-:Y:S01]  /*c2170*/  STL.64 [R1+0x1170], R4 ;  /* 0x0011700401007387 */ /* 0x000fe20000100a00 */
[----:B------:R0:W-:Y:S04]  /*c2180*/  STL.64 [R1+0x1178], R6 ;  /* 0x0011780601007387 */ /* 0x0001e80000100a00 */
[----:B0-----:R-:W5:Y:S01]  /*c2190*/  LDL.LU.64 R6, [R1+0x24f8] ;  /* 0x0024f80001067983 */ /* 0x001f620000300a00 */
[----:B------:R-:W2:Y:S01]  /*c21a0*/  LDL.LU R5, [R1+0x24f0] ;  /* 0x0024f00001057983 */ /* 0x000ea20000300800 */
[----:B-----5:R-:W-:Y:S02]  /*c21b0*/  HMMA.16816.F32.BF16 R12, R12, R6, R8 ;  /* 0x000000060c0c723c */ /* 0x020fe40000041808 */
[----:B------:R-:W5:Y:S01]  /*c21c0*/  LDL.LU.64 R10, [R1+0x24e8] ;  /* 0x0024e800010a7983 */ /* 0x000f620000300a00 */
[----:B------:R-:W5:Y:S11]  /*c21d0*/  LDL.LU.64 R8, [R1+0x24e0] ;  /* 0x0024e00001087983 */ /* 0x000f760000300a00 */
[----:B------:R-:W-:Y:S09]  /*c21e0*/  @!UPT UIADD3 URZ, URZ, URZ, URZ ;  /* 0x0000003f3f3ff290 */ /* 0x000ff2000fffe03f */
[----:B------:R-:W-:Y:S01]  /*c21f0*/  STL.64 [R1+0x1160], R12 ;  /* 0x0011600c01007387 */ /* 0x000fe20000100a00 */
[----:B------:R0:W-:Y:S02]  /*c2200*/  STL.64 [R1+0x1168], R14 ;  /* 0x0011680e01007387 */ /* 0x0001e40000100a00 */
[----:B0-----:R-:W-:Y:S01]  /*c2210*/  IMAD.MOV.U32 R14, RZ, RZ, R2 ;  /* 0x000000ffff0e7224 */ /* 0x001fe200078e0002 */
[----:B------:R-:W-:-:S07]  /*c2220*/  MOV R15, R0 ;  /* 0x00000000000f7202 */ /* 0x000fce0000000f00 */
[C---:B-----5:R-:W-:Y:S01]  /*c2230*/  HMMA.16816.F32.BF16 R12, R8.reuse, R14, R16 ;  /* 0x0000000e080c723c */ /* 0x060fe20000041810 */
[----:B------:R-:W2:Y:S01]  /*c2240*/  LDL.LU.64 R18, [R1+0x24d8] ;  /* 0x0024d80001127983 */ /* 0x000ea20000300a00 */
[----:B---3--:R-:W-:Y:S11]  /*c2250*/  MOV R23, R3 ;  /* 0x0000000300177202 */ /* 0x008ff60000000f00 */
[----:B------:R-:W-:Y:S10]  /*c2260*/  @!UPT UIADD3 URZ, URZ, URZ, URZ ;  /* 0x0000003f3f3ff290 */ /* 0x000ff4000fffe03f */
[----:B------:R0:W-:Y:S01]  /*c2270*/  STL.64 [R1+0x1150], R12 ;  /* 0x0011500c01007387 */ /* 0x0001e20000100a00 */
[----:B------:R-:W-:Y:S03]  /*c2280*/  STL.64 [R1+0x1158], R14 ;  /* 0x0011580e01007387 */ /* 0x000fe60000100a00 */
[----:B0-----:R-:W3:Y:S01]  /*c2290*/  LDL.LU R12, [R1+0x1380] ;  /* 0x00138000010c7983 */ /* 0x001ee20000300800 */
[----:B------:R-:W5:Y:S02]  /*c22a0*/  LDL.LU R4, [R1+0x1384] ;  /* 0x0013840001047983 */ /* 0x000f640000300800 */
[----:B------:R-:W4:Y:S01]  /*c22b0*/  LDL.LU R3, [R1+0x13ec] ;  /* 0x0013ec0001037983 */ /* 0x000f220000300800 */
        /* <DEDUP_REMOVED lines=29> */
[----:B------:R-:W2:Y:S11]  /*c2490*/  LDL.LU R19, [R1+0x2470] ;  /* 0x0024700001137983 */ /* 0x000eb60000300800 */
[----:B------:R-:W-:Y:S11]  /*c24a0*/  @!UPT UIADD3 URZ, URZ, URZ, URZ ;  /* 0x0000003f3f3ff290 */ /* 0x000ff6000fffe03f */
[----:B------:R-:W-:Y:S01]  /*c24b0*/  STL.64 [R1+0x1190], R20 ;  /* 0x0011901401007387 */ /* 0x000fe20000100a00 */
[----:B------:R0:W-:Y:S03]  /*c24c0*/  STL.64 [R1+0x1198], R22 ;  /* 0x0011981601007387 */ /* 0x0001e60000100a00 */
[----:B0-----:R-:W2:Y:S01]  /*c24d0*/  LDL.LU.64 R22, [R1+0x2468] ;  /* 0x0024680001167983 */ /* 0x001ea20000300a00 */
[----:B------:R-:W2:Y:S03]  /*c24e0*/  LDL.LU.64 R20, [R1+0x2460] ;  /* 0x0024600001147983 */ /* 0x000ea60000300a00 */
[----:B------:R-:W0:Y:S01]  /*c24f0*/  S2R R2, SR_CTAID.X ;  /* 0x0000000000027919 */ /* 0x000e220000002500 */
[----:B--2---:R-:W-:Y:S03]  /*c2500*/  HMMA.16816.F32.BF16 R24, R8, R26, R20 ;  /* 0x0000001a0818723c */ /* 0x004fe60000041814 */
[----:B------:R-:W5:Y:S01]  /*c2510*/  LDL.LU.64 R22, [R1+0x2458] ;  /* 0x0024580001167983 */ /* 0x000f620000300a00 */
[----:B------:R-:W2:Y:S11]  /*c2520*/  LDL.LU.64 R20, [R1+0x2450] ;  /* 0x0024500001147983 */ /* 0x000eb60000300a00 */
[----:B------:R-:W-:Y:S08]  /*c2530*/  @!UPT UIADD3 URZ, URZ, URZ, URZ ;  /* 0x0000003f3f3ff290 */ /* 0x000ff0000fffe03f */
[----:B------:R-:W-:Y:S01]  /*c2540*/  STL.64 [R1+0x1180], R24 ;  /* 0x0011801801007387 */ /* 0x000fe20000100a00 */
[----:B------:R1:W-:Y:S03]  /*c2550*/  STL.64 [R1+0x1188], R26 ;  /* 0x0011881a01007387 */ /* 0x0003e60000100a00 */
[----:B-1----:R-:W3:Y:S01]  /*c2560*/  LDL.LU.64 R26, [R1+0x2448] ;  /* 0x00244800011a7983 */ /* 0x002ee20000300a00 */
[----:B------:R-:W3:Y:S01]  /*c2570*/  LDL.LU.64 R24, [R1+0x2440] ;  /* 0x0024400001187983 */ /* 0x000ee20000300a00 */
[----:B0-----:R-:W-:-:S04]  /*c2580*/  SHF.L.U32 R2, R2, 0x8, RZ ;  /* 0x0000000802027819 */ /* 0x001fc800000006ff */
[----:B------:R-:W-:Y:S01]  /*c2590*/  IADD3 R0, R2, 0x100, RZ ;  /* 0x0000010002007810 */ /* 0x000fe20007ffe0ff */
[----:B------:R-:W-:-:S04]  /*c25a0*/  IMAD.MOV.U32 R2, RZ, RZ, 0x80 ;  /* 0x00000080ff027424 */ /* 0x000fc800078e00ff */
[----:B------:R-:W-:-:S05]  /*c25b0*/  IMAD R19, R2, c[0x0][0x1a4], R19 ;  /* 0x0000690002137a24 */ /* 0x000fca00078e0213 */
[----:B------:R-:W-:Y:S01]  /*c25c0*/  STL [R1+0x630], R19 ;  /* 0x0006301301007387 */ /* 0x000fe20000100800 */
[----:B------:R-:W-:-:S04]  /*c25d0*/  UIADD3 UR4, UP0, UR4, 0x80, URZ ;  /* 0x0000008004047890 */ /* 0x000fc8000ff1e03f */
[----:B------:R-:W-:Y:S01]  /*c25e0*/  UIADD3.X UR5, URZ, UR5, URZ, UP0, !UPT ;  /* 0x000000053f057290 */ /* 0x000fe200087fe43f */
[----:B----4-:R-:W-:Y:S01]  /*c25f0*/  FFMA R3, R29, R3, R28 ;  /* 0x000000031d037223 */ /* 0x010fe2000000001c */
[----:B------:R-:W-:-:S04]  /*c2600*/  ISETP.LE.U32.AND P0, PT, R0, UR4, PT ;  /* 0x0000000400007c0c */ /* 0x000fc8000bf03070 */
[----:B------:R-:W-:-:S04]  /*c2610*/  MOV R0, UR5 ;  /* 0x0000000500007c02 */ /* 0x000fc80008000f00 */
[----:B------:R-:W-:Y:S01]  /*c2620*/  ISETP.GE.U32.AND.EX P0, PT, R0, RZ, PT, P0 ;  /* 0x000000ff0000720c */ /* 0x000fe20003f06100 */
[----:B-----5:R-:W-:Y:S02]  /*c2630*/  FFMA R4, R5, R4, R23 ;  /* 0x0000000405047223 */ /* 0x020fe40000000017 */
[----:B--2---:R-:W-:-:S05]  /*c2640*/  IMAD R20, R2, c[0x0][0x1b4], R20 ;  /* 0x00006d0002147a24 */ /* 0x004fca00078e0214 */
[----:B------:R-:W-:Y:S01]  /*c2650*/  STL [R1+0x638], R20 ;  /* 0x0006381401007387 */ /* 0x000fe20000100800 */
[----:B------:R0:W-:Y:S02]  /*c2660*/  STL [R1+0x1384], R4 ;  /* 0x0013840401007387 */ /* 0x0001e40000100800 */
[----:B---3--:R-:W-:-:S05]  /*c2670*/  FFMA R12, R22, R12, R21 ;  /* 0x0000000c160c7223 */ /* 0x008fca0000000015 */
[----:B------:R-:W-:Y:S01]  /*c2680*/  STL [R1+0x1380], R12 ;  /* 0x0013800c01007387 */ /* 0x000fe20000100800 */
[----:B------:R-:W2:Y:S01]  /*c2690*/  LDL R2, [R1+0x1214] ;  /* 0x0012140001027983 */ /* 0x000ea20000100800 */
[----:B0-----:R-:W-:Y:S02]  /*c26a0*/  HMMA.16816.F32.BF16 R4, R8, R6, R24 ;  /* 0x000000060804723c */ /* 0x001fe40000041818 */
[----:B------:R-:W-:Y:S11]  /*c26b0*/  STL [R1+0x13ec], R3 ;  /* 0x0013ec0301007387 */ /* 0x000ff60000100800 */
[----:B------:R-:W-:Y:S10]  /*c26c0*/  @!UPT UIADD3 URZ, URZ, URZ, URZ ;  /* 0x0000003f3f3ff290 */ /* 0x000ff4000fffe03f */
[----:B------:R-:W-:Y:S01]  /*c26d0*/  STL.64 [R1+0x1100], R4 ;  /* 0x0011000401007387 */ /* 0x000fe20000100a00 */
[----:B------:R-:W-:Y:S02]  /*c26e0*/  STL.64 [R1+0x1108], R6 ;  /* 0x0011080601007387 */ /* 0x000fe40000100a00 */
[----:B------:R-:W3:Y:S01]  /*c26f0*/  LDL R0, [R1+0x1210] ;  /* 0x0012100001007983 */ /* 0x000ee20000100800 */
[----:B--2---:R0:W-:Y:S04]  /*c2700*/  STL [R1+0x390], R2 ;  /* 0x0003900201007387 */ /* 0x0041e80000100800 */
[----:B0-----:R-:W2:Y:S04]  /*c2710*/  LDL R2, [R1+0x120c] ;  /* 0x00120c0001027983 */ /* 0x001ea80000100800 */
[----:B---3--:R0:W-:Y:S04]  /*c2720*/  STL [R1+0x394], R0 ;  /* 0x0003940001007387 */ /* 0x0081e80000100800 */
[----:B0-----:R-:W3:Y:S04]  /*c2730*/  LDL R0, [R1+0x1208] ;  /* 0x0012080001007983 */ /* 0x001ee80000100800 */
        /* <DEDUP_REMOVED lines=57> */
[----:B---3--:R0:W-:Y:S01]  /*c2ad0*/  STL [R1+0x41c], R0 ;  /* 0x00041c0001007387 */ /* 0x0081e20000100800 */
[----:B------:R-:W-:Y:S01]  /*c2ae0*/  @P0 CALL.REL.NOINC `(.L_x_0) ;  /* 0x0000001000000944 */ /* 0x000fe20003c00000 */
[----:B------:R-:W-:Y:S05]  /*c2af0*/  BRA `(.L_x_67) ;  /* 0xfff5e84000007947 */ /* 0x000fea000383ffff */
.L_x_0:
[----:B01----:R-:W2:Y:S04]  /*c2b00*/  LDL.LU R2, [R1+0x670] ;  /* 0x0006700001027983 */ /* 0x003ea80000300800 */
[----:B------:R-:W3:Y:S04]  /*c2b10*/  LDL.LU R0, [R1+0x674] ;  /* 0x0006740001007983 */ /* 0x000ee80000300800 */
[----:B------:R-:W0:Y:S04]  /*c2b20*/  S2R R3, SR_CTAID.Y ;  /* 0x0000000000037919 */ /* 0x000e280000002600 */
[----:B------:R-:W1:Y:S04]  /*c2b30*/  S2R R9, SR_TID.X ;  /* 0x0000000000097919 */ /* 0x000e680000002100 */
[----:B------:R-:W-:Y:S06]  /*c2b40*/  BAR.SYNC.DEFER_BLOCKING 0x0 ;  /* 0x0000000000007b1d */ /* 0x000fec0000010000 */
[----:B--2---:R2:W-:Y:S04]  /*c2b50*/  STL [R1+0x9b8], R2 ;  /* 0x0009b80201007387 */ /* 0x0045e80000100800 */
[----:B--2---:R-:W2:Y:S04]  /*c2b60*/  LDL.LU R2, [R1+0x678] ;  /* 0x0006780001027983 */ /* 0x004ea80000300800 */
[----:B---3--:R3:W-:Y:S04]  /*c2b70*/  STL [R1+0x9a4], R0 ;  /* 0x0009a40001007387 */ /* 0x0087e80000100800 */
[----:B---3--:R-:W3:Y:S04]  /*c2b80*/  LDL.LU R0, [R1+0x67c] ;  /* 0x00067c0001007983 */ /* 0x008ee80000300800 */
        /* <DEDUP_REMOVED lines=101> */
[----:B------:R-:W4:Y:S04]  /*c31e0*/  LDL.LU R15, [R1+0x708] ;  /* 0x00070800010f7983 */ /* 0x000f280000300800 */
[----:B---3--:R3:W-:Y:S04]  /*c31f0*/  STL [R1+0x8ec], R0 ;  /* 0x0008ec0001007387 */ /* 0x0087e80000100800 */
[----:B--2---:R-:W2:Y:S04]  /*c3200*/  LDL.LU R2, [R1+0x70c] ;  /* 0x00070c0001027983 */ /* 0x004ea80000300800 */
[----:B---3--:R-:W3:Y:S04]  /*c3210*/  LDL.LU R0, [R1+0x6b0] ;  /* 0x0006b00001007983 */ /* 0x008ee80000300800 */
[----:B--2---:R2:W-:Y:S04]  /*c3220*/  STL [R1+0x8c4], R2 ;  /* 0x0008c40201007387 */ /* 0x0045e80000100800 */
[----:B--2---:R-:W2:Y:S04]  /*c3230*/  LDL.LU R2, [R1+0x6b4] ;  /* 0x0006b40001027983 */ /* 0x004ea80000300800 */
[----:B---3--:R3:W-:Y:S04]  /*c3240*/  STL [R1+0x8e4], R0 ;  /* 0x0008e40001007387 */ /* 0x0087e80000100800 */
[----:B----4-:R-:W-:Y:S04]  /*c3250*/  STL [R1+0x8c8], R15 ;  /* 0x0008c80f01007387 */ /* 0x010fe80000100800 */
        /* <DEDUP_REMOVED lines=105> */
[----:B--2---:R-:W-:Y:S04]  /*c38f0*/  STL [R1+0x7bc], R2 ;  /* 0x0007bc0201007387 */ /* 0x004fe80000100800 */
[----:B------:R-:W2:Y:S04]  /*c3900*/  LDL.LU R28, [R1+0x7cc] ;  /* 0x0007cc00011c7983 */ /* 0x000ea80000300800 */
[----:B---3--:R3:W-:Y:S04]  /*c3910*/  STL [R1+0x798], R0 ;  /* 0x0007980001007387 */ /* 0x0087e80000100800 */
[----:B------:R-:W4:Y:S04]  /*c3920*/  LDL.LU R27, [R1+0x7a0] ;  /* 0x0007a000011b7983 */ /* 0x000f280000300800 */
[----:B---3--:R-:W3:Y:S04]  /*c3930*/  LDL.LU R0, [R1+0x7a4] ;  /* 0x0007a40001007983 */ /* 0x008ee80000300800 */
[----:B------:R-:W5:Y:S04]  /*c3940*/  LDL.LU R24, [R1+0x7a8] ;  /* 0x0007a80001187983 */ /* 0x000f680000300800 */
[----:B---3--:R3:W-:Y:S04]  /*c3950*/  STL [R1+0x7a0], R0 ;  /* 0x0007a00001007387 */ /* 0x0087e80000100800 */
[----:B--2---:R-:W-:Y:S04]  /*c3960*/  STL [R1+0x794], R28 ;  /* 0x0007941c01007387 */ /* 0x004fe80000100800 */
[----:B------:R-:W-:Y:S04]  /*c3970*/  STL [R1+0x39b0], R28 ;  /* 0x0039b01c01007387 */ /* 0x000fe80000100800 */
[----:B----4-:R-:W-:Y:S04]  /*c3980*/  STL [R1+0x7b8], R27 ;  /* 0x0007b81b01007387 */ /* 0x010fe80000100800 */
[----:B-----5:R-:W-:Y:S04]  /*c3990*/  STL [R1+0x790], R24 ;  /* 0x0007901801007387 */ /* 0x020fe80000100800 */
[----:B------:R-:W2:Y:S04]  /*c39a0*/  LDL.LU R11, [R1+0x7ac] ;  /* 0x0007ac00010b7983 */ /* 0x000ea80000300800 */
[----:B------:R-:W4:Y:S04]  /*c39b0*/  LDL.LU R2, [R1+0x780] ;  /* 0x0007800001027983 */ /* 0x000f280000300800 */
[----:B---3--:R-:W3:Y:S04]  /*c39c0*/  LDL.LU R0, [R1+0x784] ;  /* 0x0007840001007983 */ /* 0x008ee80000300800 */
[----:B----4-:R-:W-:Y:S04]  /*c39d0*/  STL [R1+0x79c], R2 ;  /* 0x00079c0201007387 */ /* 0x010fe80000100800 */
[----:B------:R-:W4:Y:S04]  /*c39e0*/  LDL.LU R16, [R1+0x788] ;  /* 0x0007880001107983 */ /* 0x000f280000300800 */
[----:B---3--:R3:W-:Y:S04]  /*c39f0*/  STL [R1+0x784], R0 ;  /* 0x0007840001007387 */ /* 0x0087e80000100800 */
[----:B--2---:R-:W-:Y:S04]  /*c3a00*/  STL [R1+0x768], R11 ;  /* 0x0007680b01007387 */ /* 0x004fe80000100800 */
[----:B---3--:R-:W2:Y:S04]  /*c3a10*/  LDL.LU R0, [R1+0x78c] ;  /* 0x00078c0001007983 */ /* 0x008ea80000300800 */
[----:B------:R-:W3:Y:S04]  /*c3a20*/  LDL.LU R2, [R1+0x770] ;  /* 0x0007700001027983 */ /* 0x000ee80000300800 */
[----:B--2---:R2:W-:Y:S04]  /*c3a30*/  STL [R1+0x760], R0 ;  /* 0x0007600001007387 */ /* 0x0045e80000100800 */
[----:B----4-:R-:W-:Y:S04]  /*c3a40*/  STL [R1+0x764], R16 ;  /* 0x0007641001007387 */ /* 0x010fe80000100800 */
        /* <DEDUP_REMOVED lines=41> */
[----:B---3--:R-:W-:Y:S04]  /*c3ce0*/  STL [R1+0x6e0], R2 ;  /* 0x0006e00201007387 */ /* 0x008fe80000100800 */
[----:B------:R-:W3:Y:S04]  /*c3cf0*/  LDL.LU R8, [R1+0x6e8] ;  /* 0x0006e80001087983 */ /* 0x000ee80000300800 */
[----:B--2---:R2:W-:Y:S04]  /*c3d00*/  STL [R1+0x6b8], R0 ;  /* 0x0006b80001007387 */ /* 0x0045e80000100800 */
[----:B------:R-:W4:Y:S04]  /*c3d10*/  LDL.LU R25, [R1+0x6ec] ;  /* 0x0006ec0001197983 */ /* 0x000f280000300800 */
[----:B------:R-:W5:Y:S04]  /*c3d20*/  LDL.LU R29, [R1+0x6d0] ;  /* 0x0006d000011d7983 */ /* 0x000f680000300800 */
[----:B------:R-:W5:Y:S04]  /*c3d30*/  LDL.LU R13, [R1+0x6d4] ;  /* 0x0006d400010d7983 */ /* 0x000f680000300800 */
[----:B---3--:R-:W-:Y:S04]  /*c3d40*/  STL [R1+0x67c], R8 ;  /* 0x00067c0801007387 */ /* 0x008fe80000100800 */
[----:B------:R-:W3:Y:S04]  /*c3d50*/  LDL.LU R26, [R1+0x6d8] ;  /* 0x0006d800011a7983 */ /* 0x000ee80000300800 */
[----:B----4-:R-:W-:Y:S04]  /*c3d60*/  STL [R1+0x674], R25 ;  /* 0x0006741901007387 */ /* 0x010fe80000100800 */
[----:B--2---:R-:W2:Y:S04]  /*c3d70*/  LDL.LU R0, [R1+0x6dc] ;  /* 0x0006dc0001007983 */ /* 0x004ea80000300800 */
[----:B-----5:R-:W-:Y:S04]  /*c3d80*/  STL [R1+0x69c], R13 ;  /* 0x00069c0d01007387 */ /* 0x020fe80000100800 */
[----:B------:R-:W-:Y:S04]  /*c3d90*/  STL [R1+0x6b4], R29 ;  /* 0x0006b41d01007387 */ /* 0x000fe80000100800 */
[----:B--2---:R2:W-:Y:S04]  /*c3da0*/  STL [R1+0x644], R0 ;  /* 0x0006440001007387 */ /* 0x0045e80000100800 */
[----:B------:R-:W4:Y:S04]  /*c3db0*/  LDL.LU R12, [R1+0x6c0] ;  /* 0x0006c000010c7983 */ /* 0x000f280000300800 */
[----:B---3--:R-:W-:Y:S04]  /*c3dc0*/  STL [R1+0x64c], R26 ;  /* 0x00064c1a01007387 */ /* 0x008fe80000100800 */
[----:B--2---:R-:W2:Y:S04]  /*c3dd0*/  LDL.LU R0, [R1+0x6c4] ;  /* 0x0006c40001007983 */ /* 0x004ea80000300800 */
        /* <DEDUP_REMOVED lines=37> */
[----:B------:R-:W4:Y:S04]  /*c4030*/  LDL.LU R14, [R1+0x620] ;  /* 0x00062000010e7983 */ /* 0x000f280000300800 */
[----:B--2---:R2:W-:Y:S04]  /*c4040*/  STL [R1+0x59c], R0 ;  /* 0x00059c0001007387 */ /* 0x0045e80000100800 */
[----:B---3--:R-:W3:Y:S04]  /*c4050*/  LDL.LU R2, [R1+0x624] ;  /* 0x0006240001027983 */ /* 0x008ee80000300800 */
[----:B--2---:R-:W2:Y:S04]  /*c4060*/  LDL.LU R0, [R1+0x628] ;  /* 0x0006280001007983 */ /* 0x004ea80000300800 */
[----:B---3--:R3:W-:Y:S04]  /*c4070*/  STL [R1+0x5a8], R2 ;  /* 0x0005a80201007387 */ /* 0x0087e80000100800 */
[----:B---3--:R-:W3:Y:S04]  /*c4080*/  LDL.LU R2, [R1+0x62c] ;  /* 0x00062c0001027983 */ /* 0x008ee80000300800 */
        /* <DEDUP_REMOVED lines=54> */
[----:B--2---:R-:W2:Y:S04]  /*c43f0*/  LDL.LU R0, [R1+0xd28] ;  /* 0x000d280001007983 */ /* 0x004ea80000300800 */
[----:B------:R-:W4:Y:S04]  /*c4400*/  LDL.LU R2, [R1+0xd2c] ;  /* 0x000d2c0001027983 */ /* 0x000f280000300800 */
[----:B--2---:R2:W-:Y:S04]  /*c4410*/  STL [R1+0x454], R0 ;  /* 0x0004540001007387 */ /* 0x0045e80000100800 */
[----:B--2---:R-:W2:Y:S04]  /*c4420*/  LDL.LU R0, [R1+0xd10] ;  /* 0x000d100001007983 */ /* 0x004ea80000300800 */
[----:B----4-:R4:W-:Y:S04]  /*c4430*/  STL [R1+0x44c], R2 ;  /* 0x00044c0201007387 */ /* 0x0109e80000100800 */
[----:B---3--:R-:W-:Y:S04]  /*c4440*/  STL [R1+0x468], R28 ;  /* 0x0004681c01007387 */ /* 0x008fe80000100800 */
[----:B----4-:R-:W3:Y:S04]  /*c4450*/  LDL.LU R2, [R1+0xd14] ;  /* 0x000d140001027983 */ /* 0x010ee80000300800 */
        /* <DEDUP_REMOVED lines=422> */
[----:B----4-:R-:W4:Y:S04]  /*c5ec0*/  LDL.LU R2, [R1+0xfa4] ;  /* 0x000fa40001027983 */ /* 0x010f280000300800 */
        /* <DEDUP_REMOVED lines=11> */
[----:B------:R-:W5:Y:S04]  /*c5f80*/  LDL.LU R17, [R1+0x109c] ;  /* 0x00109c0001117983 */ /* 0x000f680000300800 */
[----:B--2---:R2:W-:Y:S04]  /*c5f90*/  STL [R1+0x534], R0 ;  /* 0x0005340001007387 */ /* 0x0045e80000100800 */
[----:B------:R-:W3:Y:S04]  /*c5fa0*/  LDL.LU R18, [R1+0x1080] ;  /* 0x0010800001127983 */ /* 0x000ee80000300800 */
[----:B----4-:R-:W4:Y:S04]  /*c5fb0*/  LDL.LU R2, [R1+0x1084] ;  /* 0x0010840001027983 */ /* 0x010f280000300800 */
[----:B--2---:R-:W2:Y:S04]  /*c5fc0*/  LDL.LU R0, [R1+0x1088] ;  /* 0x0010880001007983 */ /* 0x004ea80000300800 */
[----:B----4-:R4:W-:Y:S04]  /*c5fd0*/  STL [R1+0x494], R2 ;  /* 0x0004940201007387 */ /* 0x0109e80000100800 */
[----:B-----5:R-:W-:Y:S04]  /*c5fe0*/  STL [R1+0x518], R17 ;  /* 0x0005181101007387 */ /* 0x020fe80000100800 */
[----:B---3--:R-:W-:Y:S04]  /*c5ff0*/  STL [R1+0x4bc], R18 ;  /* 0x0004bc1201007387 */ /* 0x008fe80000100800 */
[----:B--2---:R2:W-:Y:S04]  /*c6000*/  STL [R1+0x57c], R0 ;  /* 0x00057c0001007387 */ /* 0x0045e80000100800 */
[----:B----4-:R-:W3:Y:S04]  /*c6010*/  LDL.LU R2, [R1+0x108c] ;  /* 0x00108c0001027983 */ /* 0x010ee80000300800 */
        /* <DEDUP_REMOVED lines=170> */
[----:B---3--:R-:W3:Y:S04]  /*c6ac0*/  S2R R2, SR_TID.X ;  /* 0x0000000000027919 */ /* 0x008ee80000002100 */
[----:B--2---:R2:W-:Y:S04]  /*c6ad0*/  STL [R1+0xfb0], R0 ;  /* 0x000fb00001007387 */ /* 0x0045e80000100800 */
[----:B------:R-:W4:Y:S04]  /*c6ae0*/  LDL.LU R4, [R1+0x1104] ;  /* 0x0011040001047983 */ /* 0x000f280000300800 */
[----:B------:R-:W5:Y:S04]  /*c6af0*/  LDL.LU R5, [R1+0x1108] ;  /* 0x0011080001057983 */ /* 0x000f680000300800 */
[----:B--2---:R-:W3:Y:S04]  /*c6b00*/  S2R R0, SR_CTAID.X ;  /* 0x0000000000007919 */ /* 0x004ee80000002500 */
[----:B----4-:R0:W-:Y:S04]  /*c6b10*/  STL [R1+0xfac], R4 ;  /* 0x000fac0401007387 */ /* 0x0101e80000100800 */
[----:B-----5:R2:W-:Y:S04]  /*c6b20*/  STL [R1+0xf88], R5 ;  /* 0x000f880501007387 */ /* 0x0205e80000100800 */
[----:B------:R-:W4:Y:S01]  /*c6b30*/  LDL.LU R19, [R1+0x130c] ;  /* 0x00130c0001137983 */ /* 0x000f220000300800 */
[----:B0-----:R-:W-:Y:S01]  /*c6b40*/  IMAD R4, R3, c[0x0][0x1c0], RZ ;  /* 0x0000700003047a24 */ /* 0x001fe200078e02ff */
[----:B---3--:R-:W-:-:S02]  /*c6b50*/  PRMT R3, R2, 0x6540, R0 ;  /* 0x0000654002037816 */ /* 0x008fc40000000000 */
[C---:B------:R-:W-:Y:S02]  /*c6b60*/  LOP3.LUT R0, R2.reuse, 0xe0, RZ, 0xc0, !PT ;  /* 0x000000e002007812 */ /* 0x040fe400078ec0ff */
[C---:B--2---:R-:W-:Y:S02]  /*c6b70*/  LOP3.LUT R5, R2.reuse, 0x3, RZ, 0xc0, !PT ;  /* 0x0000000302057812 */ /* 0x044fe400078ec0ff */
[----:B------:R-:W-:Y:S02]  /*c6b80*/  LOP3.LUT R2, R2, 0x1c, RZ, 0xc0, !PT ;  /* 0x0000001c02027812 */ /* 0x000fe400078ec0ff */
[----:B------:R-:W-:Y:S01]  /*c6b90*/  LEA R0, R0, R5, 0x2 ;  /* 0x0000000500007211 */ /* 0x000fe200078e10ff */
[----:B----4-:R-:W-:Y:S04]  /*c6ba0*/  STL [R1+0x90], R19 ;  /* 0x0000901301007387 */ /* 0x010fe80000100800 */
[----:B------:R-:W2:Y:S01]  /*c6bb0*/  LDL.LU R21, [R1+0x110c] ;  /* 0x00110c0001157983 */ /* 0x000ea20000300800 */
[----:B------:R-:W-:-:S02]  /*c6bc0*/  IMAD.SHL.U32 R6, R2, 0x4, RZ ;  /* 0x0000000402067824 */ /* 0x000fc400078e00ff */
[----:B------:R-:W-:-:S05]  /*c6bd0*/  IMAD.SHL.U32 R0, R0, 0x20, RZ ;  /* 0x0000002000007824 */ /* 0x000fca00078e00ff */
[----:B------:R-:W-:Y:S02]  /*c6be0*/  LOP3.LUT R0, R0, R6, RZ, 0x3c, !PT ;  /* 0x0000000600007212 */ /* 0x000fe400078e3cff */
[C---:B-1----:R-:W-:Y:S01]  /*c6bf0*/  SHF.L.U32 R7, R9.reuse, 0xe, RZ ;  /* 0x0000000e09077819 */ /* 0x042fe200000006ff */
[----:B--2---:R0:W-:Y:S04]  /*c6c00*/  STL [R1+0xf84], R21 ;  /* 0x000f841501007387 */ /* 0x0041e80000100800 */
[----:B------:R1:W-:Y:S01]  /*c6c10*/  STL [R1+0xa58], R0 ;  /* 0x000a580001007387 */ /* 0x0003e20000100800 */
[----:B0-----:R-:W-:-:S03]  /*c6c20*/  LOP3.LUT R21, R9, 0xff, RZ, 0xc0, !PT ;  /* 0x000000ff09157812 */ /* 0x001fc600078ec0ff */
[----:B------:R-:W2:Y:S01]  /*c6c30*/  LDL.LU R9, [R1+0x1310] ;  /* 0x0013100001097983 */ /* 0x000ea20000300800 */
[----:B------:R-:W-:Y:S01]  /*c6c40*/  IMAD R3, R3, c[0x0][0x1c4], RZ ;  /* 0x0000710003037a24 */ /* 0x000fe200078e02ff */
[----:B------:R-:W-:-:S04]  /*c6c50*/  SHF.L.U32 R5, R4, 0x1, RZ ;  /* 0x0000000104057819 */ /* 0x000fc800000006ff */
[----:B------:R-:W-:-:S04]  /*c6c60*/  SHF.L.U32 R2, R3, 0x1, RZ ;  /* 0x0000000103027819 */ /* 0x000fc800000006ff */
[----:B------:R-:W-:Y:S02]  /*c6c70*/  IADD3 R2, P1, P3, R2, c[0x0][0x178], R5 ;  /* 0x00005e0002027a10 */ /* 0x000fe40007b3e005 */
[----:B------:R-:W-:Y:S02]  /*c6c80*/  LOP3.LUT R5, R7, 0x18000, RZ, 0xc0, !PT ;  /* 0x0001800007057812 */ /* 0x000fe400078ec0ff */
[----:B------:R-:W3:Y:S01]  /*c6c90*/  LDL.LU R7, [R1+0x1314] ;  /* 0x0013140001077983 */ /* 0x000ee20000300800 */
[----:B-1----:R-:W-:-:S03]  /*c6ca0*/  FMUL R0, R19, 8388608 ;  /* 0x4b00000013007820 */ /* 0x002fc60000400000 */
[----:B--2---:R-:W-:Y:S04]  /*c6cb0*/  STL [R1+0x8c], R9 ;  /* 0x00008c0901007387 */ /* 0x004fe80000100800 */
[----:B------:R-:W2:Y:S01]  /*c6cc0*/  LDL.LU R6, [R1+0x1318] ;  /* 0x0013180001067983 */ /* 0x000ea20000300800 */
[----:B------:R-:W-:Y:S02]  /*c6cd0*/  FSETP.GEU.AND P0, PT, R19, 1.175494350822287508e-38, PT ;  /* 0x008000001300780b */ /* 0x000fe40003f0e000 */
[----:B------:R-:W-:Y:S02]  /*c6ce0*/  LEA R5, R21, R5, 0x4 ;  /* 0x0000000515057211 */ /* 0x000fe400078e20ff */
[----:B------:R-:W-:Y:S01]  /*c6cf0*/  FSEL R5, R0, R19, !P0 ;  /* 0x0000001300057208 */ /* 0x000fe20004000000 */
[C---:B------:R-:W-:Y:S01]  /*c6d00*/  FMUL R0, R9.reuse, 8388608 ;  /* 0x4b00000009007820 */ /* 0x040fe20000400000 */
[----:B------:R-:W-:Y:S01]  /*c6d10*/  FSETP.GEU.AND P2, PT, R9, 1.175494350822287508e-38, PT ;  /* 0x008000000900780b */ /* 0x000fe20003f4e000 */
[----:B------:R-:W-:Y:S01]  /*c6d20*/  IMAD.HI R4, R4, 0x2, RZ ;  /* 0x0000000204047827 */ /* 0x000fe200078e02ff */
[----:B------:R-:W-:Y:S01]  /*c6d30*/  IADD3 R23, R5, -0x3f3504f3, RZ ;  /* 0xc0cafb0d05177810 */ /* 0x000fe20007ffe0ff */
[----:B------:R0:W-:Y:S02]  /*c6d40*/  STL [R1+0xf8], R5 ;  /* 0x0000f80501007387 */ /* 0x0001e40000100800 */
[----:B------:R-:W-:Y:S01]  /*c6d50*/  IMAD.HI R3, R3, 0x2, RZ ;  /* 0x0000000203037827 */ /* 0x000fe200078e02ff */
[----:B------:R-:W-:Y:S01]  /*c6d60*/  LOP3.LUT R23, R23, 0xff800000, RZ, 0xc0, !PT ;  /* 0xff80000017177812 */ /* 0x000fe200078ec0ff */
[----:B---3--:R-:W-:Y:S03]  /*c6d70*/  STL [R1+0x88], R7 ;  /* 0x0000880701007387 */ /* 0x008fe60000100800 */
[----:B------:R-:W-:-:S02]  /*c6d80*/  IADD3.X R3, R3, c[0x0][0x17c], R4, P1, P3 ;  /* 0x00005f0003037a10 */ /* 0x000fc40000fe6404 */
[----:B0-----:R-:W-:Y:S01]  /*c6d90*/  FSEL R5, R0, R9, !P2 ;  /* 0x0000000900057208 */ /* 0x001fe20005000000 */
[----:B--2---:R-:W-:Y:S04]  /*c6da0*/  STL [R1+0x80], R6 ;  /* 0x0000800601007387 */ /* 0x004fe80000100800 */
[----:B------:R0:W-:Y:S04]  /*c6db0*/  STL [R1+0xfc], R5 ;  /* 0x0000fc0501007387 */ /* 0x0001e80000100800 */
[----:B------:R-:W-:Y:S04]  /*c6dc0*/  STL [R1+0x398c], R23 ;  /* 0x00398c1701007387 */ /* 0x000fe80000100800 */
[----:B------:R-:W-:Y:S04]  /*c6dd0*/  STL [R1+0x2f8c], R2 ;  /* 0x002f8c0201007387 */ /* 0x000fe80000100800 */
[----:B------:R1:W-:Y:S04]  /*c6de0*/  STL [R1+0x2f88], R3 ;  /* 0x002f880301007387 */ /* 0x0003e80000100800 */
[----:B------:R-:W2:Y:S01]  /*c6df0*/  LDL.LU R9, [R1+0x131c] ;  /* 0x00131c0001097983 */ /* 0x000ea20000300800 */
[C---:B------:R-:W-:Y:S01]  /*c6e00*/  FMUL R0, R7.reuse, 8388608 ;  /* 0x4b00000007007820 */ /* 0x040fe20000400000 */
[----:B------:R-:W-:-:S02]  /*c6e10*/  FSETP.GEU.AND P5, PT, R7, 1.175494350822287508e-38, PT ;  /* 0x008000000700780b */ /* 0x000fc40003fae000 */
[----:B------:R-:W-:Y:S02]  /*c6e20*/  IADD3 R21, R5, -0x3f3504f3, RZ ;  /* 0xc0cafb0d05157810 */ /* 0x000fe40007ffe0ff */
[----:B------:R-:W-:Y:S02]  /*c6e30*/  FSEL R0, R0, R7, !P5 ;  /* 0x0000000700007208 */ /* 0x000fe40006800000 */
[----:B------:R-:W-:Y:S01]  /*c6e40*/  LOP3.LUT R21, R21, 0xff800000, RZ, 0xc0, !PT ;  /* 0xff80000015157812 */ /* 0x000fe200078ec0ff */
[----:B0-----:R-:W0:Y:S01]  /*c6e50*/  I2F R5, R23 ;  /* 0x0000001700057306 */ /* 0x001e220000201400 */
[C---:B------:R-:W-:Y:S01]  /*c6e60*/  FMUL R4, R6.reuse, 8388608 ;  /* 0x4b00000006047820 */ /* 0x040fe20000400000 */
[----:B------:R-:W-:Y:S02]  /*c6e70*/  FSETP.GEU.AND P6, PT, R6, 1.175494350822287508e-38, PT ;  /* 0x008000000600780b */ /* 0x000fe40003fce000 */
[----:B------:R-:W-:Y:S02]  /*c6e80*/  IADD3 R22, R0, -0x3f3504f3, RZ ;  /* 0xc0cafb0d00167810 */ /* 0x000fe40007ffe0ff */
[----:B------:R-:W-:-:S02]  /*c6e90*/  FSEL R4, R4, R6, !P6 ;  /* 0x0000000604047208 */ /* 0x000fc40007000000 */
[----:B------:R-:W-:Y:S01]  /*c6ea0*/  FSEL R6, RZ, -23, P0 ;  /* 0xc1b80000ff067808 */ /* 0x000fe20000000000 */
[----:B-1----:R-:W-:Y:S01]  /*c6eb0*/  IMAD.MOV.U32 R3, RZ, RZ, R8 ;  /* 0x000000ffff037224 */ /* 0x002fe200078e0008 */
[----:B------:R-:W-:Y:S02]  /*c6ec0*/  IADD3 R8, R4, -0x3f3504f3, RZ ;  /* 0xc0cafb0d04087810 */ /* 0x000fe40007ffe0ff */
[----:B------:R-:W-:Y:S01]  /*c6ed0*/  LOP3.LUT R22, R22, 0xff800000, RZ, 0xc0, !PT ;  /* 0xff80000016167812 */ /* 0x000fe200078ec0ff */
[----:B0-----:R-:W-:Y:S02]  /*c6ee0*/  FFMA.FTZ R5, R5, 1.1920928955078125e-07, R6 ;  /* 0x3400000005057823 */ /* 0x001fe40000010006 */
[----:B------:R-:W-:Y:S01]  /*c6ef0*/  IMAD.MOV.U32 R23, RZ, RZ, R18 ;  /* 0x000000ffff177224 */ /* 0x000fe200078e0012 */
[----:B--2---:R0:W-:Y:S04]  /*c6f00*/  STL [R1+0x58], R9 ;  /* 0x0000580901007387 */ /* 0x0041e80000100800 */
[----:B------:R1:W-:Y:S04]  /*c6f10*/  STL [R1+0xf0], R0 ;  /* 0x0000f00001007387 */ /* 0x0003e80000100800 */
[----:B------:R-:W-:Y:S04]  /*c6f20*/  STL [R1+0x3990], R21 ;  /* 0x0039901501007387 */ /* 0x000fe80000100800 */
[----:B------:R-:W2:Y:S01]  /*c6f30*/  LDL.LU R19, [R1+0x1320] ;  /* 0x0013200001137983 */ /* 0x000ea20000300800 */
[C---:B------:R-:W-:Y:S01]  /*c6f40*/  FMUL R7, R9.reuse, 8388608 ;  /* 0x4b00000009077820 */ /* 0x040fe20000400000 */
[----:B------:R-:W-:-:S02]  /*c6f50*/  FSETP.GEU.AND P0, PT, R9, 1.175494350822287508e-38, PT ;  /* 0x008000000900780b */ /* 0x000fc40003f0e000 */
[----:B------:R-:W-:Y:S02]  /*c6f60*/  STL [R1+0xf4], R4 ;  /* 0x0000f40401007387 */ /* 0x000fe40000100800 */
[----:B------:R-:W-:Y:S02]  /*c6f70*/  FSEL R7, R7, R9, !P0 ;  /* 0x0000000907077208 */ /* 0x000fe40004000000 */
[----:B0-----:R-:W-:Y:S01]  /*c6f80*/  LOP3.LUT R9, R8, 0xff800000, RZ, 0xc0, !PT ;  /* 0xff80000008097812 */ /* 0x001fe200078ec0ff */
[----:B------:R-:W-:Y:S04]  /*c6f90*/  STL [R1+0x3994], R22 ;  /* 0x0039941601007387 */ /* 0x000fe80000100800 */
[----:B------:R0:W-:Y:S04]  /*c6fa0*/  STL [R1+0x6cc], R5 ;  /* 0x0006cc0501007387 */ /* 0x0001e80000100800 */
[----:B------:R-:W-:Y:S04]  /*c6fb0*/  STL [R1+0xec], R7 ;  /* 0x0000ec0701007387 */ /* 0x000fe80000100800 */
[----:B------:R-:W-:Y:S04]  /*c6fc0*/  STL [R1+0x2c], R9 ;  /* 0x00002c0901007387 */ /* 0x000fe80000100800 */
[----:B------:R-:W3:Y:S01]  /*c6fd0*/  LDL.LU R18, [R1+0x1324] ;  /* 0x0013240001127983 */ /* 0x000ee20000300800 */
[----:B-1----:R-:W1:Y:S01]  /*c6fe0*/  I2F R0, R21 ;  /* 0x0000001500007306 */ /* 0x002e620000201400 */
[----:B0-----:R-:W-:-:S02]  /*c6ff0*/  FSEL R5, RZ, -23, P2 ;  /* 0xc1b80000ff057808 */ /* 0x001fc40001000000 */
[----:B------:R-:W-:-:S04]  /*c7000*/  IADD3 R8, R7, -0x3f3504f3, RZ ;  /* 0xc0cafb0d07087810 */ /* 0x000fc80007ffe0ff */
[----:B------:R-:W-:Y:S02]  /*c7010*/  LOP3.LUT R8, R8, 0xff800000, RZ, 0xc0, !PT ;  /* 0xff80000008087812 */ /* 0x000fe400078ec0ff */
[----:B------:R-:W-:Y:S01]  /*c7020*/  MOV R2, R17 ;  /* 0x0000001100027202 */ /* 0x000fe20000000f00 */
[----:B-1----:R-:W-:Y:S01]  /*c7030*/  FFMA.FTZ R0, R0, 1.1920928955078125e-07, R5 ;  /* 0x3400000000007823 */ /* 0x002fe20000010005 */
[----:B------:R-:W-:Y:S01]  /*c7040*/  MOV R21, R16 ;  /* 0x0000001000157202 */ /* 0x000fe20000000f00 */
[C---:B--2---:R-:W-:Y:S01]  /*c7050*/  FMUL R6, R19.reuse, 8388608 ;  /* 0x4b00000013067820 */ /* 0x044fe20000400000 */
[----:B------:R-:W-:Y:S01]  /*c7060*/  FSETP.GEU.AND P1, PT, R19, 1.175494350822287508e-38, PT ;  /* 0x008000001300780b */ /* 0x000fe20003f2e000 */
[----:B------:R-:W-:Y:S03]  /*c7070*/  STL [R1+0x31e8], R19 ;  /* 0x0031e81301007387 */ /* 0x000fe60000100800 */
[----:B------:R-:W-:Y:S01]  /*c7080*/  FSEL R6, R6, R19, !P1 ;  /* 0x0000001306067208 */ /* 0x000fe20004800000 */
[----:B------:R3:W-:Y:S04]  /*c7090*/  STL [R1+0x6c8], R0 ;  /* 0x0006c80001007387 */ /* 0x0007e80000100800 */
[----:B------:R0:W-:Y:S04]  /*c70a0*/  STL [R1+0xe4], R6 ;  /* 0x0000e40601007387 */ /* 0x0001e80000100800 */
[----:B------:R-:W-:Y:S04]  /*c70b0*/  STL [R1+0x3c], R8 ;  /* 0x00003c0801007387 */ /* 0x000fe80000100800 */
[----:B------:R-:W2:Y:S01]  /*c70c0*/  LDL.LU R17, [R1+0x1328] ;  /* 0x0013280001117983 */ /* 0x000ea20000300800 */
[----:B------:R-:W-:-:S03]  /*c70d0*/  IADD3 R5, R6, -0x3f3504f3, RZ ;  /* 0xc0cafb0d06057810 */ /* 0x000fc60007ffe0ff */
[----:B------:R-:W4:Y:S01]  /*c70e0*/  LDL.LU R16, [R1+0x132c] ;  /* 0x00132c0001107983 */ /* 0x000f220000300800 */
[C---:B---3--:R-:W-:Y:S01]  /*c70f0*/  FMUL R0, R18.reuse, 8388608 ;  /* 0x4b00000012007820 */ /* 0x048fe20000400000 */
[----:B------:R-:W-:-:S04]  /*c7100*/  FSETP.GEU.AND P2, PT, R18, 1.175494350822287508e-38, PT ;  /* 0x008000001200780b */ /* 0x000fc80003f4e000 */
[----:B0-----:R-:W-:Y:S02]  /*c7110*/  FSEL R6, R0, R18, !P2 ;  /* 0x0000001200067208 */ /* 0x001fe40005000000 */
[----:B------:R-:W-:Y:S01]  /*c7120*/  LOP3.LUT R0, R5, 0xff800000, RZ, 0xc0, !PT ;  /* 0xff80000005007812 */ /* 0x000fe200078ec0ff */
[----:B------:R-:W-:Y:S01]  /*c7130*/  STL [R1+0x31fc], R18 ;  /* 0x0031fc1201007387 */ /* 0x000fe20000100800 */
[----:B------:R-:W-:-:S03]  /*c7140*/  MOV R19, R15 ;  /* 0x0000000f00137202 */ /* 0x000fc60000000f00 */
[----:B------:R0:W-:Y:S04]  /*c7150*/  STL [R1+0xe8], R6 ;  /* 0x0000e80601007387 */ /* 0x0001e80000100800 */
[----:B------:R-:W-:Y:S04]  /*c7160*/  STL [R1+0x38], R0 ;  /* 0x0000380001007387 */ /* 0x000fe80000100800 */
[----:B------:R-:W3:Y:S01]  /*c7170*/  LDL.LU R15, [R1+0x1330] ;  /* 0x00133000010f7983 */ /* 0x000ee20000300800 */
[----:B------:R1:W5:Y:S01]  /*c7180*/  I2F R4, R22 ;  /* 0x0000001600047306 */ /* 0x0003620000201400 */
[----:B0-----:R-:W-:-:S02]  /*c7190*/  IADD3 R6, R6, -0x3f3504f3, RZ ;  /* 0xc0cafb0d06067810 */ /* 0x001fc40007ffe0ff */
[----:B------:R-:W-:Y:S02]  /*c71a0*/  MOV R18, R21 ;  /* 0x0000001500127202 */ /* 0x000fe40000000f00 */
[----:B------:R-:W-:Y:S02]  /*c71b0*/  MOV R21, R14 ;  /* 0x0000000e00157202 */ /* 0x000fe40000000f00 */
[----:B------:R-:W5:Y:S01]  /*c71c0*/  LDL.LU R14, [R1+0x1334] ;  /* 0x00133400010e7983 */ /* 0x000f620000300800 */
[----:B------:R-:W0:Y:S01]  /*c71d0*/  I2F R7, R9 ;  /* 0x0000000900077306 */ /* 0x000e220000201400 */
[----:B-1----:R-:W-:Y:S01]  /*c71e0*/  MOV R22, R3 ;  /* 0x0000000300167202 */ /* 0x002fe20000000f00 */
[----:B------:R-:W-:-:S06]  /*c71f0*/  IMAD.MOV.U32 R3, RZ, RZ, R2 ;  /* 0x000000ffff037224 */ /* 0x000fcc00078e0002 */
[----:B------:R1:W0:Y:S01]  /*c7200*/  I2F R9, R8 ;  /* 0x0000000800097306 */ /* 0x0002220000201400 */
[----:B------:R-:W-:Y:S02]  /*c7210*/  IMAD.MOV.U32 R2, RZ, RZ, R12 ;  /* 0x000000ffff027224 */ /* 0x000fe400078e000c */
[C---:B--2---:R-:W-:Y:S01]  /*c7220*/  FMUL R5, R17.reuse, 8388608 ;  /* 0x4b00000011057820 */ /* 0x044fe20000400000 */
[----:B------:R-:W-:Y:S01]  /*c7230*/  FSETP.GEU.AND P3, PT, R17, 1.175494350822287508e-38, PT ;  /* 0x008000001100780b */ /* 0x000fe20003f6e000 */
[----:B------:R2:W-:Y:S03]  /*c7240*/  STL [R1+0x3214], R17 ;  /* 0x0032141101007387 */ /* 0x0005e60000100800 */
[----:B-1----:R-:W-:Y:S02]  /*c7250*/  FSEL R8, R5, R17, !P3 ;  /* 0x0000001105087208 */ /* 0x002fe40005800000 */
[----:B------:R-:W-:Y:S01]  /*c7260*/  LOP3.LUT R5, R6, 0xff800000, RZ, 0xc0, !PT ;  /* 0xff80000006057812 */ /* 0x000fe200078ec0ff */
[C---:B----4-:R-:W-:Y:S01]  /*c7270*/  FMUL R6, R16.reuse, 8388608 ;  /* 0x4b00000010067820 */ /* 0x050fe20000400000 */
[----:B------:R-:W-:-:S02]  /*c7280*/  FSETP.GEU.AND P4, PT, R16, 1.175494350822287508e-38, PT ;  /* 0x008000001000780b */ /* 0x000fc40003f8e000 */
[----:B--2---:R-:W-:Y:S02]  /*c7290*/  MOV R17, R10 ;  /* 0x0000000a00117202 */ /* 0x004fe40000000f00 */
[----:B------:R-:W-:Y:S01]  /*c72a0*/  IADD3 R10, R8, -0x3f3504f3, RZ ;  /* 0xc0cafb0d080a7810 */ /* 0x000fe20007ffe0ff */
[----:B------:R1:W-:Y:S01]  /*c72b0*/  STL [R1+0xe0], R8 ;  /* 0x0000e00801007387 */ /* 0x0003e20000100800 */
[----:B------:R-:W-:Y:S02]  /*c72c0*/  FSEL R12, R6, R16, !P4 ;  /* 0x00000010060c7208 */ /* 0x000fe40006000000 */
[----:B------:R-:W-:Y:S02]  /*c72d0*/  LOP3.LUT R6, R10, 0xff800000, RZ, 0xc0, !PT ;  /* 0xff8000000a067812 */ /* 0x000fe400078ec0ff */
[----:B------:R-:W-:Y:S01]  /*c72e0*/  FSEL R10, RZ, -23, P6 ;  /* 0xc1b80000ff0a7808 */ /* 0x000fe20003000000 */
[----:B------:R-:W-:Y:S01]  /*c72f0*/  STL [R1+0x34], R5 ;  /* 0x0000340501007387 */ /* 0x000fe20000100800 */
[----:B-1----:R-:W-:-:S03]  /*c7300*/  FSEL R8, RZ, -23, P5 ;  /* 0xc1b80000ff087808 */ /* 0x002fc60002800000 */
[----:B------:R1:W-:Y:S01]  /*c7310*/  STL [R1+0x323c], R16 ;  /* 0x00323c1001007387 */ /* 0x0003e20000100800 */
[----:B---3--:R-:W-:Y:S01]  /*c7320*/  FSETP.GEU.AND P5, PT, R15, 1.175494350822287508e-38, PT ;  /* 0x008000000f00780b */ /* 0x008fe20003fae000 */
[----:B-----5:R-:W-:Y:S02]  /*c7330*/  FFMA.FTZ R8, R4, 1.1920928955078125e-07, R8 ;  /* 0x3400000004087823 */ /* 0x020fe40000010008 */
[----:B0-----:R-:W-:Y:S01]  /*c7340*/  FFMA.FTZ R4, R7, 1.1920928955078125e-07, R10 ;  /* 0x3400000007047823 */ /* 0x001fe2000001000a */
[----:B------:R0:W-:Y:S01]  /*c7350*/  STL [R1+0xdc], R12 ;  /* 0x0000dc0c01007387 */ /* 0x0001e20000100800 */
[----:B-1----:R-:W-:Y:S01]  /*c7360*/  MOV R16, R11 ;  /* 0x0000000b00107202 */ /* 0x002fe20000000f00 */
[----:B------:R-:W-:Y:S02]  /*c7370*/  FMUL R11, R15, 8388608 ;  /* 0x4b0000000f0b7820 */ /* 0x000fe40000400000 */
[----:B------:R-:W-:Y:S04]  /*c7380*/  STL [R1+0x30], R6 ;  /* 0x0000300601007387 */ /* 0x000fe80000100800 */
[----:B------:R-:W-:Y:S01]  /*c7390*/  STL [R1+0x6c4], R8 ;  /* 0x0006c40801007387 */ /* 0x000fe20000100800 */
[----:B0-----:R-:W-:-:S03]  /*c73a0*/  IADD3 R12, R12, -0x3f3504f3, RZ ;  /* 0xc0cafb0d0c0c7810 */ /* 0x001fc60007ffe0ff */
[----:B------:R0:W-:Y:S01]  /*c73b0*/  STL [R1+0x6c0], R4 ;  /* 0x0006c00401007387 */ /* 0x0001e20000100800 */
[----:B------:R-:W-:-:S03]  /*c73c0*/  LOP3.LUT R7, R12, 0xff800000, RZ, 0xc0, !PT ;  /* 0xff8000000c077812 */ /* 0x000fc600078ec0ff */
[----:B------:R1:W-:Y:S01]  /*c73d0*/  STL [R1+0x3270], R15 ;  /* 0x0032700f01007387 */ /* 0x0003e20000100800 */
[----:B0-----:R-:W-:Y:S01]  /*c73e0*/  FSEL R4, R11, R15, !P5 ;  /* 0x0000000f0b047208 */ /* 0x001fe20006800000 */
[----:B-1----:R-:W-:-:S04]  /*c73f0*/  IMAD.MOV.U32 R15, RZ, RZ, R13 ;  /* 0x000000ffff0f7224 */ /* 0x002fc800078e000d */
[----:B------:R0:W-:Y:S04]  /*c7400*/  STL [R1+0xd8], R4 ;  /* 0x0000d80401007387 */ /* 0x0001e80000100800 */
[----:B------:R-:W-:Y:S04]  /*c7410*/  STL [R1+0x4c], R7 ;  /* 0x00004c0701007387 */ /* 0x000fe80000100800 */
[----:B------:R-:W2:Y:S01]  /*c7420*/  LDL.LU R13, [R1+0x1338] ;  /* 0x00133800010d7983 */ /* 0x000ea20000300800 */
[C---:B------:R-:W-:Y:S01]  /*c7430*/  FMUL R8, R14.reuse, 8388608 ;  /* 0x4b0000000e087820 */ /* 0x040fe20000400000 */
[----:B------:R-:W-:-:S02]  /*c7440*/  FSETP.GEU.AND P6, PT, R14, 1.175494350822287508e-38, PT ;  /* 0x008000000e00780b */ /* 0x000fc40003fce000 */
[----:B0-----:R-:W-:Y:S02]  /*c7450*/  IADD3 R4, R4, -0x3f3504f3, RZ ;  /* 0xc0cafb0d04047810 */ /* 0x001fe40007ffe0ff */
[----:B------:R-:W-:Y:S02]  /*c7460*/  FSEL R10, RZ, -23, P0 ;  /* 0xc1b80000ff0a7808 */ /* 0x000fe40000000000 */
[----:B------:R-:W-:Y:S02]  /*c7470*/  FSEL R8, R8, R14, !P6 ;  /* 0x0000000e08087208 */ /* 0x000fe40007000000 */
[----:B------:R-:W-:Y:S01]  /*c7480*/  LOP3.LUT R4, R4, 0xff800000, RZ, 0xc0, !PT ;  /* 0xff80000004047812 */ /* 0x000fe200078ec0ff */
[----:B------:R-:W-:Y:S01]  /*c7490*/  FFMA.FTZ R9, R9, 1.1920928955078125e-07, R10 ;  /* 0x3400000009097823 */ /* 0x000fe2000001000a */
[----:B------:R-:W-:Y:S01]  /*c74a0*/  IADD3 R12, R8, -0x3f3504f3, RZ ;  /* 0xc0cafb0d080c7810 */ /* 0x000fe20007ffe0ff */
[----:B------:R0:W-:Y:S04]  /*c74b0*/  STL [R1+0x32a4], R14 ;  /* 0x0032a40e01007387 */ /* 0x0001e80000100800 */
[----:B------:R1:W-:Y:S04]  /*c74c0*/  STL [R1+0xd4], R8 ;  /* 0x0000d40801007387 */ /* 0x0003e80000100800 */
[----:B------:R3:W-:Y:S01]  /*c74d0*/  STL [R1+0x48], R4 ;  /* 0x0000480401007387 */ /* 0x0007e20000100800 */
[----:B0-----:R-:W-:-:S02]  /*c74e0*/  MOV R14, R20 ;  /* 0x00000014000e7202 */ /* 0x001fc40000000f00 */
[----:B------:R-:W-:Y:S01]  /*c74f0*/  LOP3.LUT R20, R12, 0xff800000, RZ, 0xc0, !PT ;  /* 0xff8000000c147812 */ /* 0x000fe200078ec0ff */
[----:B--2---:R-:W-:Y:S04]  /*c7500*/  STL [R1+0x32e0], R13 ;  /* 0x0032e00d01007387 */ /* 0x004fe80000100800 */
[----:B------:R0:W-:Y:S04]  /*c7510*/  STL [R1+0x6ac], R9 ;  /* 0x0006ac0901007387 */ /* 0x0001e80000100800 */
[----:B------:R-:W2:Y:S01]  /*c7520*/  LDL.LU R12, [R1+0x133c] ;  /* 0x00133c00010c7983 */ /* 0x000ea20000300800 */
[----:B------:R-:W0:Y:S01]  /*c7530*/  I2F R0, R0 ;  /* 0x0000000000007306 */ /* 0x000e220000201400 */
[C---:B------:R-:W-:Y:S01]  /*c7540*/  FMUL R11, R13.reuse, 8388608 ;  /* 0x4b0000000d0b7820 */ /* 0x040fe20000400000 */
[----:B------:R-:W-:-:S06]  /*c7550*/  FSETP.GEU.AND P0, PT, R13, 1.175494350822287508e-38, PT ;  /* 0x008000000d00780b */ /* 0x000fcc0003f0e000 */
[----:B------:R-:W4:Y:S01]  /*c7560*/  I2F R5, R5 ;  /* 0x0000000500057306 */ /* 0x000f220000201400 */
[----:B------:R-:W-:-:S07]  /*c7570*/  FSEL R11, R11, R13, !P0 ;  /* 0x0000000d0b0b7208 */ /* 0x000fce0004000000 */
[----:B-1----:R3:W-:Y:S01]  /*c7580*/  I2F R8, R4 ;  /* 0x0000000400087306 */ /* 0x0027e20000201400 */
[----:B------:R-:W-:Y:S02]  /*c7590*/  FSEL R10, RZ, -23, P2 ;  /* 0xc1b80000ff0a7808 */ /* 0x000fe40001000000 */
[----:B---3--:R-:W-:-:S05]  /*c75a0*/  FSEL R4, RZ, -23, P1 ;  /* 0xc1b80000ff047808 */ /* 0x008fca0000800000 */
[----:B------:R-:W1:Y:S01]  /*c75b0*/  I2F R6, R6 ;  /* 0x0000000600067306 */ /* 0x000e620000201400 */
[----:B0-----:R-:W-:Y:S01]  /*c75c0*/  FFMA.FTZ R9, R0, 1.1920928955078125e-07, R4 ;  /* 0x3400000000097823 */ /* 0x001fe20000010004 */
[----:B------:R-:W-:Y:S01]  /*c75d0*/  IADD3 R4, R11, -0x3f3504f3, RZ ;  /* 0xc0cafb0d0b047810 */ /* 0x000fe20007ffe0ff */
[----:B------:R0:W-:Y:S05]  /*c75e0*/  STL [R1+0xd0], R11 ;  /* 0x0000d00b01007387 */ /* 0x0001ea0000100800 */
[----:B------:R-:W3:Y:S01]  /*c75f0*/  I2F R7, R7 ;  /* 0x0000000700077306 */ /* 0x000ee20000201400 */
[----:B------:R-:W-:Y:S01]  /*c7600*/  LOP3.LUT R4, R4, 0xff800000, RZ, 0xc0, !PT ;  /* 0xff80000004047812 */ /* 0x000fe200078ec0ff */
[----:B------:R5:W-:Y:S01]  /*c7610*/  STL [R1+0x44], R20 ;  /* 0x0000441401007387 */ /* 0x000be20000100800 */
[----:B----4-:R-:W-:-:S03]  /*c7620*/  FFMA.FTZ R5, R5, 1.1920928955078125e-07, R10 ;  /* 0x3400000005057823 */ /* 0x010fc6000001000a */
[----:B------:R-:W-:Y:S01]  /*c7630*/  STL [R1+0x6a8], R9 ;  /* 0x0006a80901007387 */ /* 0x000fe20000100800 */
[----:B0-----:R-:W-:Y:S01]  /*c7640*/  FSEL R11, RZ, -23, P3 ;  /* 0xc1b80000ff0b7808 */ /* 0x001fe20001800000 */
[----:B------:R-:W-:Y:S01]  /*c7650*/  IMAD.MOV.U32 R10, RZ, RZ, R28 ;  /* 0x000000ffff0a7224 */ /* 0x000fe200078e001c */
[----:B------:R-:W-:Y:S01]  /*c7660*/  MOV R13, R14 ;  /* 0x0000000e000d7202 */ /* 0x000fe20000000f00 */
[----:B------:R-:W-:Y:S01]  /*c7670*/  STL [R1+0x40], R4 ;  /* 0x0000400401007387 */ /* 0x000fe20000100800 */
[----:B------:R-:W-:Y:S01]  /*c7680*/  IMAD.MOV.U32 R14, RZ, RZ, R16 ;  /* 0x000000ffff0e7224 */ /* 0x000fe200078e0010 */
[----:B------:R-:W-:Y:S01]  /*c7690*/  MOV R16, R19 ;  /* 0x0000001300107202 */ /* 0x000fe20000000f00 */
[----:B------:R5:W0:Y:S01]  /*c76a0*/  I2F R0, R20 ;  /* 0x0000001400007306 */ /* 0x000a220000201400 */
[----:B------:R-:W4:Y:S01]  /*c76b0*/  LDL.LU R28, [R1+0x39b0] ;  /* 0x0039b000011c7983 */ /* 0x000f220000300800 */
[----:B------:R-:W-:-:S03]  /*c76c0*/  MOV R19, R24 ;  /* 0x0000001800137202 */ /* 0x000fc60000000f00 */
[----:B------:R1:W-:Y:S01]  /*c76d0*/  STL [R1+0x6a4], R5 ;  /* 0x0006a40501007387 */ /* 0x0003e20000100800 */
[----:B------:R-:W-:Y:S02]  /*c76e0*/  FSEL R24, RZ, -23, P5 ;  /* 0xc1b80000ff187808 */ /* 0x000fe40002800000 */
[----:B-----5:R-:W-:Y:S01]  /*c76f0*/  FSEL R20, RZ, -23, P4 ;  /* 0xc1b80000ff147808 */ /* 0x020fe20002000000 */
[----:B-1----:R-:W-:-:S04]  /*c7700*/  FFMA.FTZ R5, R6, 1.1920928955078125e-07, R11 ;  /* 0x3400000006057823 */ /* 0x002fc8000001000b */
[----:B---3--:R-:W-:Y:S02]  /*c7710*/  FFMA.FTZ R6, R7, 1.1920928955078125e-07, R20 ;  /* 0x3400000007067823 */ /* 0x008fe40000010014 */
[C---:B--2---:R-:W-:Y:S01]  /*c7720*/  FMUL R9, R12.reuse, 8388608 ;  /* 0x4b0000000c097820 */ /* 0x044fe20000400000 */
[----:B------:R-:W-:-:S04]  /*c7730*/  FSETP.GEU.AND P1, PT, R12, 1.175494350822287508e-38, PT ;  /* 0x008000000c00780b */ /* 0x000fc80003f2e000 */
[----:B------:R-:W-:Y:S01]  /*c7740*/  FSEL R9, R9, R12, !P1 ;  /* 0x0000000c09097208 */ /* 0x000fe20004800000 */
[----:B------:R-:W-:Y:S04]  /*c7750*/  STL [R1+0x3324], R12 ;  /* 0x0033240c01007387 */ /* 0x000fe80000100800 */
[----:B------:R-:W-:Y:S04]  /*c7760*/  STL [R1+0xcc], R9 ;  /* 0x0000cc0901007387 */ /* 0x000fe80000100800 */
[----:B------:R1:W-:Y:S04]  /*c7770*/  STL [R1+0x6a0], R5 ;  /* 0x0006a00501007387 */ /* 0x0003e80000100800 */
[----:B------:R2:W-:Y:S01]  /*c7780*/  STL [R1+0x68c], R6 ;  /* 0x00068c0601007387 */ /* 0x0005e20000100800 */
[----:B-1----:R-:W-:-:S05]  /*c7790*/  FFMA.FTZ R5, R8, 1.1920928955078125e-07, R24 ;  /* 0x3400000008057823 */ /* 0x002fca0000010018 */
[----:B------:R1:W-:Y:S04]  /*c77a0*/  STL [R1+0x688], R5 ;  /* 0x0006880501007387 */ /* 0x0003e80000100800 */
[----:B------:R-:W3:Y:S01]  /*c77b0*/  LDL.LU R11, [R1+0x1340] ;  /* 0x00134000010b7983 */ /* 0x000ee20000300800 */
[----:B------:R-:W-:-:S03]  /*c77c0*/  MOV R12, R10 ;  /* 0x0000000a000c7202 */ /* 0x000fc60000000f00 */
[----:B------:R-:W5:Y:S01]  /*c77d0*/  LDL.LU R10, [R1+0x1344] ;  /* 0x00134400010a7983 */ /* 0x000f620000300800 */
[----:B------:R-:W4:Y:S01]  /*c77e0*/  I2F R4, R4 ;  /* 0x0000000400047306 */ /* 0x000f220000201400 */
[----:B--2---:R-:W-:Y:S02]  /*c77f0*/  IADD3 R6, R9, -0x3f3504f3, RZ ;  /* 0xc0cafb0d09067810 */ /* 0x004fe40007ffe0ff */
[----:B-1----:R-:W-:Y:S02]  /*c7800*/  FSEL R5, RZ, -23, P6 ;  /* 0xc1b80000ff057808 */ /* 0x002fe40003000000 */
[----:B------:R-:W-:Y:S02]  /*c7810*/  FSEL R7, RZ, -23, P0 ;  /* 0xc1b80000ff077808 */ /* 0x000fe40000000000 */
[----:B------:R-:W-:Y:S01]  /*c7820*/  LOP3.LUT R6, R6, 0xff800000, RZ, 0xc0, !PT ;  /* 0xff80000006067812 */ /* 0x000fe200078ec0ff */
[----:B0-----:R-:W-:-:S04]  /*c7830*/  FFMA.FTZ R5, R0, 1.1920928955078125e-07, R5 ;  /* 0x3400000000057823 */ /* 0x001fc80000010005 */
[----:B------:R0:W-:Y:S01]  /*c7840*/  STL [R1+0x10c], R6 ;  /* 0x00010c0601007387 */ /* 0x0001e20000100800 */
[----:B----4-:R-:W-:-:S03]  /*c7850*/  FFMA.FTZ R4, R4, 1.1920928955078125e-07, R7 ;  /* 0x3400000004047823 */ /* 0x010fc60000010007 */
[----:B------:R-:W-:Y:S01]  /*c7860*/  STL [R1+0x680], R5 ;  /* 0x0006800501007387 */ /* 0x000fe20000100800 */
[----:B0-----:R-:W0:Y:S01]  /*c7870*/  I2F R6, R6 ;  /* 0x0000000600067306 */ /* 0x001e220000201400 */
[----:B------:R-:W-:-:S05]  /*c7880*/  FSEL R7, RZ, -23, P1 ;  /* 0xc1b80000ff077808 */ /* 0x000fca0000800000 */
[----:B0-----:R-:W-:Y:S02]  /*c7890*/  FFMA.FTZ R6, R6, 1.1920928955078125e-07, R7 ;  /* 0x3400000006067823 */ /* 0x001fe40000010007 */
[C---:B---3--:R-:W-:Y:S01]  /*c78a0*/  FMUL R8, R11.reuse, 8388608 ;  /* 0x4b0000000b087820 */ /* 0x048fe20000400000 */
[----:B------:R-:W-:Y:S01]  /*c78b0*/  FSETP.GEU.AND P2, PT, R11, 1.175494350822287508e-38, PT ;  /* 0x008000000b00780b */ /* 0x000fe20003f4e000 */
[----:B------:R-:W-:Y:S03]  /*c78c0*/  STL [R1+0x3370], R11 ;  /* 0x0033700b01007387 */ /* 0x000fe60000100800 */
[----:B------:R-:W-:Y:S01]  /*c78d0*/  FSEL R0, R8, R11, !P2 ;  /* 0x0000000b08007208 */ /* 0x000fe20005000000 */
[----:B------:R0:W-:Y:S04]  /*c78e0*/  STL [R1+0x66c], R4 ;  /* 0x00066c0401007387 */ /* 0x0001e80000100800 */
[----:B------:R1:W-:Y:S04]  /*c78f0*/  STL [R1+0xbc], R0 ;  /* 0x0000bc0001007387 */ /* 0x0003e80000100800 */
[----:B------:R-:W2:Y:S01]  /*c7900*/  LDL.LU R9, [R1+0x1348] ;  /* 0x0013480001097983 */ /* 0x000ea20000300800 */
[C---:B-----5:R-:W-:Y:S01]  /*c7910*/  FSETP.GEU.AND P5, PT, R10.reuse, 1.175494350822287508e-38, PT ;  /* 0x008000000a00780b */ /* 0x060fe20003fae000 */
[----:B0-----:R-:W-:-:S02]  /*c7920*/  FMUL R4, R10, 8388608 ;  /* 0x4b0000000a047820 */ /* 0x001fc40000400000 */
[----:B------:R-:W3:Y:S01]  /*c7930*/  LDL.LU R8, [R1+0x134c] ;  /* 0x00134c0001087983 */ /* 0x000ee20000300800 */
[----:B-1----:R-:W-:Y:S02]  /*c7940*/  IADD3 R0, R0, -0x3f3504f3, RZ ;  /* 0xc0cafb0d00007810 */ /* 0x002fe40007ffe0ff */
[----:B------:R-:W-:Y:S02]  /*c7950*/  FSEL R4, R4, R10, !P5 ;  /* 0x0000000a04047208 */ /* 0x000fe40006800000 */
[----:B------:R-:W-:Y:S01]  /*c7960*/  LOP3.LUT R5, R0, 0xff800000, RZ, 0xc0, !PT ;  /* 0xff80000000057812 */ /* 0x000fe200078ec0ff */
[----:B------:R-:W-:Y:S04]  /*c7970*/  STL [R1+0x33c0], R10 ;  /* 0x0033c00a01007387 */ /* 0x000fe80000100800 */
[----:B------:R0:W-:Y:S04]  /*c7980*/  STL [R1+0xc0], R4 ;  /* 0x0000c00401007387 */ /* 0x0001e80000100800 */
[----:B------:R1:W-:Y:S04]  /*c7990*/  STL [R1+0x108], R5 ;  /* 0x0001080501007387 */ /* 0x0003e80000100800 */
[----:B------:R-:W4:Y:S01]  /*c79a0*/  LDL.LU R7, [R1+0x1350] ;  /* 0x0013500001077983 */ /* 0x000f220000300800 */
[----:B0-----:R-:W-:Y:S01]  /*c79b0*/  IADD3 R4, R4, -0x3f3504f3, RZ ;  /* 0xc0cafb0d04047810 */ /* 0x001fe20007ffe0ff */
[----:B-1----:R-:W0:Y:S02]  /*c79c0*/  I2F R5, R5 ;  /* 0x0000000500057306 */ /* 0x002e240000201400 */
[----:B------:R-:W-:Y:S01]  /*c79d0*/  STL [R1+0x668], R6 ;  /* 0x0006680601007387 */ /* 0x000fe20000100800 */
[----:B------:R-:W-:-:S02]  /*c79e0*/  LOP3.LUT R4, R4, 0xff800000, RZ, 0xc0, !PT ;  /* 0xff80000004047812 */ /* 0x000fc400078ec0ff */
[----:B------:R-:W-:Y:S01]  /*c79f0*/  MOV R11, R12 ;  /* 0x0000000c000b7202 */ /* 0x000fe20000000f00 */
[----:B------:R-:W-:Y:S01]  /*c7a00*/  IMAD.MOV.U32 R12, RZ, RZ, R25 ;  /* 0x000000ffff0c7224 */ /* 0x000fe200078e0019 */
[----:B------:R-:W-:Y:S01]  /*c7a10*/  FSEL R25, RZ, -23, P2 ;  /* 0xc1b80000ff197808 */ /* 0x000fe20001000000 */
[C---:B--2---:R-:W-:Y:S01]  /*c7a20*/  FMUL R0, R9.reuse, 8388608 ;  /* 0x4b00000009007820 */ /* 0x044fe20000400000 */
[----:B------:R-:W-:-:S04]  /*c7a30*/  FSETP.GEU.AND P0, PT, R9, 1.175494350822287508e-38, PT ;  /* 0x008000000900780b */ /* 0x000fc80003f0e000 */
[----:B------:R-:W-:Y:S01]  /*c7a40*/  FSEL R0, R0, R9, !P0 ;  /* 0x0000000900007208 */ /* 0x000fe20004000000 */
[----:B------:R1:W-:Y:S01]  /*c7a50*/  STL [R1+0x3410], R9 ;  /* 0x0034100901007387 */ /* 0x0003e20000100800 */
[C---:B---3--:R-:W-:Y:S01]  /*c7a60*/  FMUL R20, R8.reuse, 8388608 ;  /* 0x4b00000008147820 */ /* 0x048fe20000400000 */
[----:B------:R-:W-:Y:S02]  /*c7a70*/  FSETP.GEU.AND P4, PT, R8, 1.175494350822287508e-38, PT ;  /* 0x008000000800780b */ /* 0x000fe40003f8e000 */
[----:B------:R2:W-:Y:S04]  /*c7a80*/  STL [R1+0xb8], R0 ;  /* 0x0000b80001007387 */ /* 0x0005e80000100800 */
[----:B------:R-:W-:Y:S01]  /*c7a90*/  STL [R1+0x104], R4 ;  /* 0x0001040401007387 */ /* 0x000fe20000100800 */
[----:B-1----:R-:W-:-:S03]  /*c7aa0*/  FSEL R9, R20, R8, !P4 ;  /* 0x0000000814097208 */ /* 0x002fc60006000000 */
[----:B------:R-:W3:Y:S01]  /*c7ab0*/  LDL.LU R6, [R1+0x1354] ;  /* 0x0013540001067983 */ /* 0x000ee20000300800 */
[----:B--2---:R-:W-:-:S03]  /*c7ac0*/  IADD3 R0, R0, -0x3f3504f3, RZ ;  /* 0xc0cafb0d00007810 */ /* 0x004fc60007ffe0ff */
[----:B------:R0:W-:Y:S01]  /*c7ad0*/  STL [R1+0x3460], R8 ;  /* 0x0034600801007387 */ /* 0x0001e20000100800 */
[----:B------:R-:W-:Y:S01]  /*c7ae0*/  LOP3.LUT R0, R0, 0xff800000, RZ, 0xc0, !PT ;  /* 0xff80000000007812 */ /* 0x000fe200078ec0ff */
[C---:B----4-:R-:W-:Y:S01]  /*c7af0*/  FMUL R20, R7.reuse, 8388608 ;  /* 0x4b00000007147820 */ /* 0x050fe20000400000 */
[----:B------:R-:W-:Y:S01]  /*c7b00*/  FSETP.GEU.AND P3, PT, R7, 1.175494350822287508e-38, PT ;  /* 0x008000000700780b */ /* 0x000fe20003f6e000 */
[----:B------:R1:W-:Y:S01]  /*c7b10*/  STL [R1+0xb4], R9 ;  /* 0x0000b40901007387 */ /* 0x0003e20000100800 */
[----:B------:R-:W-:Y:S01]  /*c7b20*/  IADD3 R24, R9, -0x3f3504f3, RZ ;  /* 0xc0cafb0d09187810 */ /* 0x000fe20007ffe0ff */
[----:B0-----:R-:W-:Y:S02]  /*c7b30*/  FFMA.FTZ R8, R5, 1.1920928955078125e-07, R25 ;  /* 0x3400000005087823 */ /* 0x001fe40000010019 */
[----:B------:R-:W-:Y:S04]  /*c7b40*/  STL [R1+0x100], R0 ;  /* 0x0001000001007387 */ /* 0x000fe80000100800 */
[----:B------:R-:W2:Y:S01]  /*c7b50*/  LDL.LU R5, [R1+0x1358] ;  /* 0x0013580001057983 */ /* 0x000ea20000300800 */
[----:B-1----:R-:W-:-:S03]  /*c7b60*/  FSEL R9, R20, R7, !P3 ;  /* 0x0000000714097208 */ /* 0x002fc60005800000 */
[----:B------:R0:W-:Y:S04]  /*c7b70*/  STL [R1+0x664], R8 ;  /* 0x0006640801007387 */ /* 0x0001e80000100800 */
[----:B------:R1:W-:Y:S01]  /*c7b80*/  STL [R1+0x34b0], R7 ;  /* 0x0034b00701007387 */ /* 0x0003e20000100800 */
[----:B0-----:R-:W-:-:S03]  /*c7b90*/  LOP3.LUT R8, R24, 0xff800000, RZ, 0xc0, !PT ;  /* 0xff80000018087812 */ /* 0x001fc600078ec0ff */
[----:B------:R-:W-:Y:S04]  /*c7ba0*/  STL [R1+0xb0], R9 ;  /* 0x0000b00901007387 */ /* 0x000fe80000100800 */
[----:B------:R0:W-:Y:S04]  /*c7bb0*/  STL [R1+0x11c], R8 ;  /* 0x00011c0801007387 */ /* 0x0001e80000100800 */
[----:B-1----:R-:W4:Y:S01]  /*c7bc0*/  LDL.LU R7, [R1+0x135c] ;  /* 0x00135c0001077983 */ /* 0x002f220000300800 */
[----:B------:R-:W-:Y:S01]  /*c7bd0*/  IADD3 R25, R9, -0x3f3504f3, RZ ;  /* 0xc0cafb0d09197810 */ /* 0x000fe20007ffe0ff */
[----:B------:R0:W-:Y:S03]  /*c7be0*/  I2F R24, R8 ;  /* 0x0000000800187306 */ /* 0x0001e60000201400 */
[----:B0-----:R-:W-:-:S05]  /*c7bf0*/  LOP3.LUT R8, R25, 0xff800000, RZ, 0xc0, !PT ;  /* 0xff80000019087812 */ /* 0x001fca00078ec0ff */
[----:B------:R-:W0:Y:S01]  /*c7c00*/  I2F R4, R4 ;  /* 0x0000000400047306 */ /* 0x000e220000201400 */
[----:B------:R-:W-:Y:S02]  /*c7c10*/  MOV R10, R11 ;  /* 0x0000000b000a7202 */ /* 0x000fe40000000f00 */
[----:B------:R-:W-:Y:S01]  /*c7c20*/  MOV R11, R12 ;  /* 0x0000000c000b7202 */ /* 0x000fe20000000f00 */
[----:B------:R-:W-:Y:S01]  /*c7c30*/  IMAD.MOV.U32 R12, RZ, RZ, R13 ;  /* 0x000000ffff0c7224 */ /* 0x000fe200078e000d */
[----:B------:R-:W-:Y:S01]  /*c7c40*/  MOV R13, R26 ;  /* 0x0000001a000d7202 */ /* 0x000fe20000000f00 */
[C---:B---3--:R-:W-:Y:S01]  /*c7c50*/  FMUL R20, R6.reuse, 8388608 ;  /* 0x4b00000006147820 */ /* 0x048fe20000400000 */
[----:B------:R-:W-:-:S04]  /*c7c60*/  FSETP.GEU.AND P6, PT, R6, 1.175494350822287508e-38, PT ;  /* 0x008000000600780b */ /* 0x000fc80003fce000 */
[----:B------:R-:W-:Y:S02]  /*c7c70*/  FSEL R9, R20, R6, !P6 ;  /* 0x0000000614097208 */ /* 0x000fe40007000000 */
[----:B------:R-:W-:Y:S02]  /*c7c80*/  FSEL R20, RZ, -23, P5 ;  /* 0xc1b80000ff147808 */ /* 0x000fe40002800000 */
[----:B------:R-:W-:-:S03]  /*c7c90*/  IADD3 R26, R9, -0x3f3504f3, RZ ;  /* 0xc0cafb0d091a7810 */ /* 0x000fc60007ffe0ff */
[----:B0-----:R-:W-:Y:S02]  /*c7ca0*/  FFMA.FTZ R4, R4, 1.1920928955078125e-07, R20 ;  /* 0x3400000004047823 */ /* 0x001fe40000010014 */
[C---:B--2---:R-:W-:Y:S01]  /*c7cb0*/  FMUL R25, R5.reuse, 8388608 ;  /* 0x4b00000005197820 */ /* 0x044fe20000400000 */
[----:B------:R-:W-:Y:S01]  /*c7cc0*/  FSETP.GEU.AND P5, PT, R5, 1.175494350822287508e-38, PT ;  /* 0x008000000500780b */ /* 0x000fe20003fae000 */
[----:B----4-:R-:W-:Y:S04]  /*c7cd0*/  STL [R1+0x54], R7 ;  /* 0x0000540701007387 */ /* 0x010fe80000100800 */
[----:B------:R0:W-:Y:S02]  /*c7ce0*/  STL [R1+0x34fc], R6 ;  /* 0x0034fc0601007387 */ /* 0x0001e40000100800 */
[----:B0-----:R0:W1:Y:S02]  /*c7cf0*/  I2F R6, R8 ;  /* 0x0000000800067306 */ /* 0x0010640000201400 */
[----:B------:R-:W-:Y:S04]  /*c7d00*/  STL [R1+0xac], R9 ;  /* 0x0000ac0901007387 */ /* 0x000fe80000100800 */
[----:B------:R0:W-:Y:S02]  /*c7d10*/  STL [R1+0x118], R8 ;  /* 0x0001180801007387 */ /* 0x0001e40000100800 */
[----:B0-----:R-:W-:-:S02]  /*c7d20*/  FSEL R8, R25, R5, !P5 ;  /* 0x0000000519087208 */ /* 0x001fc40006800000 */
[----:B-1----:R0:W-:Y:S04]  /*c7d30*/  STL [R1+0x1c], R6 ;  /* 0x00001c0601007387 */ /* 0x0021e80000100800 */
[----:B------:R-:W-:Y:S01]  /*c7d40*/  STL [R1+0x65c], R4 ;  /* 0x00065c0401007387 */ /* 0x000fe20000100800 */
[----:B0-----:R-:W-:-:S03]  /*c7d50*/  LOP3.LUT R6, R26, 0xff800000, RZ, 0xc0, !PT ;  /* 0xff8000001a067812 */ /* 0x001fc600078ec0ff */
[----:B------:R0:W-:Y:S04]  /*c7d60*/  STL [R1+0x3554], R5 ;  /* 0x0035540501007387 */ /* 0x0001e80000100800 */
[----:B------:R-:W-:Y:S04]  /*c7d70*/  STL [R1+0x84], R8 ;  /* 0x0000840801007387 */ /* 0x000fe80000100800 */
[----:B------:R1:W-:Y:S04]  /*c7d80*/  STL [R1+0x114], R6 ;  /* 0x0001140601007387 */ /* 0x0003e80000100800 */
[----:B0-----:R-:W2:Y:S01]  /*c7d90*/  LDL.LU R5, [R1+0x1360] ;  /* 0x0013600001057983 */ /* 0x001ea20000300800 */
[----:B------:R-:W0:Y:S01]  /*c7da0*/  I2F R0, R0 ;  /* 0x0000000000007306 */ /* 0x000e220000201400 */
[----:B------:R-:W-:-:S07]  /*c7db0*/  FSEL R4, RZ, -23, P0 ;  /* 0xc1b80000ff047808 */ /* 0x000fce0000000000 */
[----:B-1----:R-:W1:Y:S01]  /*c7dc0*/  I2F R6, R6 ;  /* 0x0000000600067306 */ /* 0x002e620000201400 */
[----:B------:R-:W-:Y:S01]  /*c7dd0*/  IADD3 R25, R8, -0x3f3504f3, RZ ;  /* 0xc0cafb0d08197810 */ /* 0x000fe20007ffe0ff */
[----:B------:R-:W-:Y:S02]  /*c7de0*/  IMAD.MOV.U32 R8, RZ, RZ, R11 ;  /* 0x000000ffff087224 */ /* 0x000fe400078e000b */
[----:B0-----:R-:W-:Y:S01]  /*c7df0*/  FFMA.FTZ R0, R0, 1.1920928955078125e-07, R4 ;  /* 0x3400000000007823 */ /* 0x001fe20000010004 */
[----:B------:R-:W-:Y:S01]  /*c7e00*/  MOV R11, R13 ;  /* 0x0000000d000b7202 */ /* 0x000fe20000000f00 */
[----:B------:R-:W-:Y:S01]  /*c7e10*/  IMAD.MOV.U32 R13, RZ, RZ, R14 ;  /* 0x000000ffff0d7224 */ /* 0x000fe200078e000e */
[----:B------:R-:W-:Y:S01]  /*c7e20*/  MOV R14, R18 ;  /* 0x00000012000e7202 */ /* 0x000fe20000000f00 */
[----:B-1----:R-:W-:Y:S04]  /*c7e30*/  STL [R1+0x18], R6 ;  /* 0x0000180601007387 */ /* 0x002fe80000100800 */
[----:B------:R0:W-:Y:S01]  /*c7e40*/  STL [R1+0x658], R0 ;  /* 0x0006580001007387 */ /* 0x0001e20000100800 */
[----:B------:R-:W-:Y:S01]  /*c7e50*/  MOV R18, R29 ;  /* 0x0000001d00127202 */ /* 0x000fe20000000f00 */
[----:B------:R-:W-:Y:S01]  /*c7e60*/  FMUL R20, R7, 8388608 ;  /* 0x4b00000007147820 */ /* 0x000fe20000400000 */
[----:B0-----:R-:W-:-:S04]  /*c7e70*/  LOP3.LUT R0, R25, 0xff800000, RZ, 0xc0, !PT ;  /* 0xff80000019007812 */ /* 0x001fc800078ec0ff */
[----:B------:R-:W0:Y:S01]  /*c7e80*/  I2F R29, R0 ;  /* 0x00000000001d7306 */ /* 0x000e220000201400 */
[----:B------:R-:W-:-:S04]  /*c7e90*/  FSETP.GEU.AND P2, PT, R7, 1.175494350822287508e-38, PT ;  /* 0x008000000700780b */ /* 0x000fc80003f4e000 */
[----:B------:R-:W-:Y:S01]  /*c7ea0*/  FSEL R6, R20, R7, !P2 ;  /* 0x0000000714067208 */ /* 0x000fe20005000000 */
[----:B--2---:R-:W-:Y:S04]  /*c7eb0*/  STL [R1+0x50], R5 ;  /* 0x0000500501007387 */ /* 0x004fe80000100800 */
[----:B------:R-:W-:Y:S04]  /*c7ec0*/  STL [R1+0x74], R6 ;  /* 0x0000740601007387 */ /* 0x000fe80000100800 */
[----:B------:R1:W-:Y:S04]  /*c7ed0*/  STL [R1+0x110], R0 ;  /* 0x0001100001007387 */ /* 0x0003e80000100800 */
[----:B0-----:R-:W-:Y:S04]  /*c7ee0*/  STL [R1+0x39a0], R29 ;  /* 0x0039a01d01007387 */ /* 0x001fe80000100800 */
[----:B-1----:R-:W2:Y:S01]  /*c7ef0*/  LDL.LU R0, [R1+0x1364] ;  /* 0x0013640001007983 */ /* 0x002ea20000300800 */
[C---:B------:R-:W-:Y:S01]  /*c7f00*/  FMUL R4, R5.reuse, 8388608 ;  /* 0x4b00000005047820 */ /* 0x040fe20000400000 */
[----:B------:R-:W-:-:S02]  /*c7f10*/  FSETP.GEU.AND P1, PT, R5, 1.175494350822287508e-38, PT ;  /* 0x008000000500780b */ /* 0x000fc40003f2e000 */
[----:B------:R-:W-:Y:S01]  /*c7f20*/  IADD3 R25, R6, -0x3f3504f3, RZ ;  /* 0xc0cafb0d06197810 */ /* 0x000fe20007ffe0ff */
[----:B------:R-:W3:Y:S01]  /*c7f30*/  LDL.LU R20, [R1+0x1368] ;  /* 0x0013680001147983 */ /* 0x000ee20000300800 */
[----:B------:R-:W-:Y:S02]  /*c7f40*/  FSEL R4, R4, R5, !P1 ;  /* 0x0000000504047208 */ /* 0x000fe40004800000 */
[----:B------:R-:W-:-:S03]  /*c7f50*/  LOP3.LUT R5, R25, 0xff800000, RZ, 0xc0, !PT ;  /* 0xff80000019057812 */ /* 0x000fc600078ec0ff */
[----:B------:R-:W-:Y:S04]  /*c7f60*/  STL [R1+0x6c], R4 ;  /* 0x00006c0401007387 */ /* 0x000fe80000100800 */
[----:B------:R0:W-:Y:S01]  /*c7f70*/  STL [R1+0x5c8], R5 ;  /* 0x0005c80501007387 */ /* 0x0001e20000100800 */
[----:B------:R-:W-:Y:S01]  /*c7f80*/  MOV R9, R10 ;  /* 0x0000000a00097202 */ /* 0x000fe20000000f00 */
[----:B0-----:R-:W0:Y:S01]  /*c7f90*/  I2F R5, R5 ;  /* 0x0000000500057306 */ /* 0x001e220000201400 */
[----:B------:R-:W-:Y:S02]  /*c7fa0*/  MOV R10, R12 ;  /* 0x0000000c000a7202 */ /* 0x000fe40000000f00 */
[----:B------:R-:W-:Y:S01]  /*c7fb0*/  MOV R12, R17 ;  /* 0x00000011000c7202 */ /* 0x000fe20000000f00 */
[----:B------:R-:W-:Y:S01]  /*c7fc0*/  IMAD.MOV.U32 R17, RZ, RZ, R22 ;  /* 0x000000ffff117224 */ /* 0x000fe200078e0016 */
[----:B------:R-:W-:-:S02]  /*c7fd0*/  MOV R22, R27 ;  /* 0x0000001b00167202 */ /* 0x000fc40000000f00 */
[----:B------:R-:W-:Y:S01]  /*c7fe0*/  MOV R6, R11 ;  /* 0x0000000b00067202 */ /* 0x000fe20000000f00 */
[----:B------:R-:W-:Y:S01]  /*c7ff0*/  IMAD.MOV.U32 R11, RZ, RZ, R14 ;  /* 0x000000ffff0b7224 */ /* 0x000fe200078e000e */
[----:B------:R-:W-:Y:S02]  /*c8000*/  IADD3 R27, R4, -0x3f3504f3, RZ ;  /* 0xc0cafb0d041b7810 */ /* 0x000fe40007ffe0ff */
[----:B------:R-:W4:Y:S01]  /*c8010*/  LDL.LU R4, [R1+0x136c] ;  /* 0x00136c0001047983 */ /* 0x000f220000300800 */
[----:B------:R-:W-:Y:S01]  /*c8020*/  MOV R14, R17 ;  /* 0x00000011000e7202 */ /* 0x000fe20000000f00 */
[----:B------:R-:W-:Y:S02]  /*c8030*/  IMAD.MOV.U32 R17, RZ, RZ, R21 ;  /* 0x000000ffff117224 */ /* 0x000fe400078e0015 */
[----:B0-----:R0:W-:Y:S02]  /*c8040*/  STL [R1+0x28], R5 ;  /* 0x0000280501007387 */ /* 0x0011e40000100800 */
[----:B0-----:R-:W-:-:S02]  /*c8050*/  MOV R5, R10 ;  /* 0x0000000a00057202 */ /* 0x001fc40000000f00 */
[----:B------:R-:W-:Y:S01]  /*c8060*/  LOP3.LUT R10, R27, 0xff800000, RZ, 0xc0, !PT ;  /* 0xff8000001b0a7812 */ /* 0x000fe200078ec0ff */
[C---:B--2---:R-:W-:Y:S01]  /*c8070*/  FMUL R25, R0.reuse, 8388608 ;  /* 0x4b00000000197820 */ /* 0x044fe20000400000 */
[----:B------:R-:W-:-:S04]  /*c8080*/  FSETP.GEU.AND P0, PT, R0, 1.175494350822287508e-38, PT ;  /* 0x008000000000780b */ /* 0x000fc80003f0e000 */
[----:B------:R-:W-:Y:S01]  /*c8090*/  FSEL R21, R25, R0, !P0 ;  /* 0x0000000019157208 */ /* 0x000fe20004000000 */
[----:B------:R-:W-:Y:S03]  /*c80a0*/  STL [R1+0x3640], R0 ;  /* 0x0036400001007387 */ /* 0x000fe60000100800 */
[----:B------:R-:W-:Y:S01]  /*c80b0*/  IADD3 R25, R21, -0x3f3504f3, RZ ;  /* 0xc0cafb0d15197810 */ /* 0x000fe20007ffe0ff */
[----:B------:R0:W-:Y:S04]  /*c80c0*/  STL [R1+0x70], R21 ;  /* 0x0000701501007387 */ /* 0x0001e80000100800 */
[----:B------:R1:W-:Y:S04]  /*c80d0*/  STL [R1+0x5c4], R10 ;  /* 0x0005c40a01007387 */ /* 0x0003e80000100800 */
[----:B0-----:R-:W2:Y:S01]  /*c80e0*/  LDL.LU R21, [R1+0x1370] ;  /* 0x0013700001157983 */ /* 0x001ea20000300800 */
[----:B------:R1:W0:Y:S01]  /*c80f0*/  I2F R0, R10 ;  /* 0x0000000a00007306 */ /* 0x0002220000201400 */
[----:B------:R-:W-:Y:S01]  /*c8100*/  IMAD.MOV.U32 R7, RZ, RZ, R8 ;  /* 0x000000ffff077224 */ /* 0x000fe200078e0008 */
[----:B------:R-:W-:Y:S01]  /*c8110*/  MOV R8, R22 ;  /* 0x0000001600087202 */ /* 0x000fe20000000f00 */
[----:B---3--:R-:W-:Y:S01]  /*c8120*/  FMUL R26, R20, 8388608 ;  /* 0x4b000000141a7820 */ /* 0x008fe20000400000 */
[----:B------:R-:W-:-:S02]  /*c8130*/  MOV R22, R28 ;  /* 0x0000001c00167202 */ /* 0x000fc40000000f00 */
[----:B------:R-:W-:Y:S02]  /*c8140*/  FSEL R28, RZ, -23, P4 ;  /* 0xc1b80000ff1c7808 */ /* 0x000fe40002000000 */
[----:B------:R-:W-:-:S04]  /*c8150*/  FSETP.GEU.AND P4, PT, R20, 1.175494350822287508e-38, PT ;  /* 0x008000001400780b */ /* 0x000fc80003f8e000 */
[----:B-1----:R-:W-:Y:S01]  /*c8160*/  FSEL R10, R26, R20, !P4 ;  /* 0x000000141a0a7208 */ /* 0x002fe20006000000 */
[----:B0-----:R0:W-:Y:S04]  /*c8170*/  STL [R1+0x20], R0 ;  /* 0x0000200001007387 */ /* 0x0011e80000100800 */
[----:B------:R-:W-:Y:S01]  /*c8180*/  STL [R1+0x3688], R20 ;  /* 0x0036881401007387 */ /* 0x000fe20000100800 */
[----:B0-----:R-:W-:-:S03]  /*c8190*/  FSEL R0, RZ, -23, P3 ;  /* 0xc1b80000ff007808 */ /* 0x001fc60001800000 */
[----:B------:R-:W-:Y:S04]  /*c81a0*/  STL [R1+0x68], R10 ;  /* 0x0000680a01007387 */ /* 0x000fe80000100800 */
[----:B------:R0:W-:Y:S02]  /*c81b0*/  STL [R1+0xc], R0 ;  /* 0x00000c0001007387 */ /* 0x0001e40000100800 */
[----:B0-----:R-:W-:Y:S02]  /*c81c0*/  LOP3.LUT R0, R25, 0xff800000, RZ, 0xc0, !PT ;  /* 0xff80000019007812 */ /* 0x001fe400078ec0ff */
[----:B------:R-:W-:Y:S02]  /*c81d0*/  IADD3 R27, R10, -0x3f3504f3, RZ ;  /* 0xc0cafb0d0a1b7810 */ /* 0x000fe40007ffe0ff */
[----:B------:R-:W-:Y:S01]  /*c81e0*/  MOV R29, R5 ;  /* 0x00000005001d7202 */ /* 0x000fe20000000f00 */
[----:B------:R-:W-:Y:S01]  /*c81f0*/  IMAD.MOV.U32 R5, RZ, RZ, R6 ;  /* 0x000000ffff057224 */ /* 0x000fe200078e0006 */
[----:B------:R-:W-:-:S02]  /*c8200*/  MOV R6, R8 ;  /* 0x0000000800067202 */ /* 0x000fc40000000f00 */
[----:B------:R-:W-:Y:S01]  /*c8210*/  MOV R8, R22 ;  /* 0x0000001600087202 */ /* 0x000fe20000000f00 */
[C---:B----4-:R-:W-:Y:S01]  /*c8220*/  FMUL R25, R4.reuse, 8388608 ;  /* 0x4b00000004197820 */ /* 0x050fe20000400000 */
[----:B------:R-:W-:-:S04]  /*c8230*/  FSETP.GEU.AND P3, PT, R4, 1.175494350822287508e-38, PT ;  /* 0x008000000400780b */ /* 0x000fc80003f6e000 */
[----:B------:R-:W-:Y:S01]  /*c8240*/  FSEL R20, R25, R4, !P3 ;  /* 0x0000000419147208 */ /* 0x000fe20005800000 */
[----:B--2---:R-:W-:Y:S04]  /*c8250*/  STL [R1+0x9c], R21 ;  /* 0x00009c1501007387 */ /* 0x004fe80000100800 */
[----:B------:R0:W-:Y:S04]  /*c8260*/  STL [R1+0x5c0], R0 ;  /* 0x0005c00001007387 */ /* 0x0001e80000100800 */
[----:B------:R-:W2:Y:S01]  /*c8270*/  LDL.LU R10, [R1+0x1374] ;  /* 0x00137400010a7983 */ /* 0x000ea20000300800 */
[----:B0-----:R-:W0:Y:S03]  /*c8280*/  I2F R0, R0 ;  /* 0x0000000000007306 */ /* 0x001e260000201400 */
[----:B0-----:R0:W-:Y:S02]  /*c8290*/  STL [R1+0x10], R0 ;  /* 0x0000100001007387 */ /* 0x0011e40000100800 */
[----:B0-----:R-:W-:-:S04]  /*c82a0*/  LOP3.LUT R0, R27, 0xff800000, RZ, 0xc0, !PT ;  /* 0xff8000001b007812 */ /* 0x001fc800078ec0ff */
[----:B------:R-:W0:Y:S01]  /*c82b0*/  I2F R22, R0 ;  /* 0x0000000000167306 */ /* 0x000e220000201400 */
[----:B------:R1:W-:Y:S04]  /*c82c0*/  STL [R1+0x36b8], R4 ;  /* 0x0036b80401007387 */ /* 0x0003e80000100800 */
[----:B------:R-:W-:Y:S01]  /*c82d0*/  STL [R1+0x64], R20 ;  /* 0x0000641401007387 */ /* 0x000fe20000100800 */
[----:B-1----:R-:W-:-:S05]  /*c82e0*/  FSEL R4, RZ, -23, P6 ;  /* 0xc1b80000ff047808 */ /* 0x002fca0003000000 */
[----:B------:R-:W-:Y:S04]  /*c82f0*/  STL [R1+0x4], R4 ;  /* 0x0000040401007387 */ /* 0x000fe80000100800 */
[----:B------:R1:W-:Y:S04]  /*c8300*/  STL [R1+0x138], R0 ;  /* 0x0001380001007387 */ /* 0x0003e80000100800 */
[----:B0-----:R-:W-:Y:S01]  /*c8310*/  STL [R1+0x3998], R22 ;  /* 0x0039981601007387 */ /* 0x001fe20000100800 */
[----:B-1----:R-:W-:Y:S01]  /*c8320*/  IMAD.MOV.U32 R0, RZ, RZ, R29 ;  /* 0x000000ffff007224 */ /* 0x002fe200078e001d */
[----:B------:R-:W-:-:S02]  /*c8330*/  MOV R29, R8 ;  /* 0x00000008001d7202 */ /* 0x000fc40000000f00 */
[----:B------:R-:W-:Y:S02]  /*c8340*/  MOV R8, R3 ;  /* 0x0000000300087202 */ /* 0x000fe40000000f00 */
[----:B------:R-:W3:Y:S01]  /*c8350*/  LDL.LU R3, [R1+0x1378] ;  /* 0x0013780001037983 */ /* 0x000ee20000300800 */
[----:B------:R-:W-:Y:S01]  /*c8360*/  IADD3 R25, R20, -0x3f3504f3, RZ ;  /* 0xc0cafb0d14197810 */ /* 0x000fe20007ffe0ff */
[C---:B------:R-:W-:Y:S01]  /*c8370*/  FMUL R26, R21.reuse, 8388608 ;  /* 0x4b000000151a7820 */ /* 0x040fe20000400000 */
[----:B------:R-:W-:Y:S02]  /*c8380*/  FSETP.GEU.AND P6, PT, R21, 1.175494350822287508e-38, PT ;  /* 0x008000001500780b */ /* 0x000fe40003fce000 */
[----:B------:R-:W-:Y:S02]  /*c8390*/  LOP3.LUT R4, R25, 0xff800000, RZ, 0xc0, !PT ;  /* 0xff80000019047812 */ /* 0x000fe400078ec0ff */
[----:B------:R-:W-:Y:S02]  /*c83a0*/  FSEL R20, R26, R21, !P6 ;  /* 0x000000151a147208 */ /* 0x000fe40007000000 */
[----:B------:R-:W0:Y:S01]  /*c83b0*/  I2F R21, R4 ;  /* 0x0000000400157306 */ /* 0x000e220000201400 */
[----:B------:R-:W-:-:S05]  /*c83c0*/  FSEL R26, RZ, -23, P5 ;  /* 0xc1b80000ff1a7808 */ /* 0x000fca0002800000 */
[----:B------:R-:W-:Y:S01]  /*c83d0*/  STL [R1+0x39a4], R26 ;  /* 0x0039a41a01007387 */ /* 0x000fe20000100800 */
[----:B------:R-:W-:Y:S01]  /*c83e0*/  IADD3 R27, R20, -0x3f3504f3, RZ ;  /* 0xc0cafb0d141b7810 */ /* 0x000fe20007ffe0ff */
[C---:B--2---:R-:W-:Y:S01]  /*c83f0*/  FMUL R25, R10.reuse, 8388608 ;  /* 0x4b0000000a197820 */ /* 0x044fe20000400000 */
[----:B------:R-:W-:Y:S01]  /*c8400*/  FSETP.GEU.AND P5, PT, R10, 1.175494350822287508e-38, PT ;  /* 0x008000000a00780b */ /* 0x000fe20003fae000 */
[----:B---3--:R-:W-:Y:S04]  /*c8410*/  STL [R1+0xa4], R3 ;  /* 0x0000a40301007387 */ /* 0x008fe80000100800 */
[----:B------:R1:W-:Y:S04]  /*c8420*/  STL [R1+0x78], R20 ;  /* 0x0000781401007387 */ /* 0x0003e80000100800 */
[----:B------:R2:W-:Y:S04]  /*c8430*/  STL [R1+0x5d4], R4 ;  /* 0x0005d40401007387 */ /* 0x0005e80000100800 */
[----:B0-----:R0:W-:Y:S01]  /*c8440*/  STL [R1+0x399c], R21 ;  /* 0x00399c1501007387 */ /* 0x0011e20000100800 */
[----:B-1----:R-:W-:Y:S01]  /*c8450*/  MOV R20, R8 ;  /* 0x0000000800147202 */ /* 0x002fe20000000f00 */
[----:B--2---:R-:W-:Y:S01]  /*c8460*/  FFMA.FTZ R4, R24, 1.1920928955078125e-07, R28 ;  /* 0x3400000018047823 */ /* 0x004fe2000001001c */
[----:B------:R-:W-:-:S02]  /*c8470*/  LOP3.LUT R8, R27, 0xff800000, RZ, 0xc0, !PT ;  /* 0xff8000001b087812 */ /* 0x000fc400078ec0ff */
[----:B0-----:R-:W-:Y:S02]  /*c8480*/  FSEL R21, R25, R10, !P5 ;  /* 0x0000000a19157208 */ /* 0x001fe40006800000 */
[----:B------:R-:W-:Y:S01]  /*c8490*/  FSEL R25, RZ, -23, P2 ;  /* 0xc1b80000ff197808 */ /* 0x000fe20001000000 */
[----:B------:R-:W-:Y:S04]  /*c84a0*/  STL [R1+0x650], R4 ;  /* 0x0006500401007387 */ /* 0x000fe80000100800 */
[----:B------:R0:W-:Y:S04]  /*c84b0*/  STL [R1+0x39a8], R25 ;  /* 0x0039a81901007387 */ /* 0x0001e80000100800 */
[----:B------:R-:W-:Y:S04]  /*c84c0*/  STL [R1+0x7c], R21 ;  /* 0x00007c1501007387 */ /* 0x000fe80000100800 */
[----:B------:R-:W-:Y:S04]  /*c84d0*/  STL [R1+0x5d0], R8 ;  /* 0x0005d00801007387 */ /* 0x000fe80000100800 */
[----:B0-----:R-:W2:Y:S04]  /*c84e0*/  LDL.LU R25, [R1+0x1c] ;  /* 0x00001c0001197983 */ /* 0x001ea80000300800 */
[----:B------:R-:W3:Y:S01]  /*c84f0*/  LDL.LU R26, [R1+0x4] ;  /* 0x00000400011a7983 */ /* 0x000ee20000300800 */
[----:B------:R-:W-:Y:S01]  /*c8500*/  IMAD.MOV.U32 R4, RZ, RZ, R0 ;  /* 0x000000ffff047224 */ /* 0x000fe200078e0000 */
[----:B------:R-:W-:-:S02]  /*c8510*/  MOV R0, R29 ;  /* 0x0000001d00007202 */ /* 0x000fc40000000f00 */
[----:B------:R-:W-:Y:S01]  /*c8520*/  IADD3 R27, R21, -0x3f3504f3, RZ ;  /* 0xc0cafb0d151b7810 */ /* 0x000fe20007ffe0ff */
[C---:B------:R-:W-:Y:S01]  /*c8530*/  FMUL R24, R3.reuse, 8388608 ;  /* 0x4b00000003187820 */ /* 0x040fe20000400000 */
[----:B------:R-:W-:Y:S01]  /*c8540*/  FSETP.GEU.AND P2, PT, R3, 1.175494350822287508e-38, PT ;  /* 0x008000000300780b */ /* 0x000fe20003f4e000 */
[----:B---3--:R0:W-:Y:S04]  /*c8550*/  STL [R1+0x39ac], R26 ;  /* 0x0039ac1a01007387 */ /* 0x0081e80000100800 */
[----:B0-----:R-:W2:Y:S04]  /*c8560*/  LDL.LU R26, [R1+0xc] ;  /* 0x00000c00011a7983 */ /* 0x001ea80000300800 */
[----:B------:R-:W3:Y:S04]  /*c8570*/  LDL.LU R29, [R1+0x18] ;  /* 0x00001800011d7983 */ /* 0x000ee80000300800 */
[----:B------:R-:W4:Y:S01]  /*c8580*/  LDL.LU R21, [R1+0x137c] ;  /* 0x00137c0001157983 */ /* 0x000f220000300800 */
[----:B------:R-:W-:Y:S01]  /*c8590*/  FSEL R28, R24, R3, !P2 ;  /* 0x00000003181c7208 */ /* 0x000fe20005000000 */
[----:B------:R-:W-:Y:S01]  /*c85a0*/  IMAD.MOV.U32 R3, RZ, RZ, R23 ;  /* 0x000000ffff037224 */ /* 0x000fe200078e0017 */
[----:B------:R-:W-:Y:S01]  /*c85b0*/  LOP3.LUT R23, R27, 0xff800000, RZ, 0xc0, !PT ;  /* 0xff8000001b177812 */ /* 0x000fe200078ec0ff */
[----:B------:R-:W5:Y:S01]  /*c85c0*/  LDL.LU R22, [R1+0x28] ;  /* 0x0000280001167983 */ /* 0x000f620000300800 */
[----:B--2---:R-:W-:-:S03]  /*c85d0*/  FFMA.FTZ R25, R25, 1.1920928955078125e-07, R26 ;  /* 0x3400000019197823 */ /* 0x004fc6000001001a */
[----:B----4-:R-:W-:Y:S04]  /*c85e0*/  STL [R1+0xa0], R21 ;  /* 0x0000a01501007387 */ /* 0x010fe80000100800 */
[----:B------:R-:W-:Y:S04]  /*c85f0*/  STL [R1+0xc4], R28 ;  /* 0x0000c41c01007387 */ /* 0x000fe80000100800 */
[----:B------:R-:W-:Y:S04]  /*c8600*/  STL [R1+0x5cc], R23 ;  /* 0x0005cc1701007387 */ /* 0x000fe80000100800 */
[----:B------:R-:W3:Y:S04]  /*c8610*/  LDL.LU R26, [R1+0x39ac] ;  /* 0x0039ac00011a7983 */ /* 0x000ee80000300800 */
[----:B------:R0:W-:Y:S04]  /*c8620*/  STL [R1+0x62c], R25 ;  /* 0x00062c1901007387 */ /* 0x0001e80000100800 */
[----:B0-----:R-:W5:Y:S01]  /*c8630*/  LDL.LU R25, [R1+0x39a8] ;  /* 0x0039a80001197983 */ /* 0x001f620000300800 */
[----:B---3--:R-:W-:-:S03]  /*c8640*/  FFMA.FTZ R29, R29, 1.1920928955078125e-07, R26 ;  /* 0x340000001d1d7823 */ /* 0x008fc6000001001a */
[----:B------:R-:W2:Y:S04]  /*c8650*/  LDL.LU R26, [R1+0x39a4] ;  /* 0x0039a400011a7983 */ /* 0x000ea80000300800 */
[----:B------:R0:W-:Y:S04]  /*c8660*/  STL [R1+0x628], R29 ;  /* 0x0006281d01007387 */ /* 0x0001e80000100800 */
[----:B0-----:R-:W2:Y:S01]  /*c8670*/  LDL.LU R29, [R1+0x39a0] ;  /* 0x0039a000011d7983 */ /* 0x001ea20000300800 */
[----:B------:R-:W-:Y:S01]  /*c8680*/  MOV R27, R28 ;  /* 0x0000001c001b7202 */ /* 0x000fe20000000f00 */
[----:B------:R-:W-:Y:S01]  /*c8690*/  FMUL R28, R21, 8388608 ;  /* 0x4b000000151c7820 */ /* 0x000fe20000400000 */
[----:B------:R-:W-:-:S02]  /*c86a0*/  FSEL R24, RZ, -23, P1 ;  /* 0xc1b80000ff187808 */ /* 0x000fc40000800000 */
[----:B------:R-:W-:Y:S02]  /*c86b0*/  FSETP.GEU.AND P1, PT, R21, 1.175494350822287508e-38, PT ;  /* 0x008000001500780b */ /* 0x000fe40003f2e000 */
[----:B------:R-:W-:Y:S02]  /*c86c0*/  IADD3 R27, R27, -0x3f3504f3, RZ ;  /* 0xc0cafb0d1b1b7810 */ /* 0x000fe40007ffe0ff */
[----:B------:R-:W-:Y:S02]  /*c86d0*/  FSEL R28, R28, R21, !P1 ;  /* 0x000000151c1c7208 */ /* 0x000fe40004800000 */
[----:B------:R-:W-:Y:S01]  /*c86e0*/  LOP3.LUT R21, R27, 0xff800000, RZ, 0xc0, !PT ;  /* 0xff8000001b157812 */ /* 0x000fe200078ec0ff */
[----:B-----5:R-:W-:Y:S02]  /*c86f0*/  FFMA.FTZ R25, R22, 1.1920928955078125e-07, R25 ;  /* 0x3400000016197823 */ /* 0x020fe40000010019 */
[----:B------:R-:W-:Y:S01]  /*c8700*/  STL [R1+0xc8], R28 ;  /* 0x0000c81c01007387 */ /* 0x000fe20000100800 */
[----:B--2---:R-:W-:-:S03]  /*c8710*/  FFMA.FTZ R26, R29, 1.1920928955078125e-07, R26 ;  /* 0x340000001d1a7823 */ /* 0x004fc6000001001a */
[----:B------:R-:W2:Y:S04]  /*c8720*/  LDL.LU R29, [R1+0x10] ;  /* 0x00001000011d7983 */ /* 0x000ea80000300800 */
[----:B------:R0:W-:Y:S04]  /*c8730*/  STL [R1+0x624], R26 ;  /* 0x0006241a01007387 */ /* 0x0001e80000100800 */
[----:B------:R1:W-:Y:S01]  /*c8740*/  STL [R1+0x4], R21 ;  /* 0x0000041501007387 */ /* 0x0003e20000100800 */
[----:B0-----:R1:W-:Y:S03]  /*c8750*/  I2F R26, R21 ;  /* 0x00000015001a7306 */ /* 0x0013e60000201400 */
[----:B-1----:R-:W3:Y:S04]  /*c8760*/  LDL.LU R21, [R1+0x399c] ;  /* 0x00399c0001157983 */ /* 0x002ee80000300800 */
[----:B------:R-:W4:Y:S04]  /*c8770*/  LDL.LU R22, [R1+0x3998] ;  /* 0x0039980001167983 */ /* 0x000f280000300800 */
[----:B------:R0:W-:Y:S04]  /*c8780*/  STL [R1+0x620], R25 ;  /* 0x0006201901007387 */ /* 0x0001e80000100800 */
[----:B0-----:R-:W5:Y:S01]  /*c8790*/  LDL.LU R25, [R1+0x20] ;  /* 0x0000200001197983 */ /* 0x001f620000300800 */
[----:B------:R-:W-:-:S02]  /*c87a0*/  FSEL R27, RZ, -23, P0 ;  /* 0xc1b80000ff1b7808 */ /* 0x000fc40000000000 */
[----:B------:R-:W-:-:S04]  /*c87b0*/  IADD3 R28, R28, -0x3f3504f3, RZ ;  /* 0xc0cafb0d1c1c7810 */ /* 0x000fc80007ffe0ff */
[----:B------:R-:W-:Y:S01]  /*c87c0*/  LOP3.LUT R28, R28, 0xff800000, RZ, 0xc0, !PT ;  /* 0xff8000001c1c7812 */ /* 0x000fe200078ec0ff */
[----:B-----5:R-:W-:Y:S02]  /*c87d0*/  FFMA.FTZ R25, R25, 1.1920928955078125e-07, R24 ;  /* 0x3400000019197823 */ /* 0x020fe40000010018 */
[----:B--2---:R-:W-:-:S03]  /*c87e0*/  FFMA.FTZ R24, R29, 1.1920928955078125e-07, R27 ;  /* 0x340000001d187823 */ /* 0x004fc6000001001b */
[----:B------:R-:W-:Y:S04]  /*c87f0*/  STL [R1+0x60c], R25 ;  /* 0x00060c1901007387 */ /* 0x000fe80000100800 */
[----:B------:R0:W-:Y:S02]  /*c8800*/  STL [R1+0x608], R24 ;  /* 0x0006081801007387 */ /* 0x0001e40000100800 */
[----:B0-----:R-:W-:Y:S02]  /*c8810*/  FSEL R24, RZ, -23, P4 ;  /* 0xc1b80000ff187808 */ /* 0x001fe40002000000 */
[----:B------:R-:W-:Y:S03]  /*c8820*/  STL [R1+0x5e0], R28 ;  /* 0x0005e01c01007387 */ /* 0x000fe60000100800 */
[----:B----4-:R-:W-:-:S02]  /*c8830*/  FFMA.FTZ R24, R22, 1.1920928955078125e-07, R24 ;  /* 0x3400000016187823 */ /* 0x010fc40000010018 */
[----:B------:R-:W2:Y:S04]  /*c8840*/  LDL.LU R22, [R1+0x3994] ;  /* 0x0039940001167983 */ /* 0x000ea80000300800 */
[----:B------:R0:W-:Y:S04]  /*c8850*/  STL [R1+0x604], R24 ;  /* 0x0006041801007387 */ /* 0x0001e80000100800 */
[----:B0-----:R-:W4:Y:S01]  /*c8860*/  LDL R24, [R1+0x7a0] ;  /* 0x0007a00001187983 */ /* 0x001f220000100800 */
[----:B------:R-:W0:Y:S01]  /*c8870*/  I2F R8, R8 ;  /* 0x0000000800087306 */ /* 0x000e220000201400 */
[----:B------:R-:W-:-:S02]  /*c8880*/  FSEL R25, RZ, -23, P3 ;  /* 0xc1b80000ff197808 */ /* 0x000fc40001800000 */
[----:B------:R-:W-:-:S03]  /*c8890*/  FSEL R27, RZ, -23, P6 ;  /* 0xc1b80000ff1b7808 */ /* 0x000fc60003000000 */
[----:B---3--:R-:W-:Y:S02]  /*c88a0*/  FFMA.FTZ R25, R21, 1.1920928955078125e-07, R25 ;  /* 0x3400000015197823 */ /* 0x008fe40000010019 */
[----:B------:R-:W3:Y:S04]  /*c88b0*/  LDL.LU R21, [R1+0x3990] ;  /* 0x0039900001157983 */ /* 0x000ee80000300800 */
[----:B------:R4:W-:Y:S01]  /*c88c0*/  STL [R1+0x600], R25 ;  /* 0x0006001901007387 */ /* 0x0009e20000100800 */
[----:B------:R-:W1:Y:S01]  /*c88d0*/  I2F R23, R23 ;  /* 0x0000001700177306 */ /* 0x000e620000201400 */
[----:B----4-:R-:W-:Y:S01]  /*c88e0*/  MOV R25, R24 ;  /* 0x0000001800197202 */ /* 0x010fe20000000f00 */
[----:B0-----:R-:W-:Y:S02]  /*c88f0*/  FFMA.FTZ R24, R8, 1.1920928955078125e-07, R27 ;  /* 0x3400000008187823 */ /* 0x001fe4000001001b */
[----:B------:R-:W4:Y:S01]  /*c8900*/  LDL.LU R8, [R1+0x1380] ;  /* 0x0013800001087983 */ /* 0x000f220000300800 */
[----:B------:R-:W-:-:S03]  /*c8910*/  FSEL R29, RZ, -23, P5 ;  /* 0xc1b80000ff1d7808 */ /* 0x000fc60002800000 */
[----:B------:R-:W-:Y:S02]  /*c8920*/  STL [R1+0x5fc], R24 ;  /* 0x0005fc1801007387 */ /* 0x000fe40000100800 */
[----:B-1----:R-:W-:Y:S02]  /*c8930*/  FFMA.FTZ R27, R23, 1.1920928955078125e-07, R29 ;  /* 0x34000000171b7823 */ /* 0x002fe4000001001d */
[----:B------:R-:W5:Y:S04]  /*c8940*/  LDL.LU R23, [R1+0x398c] ;  /* 0x00398c0001177983 */ /* 0x000f680000300800 */
[----:B------:R0:W-:Y:S04]  /*c8950*/  STL [R1+0x3970], R10 ;  /* 0x0039700a01007387 */ /* 0x0001e80000100800 */
[----:B------:R1:W-:Y:S04]  /*c8960*/  STL [R1+0x5f8], R27 ;  /* 0x0005f81b01007387 */ /* 0x0003e80000100800 */
[----:B----4-:R4:W-:Y:S04]  /*c8970*/  STL [R1+0x94], R8 ;  /* 0x0000940801007387 */ /* 0x0109e80000100800 */
[----:B0-----:R-:W2:Y:S01]  /*c8980*/  LDL.LU R10, [R1+0x1384] ;  /* 0x00138400010a7983 */ /* 0x001ea20000300800 */
[----:B------:R-:W0:Y:S01]  /*c8990*/  I2F R28, R28 ;  /* 0x0000001c001c7306 */ /* 0x000e220000201400 */
[----:B------:R-:W-:Y:S01]  /*c89a0*/  FSEL R24, RZ, -23, P2 ;  /* 0xc1b80000ff187808 */ /* 0x000fe20001000000 */
[----:B------:R-:W-:Y:S01]  /*c89b0*/  IMAD.MOV.U32 R29, RZ, RZ, R25 ;  /* 0x000000ffff1d7224 */ /* 0x000fe200078e0019 */
[----:B------:R0:W-:Y:S01]  /*c89c0*/  STL [R1+0x3988], R3 ;  /* 0x0039880301007387 */ /* 0x0001e20000100800 */
[C---:B------:R-:W-:Y:S01]  /*c89d0*/  FMUL R25, R8.reuse, 8388608 ;  /* 0x4b00000008197820 */ /* 0x040fe20000400000 */
[----:B------:R-:W-:Y:S01]  /*c89e0*/  FSETP.GEU.AND P0, PT, R8, 1.175494350822287508e-38, PT ;  /* 0x008000000800780b */ /* 0x000fe20003f0e000 */
[----:B------:R-:W-:Y:S01]  /*c89f0*/  FFMA.FTZ R24, R26, 1.1920928955078125e-07, R24 ;  /* 0x340000001a187823 */ /* 0x000fe20000010018 */
[----:B-1----:R-:W-:-:S02]  /*c8a00*/  FSEL R27, RZ, -23, P1 ;  /* 0xc1b80000ff1b7808 */ /* 0x002fc40000800000 */
[----:B----4-:R-:W-:-:S03]  /*c8a10*/  FSEL R8, R25, R8, !P0 ;  /* 0x0000000819087208 */ /* 0x010fc60004000000 */
[----:B0-----:R-:W-:Y:S01]  /*c8a20*/  FFMA.FTZ R25, R28, 1.1920928955078125e-07, R27 ;  /* 0x340000001c197823 */ /* 0x001fe2000001001b */
[----:B--2---:R0:W-:Y:S04]  /*c8a30*/  STL [R1+0x98], R10 ;  /* 0x0000980a01007387 */ /* 0x0041e80000100800 */
[----:B------:R-:W2:Y:S04]  /*c8a40*/  LDL R3, [R1+0x98] ;  /* 0x0000980001037983 */ /* 0x000ea80000100800 */
[----:B------:R-:W3:Y:S04]  /*c8a50*/  LDL R26, [R1+0xfc] ;  /* 0x0000fc00011a7983 */ /* 0x000ee80000100800 */
[----:B0-----:R-:W4:Y:S04]  /*c8a60*/  LDL R10, [R1+0xf0] ;  /* 0x0000f000010a7983 */ /* 0x001f280000100800 */
[----:B------:R-:W-:Y:S04]  /*c8a70*/  STL [R1+0x5f4], R24 ;  /* 0x0005f41801007387 */ /* 0x000fe80000100800 */
[----:B------:R-:W5:Y:S04]  /*c8a80*/  LDL R27, [R1+0xf8] ;  /* 0x0000f800011b7983 */ /* 0x000f680000100800 */
[----:B------:R0:W-:Y:S02]  /*c8a90*/  STL [R1+0x684], R25 ;  /* 0x0006841901007387 */ /* 0x0001e40000100800 */
[----:B0-----:R-:W-:Y:S01]  /*c8aa0*/  IADD3 R25, R8, -0x3f3504f3, RZ ;  /* 0xc0cafb0d08197810 */ /* 0x001fe20007ffe0ff */
[C---:B--2---:R-:W-:Y:S01]  /*c8ab0*/  FMUL R24, R3.reuse, 8388608 ;  /* 0x4b00000003187820 */ /* 0x044fe20000400000 */
[----:B------:R-:W-:-:S04]  /*c8ac0*/  FSETP.GEU.AND P1, PT, R3, 1.175494350822287508e-38, PT ;  /* 0x008000000300780b */ /* 0x000fc80003f2e000 */
[----:B------:R-:W-:Y:S02]  /*c8ad0*/  FSEL R28, R24, R3, !P1 ;  /* 0x00000003181c7208 */ /* 0x000fe40004800000 */
[----:B------:R-:W2:Y:S01]  /*c8ae0*/  LDL.LU R3, [R1+0x3988] ;  /* 0x0039880001037983 */ /* 0x000ea20000300800 */
[----:B----4-:R-:W-:Y:S01]  /*c8af0*/  IMAD.IADD R22, R10, 0x1, -R22 ;  /* 0x000000010a167824 */ /* 0x010fe200078e0a16 */
[----:B---3--:R-:W-:Y:S02]  /*c8b00*/  IADD3 R26, R26, -R21, RZ ;  /* 0x800000151a1a7210 */ /* 0x008fe40007ffe0ff */
[----:B-----5:R-:W-:Y:S02]  /*c8b10*/  IADD3 R23, R27, -R23, RZ ;  /* 0x800000171b177210 */ /* 0x020fe40007ffe0ff */
[----:B------:R-:W-:Y:S01]  /*c8b20*/  LOP3.LUT R27, R25, 0xff800000, RZ, 0xc0, !PT ;  /* 0xff800000191b7812 */ /* 0x000fe200078ec0ff */
[----:B------:R-:W-:Y:S01]  /*c8b30*/  STL [R1+0x5c], R28 ;  /* 0x00005c1c01007387 */ /* 0x000fe20000100800 */
[----:B------:R-:W-:Y:S01]  /*c8b40*/  FADD R25, R22, -1 ;  /* 0xbf80000016197421 */ /* 0x000fe20000000000 */
[----:B------:R-:W-:Y:S01]  /*c8b50*/  MOV R22, R28 ;  /* 0x0000001c00167202 */ /* 0x000fe20000000f00 */
[----:B------:R-:W-:Y:S01]  /*c8b60*/  FADD R21, R23, -1 ;  /* 0xbf80000017157421 */ /* 0x000fe20000000000 */
[----:B------:R0:W-:Y:S01]  /*c8b70*/  STL [R1+0x38cc], R8 ;  /* 0x0038cc0801007387 */ /* 0x0001e20000100800 */
[----:B------:R-:W1:Y:S01]  /*c8b80*/  I2F R27, R27 ;  /* 0x0000001b001b7306 */ /* 0x000e620000201400 */
[----:B------:R-:W-:Y:S01]  /*c8b90*/  FADD R26, R26, -1 ;  /* 0xbf8000001a1a7421 */ /* 0x000fe20000000000 */
[----:B------:R-:W-:Y:S01]  /*c8ba0*/  IADD3 R22, R22, -0x3f3504f3, RZ ;  /* 0xc0cafb0d16167810 */ /* 0x000fe20007ffe0ff */
[----:B0-----:R-:W-:Y:S01]  /*c8bb0*/  IMAD.MOV.U32 R8, RZ, RZ, 0x3dc6b27f ;  /* 0x3dc6b27fff087424 */ /* 0x001fe200078e00ff */
[----:B------:R-:W-:-:S03]  /*c8bc0*/  MOV R10, R29 ;  /* 0x0000001d000a7202 */ /* 0x000fc60000000f00 */
[-C--:B------:R-:W-:Y:S01]  /*c8bd0*/  FFMA.FTZ R23, R21, R8.reuse, -0.16845393180847167969 ;  /* 0xbe2c7f3015177423 */ /* 0x080fe20000010008 */
[----:B------:R0:W-:Y:S01]  /*c8be0*/  STL [R1+0x3984], R8 ;  /* 0x0039840801007387 */ /* 0x0001e20000100800 */
[-C--:B------:R-:W-:Y:S02]  /*c8bf0*/  FFMA.FTZ R29, R26, R8.reuse, -0.16845393180847167969 ;  /* 0xbe2c7f301a1d7423 */ /* 0x080fe40000010008 */
[----:B------:R-:W-:Y:S02]  /*c8c00*/  FFMA.FTZ R28, R25, R8, -0.16845393180847167969 ;  /* 0xbe2c7f30191c7423 */ /* 0x000fe40000010008 */
[C---:B------:R-:W-:Y:S01]  /*c8c10*/  FFMA.FTZ R23, R21.reuse, R23, 0.1716887056827545166 ;  /* 0x3e2fcf2a15177423 */ /* 0x040fe20000010017 */
[----:B------:R-:W-:Y:S02]  /*c8c20*/  FSEL R24, RZ, -23, P0 ;  /* 0xc1b80000ff187808 */ /* 0x000fe40000000000 */
[----:B0-----:R-:W-:Y:S01]  /*c8c30*/  LOP3.LUT R8, R22, 0xff800000, RZ, 0xc0, !PT ;  /* 0xff80000016087812 */ /* 0x001fe200078ec0ff */
[----:B------:R-:W-:-:S02]  /*c8c40*/  FFMA.FTZ R22, R21, R23, -0.17900948226451873779 ;  /* 0xbe374e4315167423 */ /* 0x000fc40000010017 */
[----:B-1----:R-:W-:Y:S01]  /*c8c50*/  FFMA.FTZ R24, R27, 1.1920928955078125e-07, R24 ;  /* 0x340000001b187823 */ /* 0x002fe20000010018 */
[----:B------:R0:W1:Y:S01]  /*c8c60*/  I2F R23, R8 ;  /* 0x0000000800177306 */ /* 0x0000620000201400 */
[----:B------:R0:W-:Y:S04]  /*c8c70*/  STL [R1+0x5d8], R8 ;  /* 0x0005d80801007387 */ /* 0x0001e80000100800 */
[----:B0-----:R-:W3:Y:S04]  /*c8c80*/  LDL.LU R8, [R1+0x2c] ;  /* 0x00002c0001087983 */ /* 0x001ee80000300800 */
[----:B------:R-:W3:Y:S04]  /*c8c90*/  LDL R27, [R1+0xf4] ;  /* 0x0000f400011b7983 */ /* 0x000ee80000100800 */
[----:B------:R0:W-:Y:S01]  /*c8ca0*/  STL [R1+0x660], R24 ;  /* 0x0006601801007387 */ /* 0x0001e20000100800 */
[----:B------:R-:W-:-:S02]  /*c8cb0*/  FFMA.FTZ R29, R26, R29, 0.1716887056827545166 ;  /* 0x3e2fcf2a1a1d7423 */ /* 0x000fc4000001001d */
[----:B------:R-:W-:Y:S02]  /*c8cc0*/  FFMA.FTZ R28, R25, R28, 0.1716887056827545166 ;  /* 0x3e2fcf2a191c7423 */ /* 0x000fe4000001001c */
[C---:B------:R-:W-:Y:S02]  /*c8cd0*/  FFMA.FTZ R29, R26.reuse, R29, -0.17900948226451873779 ;  /* 0xbe374e431a1d7423 */ /* 0x040fe4000001001d */
[----:B------:R-:W-:Y:S02]  /*c8ce0*/  FFMA.FTZ R22, R21, R22, 0.20512372255325317383 ;  /* 0x3e520bf415167423 */ /* 0x000fe40000010016 */
[----:B------:R-:W-:Y:S02]  /*c8cf0*/  FFMA.FTZ R28, R25, R28, -0.17900948226451873779 ;  /* 0xbe374e43191c7423 */ /* 0x000fe4000001001c */
[----:B------:R-:W-:Y:S02]  /*c8d00*/  FFMA.FTZ R29, R26, R29, 0.20512372255325317383 ;  /* 0x3e520bf41a1d7423 */ /* 0x000fe4000001001d */
[----:B------:R-:W-:-:S02]  /*c8d10*/  FFMA.FTZ R22, R21, R22, -0.24046532809734344482 ;  /* 0xbe763c8b15167423 */ /* 0x000fc40000010016 */
[----:B------:R-:W-:Y:S02]  /*c8d20*/  FFMA.FTZ R28, R25, R28, 0.20512372255325317383 ;  /* 0x3e520bf4191c7423 */ /* 0x000fe4000001001c */
[C---:B------:R-:W-:Y:S01]  /*c8d30*/  FFMA.FTZ R29, R26.reuse, R29, -0.24046532809734344482 ;  /* 0xbe763c8b1a1d7423 */ /* 0x040fe2000001001d */
[----:B---3--:R-:W-:Y:S02]  /*c8d40*/  IADD3 R27, R27, -R8, RZ ;  /* 0x800000081b1b7210 */ /* 0x008fe40007ffe0ff */
[----:B------:R-:W3:Y:S01]  /*c8d50*/  LDL.LU R8, [R1+0x3984] ;  /* 0x0039840001087983 */ /* 0x000ee20000300800 */
[----:B------:R-:W-:Y:S02]  /*c8d60*/  FFMA.FTZ R22, R21, R22, 0.28857114911079406738 ;  /* 0x3e93bf9915167423 */ /* 0x000fe40000010016 */
[----:B------:R-:W-:Y:S02]  /*c8d70*/  FFMA.FTZ R28, R25, R28, -0.24046532809734344482 ;  /* 0xbe763c8b191c7423 */ /* 0x000fe4000001001c */
[----:B------:R-:W-:-:S02]  /*c8d80*/  FFMA.FTZ R29, R26, R29, 0.28857114911079406738 ;  /* 0x3e93bf991a1d7423 */ /* 0x000fc4000001001d */
[----:B------:R-:W-:Y:S02]  /*c8d90*/  FFMA.FTZ R22, R21, R22, -0.36067417263984680176 ;  /* 0xbeb8aa4915167423 */ /* 0x000fe40000010016 */
[----:B------:R-:W-:Y:S02]  /*c8da0*/  FFMA.FTZ R28, R25, R28, 0.28857114911079406738 ;  /* 0x3e93bf99191c7423 */ /* 0x000fe4000001001c */
[C---:B------:R-:W-:Y:S02]  /*c8db0*/  FFMA.FTZ R29, R26.reuse, R29, -0.36067417263984680176 ;  /* 0xbeb8aa491a1d7423 */ /* 0x040fe4000001001d */
[----:B------:R-:W-:Y:S02]  /*c8dc0*/  FFMA.FTZ R22, R21, R22, 0.48089820146560668945 ;  /* 0x3ef6384a15167423 */ /* 0x000fe40000010016 */
[----:B------:R-:W-:Y:S01]  /*c8dd0*/  FFMA.FTZ R28, R25, R28, -0.36067417263984680176 ;  /* 0xbeb8aa49191c7423 */ /* 0x000fe2000001001c */
[----:B0-----:R-:W-:Y:S01]  /*c8de0*/  FSEL R24, RZ, -23, P1 ;  /* 0xc1b80000ff187808 */ /* 0x001fe20000800000 */
[----:B------:R-:W-:-:S02]  /*c8df0*/  FFMA.FTZ R29, R26, R29, 0.48089820146560668945 ;  /* 0x3ef6384a1a1d7423 */ /* 0x000fc4000001001d */
[----:B------:R-:W-:Y:S02]  /*c8e00*/  FFMA.FTZ R22, R21, R22, -0.72134751081466674805 ;  /* 0xbf38aa3b15167423 */ /* 0x000fe40000010016 */
[----:B------:R-:W-:Y:S02]  /*c8e10*/  FFMA.FTZ R28, R25, R28, 0.48089820146560668945 ;  /* 0x3ef6384a191c7423 */ /* 0x000fe4000001001c */
[----:B------:R-:W-:Y:S02]  /*c8e20*/  FFMA.FTZ R29, R26, R29, -0.72134751081466674805 ;  /* 0xbf38aa3b1a1d7423 */ /* 0x000fe4000001001d */
[----:B------:R-:W-:Y:S02]  /*c8e30*/  FMUL R22, R21, R22 ;  /* 0x0000001615167220 */ /* 0x000fe40000400000 */
[----:B-1----:R-:W-:Y:S02]  /*c8e40*/  FFMA.FTZ R23, R23, 1.1920928955078125e-07, R24 ;  /* 0x3400000017177823 */ /* 0x002fe40000010018 */
[----:B------:R-:W-:-:S02]  /*c8e50*/  FFMA.FTZ R28, R25, R28, -0.72134751081466674805 ;  /* 0xbf38aa3b191c7423 */ /* 0x000fc4000001001c */
[----:B------:R-:W-:Y:S02]  /*c8e60*/  FADD R27, R27, -1 ;  /* 0xbf8000001b1b7421 */ /* 0x000fe40000000000 */
[C---:B------:R-:W-:Y:S01]  /*c8e70*/  FMUL R29, R26.reuse, R29 ;  /* 0x0000001d1a1d7220 */ /* 0x040fe20000400000 */
[----:B------:R0:W-:Y:S01]  /*c8e80*/  STL [R1+0x3980], R16 ;  /* 0x0039801001007387 */ /* 0x0001e20000100800 */
[----:B------:R-:W-:Y:S02]  /*c8e90*/  FMUL R22, R21, R22 ;  /* 0x0000001615167220 */ /* 0x000fe40000400000 */
[----:B------:R-:W-:Y:S01]  /*c8ea0*/  FMUL R28, R25, R28 ;  /* 0x0000001c191c7220 */ /* 0x000fe20000400000 */
[----:B------:R-:W-:Y:S01]  /*c8eb0*/  STL [R1+0x654], R23 ;  /* 0x0006541701007387 */ /* 0x000fe20000100800 */
[----:B------:R-:W-:Y:S02]  /*c8ec0*/  FMUL R29, R26, R29 ;  /* 0x0000001d1a1d7220 */ /* 0x000fe40000400000 */
[----:B------:R-:W-:Y:S01]  /*c8ed0*/  FFMA.FTZ R22, R21, 1.4426950216293334961, R22 ;  /* 0x3fb8aa3b15167823 */ /* 0x000fe20000010016 */
[----:B------:R-:W4:Y:S01]  /*c8ee0*/  LDL R24, [R1+0xe0] ;  /* 0x0000e00001187983 */ /* 0x000f220000100800 */
[----:B------:R-:W-:-:S02]  /*c8ef0*/  FMUL R28, R25, R28 ;  /* 0x0000001c191c7220 */ /* 0x000fc40000400000 */
[----:B------:R-:W-:Y:S01]  /*c8f00*/  FFMA.FTZ R29, R26, 1.4426950216293334961, R29 ;  /* 0x3fb8aa3b1a1d7823 */ /* 0x000fe2000001001d */
[----:B0-----:R-:W5:Y:S01]  /*c8f10*/  LDL.LU R16, [R1+0x3c] ;  /* 0x00003c0001107983 */ /* 0x001f620000300800 */
[----:B------:R-:W-:-:S03]  /*c8f20*/  FFMA.FTZ R25, R25, 1.4426950216293334961, R28 ;  /* 0x3fb8aa3b19197823 */ /* 0x000fc6000001001c */
[----:B------:R-:W5:Y:S04]  /*c8f30*/  LDL R21, [R1+0xec] ;  /* 0x0000ec0001157983 */ /* 0x000f680000100800 */
[----:B------:R0:W-:Y:S04]  /*c8f40*/  STL [R1+0x2c], R22 ;  /* 0x00002c1601007387 */ /* 0x0001e80000100800 */
[----:B0-----:R-:W2:Y:S04]  /*c8f50*/  LDL R22, [R1+0xe8] ;  /* 0x0000e80001167983 */ /* 0x001ea80000100800 */
[----:B------:R-:W2:Y:S04]  /*c8f60*/  LDL.LU R26, [R1+0x34] ;  /* 0x00003400011a7983 */ /* 0x000ea80000300800 */
[----:B------:R0:W-:Y:S04]  /*c8f70*/  STL [R1+0x28], R29 ;  /* 0x0000281d01007387 */ /* 0x0001e80000100800 */
[----:B0-----:R-:W4:Y:S04]  /*c8f80*/  LDL.LU R29, [R1+0x30] ;  /* 0x00003000011d7983 */ /* 0x001f280000300800 */
[----:B------:R-:W4:Y:S04]  /*c8f90*/  LDL R28, [R1+0xe4] ;  /* 0x0000e400011c7983 */ /* 0x000f280000100800 */
[----:B------:R0:W-:Y:S01]  /*c8fa0*/  STL [R1+0x24], R25 ;  /* 0x0000241901007387 */ /* 0x0001e20000100800 */
[----:B---3--:R-:W-:-:S04]  /*c8fb0*/  FFMA.FTZ R23, R27, R8, -0.16845393180847167969 ;  /* 0xbe2c7f301b177423 */ /* 0x008fc80000010008 */
[----:B------:R-:W-:-:S04]  /*c8fc0*/  FFMA.FTZ R23, R27, R23, 0.1716887056827545166 ;  /* 0x3e2fcf2a1b177423 */ /* 0x000fc80000010017 */
[----:B------:R-:W-:-:S04]  /*c8fd0*/  FFMA.FTZ R23, R27, R23, -0.17900948226451873779 ;  /* 0xbe374e431b177423 */ /* 0x000fc80000010017 */
[C---:B0-----:R-:W-:Y:S02]  /*c8fe0*/  FFMA.FTZ R25, R27.reuse, R23, 0.20512372255325317383 ;  /* 0x3e520bf41b197423 */ /* 0x041fe40000010017 */
[----:B------:R-:W3:Y:S02]  /*c8ff0*/  LDL.LU R23, [R1+0x38] ;  /* 0x0000380001177983 */ /* 0x000ee40000300800 */
[----:B------:R-:W-:-:S04]  /*c9000*/  FFMA.FTZ R25, R27, R25, -0.24046532809734344482 ;  /* 0xbe763c8b1b197423 */ /* 0x000fc80000010019 */
[----:B------:R-:W-:-:S04]  /*c9010*/  FFMA.FTZ R25, R27, R25, 0.28857114911079406738 ;  /* 0x3e93bf991b197423 */ /* 0x000fc80000010019 */
[----:B------:R-:W-:-:S04]  /*c9020*/  FFMA.FTZ R25, R27, R25, -0.36067417263984680176 ;  /* 0xbeb8aa491b197423 */ /* 0x000fc80000010019 */
[----:B------:R-:W-:Y:S01]  /*c9030*/  FFMA.FTZ R25, R27, R25, 0.48089820146560668945 ;  /* 0x3ef6384a1b197423 */ /* 0x000fe20000010019 */
[----:B-----5:R-:W-:-:S03]  /*c9040*/  IADD3 R21, R21, -R16, RZ ;  /* 0x8000001015157210 */ /* 0x020fc60007ffe0ff */
[----:B------:R-:W-:Y:S01]  /*c9050*/  FFMA.FTZ R25, R27, R25, -0.72134751081466674805 ;  /* 0xbf38aa3b1b197423 */ /* 0x000fe20000010019 */
[----:B------:R-:W5:Y:S01]  /*c9060*/  LDL.LU R16, [R1+0x3980] ;  /* 0x0039800001107983 */ /* 0x000f620000300800 */
[----:B------:R-:W-:Y:S01]  /*c9070*/  FADD R21, R21, -1 ;  /* 0xbf80000015157421 */ /* 0x000fe20000000000 */
[----:B--2---:R-:W-:-:S05]  /*c9080*/  IADD3 R22, R22, -R26, RZ ;  /* 0x8000001a16167210 */ /* 0x004fca0007ffe0ff */
[----:B------:R-:W-:Y:S01]  /*c9090*/  FADD R22, R22, -1 ;  /* 0xbf80000016167421 */ /* 0x000fe20000000000 */
[----:B----4-:R-:W-:-:S03]  /*c90a0*/  IADD3 R29, R24, -R29, RZ ;  /* 0x8000001d181d7210 */ /* 0x010fc60007ffe0ff */
[----:B------:R-:W-:-:S04]  /*c90b0*/  FFMA.FTZ R26, R22, R8, -0.16845393180847167969 ;  /* 0xbe2c7f30161a7423 */ /* 0x000fc80000010008 */
[C---:B------:R-:W-:Y:S02]  /*c90c0*/  FFMA.FTZ R26, R22.reuse, R26, 0.1716887056827545166 ;  /* 0x3e2fcf2a161a7423 */ /* 0x040fe4000001001a */
[C---:B------:R-:W-:Y:S02]  /*c90d0*/  FMUL R25, R27.reuse, R25 ;  /* 0x000000191b197220 */ /* 0x040fe40000400000 */
[C---:B------:R-:W-:Y:S02]  /*c90e0*/  FFMA.FTZ R26, R22.reuse, R26, -0.17900948226451873779 ;  /* 0xbe374e43161a7423 */ /* 0x040fe4000001001a */
[C---:B------:R-:W-:Y:S02]  /*c90f0*/  FMUL R25, R27.reuse, R25 ;  /* 0x000000191b197220 */ /* 0x040fe40000400000 */
[----:B------:R-:W-:Y:S02]  /*c9100*/  FFMA.FTZ R26, R22, R26, 0.20512372255325317383 ;  /* 0x3e520bf4161a7423 */ /* 0x000fe4000001001a */
[----:B------:R-:W-:-:S02]  /*c9110*/  FFMA.FTZ R25, R27, 1.4426950216293334961, R25 ;  /* 0x3fb8aa3b1b197823 */ /* 0x000fc40000010019 */
[C---:B------:R-:W-:Y:S01]  /*c9120*/  FFMA.FTZ R26, R22.reuse, R26, -0.24046532809734344482 ;  /* 0xbe763c8b161a7423 */ /* 0x040fe2000001001a */
[----:B------:R0:W-:Y:S03]  /*c9130*/  STL [R1+0x397c], R14 ;  /* 0x00397c0e01007387 */ /* 0x0001e60000100800 */
[C---:B------:R-:W-:Y:S01]  /*c9140*/  FFMA.FTZ R26, R22.reuse, R26, 0.28857114911079406738 ;  /* 0x3e93bf99161a7423 */ /* 0x040fe2000001001a */
[----:B------:R1:W-:Y:S01]  /*c9150*/  STL [R1+0x20], R25 ;  /* 0x0000201901007387 */ /* 0x0003e20000100800 */
[----:B------:R-:W-:Y:S02]  /*c9160*/  FADD R27, R29, -1 ;  /* 0xbf8000001d1b7421 */ /* 0x000fe40000000000 */
[C---:B------:R-:W-:Y:S01]  /*c9170*/  FFMA.FTZ R26, R22.reuse, R26, -0.36067417263984680176 ;  /* 0xbeb8aa49161a7423 */ /* 0x040fe2000001001a */
[----:B0-----:R-:W2:Y:S03]  /*c9180*/  LDL.LU R14, [R1+0x4c] ;  /* 0x00004c00010e7983 */ /* 0x001ea60000300800 */
[C---:B------:R-:W-:Y:S01]  /*c9190*/  FFMA.FTZ R26, R22.reuse, R26, 0.48089820146560668945 ;  /* 0x3ef6384a161a7423 */ /* 0x040fe2000001001a */
[----:B------:R-:W4:Y:S03]  /*c91a0*/  LDL R29, [R1+0xd0] ;  /* 0x0000d000011d7983 */ /* 0x000f260000100800 */
[----:B------:R-:W-:-:S04]  /*c91b0*/  FFMA.FTZ R26, R22, R26, -0.72134751081466674805 ;  /* 0xbf38aa3b161a7423 */ /* 0x000fc8000001001a */
[----:B------:R-:W-:-:S04]  /*c91c0*/  FMUL R26, R22, R26 ;  /* 0x0000001a161a7220 */ /* 0x000fc80000400000 */
[----:B------:R-:W-:-:S04]  /*c91d0*/  FMUL R26, R22, R26 ;  /* 0x0000001a161a7220 */ /* 0x000fc80000400000 */
[----:B------:R-:W-:Y:S02]  /*c91e0*/  FFMA.FTZ R26, R22, 1.4426950216293334961, R26 ;  /* 0x3fb8aa3b161a7823 */ /* 0x000fe4000001001a */
[----:B---3--:R-:W-:Y:S02]  /*c91f0*/  IMAD.IADD R23, R28, 0x1, -R23 ;  /* 0x000000011c177824 */ /* 0x008fe400078e0a17 */
[----:B------:R-:W-:Y:S02]  /*c9200*/  FFMA.FTZ R28, R21, R8, -0.16845393180847167969 ;  /* 0xbe2c7f30151c7423 */ /* 0x000fe40000010008 */
[----:B------:R-:W-:Y:S02]  /*c9210*/  FADD R23, R23, -1 ;  /* 0xbf80000017177421 */ /* 0x000fe40000000000 */
[----:B------:R-:W-:Y:S02]  /*c9220*/  FFMA.FTZ R28, R21, R28, 0.1716887056827545166 ;  /* 0x3e2fcf2a151c7423 */ /* 0x000fe4000001001c */
[----:B------:R-:W-:-:S02]  /*c9230*/  FFMA.FTZ R24, R23, R8, -0.16845393180847167969 ;  /* 0xbe2c7f3017187423 */ /* 0x000fc40000010008 */
[----:B------:R-:W-:Y:S02]  /*c9240*/  FFMA.FTZ R28, R21, R28, -0.17900948226451873779 ;  /* 0xbe374e43151c7423 */ /* 0x000fe4000001001c */
[----:B------:R-:W-:Y:S02]  /*c9250*/  FFMA.FTZ R24, R23, R24, 0.1716887056827545166 ;  /* 0x3e2fcf2a17187423 */ /* 0x000fe40000010018 */
[----:B------:R-:W-:Y:S02]  /*c9260*/  FFMA.FTZ R28, R21, R28, 0.20512372255325317383 ;  /* 0x3e520bf4151c7423 */ /* 0x000fe4000001001c */
[----:B------:R-:W-:Y:S02]  /*c9270*/  FFMA.FTZ R24, R23, R24, -0.17900948226451873779 ;  /* 0xbe374e4317187423 */ /* 0x000fe40000010018 */
[----:B------:R-:W-:Y:S02]  /*c9280*/  FFMA.FTZ R28, R21, R28, -0.24046532809734344482 ;  /* 0xbe763c8b151c7423 */ /* 0x000fe4000001001c */
[----:B------:R-:W-:-:S02]  /*c9290*/  FFMA.FTZ R24, R23, R24, 0.20512372255325317383 ;  /* 0x3e520bf417187423 */ /* 0x000fc40000010018 */
[----:B------:R-:W-:Y:S02]  /*c92a0*/  FFMA.FTZ R28, R21, R28, 0.28857114911079406738 ;  /* 0x3e93bf99151c7423 */ /* 0x000fe4000001001c */
[----:B------:R-:W-:Y:S02]  /*c92b0*/  FFMA.FTZ R24, R23, R24, -0.24046532809734344482 ;  /* 0xbe763c8b17187423 */ /* 0x000fe40000010018 */
[----:B------:R-:W-:Y:S02]  /*c92c0*/  FFMA.FTZ R28, R21, R28, -0.36067417263984680176 ;  /* 0xbeb8aa49151c7423 */ /* 0x000fe4000001001c */
[----:B------:R-:W-:Y:S02]  /*c92d0*/  FFMA.FTZ R24, R23, R24, 0.28857114911079406738 ;  /* 0x3e93bf9917187423 */ /* 0x000fe40000010018 */
[----:B------:R-:W-:Y:S02]  /*c92e0*/  FFMA.FTZ R28, R21, R28, 0.48089820146560668945 ;  /* 0x3ef6384a151c7423 */ /* 0x000fe4000001001c */
[----:B------:R-:W-:-:S02]  /*c92f0*/  FFMA.FTZ R24, R23, R24, -0.36067417263984680176 ;  /* 0xbeb8aa4917187423 */ /* 0x000fc40000010018 */
[----:B------:R-:W-:Y:S02]  /*c9300*/  FFMA.FTZ R28, R21, R28, -0.72134751081466674805 ;  /* 0xbf38aa3b151c7423 */ /* 0x000fe4000001001c */
[----:B-1----:R-:W-:Y:S02]  /*c9310*/  FFMA.FTZ R25, R23, R24, 0.48089820146560668945 ;  /* 0x3ef6384a17197423 */ /* 0x002fe40000010018 */
[----:B------:R-:W-:Y:S02]  /*c9320*/  FFMA.FTZ R24, R27, R8, -0.16845393180847167969 ;  /* 0xbe2c7f301b187423 */ /* 0x000fe40000010008 */
[----:B------:R-:W-:Y:S02]  /*c9330*/  FFMA.FTZ R25, R23, R25, -0.72134751081466674805 ;  /* 0xbf38aa3b17197423 */ /* 0x000fe40000010019 */
[----:B------:R-:W-:Y:S02]  /*c9340*/  FMUL R28, R21, R28 ;  /* 0x0000001c151c7220 */ /* 0x000fe40000400000 */
[----:B------:R-:W-:-:S02]  /*c9350*/  FMUL R25, R23, R25 ;  /* 0x0000001917197220 */ /* 0x000fc40000400000 */
[----:B------:R-:W-:Y:S02]  /*c9360*/  FFMA.FTZ R24, R27, R24, 0.1716887056827545166 ;  /* 0x3e2fcf2a1b187423 */ /* 0x000fe40000010018 */
[----:B------:R-:W-:Y:S02]  /*c9370*/  FMUL R28, R21, R28 ;  /* 0x0000001c151c7220 */ /* 0x000fe40000400000 */
[----:B------:R-:W-:Y:S02]  /*c9380*/  FMUL R25, R23, R25 ;  /* 0x0000001917197220 */ /* 0x000fe40000400000 */
[----:B------:R-:W-:Y:S02]  /*c9390*/  FFMA.FTZ R24, R27, R24, -0.17900948226451873779 ;  /* 0xbe374e431b187423 */ /* 0x000fe40000010018 */
[----:B------:R-:W-:Y:S02]  /*c93a0*/  FFMA.FTZ R28, R21, 1.4426950216293334961, R28 ;  /* 0x3fb8aa3b151c7823 */ /* 0x000fe4000001001c */
[----:B------:R-:W-:Y:S01]  /*c93b0*/  FFMA.FTZ R23, R23, 1.4426950216293334961, R25 ;  /* 0x3fb8aa3b17177823 */ /* 0x000fe20000010019 */
[----:B------:R-:W3:Y:S01]  /*c93c0*/  LDL R21, [R1+0xd4] ;  /* 0x0000d40001157983 */ /* 0x000ee20000100800 */
[----:B------:R-:W-:-:S03]  /*c93d0*/  FFMA.FTZ R24, R27, R24, 0.20512372255325317383 ;  /* 0x3e520bf41b187423 */ /* 0x000fc60000010018 */
[----:B------:R0:W-:Y:S04]  /*c93e0*/  STL [R1+0x1c], R28 ;  /* 0x00001c1c01007387 */ /* 0x0001e80000100800 */
[----:B0-----:R-:W4:Y:S04]  /*c93f0*/  LDL.LU R28, [R1+0x40] ;  /* 0x00004000011c7983 */ /* 0x001f280000300800 */
[----:B------:R-:W3:Y:S04]  /*c9400*/  LDL.LU R25, [R1+0x44] ;  /* 0x0000440001197983 */ /* 0x000ee80000300800 */
[----:B------:R0:W-:Y:S02]  /*c9410*/  STL [R1+0x18], R23 ;  /* 0x0000181701007387 */ /* 0x0001e40000100800 */
[----:B0-----:R-:W-:-:S02]  /*c9420*/  FFMA.FTZ R23, R27, R24, -0.24046532809734344482 ;  /* 0xbe763c8b1b177423 */ /* 0x001fc40000010018 */
[----:B------:R-:W2:Y:S04]  /*c9430*/  LDL R24, [R1+0xdc] ;  /* 0x0000dc0001187983 */ /* 0x000ea80000100800 */
[----:B------:R-:W4:Y:S04]  /*c9440*/  LDL.LU R22, [R1+0x48] ;  /* 0x0000480001167983 */ /* 0x000f280000300800 */
[----:B------:R0:W-:Y:S04]  /*c9450*/  STL [R1+0x14], R26 ;  /* 0x0000141a01007387 */ /* 0x0001e80000100800 */
[----:B0-----:R-:W4:Y:S01]  /*c9460*/  LDL R26, [R1+0xd8] ;  /* 0x0000d800011a7983 */ /* 0x001f220000100800 */
[----:B------:R-:W-:-:S04]  /*c9470*/  FFMA.FTZ R23, R27, R23, 0.28857114911079406738 ;  /* 0x3e93bf991b177423 */ /* 0x000fc80000010017 */
[----:B------:R-:W-:-:S04]  /*c9480*/  FFMA.FTZ R23, R27, R23, -0.36067417263984680176 ;  /* 0xbeb8aa491b177423 */ /* 0x000fc80000010017 */
[----:B------:R-:W-:-:S04]  /*c9490*/  FFMA.FTZ R23, R27, R23, 0.48089820146560668945 ;  /* 0x3ef6384a1b177423 */ /* 0x000fc80000010017 */
[----:B------:R-:W-:-:S04]  /*c94a0*/  FFMA.FTZ R23, R27, R23, -0.72134751081466674805 ;  /* 0xbf38aa3b1b177423 */ /* 0x000fc80000010017 */
[----:B------:R-:W-:-:S04]  /*c94b0*/  FMUL R23, R27, R23 ;  /* 0x000000171b177220 */ /* 0x000fc80000400000 */
[----:B------:R-:W-:-:S04]  /*c94c0*/  FMUL R23, R27, R23 ;  /* 0x000000171b177220 */ /* 0x000fc80000400000 */
[----:B------:R-:W-:Y:S01]  /*c94d0*/  FFMA.FTZ R23, R27, 1.4426950216293334961, R23 ;  /* 0x3fb8aa3b1b177823 */ /* 0x000fe20000010017 */
[----:B---3--:R-:W-:Y:S01]  /*c94e0*/  IADD3 R25, R21, -R25, RZ ;  /* 0x8000001915197210 */ /* 0x008fe20007ffe0ff */
[----:B--2---:R-:W-:Y:S02]  /*c94f0*/  IMAD.IADD R24, R24, 0x1, -R14 ;  /* 0x0000000118187824 */ /* 0x004fe400078e0a0e */
[----:B------:R-:W2:Y:S02]  /*c9500*/  LDL.LU R14, [R1+0x397c] ;  /* 0x00397c00010e7983 */ /* 0x000ea40000300800 */
[----:B------:R-:W-:-:S04]  /*c9510*/  FADD R24, R24, -1 ;  /* 0xbf80000018187421 */ /* 0x000fc80000000000 */
[----:B------:R-:W-:Y:S01]  /*c9520*/  FFMA.FTZ R21, R24, R8, -0.16845393180847167969 ;  /* 0xbe2c7f3018157423 */ /* 0x000fe20000010008 */
[----:B----4-:R-:W-:-:S03]  /*c9530*/  IADD3 R26, R26, -R22, RZ ;  /* 0x800000161a1a7210 */ /* 0x010fc60007ffe0ff */
[----:B------:R-:W-:Y:S02]  /*c9540*/  FFMA.FTZ R21, R24, R21, 0.1716887056827545166 ;  /* 0x3e2fcf2a18157423 */ /* 0x000fe40000010015 */
[----:B------:R-:W-:Y:S02]  /*c9550*/  FADD R26, R26, -1 ;  /* 0xbf8000001a1a7421 */ /* 0x000fe40000000000 */
[----:B------:R-:W-:Y:S02]  /*c9560*/  IMAD.IADD R22, R29, 0x1, -R28 ;  /* 0x000000011d167824 */ /* 0x000fe400078e0a1c */
[----:B------:R-:W-:Y:S02]  /*c9570*/  FFMA.FTZ R29, R26, R8, -0.16845393180847167969 ;  /* 0xbe2c7f301a1d7423 */ /* 0x000fe40000010008 */
[----:B------:R-:W-:Y:S02]  /*c9580*/  FFMA.FTZ R21, R24, R21, -0.17900948226451873779 ;  /* 0xbe374e4318157423 */ /* 0x000fe40000010015 */
[----:B------:R-:W-:-:S02]  /*c9590*/  FFMA.FTZ R29, R26, R29, 0.1716887056827545166 ;  /* 0x3e2fcf2a1a1d7423 */ /* 0x000fc4000001001d */
[----:B------:R-:W-:Y:S02]  /*c95a0*/  FFMA.FTZ R21, R24, R21, 0.20512372255325317383 ;  /* 0x3e520bf418157423 */ /* 0x000fe40000010015 */
[----:B------:R-:W-:Y:S02]  /*c95b0*/  FFMA.FTZ R29, R26, R29, -0.17900948226451873779 ;  /* 0xbe374e431a1d7423 */ /* 0x000fe4000001001d */
[----:B------:R-:W-:Y:S02]  /*c95c0*/  FFMA.FTZ R21, R24, R21, -0.24046532809734344482 ;  /* 0xbe763c8b18157423 */ /* 0x000fe40000010015 */
[----:B------:R-:W-:Y:S02]  /*c95d0*/  FFMA.FTZ R29, R26, R29, 0.20512372255325317383 ;  /* 0x3e520bf41a1d7423 */ /* 0x000fe4000001001d */
[----:B------:R-:W-:Y:S02]  /*c95e0*/  FFMA.FTZ R21, R24, R21, 0.28857114911079406738 ;  /* 0x3e93bf9918157423 */ /* 0x000fe40000010015 */
[----:B------:R-:W-:-:S02]  /*c95f0*/  FFMA.FTZ R29, R26, R29, -0.24046532809734344482 ;  /* 0xbe763c8b1a1d7423 */ /* 0x000fc4000001001d */
[----:B------:R-:W-:Y:S02]  /*c9600*/  FFMA.FTZ R21, R24, R21, -0.36067417263984680176 ;  /* 0xbeb8aa4918157423 */ /* 0x000fe40000010015 */
[----:B------:R-:W-:Y:S02]  /*c9610*/  FFMA.FTZ R29, R26, R29, 0.28857114911079406738 ;  /* 0x3e93bf991a1d7423 */ /* 0x000fe4000001001d */
[----:B------:R-:W-:Y:S02]  /*c9620*/  FFMA.FTZ R21, R24, R21, 0.48089820146560668945 ;  /* 0x3ef6384a18157423 */ /* 0x000fe40000010015 */
[----:B------:R-:W-:Y:S02]  /*c9630*/  FFMA.FTZ R29, R26, R29, -0.36067417263984680176 ;  /* 0xbeb8aa491a1d7423 */ /* 0x000fe4000001001d */
[----:B------:R-:W-:Y:S02]  /*c9640*/  FFMA.FTZ R21, R24, R21, -0.72134751081466674805 ;  /* 0xbf38aa3b18157423 */ /* 0x000fe40000010015 */
[----:B------:R-:W-:-:S02]  /*c9650*/  FFMA.FTZ R29, R26, R29, 0.48089820146560668945 ;  /* 0x3ef6384a1a1d7423 */ /* 0x000fc4000001001d */
[----:B------:R-:W-:Y:S02]  /*c9660*/  FMUL R21, R24, R21 ;  /* 0x0000001518157220 */ /* 0x000fe40000400000 */
[----:B------:R-:W-:Y:S02]  /*c9670*/  FFMA.FTZ R29, R26, R29, -0.72134751081466674805 ;  /* 0xbf38aa3b1a1d7423 */ /* 0x000fe4000001001d */
[----:B------:R-:W-:Y:S02]  /*c9680*/  FMUL R21, R24, R21 ;  /* 0x0000001518157220 */ /* 0x000fe40000400000 */
[----:B------:R-:W-:Y:S02]  /*c9690*/  FMUL R29, R26, R29 ;  /* 0x0000001d1a1d7220 */ /* 0x000fe40000400000 */
[----:B------:R-:W-:Y:S01]  /*c96a0*/  FFMA.FTZ R24, R24, 1.4426950216293334961, R21 ;  /* 0x3fb8aa3b18187823 */ /* 0x000fe20000010015 */
[----:B------:R-:W-:Y:S01]  /*c96b0*/  STL [R1+0x10], R23 ;  /* 0x0000101701007387 */ /* 0x000fe20000100800 */
[----:B------:R-:W-:-:S03]  /*c96c0*/  FMUL R29, R26, R29 ;  /* 0x0000001d1a1d7220 */ /* 0x000fc60000400000 */
[----:B------:R-:W3:Y:S01]  /*c96d0*/  LDL R27, [R1+0xb8] ;  /* 0x0000b800011b7983 */ /* 0x000ee20000100800 */
[----:B------:R-:W-:-:S03]  /*c96e0*/  FFMA.FTZ R29, R26, 1.4426950216293334961, R29 ;  /* 0x3fb8aa3b1a1d7823 */ /* 0x000fc6000001001d */
[----:B------:R-:W4:Y:S04]  /*c96f0*/  LDL R21, [R1+0xcc] ;  /* 0x0000cc0001157983 */ /* 0x000f280000100800 */
[----:B------:R0:W-:Y:S04]  /*c9700*/  STL [R1+0xc], R24 ;  /* 0x00000c1801007387 */ /* 0x0001e80000100800 */
[----:B0-----:R-:W2:Y:S04]  /*c9710*/  LDL R24, [R1+0xc0] ;  /* 0x0000c00001187983 */ /* 0x001ea80000100800 */
[----:B------:R-:W4:Y:S01]  /*c9720*/  LDL.LU R26, [R1+0x10c] ;  /* 0x00010c00011a7983 */ /* 0x000f220000300800 */
[----:B------:R-:W-:-:S04]  /*c9730*/  FADD R25, R25, -1 ;  /* 0xbf80000019197421 */ /* 0x000fc80000000000 */
[----:B------:R-:W-:-:S04]  /*c9740*/  FFMA.FTZ R28, R25, R8, -0.16845393180847167969 ;  /* 0xbe2c7f30191c7423 */ /* 0x000fc80000010008 */
[----:B------:R-:W-:-:S04]  /*c9750*/  FFMA.FTZ R28, R25, R28, 0.1716887056827545166 ;  /* 0x3e2fcf2a191c7423 */ /* 0x000fc8000001001c */
[----:B------:R-:W-:-:S04]  /*c9760*/  FFMA.FTZ R28, R25, R28, -0.17900948226451873779 ;  /* 0xbe374e43191c7423 */ /* 0x000fc8000001001c */
[----:B------:R-:W-:-:S04]  /*c9770*/  FFMA.FTZ R28, R25, R28, 0.20512372255325317383 ;  /* 0x3e520bf4191c7423 */ /* 0x000fc8000001001c */
[C---:B------:R-:W-:Y:S02]  /*c9780*/  FFMA.FTZ R28, R25.reuse, R28, -0.24046532809734344482 ;  /* 0xbe763c8b191c7423 */ /* 0x040fe4000001001c */
[----:B------:R-:W-:Y:S02]  /*c9790*/  FADD R22, R22, -1 ;  /* 0xbf80000016167421 */ /* 0x000fe40000000000 */
[C---:B------:R-:W-:Y:S02]  /*c97a0*/  FFMA.FTZ R28, R25.reuse, R28, 0.28857114911079406738 ;  /* 0x3e93bf99191c7423 */ /* 0x040fe4000001001c */
[C---:B------:R-:W-:Y:S02]  /*c97b0*/  FFMA.FTZ R23, R22.reuse, R8, -0.16845393180847167969 ;  /* 0xbe2c7f3016177423 */ /* 0x040fe40000010008 */
[----:B------:R-:W-:Y:S02]  /*c97c0*/  FFMA.FTZ R28, R25, R28, -0.36067417263984680176 ;  /* 0xbeb8aa49191c7423 */ /* 0x000fe4000001001c */
[----:B------:R-:W-:-:S02]  /*c97d0*/  FFMA.FTZ R23, R22, R23, 0.1716887056827545166 ;  /* 0x3e2fcf2a16177423 */ /* 0x000fc40000010017 */
[C---:B------:R-:W-:Y:S02]  /*c97e0*/  FFMA.FTZ R28, R25.reuse, R28, 0.48089820146560668945 ;  /* 0x3ef6384a191c7423 */ /* 0x040fe4000001001c */
[C---:B------:R-:W-:Y:S02]  /*c97f0*/  FFMA.FTZ R23, R22.reuse, R23, -0.17900948226451873779 ;  /* 0xbe374e4316177423 */ /* 0x040fe40000010017 */
[C---:B------:R-:W-:Y:S02]  /*c9800*/  FFMA.FTZ R28, R25.reuse, R28, -0.72134751081466674805 ;  /* 0xbf38aa3b191c7423 */ /* 0x040fe4000001001c */
[C---:B------:R-:W-:Y:S02]  /*c9810*/  FFMA.FTZ R23, R22.reuse, R23, 0.20512372255325317383 ;  /* 0x3e520bf416177423 */ /* 0x040fe40000010017 */
[----:B------:R-:W-:Y:S02]  /*c9820*/  FMUL R28, R25, R28 ;  /* 0x0000001c191c7220 */ /* 0x000fe40000400000 */
[----:B------:R-:W-:-:S02]  /*c9830*/  FFMA.FTZ R23, R22, R23, -0.24046532809734344482 ;  /* 0xbe763c8b16177423 */ /* 0x000fc40000010017 */
[C---:B------:R-:W-:Y:S01]  /*c9840*/  FMUL R28, R25.reuse, R28 ;  /* 0x0000001c191c7220 */ /* 0x040fe20000400000 */
[----:B------:R0:W-:Y:S01]  /*c9850*/  STL [R1+0x8], R29 ;  /* 0x0000081d01007387 */ /* 0x0001e20000100800 */
[C---:B------:R-:W-:Y:S02]  /*c9860*/  FFMA.FTZ R23, R22.reuse, R23, 0.28857114911079406738 ;  /* 0x3e93bf9916177423 */ /* 0x040fe40000010017 */
[----:B------:R-:W-:Y:S01]  /*c9870*/  FFMA.FTZ R28, R25, 1.4426950216293334961, R28 ;  /* 0x3fb8aa3b191c7823 */ /* 0x000fe2000001001c */
[----:B0-----:R-:W3:Y:S04]  /*c9880*/  LDL.LU R29, [R1+0x100] ;  /* 0x00010000011d7983 */ /* 0x001ee80000300800 */
[----:B------:R-:W2:Y:S04]  /*c9890*/  LDL R25, [R1+0xbc] ;  /* 0x0000bc0001197983 */ /* 0x000ea80000100800 */
[----:B------:R0:W-:Y:S04]  /*c98a0*/  STL [R1+0x5f0], R28 ;  /* 0x0005f01c01007387 */ /* 0x0001e80000100800 */
[----:B0-----:R-:W2:Y:S01]  /*c98b0*/  LDL.LU R28, [R1+0x104] ;  /* 0x00010400011c7983 */ /* 0x001ea20000300800 */
[----:B----4-:R-:W-:Y:S01]  /*c98c0*/  IADD3 R21, R21, -R26, RZ ;  /* 0x8000001a15157210 */ /* 0x010fe20007ffe0ff */
[----:B------:R-:W-:-:S02]  /*c98d0*/  FFMA.FTZ R26, R22, R23, -0.36067417263984680176 ;  /* 0xbeb8aa49161a7423 */ /* 0x000fc40000010017 */
[----:B------:R-:W4:Y:S02]  /*c98e0*/  LDL.LU R23, [R1+0x108] ;  /* 0x0001080001177983 */ /* 0x000f240000300800 */
[----:B------:R-:W-:Y:S02]  /*c98f0*/  FADD R21, R21, -1 ;  /* 0xbf80000015157421 */ /* 0x000fe40000000000 */
[----:B------:R-:W-:-:S04]  /*c9900*/  FFMA.FTZ R26, R22, R26, 0.48089820146560668945 ;  /* 0x3ef6384a161a7423 */ /* 0x000fc8000001001a */
[----:B------:R-:W-:-:S04]  /*c9910*/  FFMA.FTZ R26, R22, R26, -0.72134751081466674805 ;  /* 0xbf38aa3b161a7423 */ /* 0x000fc8000001001a */
[----:B------:R-:W-:-:S04]  /*c9920*/  FMUL R26, R22, R26 ;  /* 0x0000001a161a7220 */ /* 0x000fc80000400000 */
[----:B------:R-:W-:-:S04]  /*c9930*/  FMUL R26, R22, R26 ;  /* 0x0000001a161a7220 */ /* 0x000fc80000400000 */
[----:B------:R-:W-:Y:S01]  /*c9940*/  FFMA.FTZ R22, R22, 1.4426950216293334961, R26 ;  /* 0x3fb8aa3b16167823 */ /* 0x000fe2000001001a */
[----:B------:R0:W-:Y:S01]  /*c9950*/  STL [R1+0x3978], R13 ;  /* 0x0039780d01007387 */ /* 0x0001e20000100800 */
[----:B--2---:R-:W-:-:S04]  /*c9960*/  IMAD.IADD R24, R24, 0x1, -R28 ;  /* 0x0000000118187824 */ /* 0x004fc800078e0a1c */
[----:B------:R-:W-:Y:S01]  /*c9970*/  FADD R24, R24, -1 ;  /* 0xbf80000018187421 */ /* 0x000fe20000000000 */
[----:B------:R-:W-:Y:S04]  /*c9980*/  STL [R1], R22 ;  /* 0x0000001601007387 */ /* 0x000fe80000100800 */
[----:B0-----:R-:W2:Y:S04]  /*c9990*/  LDL.LU R13, [R1+0x11c] ;  /* 0x00011c00010d7983 */ /* 0x001ea80000300800 */
[----:B------:R-:W2:Y:S01]  /*c99a0*/  LDL R26, [R1+0x84] ;  /* 0x00008400011a7983 */ /* 0x000ea20000100800 */
[----:B----4-:R-:W-:-:S02]  /*c99b0*/  IADD3 R25, R25, -R23, RZ ;  /* 0x8000001719197210 */ /* 0x010fc40007ffe0ff */
[----:B---3--:R-:W-:Y:S01]  /*c99c0*/  IADD3 R23, R27, -R29, RZ ;  /* 0x8000001d1b177210 */ /* 0x008fe20007ffe0ff */
[-C--:B------:R-:W-:Y:S02]  /*c99d0*/  FFMA.FTZ R27, R21, R8.reuse, -0.16845393180847167969 ;  /* 0xbe2c7f30151b7423 */ /* 0x080fe40000010008 */
[----:B------:R-:W-:Y:S02]  /*c99e0*/  FADD R25, R25, -1 ;  /* 0xbf80000019197421 */ /* 0x000fe40000000000 */
[----:B------:R-:W-:Y:S02]  /*c99f0*/  FFMA.FTZ R27, R21, R27, 0.1716887056827545166 ;  /* 0x3e2fcf2a151b7423 */ /* 0x000fe4000001001b */
[CC--:B------:R-:W-:Y:S02]  /*c9a00*/  FFMA.FTZ R28, R25.reuse, R8.reuse, -0.16845393180847167969 ;  /* 0xbe2c7f30191c7423 */ /* 0x0c0fe40000010008 */
[----:B------:R-:W-:Y:S02]  /*c9a10*/  FFMA.FTZ R29, R24, R8, -0.16845393180847167969 ;  /* 0xbe2c7f30181d7423 */ /* 0x000fe40000010008 */
[----:B------:R-:W-:-:S02]  /*c9a20*/  FFMA.FTZ R28, R25, R28, 0.1716887056827545166 ;  /* 0x3e2fcf2a191c7423 */ /* 0x000fc4000001001c */
[----:B------:R-:W-:Y:S02]  /*c9a30*/  FFMA.FTZ R27, R21, R27, -0.17900948226451873779 ;  /* 0xbe374e43151b7423 */ /* 0x000fe4000001001b */
[----:B------:R-:W-:Y:S02]  /*c9a40*/  FFMA.FTZ R28, R25, R28, -0.17900948226451873779 ;  /* 0xbe374e43191c7423 */ /* 0x000fe4000001001c */
[C---:B------:R-:W-:Y:S02]  /*c9a50*/  FFMA.FTZ R29, R24.reuse, R29, 0.1716887056827545166 ;  /* 0x3e2fcf2a181d7423 */ /* 0x040fe4000001001d */
[----:B------:R-:W-:Y:S02]  /*c9a60*/  FFMA.FTZ R27, R21, R27, 0.20512372255325317383 ;  /* 0x3e520bf4151b7423 */ /* 0x000fe4000001001b */
[----:B------:R-:W-:Y:S02]  /*c9a70*/  FFMA.FTZ R28, R25, R28, 0.20512372255325317383 ;  /* 0x3e520bf4191c7423 */ /* 0x000fe4000001001c */
[----:B------:R-:W-:-:S02]  /*c9a80*/  FFMA.FTZ R29, R24, R29, -0.17900948226451873779 ;  /* 0xbe374e43181d7423 */ /* 0x000fc4000001001d */
[----:B------:R-:W-:Y:S02]  /*c9a90*/  FFMA.FTZ R27, R21, R27, -0.24046532809734344482 ;  /* 0xbe763c8b151b7423 */ /* 0x000fe4000001001b */
[----:B------:R-:W-:Y:S02]  /*c9aa0*/  FFMA.FTZ R28, R25, R28, -0.24046532809734344482 ;  /* 0xbe763c8b191c7423 */ /* 0x000fe4000001001c */
[C---:B------:R-:W-:Y:S02]  /*c9ab0*/  FFMA.FTZ R29, R24.reuse, R29, 0.20512372255325317383 ;  /* 0x3e520bf4181d7423 */ /* 0x040fe4000001001d */
[----:B------:R-:W-:Y:S02]  /*c9ac0*/  FFMA.FTZ R27, R21, R27, 0.28857114911079406738 ;  /* 0x3e93bf99151b7423 */ /* 0x000fe4000001001b */
[----:B------:R-:W-:Y:S02]  /*c9ad0*/  FFMA.FTZ R28, R25, R28, 0.28857114911079406738 ;  /* 0x3e93bf99191c7423 */ /* 0x000fe4000001001c */
[----:B------:R-:W-:-:S02]  /*c9ae0*/  FFMA.FTZ R29, R24, R29, -0.24046532809734344482 ;  /* 0xbe763c8b181d7423 */ /* 0x000fc4000001001d */
[----:B------:R-:W-:Y:S02]  /*c9af0*/  FFMA.FTZ R27, R21, R27, -0.36067417263984680176 ;  /* 0xbeb8aa49151b7423 */ /* 0x000fe4000001001b */
[----:B------:R-:W-:Y:S02]  /*c9b00*/  FFMA.FTZ R28, R25, R28, -0.36067417263984680176 ;  /* 0xbeb8aa49191c7423 */ /* 0x000fe4000001001c */
[C---:B------:R-:W-:Y:S02]  /*c9b10*/  FFMA.FTZ R29, R24.reuse, R29, 0.28857114911079406738 ;  /* 0x3e93bf99181d7423 */ /* 0x040fe4000001001d */
[----:B------:R-:W-:Y:S02]  /*c9b20*/  FFMA.FTZ R27, R21, R27, 0.48089820146560668945 ;  /* 0x3ef6384a151b7423 */ /* 0x000fe4000001001b */
[----:B------:R-:W-:Y:S02]  /*c9b30*/  FFMA.FTZ R28, R25, R28, 0.48089820146560668945 ;  /* 0x3ef6384a191c7423 */ /* 0x000fe4000001001c */
[----:B------:R-:W-:-:S02]  /*c9b40*/  FFMA.FTZ R29, R24, R29, -0.36067417263984680176 ;  /* 0xbeb8aa49181d7423 */ /* 0x000fc4000001001d */
[----:B------:R-:W-:Y:S02]  /*c9b50*/  FFMA.FTZ R27, R21, R27, -0.72134751081466674805 ;  /* 0xbf38aa3b151b7423 */ /* 0x000fe4000001001b */
[----:B------:R-:W-:Y:S02]  /*c9b60*/  FFMA.FTZ R28, R25, R28, -0.72134751081466674805 ;  /* 0xbf38aa3b191c7423 */ /* 0x000fe4000001001c */
[C---:B------:R-:W-:Y:S02]  /*c9b70*/  FFMA.FTZ R29, R24.reuse, R29, 0.48089820146560668945 ;  /* 0x3ef6384a181d7423 */ /* 0x040fe4000001001d */
[----:B------:R-:W-:Y:S02]  /*c9b80*/  FMUL R27, R21, R27 ;  /* 0x0000001b151b7220 */ /* 0x000fe40000400000 */
[----:B------:R-:W-:Y:S02]  /*c9b90*/  FMUL R28, R25, R28 ;  /* 0x0000001c191c7220 */ /* 0x000fe40000400000 */
[----:B------:R-:W-:-:S02]  /*c9ba0*/  FFMA.FTZ R29, R24, R29, -0.72134751081466674805 ;  /* 0xbf38aa3b181d7423 */ /* 0x000fc4000001001d */
[----:B------:R-:W-:Y:S02]  /*c9bb0*/  FMUL R27, R21, R27 ;  /* 0x0000001b151b7220 */ /* 0x000fe40000400000 */
[----:B------:R-:W-:Y:S02]  /*c9bc0*/  FMUL R28, R25, R28 ;  /* 0x0000001c191c7220 */ /* 0x000fe40000400000 */
[C---:B------:R-:W-:Y:S02]  /*c9bd0*/  FMUL R29, R24.reuse, R29 ;  /* 0x0000001d181d7220 */ /* 0x040fe40000400000 */
[----:B------:R-:W-:Y:S02]  /*c9be0*/  FFMA.FTZ R27, R21, 1.4426950216293334961, R27 ;  /* 0x3fb8aa3b151b7823 */ /* 0x000fe4000001001b */
[----:B------:R-:W-:Y:S01]  /*c9bf0*/  FFMA.FTZ R28, R25, 1.4426950216293334961, R28 ;  /* 0x3fb8aa3b191c7823 */ /* 0x000fe2000001001c */
[----:B------:R-:W2:Y:S01]  /*c9c00*/  LDL R21, [R1+0xb4] ;  /* 0x0000b40001157983 */ /* 0x000ea20000100800 */
[----:B------:R-:W-:-:S03]  /*c9c10*/  FMUL R29, R24, R29 ;  /* 0x0000001d181d7220 */ /* 0x000fc60000400000 */
[----:B------:R0:W-:Y:S01]  /*c9c20*/  STL [R1+0x5ec], R27 ;  /* 0x0005ec1b01007387 */ /* 0x0001e20000100800 */
[----:B------:R-:W-:-:S03]  /*c9c30*/  FFMA.FTZ R29, R24, 1.4426950216293334961, R29 ;  /* 0x3fb8aa3b181d7823 */ /* 0x000fc6000001001d */
[----:B------:R-:W3:Y:S04]  /*c9c40*/  LDL R25, [R1+0xb0] ;  /* 0x0000b00001197983 */ /* 0x000ee80000100800 */
[----:B0-----:R-:W4:Y:S04]  /*c9c50*/  LDL R27, [R1+0xac] ;  /* 0x0000ac00011b7983 */ /* 0x001f280000100800 */
[----:B------:R0:W-:Y:S04]  /*c9c60*/  STL [R1+0x5e8], R28 ;  /* 0x0005e81c01007387 */ /* 0x0001e80000100800 */
[----:B0-----:R-:W3:Y:S04]  /*c9c70*/  LDL.LU R28, [R1+0x110] ;  /* 0x00011000011c7983 */ /* 0x001ee80000300800 */
[----:B------:R-:W3:Y:S04]  /*c9c80*/  LDL.LU R24, [R1+0x118] ;  /* 0x0001180001187983 */ /* 0x000ee80000300800 */
[----:B------:R0:W-:Y:S04]  /*c9c90*/  STL [R1+0x5e4], R29 ;  /* 0x0005e41d01007387 */ /* 0x0001e80000100800 */
[----:B0-----:R-:W4:Y:S01]  /*c9ca0*/  LDL.LU R29, [R1+0x114] ;  /* 0x00011400011d7983 */ /* 0x001f220000300800 */
[----:B------:R-:W-:-:S04]  /*c9cb0*/  FADD R23, R23, -1 ;  /* 0xbf80000017177421 */ /* 0x000fc80000000000 */
[----:B------:R-:W-:-:S04]  /*c9cc0*/  FFMA.FTZ R22, R23, R8, -0.16845393180847167969 ;  /* 0xbe2c7f3017167423 */ /* 0x000fc80000010008 */
[----:B------:R-:W-:-:S04]  /*c9cd0*/  FFMA.FTZ R22, R23, R22, 0.1716887056827545166 ;  /* 0x3e2fcf2a17167423 */ /* 0x000fc80000010016 */
[----:B------:R-:W-:-:S04]  /*c9ce0*/  FFMA.FTZ R22, R23, R22, -0.17900948226451873779 ;  /* 0xbe374e4317167423 */ /* 0x000fc80000010016 */
[----:B------:R-:W-:-:S04]  /*c9cf0*/  FFMA.FTZ R22, R23, R22, 0.20512372255325317383 ;  /* 0x3e520bf417167423 */ /* 0x000fc80000010016 */
[----:B------:R-:W-:-:S04]  /*c9d00*/  FFMA.FTZ R22, R23, R22, -0.24046532809734344482 ;  /* 0xbe763c8b17167423 */ /* 0x000fc80000010016 */
[----:B------:R-:W-:-:S04]  /*c9d10*/  FFMA.FTZ R22, R23, R22, 0.28857114911079406738 ;  /* 0x3e93bf9917167423 */ /* 0x000fc80000010016 */
[----:B------:R-:W-:-:S04]  /*c9d20*/  FFMA.FTZ R22, R23, R22, -0.36067417263984680176 ;  /* 0xbeb8aa4917167423 */ /* 0x000fc80000010016 */
[----:B------:R-:W-:Y:S01]  /*c9d30*/  FFMA.FTZ R22, R23, R22, 0.48089820146560668945 ;  /* 0x3ef6384a17167423 */ /* 0x000fe20000010016 */
[----:B--2---:R-:W-:Y:S02]  /*c9d40*/  IADD3 R21, R21, -R13, RZ ;  /* 0x8000000d15157210 */ /* 0x004fe40007ffe0ff */
[----:B------:R-:W2:Y:S03]  /*c9d50*/  LDL.LU R13, [R1+0x3978] ;  /* 0x00397800010d7983 */ /* 0x000ea60000300800 */
[----:B------:R-:W-:Y:S02]  /*c9d60*/  FADD R21, R21, -1 ;  /* 0xbf80000015157421 */ /* 0x000fe40000000000 */
[----:B---3--:R-:W-:-:S04]  /*c9d70*/  IMAD.IADD R25, R25, 0x1, -R24 ;  /* 0x0000000119197824 */ /* 0x008fc800078e0a18 */
[----:B------:R-:W-:Y:S01]  /*c9d80*/  FADD R25, R25, -1 ;  /* 0xbf80000019197421 */ /* 0x000fe20000000000 */
[----:B----4-:R-:W-:Y:S01]  /*c9d90*/  IADD3 R24, R27, -R29, RZ ;  /* 0x8000001d1b187210 */ /* 0x010fe20007ffe0ff */
[----:B------:R-:W-:Y:S02]  /*c9da0*/  FFMA.FTZ R29, R21, R8, -0.16845393180847167969 ;  /* 0xbe2c7f30151d7423 */ /* 0x000fe40000010008 */
[----:B------:R-:W-:Y:S01]  /*c9db0*/  FFMA.FTZ R27, R23, R22, -0.72134751081466674805 ;  /* 0xbf38aa3b171b7423 */ /* 0x000fe20000010016 */
[----:B------:R-:W-:Y:S01]  /*c9dc0*/  IADD3 R22, R26, -R28, RZ ;  /* 0x8000001c1a167210 */ /* 0x000fe20007ffe0ff */
[----:B------:R-:W-:Y:S02]  /*c9dd0*/  FFMA.FTZ R26, R25, R8, -0.16845393180847167969 ;  /* 0xbe2c7f30191a7423 */ /* 0x000fe40000010008 */
[----:B------:R-:W-:Y:S02]  /*c9de0*/  FADD R24, R24, -1 ;  /* 0xbf80000018187421 */ /* 0x000fe40000000000 */
[----:B------:R-:W-:-:S02]  /*c9df0*/  FFMA.FTZ R29, R21, R29, 0.1716887056827545166 ;  /* 0x3e2fcf2a151d7423 */ /* 0x000fc4000001001d */
[----:B------:R-:W-:Y:S02]  /*c9e00*/  FFMA.FTZ R26, R25, R26, 0.1716887056827545166 ;  /* 0x3e2fcf2a191a7423 */ /* 0x000fe4000001001a */
[C---:B------:R-:W-:Y:S02]  /*c9e10*/  FFMA.FTZ R28, R24.reuse, R8, -0.16845393180847167969 ;  /* 0xbe2c7f30181c7423 */ /* 0x040fe40000010008 */
[----:B------:R-:W-:Y:S02]  /*c9e20*/  FFMA.FTZ R29, R21, R29, -0.17900948226451873779 ;  /* 0xbe374e43151d7423 */ /* 0x000fe4000001001d */
[----:B------:R-:W-:Y:S02]  /*c9e30*/  FFMA.FTZ R26, R25, R26, -0.17900948226451873779 ;  /* 0xbe374e43191a7423 */ /* 0x000fe4000001001a */
[----:B------:R-:W-:Y:S02]  /*c9e40*/  FFMA.FTZ R28, R24, R28, 0.1716887056827545166 ;  /* 0x3e2fcf2a181c7423 */ /* 0x000fe4000001001c */
[----:B------:R-:W-:-:S02]  /*c9e50*/  FFMA.FTZ R29, R21, R29, 0.20512372255325317383 ;  /* 0x3e520bf4151d7423 */ /* 0x000fc4000001001d */
[----:B------:R-:W-:Y:S02]  /*c9e60*/  FFMA.FTZ R26, R25, R26, 0.20512372255325317383 ;  /* 0x3e520bf4191a7423 */ /* 0x000fe4000001001a */
[C---:B------:R-:W-:Y:S02]  /*c9e70*/  FFMA.FTZ R28, R24.reuse, R28, -0.17900948226451873779 ;  /* 0xbe374e43181c7423 */ /* 0x040fe4000001001c */
[----:B------:R-:W-:Y:S02]  /*c9e80*/  FFMA.FTZ R29, R21, R29, -0.24046532809734344482 ;  /* 0xbe763c8b151d7423 */ /* 0x000fe4000001001d */
[----:B------:R-:W-:Y:S02]  /*c9e90*/  FFMA.FTZ R26, R25, R26, -0.24046532809734344482 ;  /* 0xbe763c8b191a7423 */ /* 0x000fe4000001001a */
[----:B------:R-:W-:Y:S02]  /*c9ea0*/  FFMA.FTZ R28, R24, R28, 0.20512372255325317383 ;  /* 0x3e520bf4181c7423 */ /* 0x000fe4000001001c */
[----:B------:R-:W-:-:S02]  /*c9eb0*/  FFMA.FTZ R29, R21, R29, 0.28857114911079406738 ;  /* 0x3e93bf99151d7423 */ /* 0x000fc4000001001d */
[----:B------:R-:W-:Y:S02]  /*c9ec0*/  FFMA.FTZ R26, R25, R26, 0.28857114911079406738 ;  /* 0x3e93bf99191a7423 */ /* 0x000fe4000001001a */
[C---:B------:R-:W-:Y:S02]  /*c9ed0*/  FFMA.FTZ R28, R24.reuse, R28, -0.24046532809734344482 ;  /* 0xbe763c8b181c7423 */ /* 0x040fe4000001001c */
[----:B------:R-:W-:Y:S02]  /*c9ee0*/  FFMA.FTZ R29, R21, R29, -0.36067417263984680176 ;  /* 0xbeb8aa49151d7423 */ /* 0x000fe4000001001d */
[----:B------:R-:W-:Y:S02]  /*c9ef0*/  FFMA.FTZ R26, R25, R26, -0.36067417263984680176 ;  /* 0xbeb8aa49191a7423 */ /* 0x000fe4000001001a */
[----:B------:R-:W-:Y:S02]  /*c9f00*/  FFMA.FTZ R28, R24, R28, 0.28857114911079406738 ;  /* 0x3e93bf99181c7423 */ /* 0x000fe4000001001c */
[----:B------:R-:W-:-:S02]  /*c9f10*/  FFMA.FTZ R29, R21, R29, 0.48089820146560668945 ;  /* 0x3ef6384a151d7423 */ /* 0x000fc4000001001d */
[----:B------:R-:W-:Y:S02]  /*c9f20*/  FFMA.FTZ R26, R25, R26, 0.48089820146560668945 ;  /* 0x3ef6384a191a7423 */ /* 0x000fe4000001001a */
[C---:B------:R-:W-:Y:S02]  /*c9f30*/  FFMA.FTZ R28, R24.reuse, R28, -0.36067417263984680176 ;  /* 0xbeb8aa49181c7423 */ /* 0x040fe4000001001c */
[----:B------:R-:W-:Y:S02]  /*c9f40*/  FFMA.FTZ R29, R21, R29, -0.72134751081466674805 ;  /* 0xbf38aa3b151d7423 */ /* 0x000fe4000001001d */
[----:B------:R-:W-:Y:S02]  /*c9f50*/  FMUL R27, R23, R27 ;  /* 0x0000001b171b7220 */ /* 0x000fe40000400000 */
[----:B------:R-:W-:Y:S02]  /*c9f60*/  FFMA.FTZ R26, R25, R26, -0.72134751081466674805 ;  /* 0xbf38aa3b191a7423 */ /* 0x000fe4000001001a */
[----:B------:R-:W-:-:S02]  /*c9f70*/  FFMA.FTZ R28, R24, R28, 0.48089820146560668945 ;  /* 0x3ef6384a181c7423 */ /* 0x000fc4000001001c */
[----:B------:R-:W-:Y:S02]  /*c9f80*/  FMUL R29, R21, R29 ;  /* 0x0000001d151d7220 */ /* 0x000fe40000400000 */
[----:B------:R-:W-:Y:S02]  /*c9f90*/  FMUL R27, R23, R27 ;  /* 0x0000001b171b7220 */ /* 0x000fe40000400000 */
[----:B------:R-:W-:Y:S02]  /*c9fa0*/  FMUL R26, R25, R26 ;  /* 0x0000001a191a7220 */ /* 0x000fe40000400000 */
[----:B------:R-:W-:Y:S02]  /*c9fb0*/  FFMA.FTZ R28, R24, R28, -0.72134751081466674805 ;  /* 0xbf38aa3b181c7423 */ /* 0x000fe4000001001c */
[----:B------:R-:W-:Y:S02]  /*c9fc0*/  FMUL R29, R21, R29 ;  /* 0x0000001d151d7220 */ /* 0x000fe40000400000 */
[----:B------:R-:W-:-:S02]  /*c9fd0*/  FFMA.FTZ R23, R23, 1.4426950216293334961, R27 ;  /* 0x3fb8aa3b17177823 */ /* 0x000fc4000001001b */
[----:B------:R-:W-:Y:S01]  /*c9fe0*/  FMUL R26, R25, R26 ;  /* 0x0000001a191a7220 */ /* 0x000fe20000400000 */
[----:B------:R0:W-:Y:S01]  /*c9ff0*/  STL [R1+0x3974], R3 ;  /* 0x0039740301007387 */ /* 0x0001e20000100800 */
[C---:B------:R-:W-:Y:S02]  /*ca000*/  FMUL R28, R24.reuse, R28 ;  /* 0x0000001c181c7220 */ /* 0x040fe40000400000 */
[----:B------:R-:W-:Y:S01]  /*ca010*/  FFMA.FTZ R29, R21, 1.4426950216293334961, R29 ;  /* 0x3fb8aa3b151d7823 */ /* 0x000fe2000001001d */
[----:B------:R1:W-:Y:S01]  /*ca020*/  STL [R1+0x10c], R23 ;  /* 0x00010c1701007387 */ /* 0x0003e20000100800 */
[----:B------:R-:W-:Y:S02]  /*ca030*/  FFMA.FTZ R26, R25, 1.4426950216293334961, R26 ;  /* 0x3fb8aa3b191a7823 */ /* 0x000fe4000001001a */
[----:B------:R-:W-:Y:S01]  /*ca040*/  FMUL R28, R24, R28 ;  /* 0x0000001c181c7220 */ /* 0x000fe20000400000 */
[----:B0-----:R-:W3:Y:S01]  /*ca050*/  LDL.LU R3, [R1+0x5c8] ;  /* 0x0005c80001037983 */ /* 0x001ee20000300800 */
[----:B------:R-:W-:-:S03]  /*ca060*/  FADD R22, R22, -1 ;  /* 0xbf80000016167421 */ /* 0x000fc60000000000 */
[----:B------:R-:W4:Y:S04]  /*ca070*/  LDL R27, [R1+0x68] ;  /* 0x00006800011b7983 */ /* 0x000f280000100800 */
[----:B------:R-:W2:Y:S01]  /*ca080*/  LDL R21, [R1+0x70] ;  /* 0x0000700001157983 */ /* 0x000ea20000100800 */
[----:B------:R-:W-:-:S03]  /*ca090*/  FFMA.FTZ R28, R24, 1.4426950216293334961, R28 ;  /* 0x3fb8aa3b181c7823 */ /* 0x000fc6000001001c */
[----:B------:R0:W-:Y:S01]  /*ca0a0*/  STL [R1+0x108], R29 ;  /* 0x0001081d01007387 */ /* 0x0001e20000100800 */
[----:B-1----:R-:W-:-:S03]  /*ca0b0*/  FFMA.FTZ R23, R22, R8, -0.16845393180847167969 ;  /* 0xbe2c7f3016177423 */ /* 0x002fc60000010008 */
[----:B0-----:R-:W4:Y:S04]  /*ca0c0*/  LDL.LU R29, [R1+0x138] ;  /* 0x00013800011d7983 */ /* 0x001f280000300800 */
[----:B------:R-:W2:Y:S04]  /*ca0d0*/  LDL.LU R25, [R1+0x5c0] ;  /* 0x0005c00001197983 */ /* 0x000ea80000300800 */
[----:B------:R0:W-:Y:S04]  /*ca0e0*/  STL [R1+0x104], R26 ;  /* 0x0001041a01007387 */ /* 0x0001e80000100800 */
[----:B------:R-:W3:Y:S01]  /*ca0f0*/  LDL R24, [R1+0x74] ;  /* 0x0000740001187983 */ /* 0x000ee20000100800 */
[----:B------:R-:W-:-:S04]  /*ca100*/  FFMA.FTZ R23, R22, R23, 0.1716887056827545166 ;  /* 0x3e2fcf2a16177423 */ /* 0x000fc80000010017 */
[----:B------:R-:W-:-:S04]  /*ca110*/  FFMA.FTZ R23, R22, R23, -0.17900948226451873779 ;  /* 0xbe374e4316177423 */ /* 0x000fc80000010017 */
[----:B------:R-:W-:-:S04]  /*ca120*/  FFMA.FTZ R23, R22, R23, 0.20512372255325317383 ;  /* 0x3e520bf416177423 */ /* 0x000fc80000010017 */
[----:B------:R-:W-:-:S04]  /*ca130*/  FFMA.FTZ R23, R22, R23, -0.24046532809734344482 ;  /* 0xbe763c8b16177423 */ /* 0x000fc80000010017 */
[----:B------:R-:W-:-:S04]  /*ca140*/  FFMA.FTZ R23, R22, R23, 0.28857114911079406738 ;  /* 0x3e93bf9916177423 */ /* 0x000fc80000010017 */
[----:B------:R-:W-:-:S04]  /*ca150*/  FFMA.FTZ R23, R22, R23, -0.36067417263984680176 ;  /* 0xbeb8aa4916177423 */ /* 0x000fc80000010017 */
[----:B------:R-:W-:-:S04]  /*ca160*/  FFMA.FTZ R23, R22, R23, 0.48089820146560668945 ;  /* 0x3ef6384a16177423 */ /* 0x000fc80000010017 */
[C---:B0-----:R-:W-:Y:S02]  /*ca170*/  FFMA.FTZ R26, R22.reuse, R23, -0.72134751081466674805 ;  /* 0xbf38aa3b161a7423 */ /* 0x041fe40000010017 */
[----:B------:R-:W5:Y:S04]  /*ca180*/  LDL R23, [R1+0x6c] ;  /* 0x00006c0001177983 */ /* 0x000f680000100800 */
[----:B------:R0:W-:Y:S04]  /*ca190*/  STL [R1+0x100], R28 ;  /* 0x0001001c01007387 */ /* 0x0001e80000100800 */
[----:B0-----:R-:W5:Y:S01]  /*ca1a0*/  LDL.LU R28, [R1+0x5c4] ;  /* 0x0005c400011c7983 */ /* 0x001f620000300800 */
[----:B------:R-:W-:-:S04]  /*ca1b0*/  FMUL R26, R22, R26 ;  /* 0x0000001a161a7220 */ /* 0x000fc80000400000 */
[----:B------:R-:W-:-:S04]  /*ca1c0*/  FMUL R26, R22, R26 ;  /* 0x0000001a161a7220 */ /* 0x000fc80000400000 */
[----:B------:R-:W-:Y:S01]  /*ca1d0*/  FFMA.FTZ R22, R22, 1.4426950216293334961, R26 ;  /* 0x3fb8aa3b16167823 */ /* 0x000fe2000001001a */
[----:B--2---:R-:W-:Y:S01]  /*ca1e0*/  IADD3 R21, R21, -R25, RZ ;  /* 0x8000001915157210 */ /* 0x004fe20007ffe0ff */
[----:B----4-:R-:W-:Y:S02]  /*ca1f0*/  IMAD.IADD R25, R27, 0x1, -R29 ;  /* 0x000000011b197824 */ /* 0x010fe400078e0a1d */
[----:B---3--:R-:W-:Y:S02]  /*ca200*/  IMAD.IADD R24, R24, 0x1, -R3 ;  /* 0x0000000118187824 */ /* 0x008fe400078e0a03 */
[----:B------:R-:W2:Y:S02]  /*ca210*/  LDL.LU R3, [R1+0x3974] ;  /* 0x0039740001037983 */ /* 0x000ea40000300800 */
        /* <DEDUP_REMOVED lines=8> */
[----:B------:R-:W-:-:S04]  /*ca2a0*/  FFMA.FTZ R27, R24, R27, 0.48089820146560668945 ;  /* 0x3ef6384a181b7423 */ /* 0x000fc8000001001b */
[----:B------:R-:W-:Y:S01]  /*ca2b0*/  FFMA.FTZ R27, R24, R27, -0.72134751081466674805 ;  /* 0xbf38aa3b181b7423 */ /* 0x000fe2000001001b */
[----:B-----5:R-:W-:-:S03]  /*ca2c0*/  IADD3 R23, R23, -R28, RZ ;  /* 0x8000001c17177210 */ /* 0x020fc60007ffe0ff */
[C---:B------:R-:W-:Y:S02]  /*ca2d0*/  FMUL R27, R24.reuse, R27 ;  /* 0x0000001b181b7220 */ /* 0x040fe40000400000 */
[----:B------:R-:W-:Y:S01]  /*ca2e0*/  FADD R23, R23, -1 ;  /* 0xbf80000017177421 */ /* 0x000fe20000000000 */
[----:B------:R0:W-:Y:S01]  /*ca2f0*/  STL [R1+0x4c], R22 ;  /* 0x00004c1601007387 */ /* 0x0001e20000100800 */
[----:B------:R-:W-:Y:S02]  /*ca300*/  FADD R21, R21, -1 ;  /* 0xbf80000015157421 */ /* 0x000fe40000000000 */
[----:B------:R-:W-:Y:S02]  /*ca310*/  FFMA.FTZ R28, R23, R8, -0.16845393180847167969 ;  /* 0xbe2c7f30171c7423 */ /* 0x000fe40000010008 */
[----:B------:R-:W-:Y:S02]  /*ca320*/  FMUL R27, R24, R27 ;  /* 0x0000001b181b7220 */ /* 0x000fe40000400000 */
[----:B0-----:R-:W-:-:S02]  /*ca330*/  FADD R22, R25, -1 ;  /* 0xbf80000019167421 */ /* 0x001fc40000000000 */
[----:B------:R-:W-:Y:S02]  /*ca340*/  FFMA.FTZ R25, R23, R28, 0.1716887056827545166 ;  /* 0x3e2fcf2a17197423 */ /* 0x000fe4000001001c */
[CC--:B------:R-:W-:Y:S02]  /*ca350*/  FFMA.FTZ R26, R21.reuse, R8.reuse, -0.16845393180847167969 ;  /* 0xbe2c7f30151a7423 */ /* 0x0c0fe40000010008 */
[----:B------:R-:W-:Y:S01]  /*ca360*/  FFMA.FTZ R28, R22, R8, -0.16845393180847167969 ;  /* 0xbe2c7f30161c7423 */ /* 0x000fe20000010008 */
[----:B------:R-:W-:Y:S01]  /*ca370*/  MOV R8, R10 ;  /* 0x0000000a00087202 */ /* 0x000fe20000000f00 */
[----:B------:R-:W-:Y:S01]  /*ca380*/  FFMA.FTZ R29, R24, 1.4426950216293334961, R27 ;  /* 0x3fb8aa3b181d7823 */ /* 0x000fe2000001001b */
[----:B------:R-:W3:Y:S04]  /*ca390*/  LDL.LU R10, [R1+0x5d4] ;  /* 0x0005d400010a7983 */ /* 0x000ee80000300800 */
[----:B------:R-:W3:Y:S01]  /*ca3a0*/  LDL R27, [R1+0x64] ;  /* 0x00006400011b7983 */ /* 0x000ee20000100800 */
[----:B------:R-:W-:-:S02]  /*ca3b0*/  FFMA.FTZ R26, R21, R26, 0.1716887056827545166 ;  /* 0x3e2fcf2a151a7423 */ /* 0x000fc4000001001a */
[----:B------:R-:W-:Y:S01]  /*ca3c0*/  FFMA.FTZ R25, R23, R25, -0.17900948226451873779 ;  /* 0xbe374e4317197423 */ /* 0x000fe20000010019 */
[----:B------:R-:W4:Y:S01]  /*ca3d0*/  LDL R24, [R1+0xc4] ;  /* 0x0000c40001187983 */ /* 0x000f220000100800 */
[----:B------:R-:W-:Y:S02]  /*ca3e0*/  FFMA.FTZ R26, R21, R26, -0.17900948226451873779 ;  /* 0xbe374e43151a7423 */ /* 0x000fe4000001001a */
[----:B------:R-:W-:Y:S02]  /*ca3f0*/  FFMA.FTZ R25, R23, R25, 0.20512372255325317383 ;  /* 0x3e520bf417197423 */ /* 0x000fe40000010019 */
[----:B------:R-:W-:Y:S02]  /*ca400*/  FFMA.FTZ R26, R21, R26, 0.20512372255325317383 ;  /* 0x3e520bf4151a7423 */ /* 0x000fe4000001001a */
[----:B------:R-:W-:Y:S02]  /*ca410*/  FFMA.FTZ R25, R23, R25, -0.24046532809734344482 ;  /* 0xbe763c8b17197423 */ /* 0x000fe40000010019 */
[----:B------:R-:W-:-:S02]  /*ca420*/  FFMA.FTZ R26, R21, R26, -0.24046532809734344482 ;  /* 0xbe763c8b151a7423 */ /* 0x000fc4000001001a */
[----:B------:R-:W-:Y:S02]  /*ca430*/  FFMA.FTZ R25, R23, R25, 0.28857114911079406738 ;  /* 0x3e93bf9917197423 */ /* 0x000fe40000010019 */
[----:B------:R-:W-:Y:S02]  /*ca440*/  FFMA.FTZ R26, R21, R26, 0.28857114911079406738 ;  /* 0x3e93bf99151a7423 */ /* 0x000fe4000001001a */
[----:B------:R-:W-:Y:S02]  /*ca450*/  FFMA.FTZ R25, R23, R25, -0.36067417263984680176 ;  /* 0xbeb8aa4917197423 */ /* 0x000fe40000010019 */
[----:B------:R-:W-:Y:S02]  /*ca460*/  FFMA.FTZ R26, R21, R26, -0.36067417263984680176 ;  /* 0xbeb8aa49151a7423 */ /* 0x000fe4000001001a */
[----:B------:R-:W-:Y:S02]  /*ca470*/  FFMA.FTZ R25, R23, R25, 0.48089820146560668945 ;  /* 0x3ef6384a17197423 */ /* 0x000fe40000010019 */
[----:B------:R-:W-:-:S02]  /*ca480*/  FFMA.FTZ R26, R21, R26, 0.48089820146560668945 ;  /* 0x3ef6384a151a7423 */ /* 0x000fc4000001001a */
[----:B------:R-:W-:Y:S02]  /*ca490*/  FFMA.FTZ R25, R23, R25, -0.72134751081466674805 ;  /* 0xbf38aa3b17197423 */ /* 0x000fe40000010019 */
[----:B------:R-:W-:Y:S02]  /*ca4a0*/  FFMA.FTZ R26, R21, R26, -0.72134751081466674805 ;  /* 0xbf38aa3b151a7423 */ /* 0x000fe4000001001a */
[----:B------:R-:W-:Y:S02]  /*ca4b0*/  FMUL R25, R23, R25 ;  /* 0x0000001917197220 */ /* 0x000fe40000400000 */
[----:B------:R-:W-:Y:S02]  /*ca4c0*/  FMUL R26, R21, R26 ;  /* 0x0000001a151a7220 */ /* 0x000fe40000400000 */
[----:B------:R-:W-:Y:S02]  /*ca4d0*/  FMUL R25, R23, R25 ;  /* 0x0000001917197220 */ /* 0x000fe40000400000 */
[----:B------:R-:W-:-:S02]  /*ca4e0*/  FMUL R26, R21, R26 ;  /* 0x0000001a151a7220 */ /* 0x000fc40000400000 */
[----:B------:R-:W-:Y:S01]  /*ca4f0*/  FFMA.FTZ R23, R23, 1.4426950216293334961, R25 ;  /* 0x3fb8aa3b17177823 */ /* 0x000fe20000010019 */
[----:B------:R0:W-:Y:S01]  /*ca500*/  STL [R1+0x3948], R29 ;  /* 0x0039481d01007387 */ /* 0x0001e20000100800 */
[----:B------:R-:W-:-:S03]  /*ca510*/  FFMA.FTZ R26, R21, 1.4426950216293334961, R26 ;  /* 0x3fb8aa3b151a7823 */ /* 0x000fc6000001001a */
[----:B0-----:R-:W4:Y:S04]  /*ca520*/  LDL.LU R29, [R1+0x4] ;  /* 0x00000400011d7983 */ /* 0x001f280000300800 */
[----:B------:R-:W5:Y:S04]  /*ca530*/  LDL R25, [R1+0x78] ;  /* 0x0000780001197983 */ /* 0x000f680000100800 */
[----:B------:R0:W-:Y:S04]  /*ca540*/  STL [R1+0x48], R23 ;  /* 0x0000481701007387 */ /* 0x0001e80000100800 */
[----:B0-----:R-:W2:Y:S04]  /*ca550*/  LDL R23, [R1+0x7c] ;  /* 0x00007c0001177983 */ /* 0x001ea80000100800 */
[----:B------:R-:W5:Y:S04]  /*ca560*/  LDL.LU R21, [R1+0x5d0] ;  /* 0x0005d00001157983 */ /* 0x000f680000300800 */
[----:B------:R0:W-:Y:S04]  /*ca570*/  STL [R1+0x44], R26 ;  /* 0x0000441a01007387 */ /* 0x0001e80000100800 */
[----:B0-----:R-:W2:Y:S01]  /*ca580*/  LDL.LU R26, [R1+0x5cc] ;  /* 0x0005cc00011a7983 */ /* 0x001ea20000300800 */
[----:B---3--:R-:W-:-:S03]  /*ca590*/  IADD3 R27, R27, -R10, RZ ;  /* 0x8000000a1b1b7210 */ /* 0x008fc60007ffe0ff */
[----:B------:R-:W3:Y:S01]  /*ca5a0*/  LDL.LU R10, [R1+0x3970] ;  /* 0x00397000010a7983 */ /* 0x000ee20000300800 */
[----:B------:R-:W-:-:S04]  /*ca5b0*/  FFMA.FTZ R28, R22, R28, 0.1716887056827545166 ;  /* 0x3e2fcf2a161c7423 */ /* 0x000fc8000001001c */
[----:B------:R-:W-:-:S04]  /*ca5c0*/  FFMA.FTZ R28, R22, R28, -0.17900948226451873779 ;  /* 0xbe374e43161c7423 */ /* 0x000fc8000001001c */
[----:B------:R-:W-:-:S04]  /*ca5d0*/  FFMA.FTZ R28, R22, R28, 0.20512372255325317383 ;  /* 0x3e520bf4161c7423 */ /* 0x000fc8000001001c */
[----:B------:R-:W-:-:S04]  /*ca5e0*/  FFMA.FTZ R28, R22, R28, -0.24046532809734344482 ;  /* 0xbe763c8b161c7423 */ /* 0x000fc8000001001c */
[----:B------:R-:W-:-:S04]  /*ca5f0*/  FFMA.FTZ R28, R22, R28, 0.28857114911079406738 ;  /* 0x3e93bf99161c7423 */ /* 0x000fc8000001001c */
[----:B------:R-:W-:-:S04]  /*ca600*/  FFMA.FTZ R28, R22, R28, -0.36067417263984680176 ;  /* 0xbeb8aa49161c7423 */ /* 0x000fc8000001001c */
[----:B------:R-:W-:-:S04]  /*ca610*/  FFMA.FTZ R28, R22, R28, 0.48089820146560668945 ;  /* 0x3ef6384a161c7423 */ /* 0x000fc8000001001c */
[----:B------:R-:W-:-:S04]  /*ca620*/  FFMA.FTZ R28, R22, R28, -0.72134751081466674805 ;  /* 0xbf38aa3b161c7423 */ /* 0x000fc8000001001c */
[C---:B------:R-:W-:Y:S02]  /*ca630*/  FMUL R28, R22.reuse, R28 ;  /* 0x0000001c161c7220 */ /* 0x040fe40000400000 */
[----:B------:R-:W-:Y:S02]  /*ca640*/  FADD R27, R27, -1 ;  /* 0xbf8000001b1b7421 */ /* 0x000fe40000000000 */
[----:B------:R-:W-:Y:S02]  /*ca650*/  FMUL R28, R22, R28 ;  /* 0x0000001c161c7220 */ /* 0x000fe40000400000 */
[----:B-----5:R-:W-:Y:S01]  /*ca660*/  IMAD.IADD R25, R25, 0x1, -R21 ;  /* 0x0000000119197824 */ /* 0x020fe200078e0a15 */
[----:B----4-:R-:W-:Y:S01]  /*ca670*/  IADD3 R21, R24, -R29, RZ ;  /* 0x8000001d18157210 */ /* 0x010fe20007ffe0ff */
[----:B------:R-:W-:Y:S01]  /*ca680*/  IMAD.MOV.U32 R29, RZ, RZ, 0x3dc6b27f ;  /* 0x3dc6b27fff1d7424 */ /* 0x000fe200078e00ff */
[----:B---3--:R0:W-:Y:S02]  /*ca690*/  STL [R1+0x393c], R10 ;  /* 0x00393c0a01007387 */ /* 0x0081e40000100800 */
[----:B0-----:R-:W-:-:S02]  /*ca6a0*/  FFMA.FTZ R10, R22, 1.4426950216293334961, R28 ;  /* 0x3fb8aa3b160a7823 */ /* 0x001fc4000001001c */
        /* <DEDUP_REMOVED lines=9> */
[C---:B------:R-:W-:Y:S01]  /*ca740*/  FMUL R28, R27.reuse, R28 ;  /* 0x0000001c1b1c7220 */ /* 0x040fe20000400000 */
[----:B------:R0:W-:Y:S03]  /*ca750*/  STL [R1+0x34], R10 ;  /* 0x0000340a01007387 */ /* 0x0001e60000100800 */
[----:B------:R-:W-:-:S04]  /*ca760*/  FMUL R28, R27, R28 ;  /* 0x0000001c1b1c7220 */ /* 0x000fc80000400000 */
[----:B0-----:R-:W-:-:S05]  /*ca770*/  FFMA.FTZ R10, R27, 1.4426950216293334961, R28 ;  /* 0x3fb8aa3b1b0a7823 */ /* 0x001fca000001001c */
[----:B------:R-:W-:Y:S04]  /*ca780*/  STL [R1+0x30], R10 ;  /* 0x0000300a01007387 */ /* 0x000fe80000100800 */
[----:B------:R-:W-:Y:S04]  /*ca790*/  STL [R1+0x395c], R5 ;  /* 0x00395c0501007387 */ /* 0x000fe80000100800 */
[----:B------:R-:W3:Y:S01]  /*ca7a0*/  LDL.LU R27, [R1+0x6a4] ;  /* 0x0006a400011b7983 */ /* 0x000ee20000300800 */
[----:B--2---:R-:W-:Y:S01]  /*ca7b0*/  IADD3 R23, R23, -R26, RZ ;  /* 0x8000001a17177210 */ /* 0x004fe20007ffe0ff */
[----:B------:R-:W-:-:S02]  /*ca7c0*/  FADD R25, R25, -1 ;  /* 0xbf80000019197421 */ /* 0x000fc40000000000 */
[----:B------:R-:W-:Y:S02]  /*ca7d0*/  FADD R21, R21, -1 ;  /* 0xbf80000015157421 */ /* 0x000fe40000000000 */
[----:B------:R-:W-:Y:S02]  /*ca7e0*/  FADD R23, R23, -1 ;  /* 0xbf80000017177421 */ /* 0x000fe40000000000 */
[-C--:B------:R-:W-:Y:S02]  /*ca7f0*/  FFMA.FTZ R26, R25, R29.reuse, -0.16845393180847167969 ;  /* 0xbe2c7f30191a7423 */ /* 0x080fe4000001001d */
[-C--:B------:R-:W-:Y:S02]  /*ca800*/  FFMA.FTZ R24, R23, R29.reuse, -0.16845393180847167969 ;  /* 0xbe2c7f3017187423 */ /* 0x080fe4000001001d */
[----:B------:R-:W-:Y:S01]  /*ca810*/  FFMA.FTZ R22, R21, R29, -0.16845393180847167969 ;  /* 0xbe2c7f3015167423 */ /* 0x000fe2000001001d */
[----:B------:R-:W-:Y:S01]  /*ca820*/  MOV R29, R8 ;  /* 0x00000008001d7202 */ /* 0x000fe20000000f00 */
[----:B------:R-:W-:-:S02]  /*ca830*/  FFMA.FTZ R26, R25, R26, 0.1716887056827545166 ;  /* 0x3e2fcf2a191a7423 */ /* 0x000fc4000001001a */
[----:B------:R-:W-:Y:S02]  /*ca840*/  FFMA.FTZ R24, R23, R24, 0.1716887056827545166 ;  /* 0x3e2fcf2a17187423 */ /* 0x000fe40000010018 */
[----:B------:R-:W-:Y:S02]  /*ca850*/  FFMA.FTZ R26, R25, R26, -0.17900948226451873779 ;  /* 0xbe374e43191a7423 */ /* 0x000fe4000001001a */
[----:B------:R-:W-:Y:S02]  /*ca860*/  FFMA.FTZ R22, R21, R22, 0.1716887056827545166 ;  /* 0x3e2fcf2a15167423 */ /* 0x000fe40000010016 */
[----:B------:R-:W-:Y:S02]  /*ca870*/  FFMA.FTZ R24, R23, R24, -0.17900948226451873779 ;  /* 0xbe374e4317187423 */ /* 0x000fe40000010018 */
[----:B------:R-:W-:Y:S02]  /*ca880*/  FFMA.FTZ R26, R25, R26, 0.20512372255325317383 ;  /* 0x3e520bf4191a7423 */ /* 0x000fe4000001001a */
[----:B------:R-:W-:-:S02]  /*ca890*/  FFMA.FTZ R22, R21, R22, -0.17900948226451873779 ;  /* 0xbe374e4315167423 */ /* 0x000fc40000010016 */
[----:B------:R-:W-:Y:S02]  /*ca8a0*/  FFMA.FTZ R24, R23, R24, 0.20512372255325317383 ;  /* 0x3e520bf417187423 */ /* 0x000fe40000010018 */
[----:B------:R-:W-:Y:S01]  /*ca8b0*/  FFMA.FTZ R26, R25, R26, -0.24046532809734344482 ;  /* 0xbe763c8b191a7423 */ /* 0x000fe2000001001a */
[----:B---3--:R-:W-:Y:S04]  /*ca8c0*/  STL [R1+0x3960], R27 ;  /* 0x0039601b01007387 */ /* 0x008fe80000100800 */
[----:B------:R-:W-:Y:S04]  /*ca8d0*/  STL [R1+0x3964], R15 ;  /* 0x0039640f01007387 */ /* 0x000fe80000100800 */
[----:B------:R-:W-:Y:S04]  /*ca8e0*/  STL [R1+0x3968], R3 ;  /* 0x0039680301007387 */ /* 0x000fe80000100800 */
[----:B------:R0:W-:Y:S04]  /*ca8f0*/  STL [R1+0x396c], R7 ;  /* 0x00396c0701007387 */ /* 0x0001e80000100800 */
[----:B0-----:R-:W2:Y:S04]  /*ca900*/  LDL.LU R7, [R1+0x2c] ;  /* 0x00002c0001077983 */ /* 0x001ea80000300800 */
[----:B------:R-:W2:Y:S04]  /*ca910*/  LDL.LU R3, [R1+0x6cc] ;  /* 0x0006cc0001037983 */ /* 0x000ea80000300800 */
[----:B------:R-:W3:Y:S04]  /*ca920*/  LDL.LU R15, [R1+0x28] ;  /* 0x00002800010f7983 */ /* 0x000ee80000300800 */
[----:B------:R-:W3:Y:S04]  /*ca930*/  LDL.LU R27, [R1+0x6c8] ;  /* 0x0006c800011b7983 */ /* 0x000ee80000300800 */
[----:B------:R-:W4:Y:S04]  /*ca940*/  LDL.LU R5, [R1+0x24] ;  /* 0x0000240001057983 */ /* 0x000f280000300800 */
[----:B------:R-:W4:Y:S01]  /*ca950*/  LDL.LU R8, [R1+0x6c4] ;  /* 0x0006c40001087983 */ /* 0x000f220000300800 */
[----:B------:R-:W-:-:S02]  /*ca960*/  FFMA.FTZ R22, R21, R22, 0.20512372255325317383 ;  /* 0x3e520bf415167423 */ /* 0x000fc40000010016 */
[----:B------:R-:W-:Y:S01]  /*ca970*/  FFMA.FTZ R24, R23, R24, -0.24046532809734344482 ;  /* 0xbe763c8b17187423 */ /* 0x000fe20000010018 */
[----:B------:R-:W5:Y:S01]  /*ca980*/  LDL.LU R28, [R1+0x10] ;  /* 0x00001000011c7983 */ /* 0x000f620000300800 */
[----:B------:R-:W-:Y:S02]  /*ca990*/  FFMA.FTZ R26, R25, R26, 0.28857114911079406738 ;  /* 0x3e93bf99191a7423 */ /* 0x000fe4000001001a */
[----:B------:R-:W-:Y:S01]  /*ca9a0*/  FFMA.FTZ R22, R21, R22, -0.24046532809734344482 ;  /* 0xbe763c8b15167423 */ /* 0x000fe20000010016 */
[----:B------:R-:W5:Y:S01]  /*ca9b0*/  LDL.LU R10, [R1+0x6a0] ;  /* 0x0006a000010a7983 */ /* 0x000f620000300800 */
[----:B------:R-:W-:Y:S02]  /*ca9c0*/  FFMA.FTZ R24, R23, R24, 0.28857114911079406738 ;  /* 0x3e93bf9917187423 */ /* 0x000fe40000010018 */
[----:B------:R-:W-:Y:S02]  /*ca9d0*/  FFMA.FTZ R26, R25, R26, -0.36067417263984680176 ;  /* 0xbeb8aa49191a7423 */ /* 0x000fe4000001001a */
[----:B------:R-:W-:-:S02]  /*ca9e0*/  FFMA.FTZ R22, R21, R22, 0.28857114911079406738 ;  /* 0x3e93bf9915167423 */ /* 0x000fc40000010016 */
[----:B------:R-:W-:Y:S02]  /*ca9f0*/  FFMA.FTZ R24, R23, R24, -0.36067417263984680176 ;  /* 0xbeb8aa4917187423 */ /* 0x000fe40000010018 */
[----:B------:R-:W-:Y:S02]  /*caa00*/  FFMA.FTZ R26, R25, R26, 0.48089820146560668945 ;  /* 0x3ef6384a191a7423 */ /* 0x000fe4000001001a */
[----:B------:R-:W-:Y:S02]  /*caa10*/  FFMA.FTZ R22, R21, R22, -0.36067417263984680176 ;  /* 0xbeb8aa4915167423 */ /* 0x000fe40000010016 */
[----:B------:R-:W-:Y:S02]  /*caa20*/  FFMA.FTZ R24, R23, R24, 0.48089820146560668945 ;  /* 0x3ef6384a17187423 */ /* 0x000fe40000010018 */
[----:B------:R-:W-:Y:S02]  /*caa30*/  FFMA.FTZ R26, R25, R26, -0.72134751081466674805 ;  /* 0xbf38aa3b191a7423 */ /* 0x000fe4000001001a */
[----:B------:R-:W-:-:S02]  /*caa40*/  FFMA.FTZ R22, R21, R22, 0.48089820146560668945 ;  /* 0x3ef6384a15167423 */ /* 0x000fc40000010016 */
[----:B------:R-:W-:Y:S02]  /*caa50*/  FFMA.FTZ R24, R23, R24, -0.72134751081466674805 ;  /* 0xbf38aa3b17187423 */ /* 0x000fe40000010018 */
[----:B------:R-:W-:Y:S02]  /*caa60*/  FMUL R26, R25, R26 ;  /* 0x0000001a191a7220 */ /* 0x000fe40000400000 */
[----:B------:R-:W-:Y:S02]  /*caa70*/  FFMA.FTZ R22, R21, R22, -0.72134751081466674805 ;  /* 0xbf38aa3b15167423 */ /* 0x000fe40000010016 */
[----:B------:R-:W-:Y:S02]  /*caa80*/  FMUL R24, R23, R24 ;  /* 0x0000001817187220 */ /* 0x000fe40000400000 */
[----:B------:R-:W-:Y:S02]  /*caa90*/  FMUL R26, R25, R26 ;  /* 0x0000001a191a7220 */ /* 0x000fe40000400000 */
[----:B------:R-:W-:-:S02]  /*caaa0*/  FMUL R22, R21, R22 ;  /* 0x0000001615167220 */ /* 0x000fc40000400000 */
[----:B------:R-:W-:Y:S02]  /*caab0*/  FMUL R24, R23, R24 ;  /* 0x0000001817187220 */ /* 0x000fe40000400000 */
[----:B------:R-:W-:Y:S02]  /*caac0*/  FFMA.FTZ R26, R25, 1.4426950216293334961, R26 ;  /* 0x3fb8aa3b191a7823 */ /* 0x000fe4000001001a */
[----:B------:R-:W-:Y:S01]  /*caad0*/  FMUL R22, R21, R22 ;  /* 0x0000001615167220 */ /* 0x000fe20000400000 */
[----:B------:R-:W5:Y:S01]  /*caae0*/  LDL.LU R25, [R1+0x6a8] ;  /* 0x0006a80001197983 */ /* 0x000f620000300800 */
[----:B------:R-:W-:Y:S02]  /*caaf0*/  FFMA.FTZ R24, R23, 1.4426950216293334961, R24 ;  /* 0x3fb8aa3b17187823 */ /* 0x000fe40000010018 */
[----:B------:R-:W-:Y:S01]  /*cab00*/  FFMA.FTZ R22, R21, 1.4426950216293334961, R22 ;  /* 0x3fb8aa3b15167823 */ /* 0x000fe20000010016 */
[----:B------:R0:W-:Y:S04]  /*cab10*/  STL [R1+0x40], R26 ;  /* 0x0000401a01007387 */ /* 0x0001e80000100800 */
[----:B0-----:R-:W5:Y:S04]  /*cab20*/  LDL.LU R26, [R1+0x14] ;  /* 0x00001400011a7983 */ /* 0x001f680000300800 */
[----:B------:R-:W5:Y:S04]  /*cab30*/  LDL.LU R23, [R1+0x6ac] ;  /* 0x0006ac0001177983 */ /* 0x000f680000300800 */
[----:B------:R0:W-:Y:S04]  /*cab40*/  STL [R1+0x3c], R24 ;  /* 0x00003c1801007387 */ /* 0x0001e80000100800 */
[----:B0-----:R-:W5:Y:S04]  /*cab50*/  LDL.LU R24, [R1+0x18] ;  /* 0x0000180001187983 */ /* 0x001f680000300800 */
[----:B------:R-:W5:Y:S04]  /*cab60*/  LDL.LU R21, [R1+0x6c0] ;  /* 0x0006c00001157983 */ /* 0x000f680000300800 */
[----:B------:R0:W-:Y:S04]  /*cab70*/  STL [R1+0x38], R22 ;  /* 0x0000381601007387 */ /* 0x0001e80000100800 */
[----:B0-----:R-:W5:Y:S01]  /*cab80*/  LDL.LU R22, [R1+0x1c] ;  /* 0x00001c0001167983 */ /* 0x001f620000300800 */
[----:B--2---:R-:W-:-:S03]  /*cab90*/  FADD R3, R3, R7 ;  /* 0x0000000703037221 */ /* 0x004fc60000000000 */
[----:B------:R-:W2:Y:S04]  /*caba0*/  LDL.LU R7, [R1+0x396c] ;  /* 0x00396c0001077983 */ /* 0x000ea80000300800 */
[----:B------:R0:W-:Y:S01]  /*cabb0*/  STL [R1+0x2c], R3 ;  /* 0x00002c0301007387 */ /* 0x0001e20000100800 */
[----:B---3--:R-:W-:-:S03]  /*cabc0*/  FADD R27, R27, R15 ;  /* 0x0000000f1b1b7221 */ /* 0x008fc60000000000 */
[----:B0-----:R-:W3:Y:S01]  /*cabd0*/  LDL.LU R3, [R1+0x3968] ;  /* 0x0039680001037983 */ /* 0x001ee20000300800 */
[----:B----4-:R-:W-:-:S03]  /*cabe0*/  FADD R8, R8, R5 ;  /* 0x0000000508087221 */ /* 0x010fc60000000000 */
[----:B------:R-:W4:Y:S04]  /*cabf0*/  LDL.LU R15, [R1+0x3964] ;  /* 0x00396400010f7983 */ /* 0x000f280000300800 */
[----:B------:R0:W-:Y:S04]  /*cac00*/  STL [R1+0x28], R27 ;  /* 0x0000281b01007387 */ /* 0x0001e80000100800 */
[----:B0-----:R-:W2:Y:S04]  /*cac10*/  LDL.LU R27, [R1+0x3960] ;  /* 0x00396000011b7983 */ /* 0x001ea80000300800 */
[----:B------:R-:W2:Y:S04]  /*cac20*/  LDL.LU R5, [R1+0x395c] ;  /* 0x00395c0001057983 */ /* 0x000ea80000300800 */
[----:B------:R0:W-:Y:S04]  /*cac30*/  STL [R1+0x394c], R8 ;  /* 0x00394c0801007387 */ /* 0x0001e80000100800 */
[----:B0-----:R-:W2:Y:S01]  /*cac40*/  LDL.LU R8, [R1+0x20] ;  /* 0x0000200001087983 */ /* 0x001ea20000300800 */
[----:B-----5:R-:W-:-:S02]  /*cac50*/  FADD R22, R23, R22 ;  /* 0x0000001617167221 */ /* 0x020fc40000000000 */
[----:B--2---:R-:W-:Y:S02]  /*cac60*/  FADD R8, R21, R8 ;  /* 0x0000000815087221 */ /* 0x004fe40000000000 */
[----:B------:R-:W-:-:S03]  /*cac70*/  FADD R21, R25, R24 ;  /* 0x0000001819157221 */ /* 0x000fc60000000000 */
[----:B------:R0:W-:Y:S04]  /*cac80*/  STL [R1+0x20], R8 ;  /* 0x0000200801007387 */ /* 0x0001e80000100800 */
[----:B------:R-:W-:Y:S01]  /*cac90*/  STL [R1+0x1c], R22 ;  /* 0x00001c1601007387 */ /* 0x000fe20000100800 */
[----:B0-----:R-:W-:-:S03]  /*caca0*/  FADD R8, R27, R26 ;  /* 0x0000001a1b087221 */ /* 0x001fc60000000000 */
[----:B------:R-:W-:Y:S04]  /*cacb0*/  STL [R1+0x18], R21 ;  /* 0x0000181501007387 */ /* 0x000fe80000100800 */
[----:B------:R0:W-:Y:S04]  /*cacc0*/  STL [R1+0x14], R8 ;  /* 0x0000140801007387 */ /* 0x0001e80000100800 */
[----:B------:R-:W2:Y:S01]  /*cacd0*/  LDL.LU R24, [R1+0xc] ;  /* 0x00000c0001187983 */ /* 0x000ea20000300800 */
[----:B0-----:R-:W-:-:S05]  /*cace0*/  FADD R8, R10, R28 ;  /* 0x0000001c0a087221 */ /* 0x001fca0000000000 */
[----:B------:R-:W-:Y:S04]  /*cacf0*/  STL [R1+0x10], R8 ;  /* 0x0000100801007387 */ /* 0x000fe80000100800 */
[----:B------:R-:W2:Y:S04]  /*cad00*/  LDL.LU R26, [R1+0x68c] ;  /* 0x00068c00011a7983 */ /* 0x000ea80000300800 */
[----:B------:R-:W5:Y:S04]  /*cad10*/  LDL.LU R27, [R1+0x8] ;  /* 0x00000800011b7983 */ /* 0x000f680000300800 */
[----:B------:R-:W5:Y:S04]  /*cad20*/  LDL.LU R28, [R1+0x688] ;  /* 0x00068800011c7983 */ /* 0x000f680000300800 */
[----:B------:R-:W-:Y:S04]  /*cad30*/  STL [R1+0x3954], R7 ;  /* 0x0039540701007387 */ /* 0x000fe80000100800 */
[----:B------:R0:W-:Y:S01]  /*cad40*/  STL [R1+0x3958], R13 ;  /* 0x0039580d01007387 */ /* 0x0001e20000100800 */
[----:B------:R-:W-:-:S03]  /*cad50*/  MOV R10, R29 ;  /* 0x0000001d000a7202 */ /* 0x000fc60000000f00 */
[----:B0-----:R-:W3:Y:S04]  /*cad60*/  LDL.LU R13, [R1+0x5f0] ;  /* 0x0005f000010d7983 */ /* 0x001ee80000300800 */
[----:B------:R-:W3:Y:S04]  /*cad70*/  LDL.LU R7, [R1+0x680] ;  /* 0x0006800001077983 */ /* 0x000ee80000300800 */
[----:B------:R0:W-:Y:S04]  /*cad80*/  STL [R1+0x3950], R4 ;  /* 0x0039500401007387 */ /* 0x0001e80000100800 */
[----:B0-----:R-:W4:Y:S04]  /*cad90*/  LDL.LU R4, [R1] ;  /* 0x0000000001047983 */ /* 0x001f280000300800 */
[----:B------:R-:W4:Y:S04]  /*cada0*/  LDL.LU R8, [R1+0x66c] ;  /* 0x00066c0001087983 */ /* 0x000f280000300800 */
[----:B------:R-:W4:Y:S04]  /*cadb0*/  LDL.LU R29, [R1+0x5ec] ;  /* 0x0005ec00011d7983 */ /* 0x000f280000300800 */
[----:B------:R-:W4:Y:S04]  /*cadc0*/  LDL.LU R21, [R1+0x668] ;  /* 0x0006680001157983 */ /* 0x000f280000300800 */
[----:B------:R-:W4:Y:S04]  /*cadd0*/  LDL.LU R22, [R1+0x5e8] ;  /* 0x0005e80001167983 */ /* 0x000f280000300800 */
[----:B------:R-:W4:Y:S04]  /*cade0*/  LDL.LU R25, [R1+0x664] ;  /* 0x0006640001197983 */ /* 0x000f280000300800 */
[----:B------:R-:W4:Y:S01]  /*cadf0*/  LDL.LU R23, [R1+0x5e4] ;  /* 0x0005e40001177983 */ /* 0x000f220000300800 */
[----:B--2---:R-:W-:-:S05]  /*cae00*/  FADD R24, R26, R24 ;  /* 0x000000181a187221 */ /* 0x004fca0000000000 */
[----:B------:R0:W-:Y:S01]  /*cae10*/  STL [R1+0xc], R24 ;  /* 0x00000c1801007387 */ /* 0x0001e20000100800 */
[----:B-----5:R-:W-:-:S03]  /*cae20*/  FADD R26, R28, R27 ;  /* 0x0000001b1c1a7221 */ /* 0x020fc60000000000 */
[----:B0-----:R-:W2:Y:S04]  /*cae30*/  LDL.LU R24, [R1+0x65c] ;  /* 0x00065c0001187983 */ /* 0x001ea80000300800 */
[----:B------:R0:W-:Y:S04]  /*cae40*/  STL [R1+0x8], R26 ;  /* 0x0000081a01007387 */ /* 0x0001e80000100800 */
[----:B0-----:R-:W5:Y:S01]  /*cae50*/  LDL R26, [R1+0xf8] ;  /* 0x0000f800011a7983 */ /* 0x001f620000100800 */
[----:B---3--:R-:W-:-:S03]  /*cae60*/  FADD R7, R7, R13 ;  /* 0x0000000d07077221 */ /* 0x008fc60000000000 */
[----:B------:R-:W3:Y:S04]  /*cae70*/  LDL.LU R27, [R1+0x10c] ;  /* 0x00010c00011b7983 */ /* 0x000ee80000300800 */
[----:B------:R-:W3:Y:S04]  /*cae80*/  LDL.LU R28, [R1+0x658] ;  /* 0x00065800011c7983 */ /* 0x000ee80000300800 */
[----:B------:R-:W3:Y:S04]  /*cae90*/  LDL.LU R13, [R1+0x3958] ;  /* 0x00395800010d7983 */ /* 0x000ee80000300800 */
[----:B------:R0:W-:Y:S01]  /*caea0*/  STL [R1+0x4], R7 ;  /* 0x0000040701007387 */ /* 0x0001e20000100800 */
[----:B----4-:R-:W-:-:S03]  /*caeb0*/  FADD R8, R8, R4 ;  /* 0x0000000408087221 */ /* 0x010fc60000000000 */
[----:B0-----:R-:W4:Y:S01]  /*caec0*/  LDL.LU R7, [R1+0x3954] ;  /* 0x0039540001077983 */ /* 0x001f220000300800 */
[----:B------:R-:W-:-:S03]  /*caed0*/  FADD R21, R21, R29 ;  /* 0x0000001d15157221 */ /* 0x000fc60000000000 */
[----:B------:R-:W4:Y:S04]  /*caee0*/  LDL.LU R4, [R1+0x3950] ;  /* 0x0039500001047983 */ /* 0x000f280000300800 */
[----:B------:R0:W-:Y:S01]  /*caef0*/  STL [R1], R8 ;  /* 0x0000000801007387 */ /* 0x0001e20000100800 */
[----:B------:R-:W-:-:S03]  /*caf00*/  FADD R22, R25, R22 ;  /* 0x0000001619167221 */ /* 0x000fc60000000000 */
[----:B0-----:R-:W4:Y:S04]  /*caf10*/  LDL.LU R8, [R1+0x394c] ;  /* 0x00394c0001087983 */ /* 0x001f280000300800 */
[----:B------:R-:W4:Y:S04]  /*caf20*/  LDL.LU R29, [R1+0x3948] ;  /* 0x00394800011d7983 */ /* 0x000f280000300800 */
[----:B------:R-:W-:Y:S04]  /*caf30*/  STL [R1+0x3900], R21 ;  /* 0x0039001501007387 */ /* 0x000fe80000100800 */
[----:B------:R-:W4:Y:S04]  /*caf40*/  LDL.LU R25, [R1+0x650] ;  /* 0x0006500001197983 */ /* 0x000f280000300800 */
[----:B------:R0:W-:Y:S04]  /*caf50*/  STL [R1+0x38f8], R22 ;  /* 0x0038f81601007387 */ /* 0x0001e80000100800 */
[----:B0-----:R-:W4:Y:S01]  /*caf60*/  LDL.LU R22, [R1+0x108] ;  /* 0x0001080001167983 */ /* 0x001f220000300800 */
[----:B------:R-:W-:-:S02]  /*caf70*/  IMAD.MOV.U32 R21, RZ, RZ, R10 ;  /* 0x000000ffff157224 */ /* 0x000fc400078e000a */
[----:B--2---:R-:W-:-:S05]  /*caf80*/  FADD R23, R24, R23 ;  /* 0x0000001718177221 */ /* 0x004fca0000000000 */
[----:B------:R-:W-:Y:S01]  /*caf90*/  STL [R1+0x38f4], R23 ;  /* 0x0038f41701007387 */ /* 0x000fe20000100800 */
[----:B-----5:R-:W-:-:S03]  /*cafa0*/  ISETP.GE.U32.AND P1, PT, R26, 0x7f800000, PT ;  /* 0x7f8000001a00780c */ /* 0x020fc60003f26070 */
[----:B------:R-:W2:Y:S01]  /*cafb0*/  LDL.LU R26, [R1+0x62c] ;  /* 0x00062c00011a7983 */ /* 0x000ea20000300800 */
[----:B---3--:R-:W-:-:S03]  /*cafc0*/  FADD R24, R28, R27 ;  /* 0x0000001b1c187221 */ /* 0x008fc60000000000 */
[----:B------:R-:W3:Y:S04]  /*cafd0*/  LDL.LU R27, [R1+0x628] ;  /* 0x00062800011b7983 */ /* 0x000ee80000300800 */
[----:B------:R-:W5:Y:S04]  /*cafe0*/  LDL.LU R28, [R1+0x4c] ;  /* 0x00004c00011c7983 */ /* 0x000f680000300800 */
[----:B------:R-:W5:Y:S04]  /*caff0*/  LDL.LU R10, [R1+0x624] ;  /* 0x00062400010a7983 */ /* 0x000f680000300800 */
[----:B------:R0:W-:Y:S04]  /*cb000*/  STL [R1+0x38ec], R24 ;  /* 0x0038ec1801007387 */ /* 0x0001e80000100800 */
[----:B0-----:R-:W3:Y:S01]  /*cb010*/  LDL.LU R24, [R1+0x100] ;  /* 0x0001000001187983 */ /* 0x001ee20000300800 */
[----:B----4-:R-:W-:-:S03]  /*cb020*/  FADD R25, R25, R22 ;  /* 0x0000001619197221 */ /* 0x010fc60000000000 */
[----:B------:R-:W4:Y:S04]  /*cb030*/  LDL.LU R22, [R1+0x620] ;  /* 0x0006200001167983 */ /* 0x000f280000300800 */
[----:B------:R-:W2:Y:S04]  /*cb040*/  LDL.LU R23, [R1+0xf4] ;  /* 0x0000f40001177983 */ /* 0x000ea80000300800 */
[----:B--2---:R0:W-:Y:S04]  /*cb050*/  STL [R1+0x3938], R23 ;  /* 0x0039381701007387 */ /* 0x0041e80000100800 */
[----:B0-----:R-:W2:Y:S04]  /*cb060*/  LDL.LU R23, [R1+0x104] ;  /* 0x0001040001177983 */ /* 0x001ea80000300800 */
[----:B------:R0:W-:Y:S04]  /*cb070*/  STL [R1+0x38e8], R25 ;  /* 0x0038e81901007387 */ /* 0x0001e80000100800 */
[----:B0-----:R-:W2:Y:S01]  /*cb080*/  LDL.LU R25, [R1+0x2c] ;  /* 0x00002c0001197983 */ /* 0x001ea20000300800 */
[----:B---3--:R-:W-:-:S02]  /*cb090*/  FADD R27, R27, R24 ;  /* 0x000000181b1b7221 */ /* 0x008fc40000000000 */
[----:B-----5:R-:W-:Y:S02]  /*cb0a0*/  FADD R28, R10, R28 ;  /* 0x0000001c0a1c7221 */ /* 0x020fe40000000000 */
[----:B----4-:R-:W-:Y:S01]  /*cb0b0*/  FADD R29, R22, R29 ;  /* 0x0000001d161d7221 */ /* 0x010fe20000000000 */
[----:B------:R-:W-:Y:S01]  /*cb0c0*/  MOV R22, R8 ;  /* 0x0000000800167202 */ /* 0x000fe20000000f00 */
[----:B--2---:R-:W-:Y:S01]  /*cb0d0*/  FADD R26, R26, R23 ;  /* 0x000000171a1a7221 */ /* 0x004fe20000000000 */
[----:B------:R-:W-:Y:S04]  /*cb0e0*/  STL [R1+0x3940], R25 ;  /* 0x0039401901007387 */ /* 0x000fe80000100800 */
[----:B------:R0:W-:Y:S04]  /*cb0f0*/  STL [R1+0x38e4], R26 ;  /* 0x0038e41a01007387 */ /* 0x0001e80000100800 */
[----:B------:R1:W-:Y:S04]  /*cb100*/  STL [R1+0x38e0], R27 ;  /* 0x0038e01b01007387 */ /* 0x0003e80000100800 */
[----:B0-----:R-:W2:Y:S04]  /*cb110*/  LDL.LU R26, [R1+0x48] ;  /* 0x00004800011a7983 */ /* 0x001ea80000300800 */
[----:B------:R-:W2:Y:S04]  /*cb120*/  LDL.LU R25, [R1+0x60c] ;  /* 0x00060c0001197983 */ /* 0x000ea80000300800 */
[----:B------:R-:W3:Y:S04]  /*cb130*/  LDL R23, [R1+0xf0] ;  /* 0x0000f00001177983 */ /* 0x000ee80000100800 */
[----:B------:R-:W4:Y:S04]  /*cb140*/  LDL.LU R24, [R1+0x44] ;  /* 0x0000440001187983 */ /* 0x000f280000300800 */
[----:B------:R-:W4:Y:S04]  /*cb150*/  LDL.LU R10, [R1+0x608] ;  /* 0x00060800010a7983 */ /* 0x000f280000300800 */
[----:B------:R-:W-:Y:S04]  /*cb160*/  STL [R1+0x38dc], R28 ;  /* 0x0038dc1c01007387 */ /* 0x000fe80000100800 */
[----:B-1----:R-:W5:Y:S04]  /*cb170*/  LDL.LU R27, [R1+0x34] ;  /* 0x00003400011b7983 */ /* 0x002f680000300800 */
[----:B------:R-:W5:Y:S04]  /*cb180*/  LDL.LU R8, [R1+0x604] ;  /* 0x0006040001087983 */ /* 0x000f680000300800 */
[----:B------:R0:W-:Y:S04]  /*cb190*/  STL [R1+0x3930], R22 ;  /* 0x0039301601007387 */ /* 0x0001e80000100800 */
[----:B0-----:R-:W2:Y:S04]  /*cb1a0*/  LDL.LU R22, [R1+0xfc] ;  /* 0x0000fc0001167983 */ /* 0x001ea80000300800 */
[----:B------:R-:W-:Y:S01]  /*cb1b0*/  STL [R1+0x38d8], R29 ;  /* 0x0038d81d01007387 */ /* 0x000fe20000100800 */
[----:B---3--:R-:W-:Y:S01]  /*cb1c0*/  ISETP.GE.U32.AND P4, PT, R23, 0x7f800000, PT ;  /* 0x7f8000001700780c */ /* 0x008fe20003f86070 */
[----:B----4-:R-:W-:Y:S01]  /*cb1d0*/  FADD R10, R10, R24 ;  /* 0x000000180a0a7221 */ /* 0x010fe20000000000 */
[----:B--2---:R-:W-:Y:S01]  /*cb1e0*/  ISETP.GE.U32.AND P0, PT, R22, 0x7f800000, PT ;  /* 0x7f8000001600780c */ /* 0x004fe20003f06070 */
[----:B------:R0:W-:Y:S02]  /*cb1f0*/  STL [R1+0x3944], R22 ;  /* 0x0039441601007387 */ /* 0x0001e40000100800 */
[----:B0-----:R-:W-:-:S05]  /*cb200*/  FADD R22, R25, R26 ;  /* 0x0000001a19167221 */ /* 0x001fca0000000000 */
[----:B------:R0:W-:Y:S01]  /*cb210*/  STL [R1+0x48], R22 ;  /* 0x0000481601007387 */ /* 0x0001e20000100800 */
[----:B-----5:R-:W-:-:S03]  /*cb220*/  FADD R8, R8, R27 ;  /* 0x0000001b08087221 */ /* 0x020fc60000000000 */
[----:B0-----:R-:W2:Y:S04]  /*cb230*/  LDL.LU R22, [R1+0x30] ;  /* 0x0000300001167983 */ /* 0x001ea80000300800 */
[----:B------:R-:W2:Y:S04]  /*cb240*/  LDL.LU R26, [R1+0x600] ;  /* 0x00060000011a7983 */ /* 0x000ea80000300800 */
[----:B------:R0:W-:Y:S04]  /*cb250*/  STL [R1+0x4c], R10 ;  /* 0x00004c0a01007387 */ /* 0x0001e80000100800 */
[----:B------:R-:W3:Y:S04]  /*cb260*/  LDL.LU R25, [R1+0x40] ;  /* 0x0000400001197983 */ /* 0x000ee80000300800 */
[----:B0-----:R-:W3:Y:S04]  /*cb270*/  LDL.LU R10, [R1+0x5fc] ;  /* 0x0005fc00010a7983 */ /* 0x001ee80000300800 */
[----:B------:R-:W4:Y:S04]  /*cb280*/  LDL.LU R23, [R1+0x3c] ;  /* 0x00003c0001177983 */ /* 0x000f280000300800 */
[----:B------:R-:W5:Y:S04]  /*cb290*/  LDL.LU R29, [R1+0x38] ;  /* 0x00003800011d7983 */ /* 0x000f680000300800 */
[----:B------:R-:W5:Y:S04]  /*cb2a0*/  LDL.LU R28, [R1+0x5f4] ;  /* 0x0005f400011c7983 */ /* 0x000f680000300800 */
[----:B------:R-:W4:Y:S04]  /*cb2b0*/  LDL.LU R24, [R1+0xf8] ;  /* 0x0000f80001187983 */ /* 0x000f280000300800 */
[----:B------:R-:W4:Y:S01]  /*cb2c0*/  LDL.LU R27, [R1+0xdc] ;  /* 0x0000dc00011b7983 */ /* 0x000f220000300800 */
[----:B--2---:R-:W-:-:S02]  /*cb2d0*/  FADD R26, R26, R22 ;  /* 0x000000161a1a7221 */ /* 0x004fc40000000000 */
[----:B---3--:R-:W-:Y:S01]  /*cb2e0*/  FADD R10, R10, R25 ;  /* 0x000000190a0a7221 */ /* 0x008fe20000000000 */
[----:B----4-:R0:W-:Y:S04]  /*cb2f0*/  STL [R1+0x392c], R27 ;  /* 0x00392c1b01007387 */ /* 0x0101e80000100800 */
[----:B0-----:R-:W2:Y:S04]  /*cb300*/  LDL.LU R27, [R1+0x5f8] ;  /* 0x0005f800011b7983 */ /* 0x001ea80000300800 */
[----:B------:R0:W-:Y:S04]  /*cb310*/  STL [R1+0x38d0], R8 ;  /* 0x0038d00801007387 */ /* 0x0001e80000100800 */
[----:B0-----:R-:W3:Y:S04]  /*cb320*/  LDL.LU R8, [R1+0xe4] ;  /* 0x0000e40001087983 */ /* 0x001ee80000300800 */
[----:B------:R-:W4:Y:S04]  /*cb330*/  LDL.LU R22, [R1+0x3944] ;  /* 0x0039440001167983 */ /* 0x000f280000300800 */
[----:B------:R-:W-:Y:S04]  /*cb340*/  STL [R1+0x30], R26 ;  /* 0x0000301a01007387 */ /* 0x000fe80000100800 */
[----:B------:R-:W3:Y:S04]  /*cb350*/  LDL.LU R25, [R1+0x3940] ;  /* 0x0039400001197983 */ /* 0x000ee80000300800 */
[----:B------:R0:W-:Y:S04]  /*cb360*/  STL [R1+0x6c8], R10 ;  /* 0x0006c80a01007387 */ /* 0x0001e80000100800 */
[----:B0-----:R-:W4:Y:S01]  /*cb370*/  LDL.LU R10, [R1+0x393c] ;  /* 0x00393c00010a7983 */ /* 0x001f220000300800 */
[----:B------:R-:W-:-:S02]  /*cb380*/  @P1 MOV R26, 0x7f800000 ;  /* 0x7f800000001a1802 */ /* 0x000fc40000000f00 */
[C---:B------:R-:W-:Y:S01]  /*cb390*/  FSETP.NEU.AND P5, PT, R24.reuse, RZ, PT ;  /* 0x000000ff1800720b */ /* 0x040fe20003fad000 */
[----:B--2---:R-:W-:Y:S02]  /*cb3a0*/  FADD R27, R27, R23 ;  /* 0x000000171b1b7221 */ /* 0x004fe40000000000 */
[----:B------:R-:W2:Y:S01]  /*cb3b0*/  LDL.LU R23, [R1+0x3938] ;  /* 0x0039380001177983 */ /* 0x000ea20000300800 */
[----:B---3--:R-:W-:-:S03]  /*cb3c0*/  @P1 FFMA.FTZ R25, R24, R26, +INF ;  /* 0x7f80000018191423 */ /* 0x008fc6000001001a */
[----:B----4-:R5:W-:Y:S04]  /*cb3d0*/  STL [R1+0x38c4], R10 ;  /* 0x0038c40a01007387 */ /* 0x010be80000100800 */
[----:B------:R0:W-:Y:S01]  /*cb3e0*/  STL [R1+0x12d0], R27 ;  /* 0x0012d01b01007387 */ /* 0x0001e20000100800 */
[----:B-----5:R-:W-:-:S05]  /*cb3f0*/  FADD R10, R28, R29 ;  /* 0x0000001d1c0a7221 */ /* 0x020fca0000000000 */
[----:B------:R-:W-:Y:S04]  /*cb400*/  STL [R1+0x12d4], R10 ;  /* 0x0012d40a01007387 */ /* 0x000fe80000100800 */
[----:B------:R1:W-:Y:S04]  /*cb410*/  STL [R1+0x3934], R25 ;  /* 0x0039341901007387 */ /* 0x0003e80000100800 */
[----:B------:R-:W3:Y:S04]  /*cb420*/  LDL.LU R24, [R1+0x28] ;  /* 0x0000280001187983 */ /* 0x000ee80000300800 */
[----:B0-----:R-:W4:Y:S04]  /*cb430*/  LDL.LU R27, [R1+0xf0] ;  /* 0x0000f000011b7983 */ /* 0x001f280000300800 */
[----:B------:R-:W5:Y:S04]  /*cb440*/  LDL.LU R26, [R1+0x1c] ;  /* 0x00001c00011a7983 */ /* 0x000f680000300800 */
[----:B------:R-:W2:Y:S04]  /*cb450*/  LDL.LU R28, [R1+0x18] ;  /* 0x00001800011c7983 */ /* 0x000ea80000300800 */
[----:B------:R-:W2:Y:S01]  /*cb460*/  LDL.LU R29, [R1+0xd8] ;  /* 0x0000d800011d7983 */ /* 0x000ea20000300800 */
[----:B-1----:R-:W-:Y:S01]  /*cb470*/  @P0 IMAD.MOV.U32 R25, RZ, RZ, 0x7f800000 ;  /* 0x7f800000ff190424 */ /* 0x002fe200078e00ff */
[----:B------:R-:W-:-:S03]  /*cb480*/  FSETP.NEU.AND P1, PT, R22, RZ, PT ;  /* 0x000000ff1600720b */ /* 0x000fc60003f2d000 */
[----:B---3--:R-:W-:Y:S01]  /*cb490*/  @P0 FFMA.FTZ R24, R22, R25, +INF ;  /* 0x7f80000016180423 */ /* 0x008fe20000010019 */
[----:B--2---:R0:W-:Y:S04]  /*cb4a0*/  STL [R1+0x3928], R29 ;  /* 0x0039281d01007387 */ /* 0x0041e80000100800 */
[----:B0-----:R-:W2:Y:S04]  /*cb4b0*/  LDL.LU R29, [R1+0xec] ;  /* 0x0000ec00011d7983 */ /* 0x001ea80000300800 */
[----:B------:R-:W3:Y:S04]  /*cb4c0*/  LDL.LU R25, [R1+0x3934] ;  /* 0x0039340001197983 */ /* 0x000ee80000300800 */
[----:B------:R-:W2:Y:S01]  /*cb4d0*/  LDL.LU R22, [R1+0x3930] ;  /* 0x0039300001167983 */ /* 0x000ea20000300800 */
[----:B------:R-:W-:-:S02]  /*cb4e0*/  @P4 MOV R10, 0x7f800000 ;  /* 0x7f800000000a4802 */ /* 0x000fc40000000f00 */
[----:B----4-:R-:W-:Y:S02]  /*cb4f0*/  FSETP.NEU.AND P0, PT, R27, RZ, PT ;  /* 0x000000ff1b00720b */ /* 0x010fe40003f0d000 */
[----:B---3--:R-:W-:Y:S01]  /*cb500*/  FSEL R25, R25, -INF , P5 ;  /* 0xff80000019197808 */ /* 0x008fe20002800000 */
[----:B--2---:R-:W-:Y:S01]  /*cb510*/  @P4 FFMA.FTZ R22, R27, R10, +INF ;  /* 0x7f8000001b164423 */ /* 0x004fe2000001000a */
[----:B------:R-:W-:Y:S01]  /*cb520*/  FSEL R10, R24, -INF , P1 ;  /* 0xff800000180a7808 */ /* 0x000fe20000800000 */
[----:B------:R-:W2:Y:S01]  /*cb530*/  LDL R27, [R1+0xe8] ;  /* 0x0000e800011b7983 */ /* 0x000ea20000100800 */
[----:B------:R-:W-:-:S03]  /*cb540*/  MOV R24, R21 ;  /* 0x0000001500187202 */ /* 0x000fc60000000f00 */
[----:B------:R0:W-:Y:S04]  /*cb550*/  STL [R1+0x10a0], R25 ;  /* 0x0010a01901007387 */ /* 0x0001e80000100800 */
[----:B------:R1:W-:Y:S04]  /*cb560*/  STL [R1+0x10a4], R10 ;  /* 0x0010a40a01007387 */ /* 0x0003e80000100800 */
[----:B0-----:R-:W3:Y:S04]  /*cb570*/  LDL.LU R25, [R1+0x20] ;  /* 0x0000200001197983 */ /* 0x001ee80000300800 */
[----:B-1----:R-:W4:Y:S04]  /*cb580*/  LDL.LU R10, [R1+0x14] ;  /* 0x00001400010a7983 */ /* 0x002f280000300800 */
[----:B------:R-:W2:Y:S04]  /*cb590*/  LDL.LU R21, [R1+0xd0] ;  /* 0x0000d00001157983 */ /* 0x000ea80000300800 */
[----:B--2---:R0:W-:Y:S02]  /*cb5a0*/  STL [R1+0x3914], R21 ;  /* 0x0039141501007387 */ /* 0x0041e40000100800 */
[----:B0-----:R-:W-:-:S02]  /*cb5b0*/  IMAD.MOV.U32 R21, RZ, RZ, R22 ;  /* 0x000000ffff157224 */ /* 0x001fc400078e0016 */
[----:B------:R-:W2:Y:S01]  /*cb5c0*/  LDL.LU R22, [R1+0xcc] ;  /* 0x0000cc0001167983 */ /* 0x000ea20000300800 */
[----:B------:R-:W-:Y:S02]  /*cb5d0*/  ISETP.GE.U32.AND P1, PT, R27, 0x7f800000, PT ;  /* 0x7f8000001b00780c */ /* 0x000fe40003f26070 */
[----:B------:R-:W-:Y:S01]  /*cb5e0*/  ISETP.GE.U32.AND P2, PT, R23, 0x7f800000, PT ;  /* 0x7f8000001700780c */ /* 0x000fe20003f46070 */
[----:B--2---:R0:W-:Y:S04]  /*cb5f0*/  STL [R1+0x3918], R22 ;  /* 0x0039181601007387 */ /* 0x0041e80000100800 */
[----:B0-----:R-:W2:Y:S04]  /*cb600*/  LDL.LU R22, [R1+0xe0] ;  /* 0x0000e00001167983 */ /* 0x001ea80000300800 */
[----:B------:R-:W3:Y:S01]  /*cb610*/  LDL.LU R27, [R1+0x392c] ;  /* 0x00392c00011b7983 */ /* 0x000ee20000300800 */
[----:B------:R-:W-:-:S02]  /*cb620*/  FSEL R21, R21, -INF , P0 ;  /* 0xff80000015157808 */ /* 0x000fc40000000000 */
[----:B------:R-:W-:Y:S01]  /*cb630*/  FSETP.NEU.AND P4, PT, R23, RZ, PT ;  /* 0x000000ff1700720b */ /* 0x000fe20003f8d000 */
[----:B--2---:R-:W-:Y:S04]  /*cb640*/  STL [R1+0x3920], R22 ;  /* 0x0039201601007387 */ /* 0x004fe80000100800 */
[----:B------:R-:W-:Y:S01]  /*cb650*/  STL [R1+0x10ac], R21 ;  /* 0x0010ac1501007387 */ /* 0x000fe20000100800 */
[----:B---3--:R-:W-:-:S03]  /*cb660*/  ISETP.GE.U32.AND P0, PT, R27, 0x7f800000, PT ;  /* 0x7f8000001b00780c */ /* 0x008fc60003f06070 */
[----:B------:R0:W-:Y:S02]  /*cb670*/  STL [R1+0x391c], R27 ;  /* 0x00391c1b01007387 */ /* 0x0001e40000100800 */
[----:B0-----:R-:W-:-:S05]  /*cb680*/  @P2 MOV R27, 0x7f800000 ;  /* 0x7f800000001b2802 */ /* 0x001fca0000000f00 */
[----:B------:R-:W-:Y:S02]  /*cb690*/  @P2 FFMA.FTZ R25, R23, R27, +INF ;  /* 0x7f80000017192423 */ /* 0x000fe4000001001b */
[----:B------:R-:W2:Y:S01]  /*cb6a0*/  LDL.LU R23, [R1+0xbc] ;  /* 0x0000bc0001177983 */ /* 0x000ea20000300800 */
[----:B------:R-:W-:Y:S02]  /*cb6b0*/  ISETP.GE.U32.AND P6, PT, R29, 0x7f800000, PT ;  /* 0x7f8000001d00780c */ /* 0x000fe40003fc6070 */
[----:B------:R-:W-:Y:S02]  /*cb6c0*/  ISETP.GE.U32.AND P3, PT, R8, 0x7f800000, PT ;  /* 0x7f8000000800780c */ /* 0x000fe40003f66070 */
[----:B------:R-:W-:Y:S01]  /*cb6d0*/  ISETP.GE.U32.AND P5, PT, R22, 0x7f800000, PT ;  /* 0x7f8000001600780c */ /* 0x000fe20003fa6070 */
[----:B--2---:R0:W-:Y:S04]  /*cb6e0*/  STL [R1+0x3910], R23 ;  /* 0x0039101701007387 */ /* 0x0041e80000100800 */
[----:B0-----:R-:W2:Y:S04]  /*cb6f0*/  LDL.LU R23, [R1+0x10] ;  /* 0x0000100001177983 */ /* 0x001ea80000300800 */
[----:B------:R-:W-:-:S02]  /*cb700*/  @P6 MOV R22, 0x7f800000 ;  /* 0x7f80000000166802 */ /* 0x000fc40000000f00 */
[----:B------:R-:W-:-:S03]  /*cb710*/  @P3 IMAD.MOV.U32 R21, RZ, RZ, 0x7f800000 ;  /* 0x7f800000ff153424 */ /* 0x000fc600078e00ff */
[----:B-----5:R-:W-:Y:S01]  /*cb720*/  @P6 FFMA.FTZ R26, R29, R22, +INF ;  /* 0x7f8000001d1a6423 */ /* 0x020fe20000010016 */
[C---:B------:R-:W-:Y:S01]  /*cb730*/  FSETP.NEU.AND P6, PT, R8.reuse, RZ, PT ;  /* 0x000000ff0800720b */ /* 0x040fe20003fcd000 */
[----:B------:R-:W-:Y:S01]  /*cb740*/  @P3 FFMA.FTZ R28, R8, R21, +INF ;  /* 0x7f800000081c3423 */ /* 0x000fe20000010015 */
[----:B------:R-:W-:Y:S02]  /*cb750*/  FSEL R8, R25, -INF , P4 ;  /* 0xff80000019087808 */ /* 0x000fe40002000000 */
[----:B------:R-:W-:Y:S02]  /*cb760*/  FSETP.NEU.AND P2, PT, R29, RZ, PT ;  /* 0x000000ff1d00720b */ /* 0x000fe40003f4d000 */
[----:B------:R-:W-:Y:S01]  /*cb770*/  MOV R25, R24 ;  /* 0x0000001800197202 */ /* 0x000fe20000000f00 */
[----:B--2---:R-:W-:Y:S04]  /*cb780*/  STL [R1+0x3924], R23 ;  /* 0x0039241701007387 */ /* 0x004fe80000100800 */
[----:B------:R-:W2:Y:S04]  /*cb790*/  LDL.LU R29, [R1+0x3928] ;  /* 0x00392800011d7983 */ /* 0x000ea80000300800 */
[----:B------:R-:W3:Y:S04]  /*cb7a0*/  LDL.LU R22, [R1+0xe8] ;  /* 0x0000e80001167983 */ /* 0x000ee80000300800 */
[----:B------:R-:W-:Y:S04]  /*cb7b0*/  STL [R1+0x10a8], R8 ;  /* 0x0010a80801007387 */ /* 0x000fe80000100800 */
[----:B------:R-:W5:Y:S04]  /*cb7c0*/  LDL.LU R24, [R1+0xc0] ;  /* 0x0000c00001187983 */ /* 0x000f680000300800 */
[----:B-----5:R0:W-:Y:S04]  /*cb7d0*/  STL [R1+0x3908], R24 ;  /* 0x0039081801007387 */ /* 0x0201e80000100800 */
[----:B0-----:R-:W5:Y:S04]  /*cb7e0*/  LDL.LU R24, [R1+0xc] ;  /* 0x00000c0001187983 */ /* 0x001f680000300800 */
[----:B------:R-:W2:Y:S01]  /*cb7f0*/  LDL.LU R8, [R1+0xb8] ;  /* 0x0000b80001087983 */ /* 0x000ea20000300800 */
[----:B------:R-:W-:-:S02]  /*cb800*/  @P1 MOV R23, 0x7f800000 ;  /* 0x7f80000000171802 */ /* 0x000fc40000000f00 */
[----:B------:R-:W-:Y:S02]  /*cb810*/  FSEL R21, R26, -INF , P2 ;  /* 0xff8000001a157808 */ /* 0x000fe40001000000 */
[C---:B---3--:R-:W-:Y:S01]  /*cb820*/  FSETP.NEU.AND P2, PT, R22.reuse, RZ, PT ;  /* 0x000000ff1600720b */ /* 0x048fe20003f4d000 */
[----:B----4-:R-:W-:Y:S01]  /*cb830*/  @P1 FFMA.FTZ R10, R22, R23, +INF ;  /* 0x7f800000160a1423 */ /* 0x010fe20000010017 */
[----:B--2---:R0:W-:Y:S04]  /*cb840*/  STL [R1+0x390c], R8 ;  /* 0x00390c0801007387 */ /* 0x0041e80000100800 */
[----:B0-----:R-:W2:Y:S04]  /*cb850*/  LDL.LU R8, [R1+0xd4] ;  /* 0x0000d40001087983 */ /* 0x001ea80000300800 */
[----:B------:R-:W3:Y:S04]  /*cb860*/  LDL.LU R26, [R1+0xb4] ;  /* 0x0000b400011a7983 */ /* 0x000ee80000300800 */
[----:B------:R0:W-:Y:S04]  /*cb870*/  STL [R1+0x10b0], R21 ;  /* 0x0010b01501007387 */ /* 0x0001e80000100800 */
[----:B------:R-:W4:Y:S04]  /*cb880*/  LDL.LU R23, [R1+0x3924] ;  /* 0x0039240001177983 */ /* 0x000f280000300800 */
[----:B------:R-:W4:Y:S01]  /*cb890*/  LDL.LU R22, [R1+0x3920] ;  /* 0x0039200001167983 */ /* 0x000f220000300800 */
[----:B------:R-:W-:Y:S01]  /*cb8a0*/  @P5 IMAD.MOV.U32 R27, RZ, RZ, 0x7f800000 ;  /* 0x7f800000ff1b5424 */ /* 0x000fe200078e00ff */
[----:B0-----:R-:W-:-:S03]  /*cb8b0*/  @P0 MOV R21, 0x7f800000 ;  /* 0x7f80000000150802 */ /* 0x001fc60000000f00 */
[C---:B----4-:R-:W-:Y:S02]  /*cb8c0*/  @P5 FFMA.FTZ R23, R22.reuse, R27, +INF ;  /* 0x7f80000016175423 */ /* 0x050fe4000001001b */
[----:B------:R-:W5:Y:S01]  /*cb8d0*/  LDL.LU R27, [R1+0x391c] ;  /* 0x00391c00011b7983 */ /* 0x000f620000300800 */
[----:B------:R-:W-:-:S03]  /*cb8e0*/  FSETP.NEU.AND P1, PT, R22, RZ, PT ;  /* 0x000000ff1600720b */ /* 0x000fc60003f2d000 */
[----:B------:R-:W4:Y:S01]  /*cb8f0*/  LDL.LU R22, [R1+0x3918] ;  /* 0x0039180001167983 */ /* 0x000f220000300800 */
[C---:B-----5:R-:W-:Y:S01]  /*cb900*/  @P0 FFMA.FTZ R24, R27.reuse, R21, +INF ;  /* 0x7f8000001b180423 */ /* 0x060fe20000010015 */
[----:B------:R-:W-:Y:S02]  /*cb910*/  FSETP.NEU.AND P5, PT, R27, RZ, PT ;  /* 0x000000ff1b00720b */ /* 0x000fe40003fad000 */
[----:B------:R-:W5:Y:S04]  /*cb920*/  LDL.LU R21, [R1+0x3914] ;  /* 0x0039140001157983 */ /* 0x000f680000300800 */
[----:B------:R-:W2:Y:S01]  /*cb930*/  LDL.LU R27, [R1+0xb0] ;  /* 0x0000b000011b7983 */ /* 0x000ea20000300800 */
[----:B------:R-:W-:Y:S02]  /*cb940*/  FSEL R28, R28, -INF , P6 ;  /* 0xff8000001c1c7808 */ /* 0x000fe40003000000 */
[----:B------:R-:W-:Y:S01]  /*cb950*/  ISETP.GE.U32.AND P3, PT, R29, 0x7f800000, PT ;  /* 0x7f8000001d00780c */ /* 0x000fe20003f66070 */
[----:B--2---:R0:W-:Y:S04]  /*cb960*/  STL [R1+0x38fc], R27 ;  /* 0x0038fc1b01007387 */ /* 0x0041e80000100800 */
[----:B0-----:R-:W2:Y:S04]  /*cb970*/  LDL.LU R27, [R1+0x8] ;  /* 0x00000800011b7983 */ /* 0x001ea80000300800 */
[----:B------:R0:W-:Y:S04]  /*cb980*/  STL [R1+0x10b4], R28 ;  /* 0x0010b41c01007387 */ /* 0x0001e80000100800 */
[----:B0-----:R-:W2:Y:S01]  /*cb990*/  LDL.LU R28, [R1+0xac] ;  /* 0x0000ac00011c7983 */ /* 0x001ea20000300800 */
[----:B------:R-:W-:-:S02]  /*cb9a0*/  FSEL R23, R23, -INF , P1 ;  /* 0xff80000017177808 */ /* 0x000fc40000800000 */
[----:B------:R-:W-:Y:S01]  /*cb9b0*/  FSETP.NEU.AND P1, PT, R29, RZ, PT ;  /* 0x000000ff1d00720b */ /* 0x000fe20003f2d000 */
[----:B--2---:R0:W-:Y:S02]  /*cb9c0*/  STL [R1+0x3904], R28 ;  /* 0x0039041c01007387 */ /* 0x0041e40000100800 */
[----:B0-----:R-:W-:Y:S02]  /*cb9d0*/  FSEL R28, R10, -INF , P2 ;  /* 0xff8000000a1c7808 */ /* 0x001fe40001000000 */
[----:B------:R-:W-:-:S03]  /*cb9e0*/  @P3 MOV R10, 0x7f800000 ;  /* 0x7f800000000a3802 */ /* 0x000fc60000000f00 */
[----:B------:R-:W-:Y:S02]  /*cb9f0*/  STL [R1+0x10b8], R28 ;  /* 0x0010b81c01007387 */ /* 0x000fe40000100800 */
[----:B------:R-:W-:Y:S02]  /*cba00*/  @P3 FFMA.FTZ R27, R29, R10, +INF ;  /* 0x7f8000001d1b3423 */ /* 0x000fe4000001000a */
[----:B------:R0:W-:Y:S04]  /*cba10*/  STL [R1+0x10bc], R23 ;  /* 0x0010bc1701007387 */ /* 0x0001e80000100800 */
[----:B0-----:R-:W2:Y:S04]  /*cba20*/  LDL.LU R23, [R1+0x3910] ;  /* 0x0039100001177983 */ /* 0x001ea80000300800 */
[----:B------:R-:W2:Y:S04]  /*cba30*/  LDL.LU R10, [R1] ;  /* 0x00000000010a7983 */ /* 0x000ea80000300800 */
[----:B------:R-:W2:Y:S01]  /*cba40*/  LDL.LU R29, [R1+0x84] ;  /* 0x00008400011d7983 */ /* 0x000ea20000300800 */
[----:B------:R-:W-:-:S02]  /*cba50*/  ISETP.GE.U32.AND P4, PT, R8, 0x7f800000, PT ;  /* 0x7f8000000800780c */ /* 0x000fc40003f86070 */
[----:B-----5:R-:W-:Y:S01]  /*cba60*/  ISETP.GE.U32.AND P0, PT, R21, 0x7f800000, PT ;  /* 0x7f8000001500780c */ /* 0x020fe20003f06070 */
[----:B--2---:R0:W-:Y:S04]  /*cba70*/  STL [R1+0x38f0], R29 ;  /* 0x0038f01d01007387 */ /* 0x0041e80000100800 */
[----:B0-----:R-:W2:Y:S06]  /*cba80*/  LDL.LU R29, [R1+0x4] ;  /* 0x00000400011d7983 */ /* 0x001eac0000300800 */
[----:B------:R-:W-:Y:S01]  /*cba90*/  @P4 IMAD.MOV.U32 R28, RZ, RZ, 0x7f800000 ;  /* 0x7f800000ff1c4424 */ /* 0x000fe200078e00ff */
[----:B------:R-:W-:-:S02]  /*cbaa0*/  FSETP.NEU.AND P3, PT, R8, RZ, PT ;  /* 0x000000ff0800720b */ /* 0x000fc40003f6d000 */
[----:B------:R-:W-:Y:S01]  /*cbab0*/  FSEL R27, R27, -INF , P1 ;  /* 0xff8000001b1b7808 */ /* 0x000fe20000800000 */
[----:B--2---:R-:W-:Y:S01]  /*cbac0*/  @P4 FFMA.FTZ R29, R8, R28, +INF ;  /* 0x7f800000081d4423 */ /* 0x004fe2000001001c */
[----:B------:R-:W-:Y:S01]  /*cbad0*/  FSEL R28, R24, -INF , P5 ;  /* 0xff800000181c7808 */ /* 0x000fe20002800000 */
[----:B------:R-:W2:Y:S04]  /*cbae0*/  LDL.LU R8, [R1+0x390c] ;  /* 0x00390c0001087983 */ /* 0x000ea80000300800 */
[----:B------:R-:W5:Y:S01]  /*cbaf0*/  LDL.LU R24, [R1+0x3908] ;  /* 0x0039080001187983 */ /* 0x000f620000300800 */
[----:B------:R-:W-:-:S03]  /*cbb00*/  FSEL R29, R29, -INF , P3 ;  /* 0xff8000001d1d7808 */ /* 0x000fc60001800000 */
[----:B------:R0:W-:Y:S01]  /*cbb10*/  STL [R1+0x10d8], R28 ;  /* 0x0010d81c01007387 */ /* 0x0001e20000100800 */
[----:B------:R-:W-:-:S03]  /*cbb20*/  FSETP.NEU.AND P4, PT, R21, RZ, PT ;  /* 0x000000ff1500720b */ /* 0x000fc60003f8d000 */
[----:B------:R1:W-:Y:S01]  /*cbb30*/  STL [R1+0x10dc], R27 ;  /* 0x0010dc1b01007387 */ /* 0x0003e20000100800 */
[----:B0-----:R-:W-:-:S03]  /*cbb40*/  @P0 MOV R28, 0x7f800000 ;  /* 0x7f800000001c0802 */ /* 0x001fc60000000f00 */
[----:B------:R0:W-:Y:S02]  /*cbb50*/  STL [R1+0x10f4], R29 ;  /* 0x0010f41d01007387 */ /* 0x0001e40000100800 */
[----:B------:R-:W-:Y:S02]  /*cbb60*/  @P0 FFMA.FTZ R10, R21, R28, +INF ;  /* 0x7f800000150a0423 */ /* 0x000fe4000001001c */
[----:B------:R-:W2:Y:S04]  /*cbb70*/  LDL.LU R28, [R1+0x3904] ;  /* 0x00390400011c7983 */ /* 0x000ea80000300800 */
[----:B------:R-:W2:Y:S01]  /*cbb80*/  LDL.LU R21, [R1+0x3900] ;  /* 0x0039000001157983 */ /* 0x000ea20000300800 */
[C---:B----4-:R-:W-:Y:S02]  /*cbb90*/  ISETP.GE.U32.AND P6, PT, R22.reuse, 0x7f800000, PT ;  /* 0x7f8000001600780c */ /* 0x050fe40003fc6070 */
[----:B------:R-:W-:-:S11]  /*cbba0*/  FSETP.NEU.AND P0, PT, R22, RZ, PT ;  /* 0x000000ff1600720b */ /* 0x000fd60003f0d000 */
[----:B-1----:R-:W-:-:S05]  /*cbbb0*/  @P6 MOV R27, 0x7f800000 ;  /* 0x7f800000001b6802 */ /* 0x002fca0000000f00 */
[----:B--2---:R-:W-:Y:S02]  /*cbbc0*/  @P6 FFMA.FTZ R21, R22, R27, +INF ;  /* 0x7f80000016156423 */ /* 0x004fe4000001001b */
[----:B------:R-:W2:Y:S04]  /*cbbd0*/  LDL.LU R27, [R1+0x38fc] ;  /* 0x0038fc00011b7983 */ /* 0x000ea80000300800 */
[----:B------:R-:W4:Y:S01]  /*cbbe0*/  LDL.LU R22, [R1+0x38f8] ;  /* 0x0038f80001167983 */ /* 0x000f220000300800 */
[C---:B------:R-:W-:Y:S02]  /*cbbf0*/  ISETP.GE.U32.AND P2, PT, R23.reuse, 0x7f800000, PT ;  /* 0x7f8000001700780c */ /* 0x040fe40003f46070 */
[----:B------:R-:W-:-:S11]  /*cbc00*/  FSETP.NEU.AND P6, PT, R23, RZ, PT ;  /* 0x000000ff1700720b */ /* 0x000fd60003fcd000 */
[----:B0-----:R-:W-:Y:S01]  /*cbc10*/  @P2 IMAD.MOV.U32 R29, RZ, RZ, 0x7f800000 ;  /* 0x7f800000ff1d2424 */ /* 0x001fe200078e00ff */
[----:B-----5:R-:W-:-:S03]  /*cbc20*/  ISETP.GE.U32.AND P1, PT, R24, 0x7f800000, PT ;  /* 0x7f8000001800780c */ /* 0x020fc60003f26070 */
[----:B----4-:R-:W-:Y:S02]  /*cbc30*/  @P2 FFMA.FTZ R22, R23, R29, +INF ;  /* 0x7f80000017162423 */ /* 0x010fe4000001001d */
[----:B------:R-:W4:Y:S01]  /*cbc40*/  LDL.LU R23, [R1+0x38f4] ;  /* 0x0038f40001177983 */ /* 0x000f220000300800 */
[----:B------:R-:W-:-:S07]  /*cbc50*/  FSEL R10, R10, -INF , P4 ;  /* 0xff8000000a0a7808 */ /* 0x000fce0002000000 */
[----:B------:R-:W-:Y:S01]  /*cbc60*/  @P1 MOV R29, 0x7f800000 ;  /* 0x7f800000001d1802 */ /* 0x000fe20000000f00 */
[----:B------:R0:W-:Y:S01]  /*cbc70*/  STL [R1+0x12dc], R10 ;  /* 0x0012dc0a01007387 */ /* 0x0001e20000100800 */
[----:B------:R-:W-:Y:S02]  /*cbc80*/  FSETP.NEU.AND P2, PT, R24, RZ, PT ;  /* 0x000000ff1800720b */ /* 0x000fe40003f4d000 */
[----:B0-----:R-:W-:-:S05]  /*cbc90*/  FSEL R10, R21, -INF , P0 ;  /* 0xff800000150a7808 */ /* 0x001fca0000000000 */
[----:B------:R0:W-:Y:S01]  /*cbca0*/  STL [R1+0x12e0], R10 ;  /* 0x0012e00a01007387 */ /* 0x0001e20000100800 */
[----:B----4-:R-:W-:-:S03]  /*cbcb0*/  @P1 FFMA.FTZ R23, R24, R29, +INF ;  /* 0x7f80000018171423 */ /* 0x010fc6000001001d */
[----:B------:R-:W4:Y:S04]  /*cbcc0*/  LDL.LU R29, [R1+0x38f0] ;  /* 0x0038f000011d7983 */ /* 0x000f280000300800 */
[----:B------:R-:W5:Y:S01]  /*cbcd0*/  LDL.LU R24, [R1+0x38ec] ;  /* 0x0038ec0001187983 */ /* 0x000f620000300800 */
[----:B------:R-:W-:Y:S02]  /*cbce0*/  ISETP.GE.U32.AND P5, PT, R8, 0x7f800000, PT ;  /* 0x7f8000000800780c */ /* 0x000fe40003fa6070 */
[----:B0-----:R-:W-:-:S11]  /*cbcf0*/  MOV R10, R25 ;  /* 0x00000019000a7202 */ /* 0x001fd60000000f00 */
[----:B------:R-:W-:Y:S01]  /*cbd00*/  @P5 IMAD.MOV.U32 R25, RZ, RZ, 0x7f800000 ;  /* 0x7f800000ff195424 */ /* 0x000fe200078e00ff */
[----:B---3--:R-:W-:-:S03]  /*cbd10*/  ISETP.GE.U32.AND P3, PT, R26, 0x7f800000, PT ;  /* 0x7f8000001a00780c */ /* 0x008fc60003f66070 */
[----:B-----5:R-:W-:Y:S02]  /*cbd20*/  @P5 FFMA.FTZ R24, R8, R25, +INF ;  /* 0x7f80000008185423 */ /* 0x020fe40000010019 */
[----:B------:R-:W3:Y:S08]  /*cbd30*/  LDL.LU R25, [R1+0x38e8] ;  /* 0x0038e80001197983 */ /* 0x000ef00000300800 */
[----:B------:R-:W-:-:S02]  /*cbd40*/  @P3 MOV R21, 0x7f800000 ;  /* 0x7f80000000153802 */ /* 0x000fc40000000f00 */
[----:B------:R-:W-:Y:S02]  /*cbd50*/  FSETP.NEU.AND P1, PT, R8, RZ, PT ;  /* 0x000000ff0800720b */ /* 0x000fe40003f2d000 */
[----:B------:R-:W5:Y:S01]  /*cbd60*/  LDL R8, [R1+0x6c] ;  /* 0x00006c0001087983 */ /* 0x000f620000100800 */
[C---:B------:R-:W-:Y:S02]  /*cbd70*/  FSETP.NEU.AND P5, PT, R26.reuse, RZ, PT ;  /* 0x000000ff1a00720b */ /* 0x040fe40003fad000 */
[----:B--2---:R-:W-:Y:S01]  /*cbd80*/  ISETP.GE.U32.AND P4, PT, R27, 0x7f800000, PT ;  /* 0x7f8000001b00780c */ /* 0x004fe20003f86070 */
[----:B---3--:R-:W-:Y:S02]  /*cbd90*/  @P3 FFMA.FTZ R25, R26, R21, +INF ;  /* 0x7f8000001a193423 */ /* 0x008fe40000010015 */
[----:B------:R-:W2:Y:S04]  /*cbda0*/  LDL.LU R26, [R1+0x38e4] ;  /* 0x0038e400011a7983 */ /* 0x000ea80000300800 */
[----:B------:R-:W3:Y:S01]  /*cbdb0*/  LDL R21, [R1+0x6b8] ;  /* 0x0006b80001157983 */ /* 0x000ee20000100800 */
[----:B------:R-:W-:-:S02]  /*cbdc0*/  FSEL R22, R22, -INF , P6 ;  /* 0xff80000016167808 */ /* 0x000fc40003000000 */
[----:B------:R-:W-:-:S03]  /*cbdd0*/  FSEL R23, R23, -INF , P2 ;  /* 0xff80000017177808 */ /* 0x000fc60001000000 */
[----:B------:R0:W-:Y:S01]  /*cbde0*/  STL [R1+0x12e4], R22 ;  /* 0x0012e41601007387 */ /* 0x0001e20000100800 */
[----:B------:R-:W-:Y:S02]  /*cbdf0*/  FSEL R24, R24, -INF , P1 ;  /* 0xff80000018187808 */ /* 0x000fe40000800000 */
[----:B-----5:R-:W-:Y:S01]  /*cbe00*/  ISETP.GE.U32.AND P2, PT, R8, 0x7f800000, PT ;  /* 0x7f8000000800780c */ /* 0x020fe20003f46070 */
[----:B0-----:R-:W5:Y:S04]  /*cbe10*/  LDL R22, [R1+0x74] ;  /* 0x0000740001167983 */ /* 0x001f680000100800 */
[----:B------:R-:W-:Y:S01]  /*cbe20*/  STL [R1+0x12f4], R23 ;  /* 0x0012f41701007387 */ /* 0x000fe20000100800 */
[----:B------:R-:W-:-:S03]  /*cbe30*/  FSETP.NEU.AND P1, PT, R27, RZ, PT ;  /* 0x000000ff1b00720b */ /* 0x000fc60003f2d000 */
[----:B------:R0:W-:Y:S04]  /*cbe40*/  STL [R1+0x12f8], R24 ;  /* 0x0012f81801007387 */ /* 0x0001e80000100800 */
[----:B------:R-:W4:Y:S04]  /*cbe50*/  LDL R8, [R1+0x64] ;  /* 0x0000640001087983 */ /* 0x000f280000100800 */
[----:B0-----:R-:W4:Y:S01]  /*cbe60*/  LDL R24, [R1+0x70] ;  /* 0x0000700001187983 */ /* 0x001f220000100800 */
[----:B---3--:R-:W-:Y:S01]  /*cbe70*/  MOV R23, R21 ;  /* 0x0000001500177202 */ /* 0x008fe20000000f00 */
[----:B------:R-:W-:-:S04]  /*cbe80*/  @P4 IMAD.MOV.U32 R21, RZ, RZ, 0x7f800000 ;  /* 0x7f800000ff154424 */ /* 0x000fc800078e00ff */
[----:B--2---:R-:W-:Y:S02]  /*cbe90*/  @P4 FFMA.FTZ R26, R27, R21, +INF ;  /* 0x7f8000001b1a4423 */ /* 0x004fe40000010015 */
[----:B------:R-:W2:Y:S01]  /*cbea0*/  LDL.LU R27, [R1+0x38e0] ;  /* 0x0038e000011b7983 */ /* 0x000ea20000300800 */
[----:B------:R-:W-:Y:S02]  /*cbeb0*/  ISETP.GE.U32.AND P0, PT, R28, 0x7f800000, PT ;  /* 0x7f8000001c00780c */ /* 0x000fe40003f06070 */
[----:B------:R-:W-:Y:S02]  /*cbec0*/  FSEL R21, R25, -INF , P5 ;  /* 0xff80000019157808 */ /* 0x000fe40002800000 */
[----:B-----5:R-:W-:-:S09]  /*cbed0*/  ISETP.GE.U32.AND P3, PT, R22, 0x7f800000, PT ;  /* 0x7f8000001600780c */ /* 0x020fd20003f66070 */
[----:B------:R-:W-:Y:S02]  /*cbee0*/  @P0 MOV R22, 0x7f800000 ;  /* 0x7f80000000160802 */ /* 0x000fe40000000f00 */
[----:B------:R-:W-:-:S03]  /*cbef0*/  FSETP.NEU.AND P4, PT, R28, RZ, PT ;  /* 0x000000ff1c00720b */ /* 0x000fc60003f8d000 */
[----:B--2---:R-:W-:Y:S02]  /*cbf00*/  @P0 FFMA.FTZ R27, R28, R22, +INF ;  /* 0x7f8000001c1b0423 */ /* 0x004fe40000010016 */
[----:B------:R-:W2:Y:S04]  /*cbf10*/  LDL.LU R28, [R1+0x38dc] ;  /* 0x0038dc00011c7983 */ /* 0x000ea80000300800 */
[----:B------:R0:W-:Y:S02]  /*cbf20*/  STL [R1+0x12fc], R21 ;  /* 0x0012fc1501007387 */ /* 0x0001e40000100800 */
[----:B0-----:R-:W-:-:S05]  /*cbf30*/  FSEL R21, R26, -INF , P1 ;  /* 0xff8000001a157808 */ /* 0x001fca0000800000 */
[----:B------:R-:W-:Y:S04]  /*cbf40*/  STL [R1+0x1300], R21 ;  /* 0x0013001501007387 */ /* 0x000fe80000100800 */
[----:B------:R-:W3:Y:S01]  /*cbf50*/  LDL.LU R26, [R1+0x68] ;  /* 0x00006800011a7983 */ /* 0x000ee20000300800 */
[----:B----4-:R-:W-:Y:S02]  /*cbf60*/  ISETP.GE.U32.AND P6, PT, R29, 0x7f800000, PT ;  /* 0x7f8000001d00780c */ /* 0x010fe40003fc6070 */
[----:B------:R-:W-:Y:S01]  /*cbf70*/  ISETP.GE.U32.AND P0, PT, R24, 0x7f800000, PT ;  /* 0x7f8000001800780c */ /* 0x000fe20003f06070 */
[----:B------:R-:W-:Y:S01]  /*cbf80*/  FSEL R24, R27, -INF , P4 ;  /* 0xff8000001b187808 */ /* 0x000fe20002000000 */
[----:B------:R-:W-:Y:S02]  /*cbf90*/  ISETP.GE.U32.AND P5, PT, R8, 0x7f800000, PT ;  /* 0x7f8000000800780c */ /* 0x000fe40003fa6070 */
[----:B------:R-:W-:-:S07]  /*cbfa0*/  FSETP.NEU.AND P4, PT, R29, RZ, PT ;  /* 0x000000ff1d00720b */ /* 0x000fce0003f8d000 */
[----:B------:R-:W-:-:S05]  /*cbfb0*/  @P6 MOV R22, 0x7f800000 ;  /* 0x7f80000000166802 */ /* 0x000fca0000000f00 */
[----:B--2---:R-:W-:Y:S01]  /*cbfc0*/  @P6 FFMA.FTZ R28, R29, R22, +INF ;  /* 0x7f8000001d1c6423 */ /* 0x004fe20000010016 */
[----:B---3--:R-:W-:Y:S01]  /*cbfd0*/  ISETP.GE.U32.AND P1, PT, R26, 0x7f800000, PT ;  /* 0x7f8000001a00780c */ /* 0x008fe20003f26070 */
[----:B------:R0:W-:Y:S04]  /*cbfe0*/  STL [R1+0x38d4], R26 ;  /* 0x0038d41a01007387 */ /* 0x0001e80000100800 */
[----:B0-----:R-:W2:Y:S01]  /*cbff0*/  LDL.LU R26, [R1+0x74] ;  /* 0x00007400011a7983 */ /* 0x001ea20000300800 */
[----:B------:R-:W3:Y:S02]  /*cc000*/  LDL R8, [R1+0x48] ;  /* 0x0000480001087983 */ /* 0x000ee40000100800 */
[----:B------:R-:W3:Y:S02]  /*cc010*/  LDL.LU R27, [R1+0x6c] ;  /* 0x00006c00011b7983 */ /* 0x000ee40000300800 */
[----:B------:R0:W-:Y:S01]  /*cc020*/  STL [R1+0x130c], R24 ;  /* 0x00130c1801007387 */ /* 0x0001e20000100800 */
[----:B------:R-:W4:Y:S01]  /*cc030*/  LDL R25, [R1+0x78] ;  /* 0x0000780001197983 */ /* 0x000f220000100800 */
[----:B------:R-:W5:Y:S02]  /*cc040*/  LDL.LU R29, [R1+0x38d8] ;  /* 0x0038d800011d7983 */ /* 0x000f640000300800 */
[----:B------:R-:W-:Y:S01]  /*cc050*/  @P3 IMAD.MOV.U32 R21, RZ, RZ, 0x7f800000 ;  /* 0x7f800000ff153424 */ /* 0x000fe200078e00ff */
[----:B0-----:R-:W-:Y:S01]  /*cc060*/  MOV R24, R23 ;  /* 0x0000001700187202 */ /* 0x001fe20000000f00 */
[----:B------:R-:W-:Y:S01]  /*cc070*/  @P2 MOV R23, 0x7f800000 ;  /* 0x7f80000000172802 */ /* 0x000fe20000000f00 */
[----:B--2---:R-:W-:-:S04]  /*cc080*/  FSETP.NEU.AND P6, PT, R26, RZ, PT ;  /* 0x000000ff1a00720b */ /* 0x004fc80003fcd000 */
[----:B---3--:R-:W-:Y:S02]  /*cc090*/  @P2 FFMA.FTZ R8, R27, R23, +INF ;  /* 0x7f8000001b082423 */ /* 0x008fe40000010017 */
[----:B-----5:R-:W-:Y:S02]  /*cc0a0*/  @P3 FFMA.FTZ R29, R26, R21, +INF ;  /* 0x7f8000001a1d3423 */ /* 0x020fe40000010015 */
[----:B------:R-:W2:Y:S03]  /*cc0b0*/  LDL.LU R26, [R1+0x70] ;  /* 0x00007000011a7983 */ /* 0x000ea60000300800 */
[----:B------:R-:W-:Y:S02]  /*cc0c0*/  STL [R1+0x38c8], R29 ;  /* 0x0038c81d01007387 */ /* 0x000fe40000100800 */
[----:B------:R0:W-:Y:S02]  /*cc0d0*/  @P2 STL [R1+0x48], R8 ;  /* 0x0000480801002387 */ /* 0x0001e40000100800 */
[----:B0-----:R-:W3:Y:S01]  /*cc0e0*/  LDL R8, [R1+0x4c] ;  /* 0x00004c0001087983 */ /* 0x001ee20000100800 */
[----:B------:R-:W-:Y:S01]  /*cc0f0*/  FSEL R22, R28, -INF , P4 ;  /* 0xff8000001c167808 */ /* 0x000fe20002000000 */
[----:B------:R-:W-:Y:S01]  /*cc100*/  @P0 IMAD.MOV.U32 R21, RZ, RZ, 0x7f800000 ;  /* 0x7f800000ff150424 */ /* 0x000fe200078e00ff */
[----:B----4-:R-:W-:Y:S01]  /*cc110*/  ISETP.GE.U32.AND P4, PT, R25, 0x7f800000, PT ;  /* 0x7f8000001900780c */ /* 0x010fe20003f86070 */
[----:B------:R-:W-:Y:S01]  /*cc120*/  MOV R25, R24 ;  /* 0x0000001800197202 */ /* 0x000fe20000000f00 */
[----:B------:R-:W-:Y:S01]  /*cc130*/  MOV R24, R10 ;  /* 0x0000000a00187202 */ /* 0x000fe20000000f00 */
[----:B------:R-:W-:Y:S01]  /*cc140*/  STL [R1+0x1308], R22 ;  /* 0x0013081601007387 */ /* 0x000fe20000100800 */
[----:B------:R-:W4:Y:S02]  /*cc150*/  LDL.LU R29, [R1+0x64] ;  /* 0x00006400011d7983 */ /* 0x000f240000300800 */
[----:B------:R-:W4:Y:S01]  /*cc160*/  LDL R10, [R1+0x30] ;  /* 0x00003000010a7983 */ /* 0x000f220000100800 */
[----:B------:R-:W-:Y:S01]  /*cc170*/  FSETP.NEU.AND P3, PT, R27, RZ, PT ;  /* 0x000000ff1b00720b */ /* 0x000fe20003f6d000 */
[----:B------:R-:W5:Y:S01]  /*cc180*/  LDL.LU R28, [R1+0x5d8] ;  /* 0x0005d800011c7983 */ /* 0x000f620000300800 */
[----:B------:R-:W5:Y:S01]  /*cc190*/  LDL R27, [R1+0x5c] ;  /* 0x00005c00011b7983 */ /* 0x000f620000100800 */
[C---:B--2---:R-:W-:Y:S01]  /*cc1a0*/  FSETP.NEU.AND P2, PT, R26.reuse, RZ, PT ;  /* 0x000000ff1a00720b */ /* 0x044fe20003f4d000 */
[----:B---3--:R-:W-:-:S02]  /*cc1b0*/  @P0 FFMA.FTZ R8, R26, R21, +INF ;  /* 0x7f8000001a080423 */ /* 0x008fc40000010015 */
[----:B------:R-:W2:Y:S03]  /*cc1c0*/  LDL.LU R26, [R1+0x38d4] ;  /* 0x0038d400011a7983 */ /* 0x000ea60000300800 */
[----:B------:R0:W-:Y:S02]  /*cc1d0*/  @P0 STL [R1+0x4c], R8 ;  /* 0x00004c0801000387 */ /* 0x0001e40000100800 */
[----:B0-----:R-:W2:Y:S01]  /*cc1e0*/  LDL.LU R8, [R1+0x38d0] ;  /* 0x0038d00001087983 */ /* 0x001ea20000300800 */
[----:B------:R-:W-:Y:S02]  /*cc1f0*/  @P1 IMAD.MOV.U32 R22, RZ, RZ, 0x7f800000 ;  /* 0x7f800000ff161424 */ /* 0x000fe400078e00ff */
[----:B------:R-:W3:Y:S01]  /*cc200*/  LDL R21, [R1+0xc8] ;  /* 0x0000c80001157983 */ /* 0x000ee20000100800 */
[----:B------:R-:W-:-:S05]  /*cc210*/  @P5 MOV R23, 0x7f800000 ;  /* 0x7f80000000175802 */ /* 0x000fca0000000f00 */
[----:B----4-:R-:W-:Y:S02]  /*cc220*/  @P5 FFMA.FTZ R10, R29, R23, +INF ;  /* 0x7f8000001d0a5423 */ /* 0x010fe40000010017 */
[----:B--2---:R-:W-:-:S05]  /*cc230*/  @P1 FFMA.FTZ R8, R26, R22, +INF ;  /* 0x7f8000001a081423 */ /* 0x004fca0000010016 */
[----:B------:R0:W-:Y:S01]  /*cc240*/  STL [R1+0x44], R8 ;  /* 0x0000440801007387 */ /* 0x0001e20000100800 */
[----:B------:R-:W-:-:S03]  /*cc250*/  FSETP.NEU.AND P0, PT, R26, RZ, PT ;  /* 0x000000ff1a00720b */ /* 0x000fc60003f0d000 */
[----:B0-----:R-:W2:Y:S01]  /*cc260*/  LDL.LU R8, [R1+0x38cc] ;  /* 0x0038cc0001087983 */ /* 0x001ea20000300800 */
[----:B------:R-:W4:Y:S01]  /*cc270*/  LDL R26, [R1+0x7c] ;  /* 0x00007c00011a7983 */ /* 0x000f220000100800 */
[----:B------:R-:W-:Y:S02]  /*cc280*/  FSETP.NEU.AND P1, PT, R29, RZ, PT ;  /* 0x000000ff1d00720b */ /* 0x000fe40003f2d000 */
[----:B------:R-:W3:Y:S01]  /*cc290*/  LDL.LU R29, [R1+0x38c8] ;  /* 0x0038c800011d7983 */ /* 0x000ee20000300800 */
[----:B------:R0:W-:Y:S03]  /*cc2a0*/  @P5 STL [R1+0x30], R10 ;  /* 0x0000300a01005387 */ /* 0x0001e60000100800 */
[----:B0-----:R-:W3:Y:S01]  /*cc2b0*/  LDL.LU R10, [R1+0x38c4] ;  /* 0x0038c400010a7983 */ /* 0x001ee20000300800 */
[----:B------:R-:W4:Y:S01]  /*cc2c0*/  LDL.LU R23, [R1+0x5e0] ;  /* 0x0005e00001177983 */ /* 0x000f220000300800 */
[----:B--2---:R-:W-:-:S04]  /*cc2d0*/  IADD3 R22, R8, -0x3f3504f3, RZ ;  /* 0xc0cafb0d08167810 */ /* 0x004fc80007ffe0ff */
[----:B------:R-:W-:Y:S01]  /*cc2e0*/  LOP3.LUT R22, R22, 0xff800000, RZ, 0xc0, !PT ;  /* 0xff80000016167812 */ /* 0x000fe200078ec0ff */
[----:B------:R3:W-:Y:S01]  /*cc2f0*/  STL [R1+0x38ac], R8 ;  /* 0x0038ac0801007387 */ /* 0x0007e20000100800 */
[----:B------:R0:W-:Y:S03]  /*cc300*/  STL [R1+0x38c0], R9 ;  /* 0x0038c00901007387 */ /* 0x0001e60000100800 */
[----:B------:R-:W-:Y:S01]  /*cc310*/  IMAD.IADD R22, R8, 0x1, -R22 ;  /* 0x0000000108167824 */ /* 0x000fe200078e0a16 */
[----:B---3--:R-:W-:Y:S01]  /*cc320*/  FSEL R8, R29, -INF , P6 ;  /* 0xff8000001d087808 */ /* 0x008fe20003000000 */
[----:B0-----:R-:W2:Y:S01]  /*cc330*/  LDL.LU R9, [R1+0x78] ;  /* 0x0000780001097983 */ /* 0x001ea20000300800 */
[----:B------:R-:W3:Y:S03]  /*cc340*/  LDL R29, [R1+0x6c8] ;  /* 0x0006c800011d7983 */ /* 0x000ee60000100800 */
[----:B------:R0:W-:Y:S02]  /*cc350*/  STL [R1+0x1304], R8 ;  /* 0x0013040801007387 */ /* 0x0001e40000100800 */
[----:B0-----:R-:W-:Y:S01]  /*cc360*/  IMAD.MOV.U32 R8, RZ, RZ, R24 ;  /* 0x000000ffff087224 */ /* 0x001fe200078e0018 */
[----:B------:R-:W-:-:S02]  /*cc370*/  @P4 MOV R24, 0x7f800000 ;  /* 0x7f80000000184802 */ /* 0x000fc40000000f00 */
[----:B--2---:R-:W-:-:S03]  /*cc380*/  FSETP.NEU.AND P6, PT, R9, RZ, PT ;  /* 0x000000ff0900720b */ /* 0x004fc60003fcd000 */
[----:B---3--:R-:W-:Y:S02]  /*cc390*/  @P4 FFMA.FTZ R29, R9, R24, +INF ;  /* 0x7f800000091d4423 */ /* 0x008fe40000010018 */
[----:B------:R-:W2:Y:S01]  /*cc3a0*/  LDL.LU R9, [R1+0x38c0] ;  /* 0x0038c00001097983 */ /* 0x000ea20000300800 */
[----:B----4-:R-:W-:-:S03]  /*cc3b0*/  ISETP.GE.U32.AND P5, PT, R26, 0x7f800000, PT ;  /* 0x7f8000001a00780c */ /* 0x010fc60003fa6070 */
[----:B--2---:R-:W-:Y:S01]  /*cc3c0*/  STL [R1+0x38b8], R9 ;  /* 0x0038b80901007387 */ /* 0x004fe20000100800 */
[----:B------:R-:W-:Y:S02]  /*cc3d0*/  @P4 STL [R1+0x6c8], R29 ;  /* 0x0006c81d01004387 */ /* 0x000fe40000100800 */
[----:B------:R0:W-:Y:S02]  /*cc3e0*/  STL [R1+0x38bc], R4 ;  /* 0x0038bc0401007387 */ /* 0x0001e40000100800 */
[----:B0-----:R-:W2:Y:S01]  /*cc3f0*/  LDL.LU R4, [R1+0x7c] ;  /* 0x00007c0001047983 */ /* 0x001ea20000300800 */
[----:B------:R-:W2:Y:S04]  /*cc400*/  LDL R9, [R1+0x12d0] ;  /* 0x0012d00001097983 */ /* 0x000ea80000100800 */
[----:B------:R-:W-:Y:S01]  /*cc410*/  @P5 MOV R24, 0x7f800000 ;  /* 0x7f80000000185802 */ /* 0x000fe20000000f00 */
[----:B------:R-:W-:-:S02]  /*cc420*/  IMAD.MOV.U32 R29, RZ, RZ, R8 ;  /* 0x000000ffff1d7224 */ /* 0x000fc400078e0008 */
[----:B------:R-:W3:Y:S02]  /*cc430*/  LDL.LU R8, [R1+0x48] ;  /* 0x0000480001087983 */ /* 0x000ee40000300800 */
[C---:B--2---:R-:W-:Y:S01]  /*cc440*/  @P5 FFMA.FTZ R9, R4.reuse, R24, +INF ;  /* 0x7f80000004095423 */ /* 0x044fe20000010018 */
[----:B------:R-:W-:Y:S02]  /*cc450*/  FSETP.NEU.AND P4, PT, R4, RZ, PT ;  /* 0x000000ff0400720b */ /* 0x000fe40003f8d000 */
[----:B------:R-:W2:Y:S02]  /*cc460*/  LDL.LU R4, [R1+0x38bc] ;  /* 0x0038bc0001047983 */ /* 0x000ea40000300800 */
[----:B------:R0:W-:Y:S02]  /*cc470*/  @P5 STL [R1+0x12d0], R9 ;  /* 0x0012d00901005387 */ /* 0x0001e40000100800 */
[----:B0-----:R-:W4:Y:S01]  /*cc480*/  LDL.LU R9, [R1+0x38b8] ;  /* 0x0038b80001097983 */ /* 0x001f220000300800 */
[----:B------:R-:W2:Y:S01]  /*cc490*/  LDL R24, [R1+0x594] ;  /* 0x0005940001187983 */ /* 0x000ea20000100800 */
[----:B---3--:R-:W-:Y:S01]  /*cc4a0*/  FSEL R8, R8, -INF , P3 ;  /* 0xff80000008087808 */ /* 0x008fe20001800000 */
[----:B------:R0:W-:Y:S02]  /*cc4b0*/  STL [R1+0x38b4], R12 ;  /* 0x0038b40c01007387 */ /* 0x0001e40000100800 */
[----:B0-----:R-:W3:Y:S01]  /*cc4c0*/  LDL.LU R12, [R1+0x4c] ;  /* 0x00004c00010c7983 */ /* 0x001ee20000300800 */
[----:B------:R-:W-:Y:S03]  /*cc4d0*/  STL [R1+0x3738], R10 ;  /* 0x0037380a01007387 */ /* 0x000fe60000100800 */
[----:B----4-:R0:W-:Y:S01]  /*cc4e0*/  STL [R1+0x38b0], R9 ;  /* 0x0038b00901007387 */ /* 0x0101e20000100800 */
[----:B------:R1:W-:Y:S03]  /*cc4f0*/  STL [R1+0x12ec], R8 ;  /* 0x0012ec0801007387 */ /* 0x0003e60000100800 */
[----:B0-----:R-:W4:Y:S01]  /*cc500*/  LDL R9, [R1+0xc4] ;  /* 0x0000c40001097983 */ /* 0x001f220000100800 */
[----:B-1----:R-:W2:Y:S02]  /*cc510*/  LDL.LU R8, [R1+0x44] ;  /* 0x0000440001087983 */ /* 0x002ea40000300800 */
[----:B------:R-:W4:Y:S01]  /*cc520*/  LDL R10, [R1+0xc8] ;  /* 0x0000c800010a7983 */ /* 0x000f220000100800 */
[----:B---3--:R-:W-:-:S05]  /*cc530*/  FSEL R12, R12, -INF , P2 ;  /* 0xff8000000c0c7808 */ /* 0x008fca0001000000 */
[----:B------:R0:W-:Y:S04]  /*cc540*/  STL [R1+0x12e8], R12 ;  /* 0x0012e80c01007387 */ /* 0x0001e80000100800 */
[----:B0-----:R-:W3:Y:S01]  /*cc550*/  LDL.LU R12, [R1+0x38b4] ;  /* 0x0038b400010c7983 */ /* 0x001ee20000300800 */
[----:B--2---:R-:W-:Y:S02]  /*cc560*/  FSEL R8, R8, -INF , P0 ;  /* 0xff80000008087808 */ /* 0x004fe40000000000 */
[C---:B----4-:R-:W-:Y:S02]  /*cc570*/  ISETP.GE.U32.AND P5, PT, R9.reuse, 0x7f800000, PT ;  /* 0x7f8000000900780c */ /* 0x050fe40003fa6070 */
[----:B------:R-:W-:Y:S02]  /*cc580*/  FSETP.NEU.AND P3, PT, R9, RZ, PT ;  /* 0x000000ff0900720b */ /* 0x000fe40003f6d000 */
[----:B------:R-:W2:Y:S01]  /*cc590*/  LDL.LU R9, [R1+0x38b0] ;  /* 0x0038b00001097983 */ /* 0x000ea20000300800 */
[----:B------:R0:W-:Y:S03]  /*cc5a0*/  STL [R1+0x12f0], R8 ;  /* 0x0012f00801007387 */ /* 0x0001e60000100800 */
[----:B0-----:R-:W4:Y:S01]  /*cc5b0*/  LDL.LU R8, [R1+0x38ac] ;  /* 0x0038ac0001087983 */ /* 0x001f220000300800 */
[----:B------:R-:W-:Y:S02]  /*cc5c0*/  STL [R1+0x38a4], R7 ;  /* 0x0038a40701007387 */ /* 0x000fe40000100800 */
[----:B------:R0:W-:Y:S02]  /*cc5d0*/  STL [R1+0x38a8], R3 ;  /* 0x0038a80301007387 */ /* 0x0001e40000100800 */
[----:B0-----:R-:W2:Y:S01]  /*cc5e0*/  LDL.LU R3, [R1+0xc4] ;  /* 0x0000c40001037983 */ /* 0x001ea20000300800 */
[----:B------:R-:W2:Y:S01]  /*cc5f0*/  LDL R7, [R1+0x12d4] ;  /* 0x0012d40001077983 */ /* 0x000ea20000100800 */
[----:B------:R-:W-:Y:S01]  /*cc600*/  ISETP.GE.U32.AND P0, PT, R10, 0x7f800000, PT ;  /* 0x7f8000000a00780c */ /* 0x000fe20003f06070 */
[----:B------:R-:W-:-:S02]  /*cc610*/  MOV R10, R24 ;  /* 0x00000018000a7202 */ /* 0x000fc40000000f00 */
[----:B------:R-:W-:Y:S01]  /*cc620*/  @P5 IMAD.MOV.U32 R24, RZ, RZ, 0x7f800000 ;  /* 0x7f800000ff185424 */ /* 0x000fe200078e00ff */
[----:B------:R0:W-:Y:S04]  /*cc630*/  STL [R1+0x38a0], R13 ;  /* 0x0038a00d01007387 */ /* 0x0001e80000100800 */
[----:B0-----:R-:W3:Y:S01]  /*cc640*/  LDL R13, [R1+0x5c] ;  /* 0x00005c00010d7983 */ /* 0x001ee20000100800 */
[----:B------:R-:W-:Y:S01]  /*cc650*/  IADD3 R21, R21, -R23, RZ ;  /* 0x8000001715157210 */ /* 0x000fe20007ffe0ff */
[----:B-----5:R-:W-:Y:S01]  /*cc660*/  IADD3 R23, R27, -R28, RZ ;  /* 0x8000001c1b177210 */ /* 0x020fe20007ffe0ff */
[----:B------:R-:W-:Y:S01]  /*cc670*/  MOV R27, 0x3dc6b27f ;  /* 0x3dc6b27f001b7802 */ /* 0x000fe20000000f00 */
[----:B------:R-:W-:Y:S02]  /*cc680*/  FADD R22, R22, -1 ;  /* 0xbf80000016167421 */ /* 0x000fe40000000000 */
[----:B------:R-:W-:-:S02]  /*cc690*/  FADD R21, R21, -1 ;  /* 0xbf80000015157421 */ /* 0x000fc40000000000 */
[----:B------:R-:W-:Y:S01]  /*cc6a0*/  FADD R23, R23, -1 ;  /* 0xbf80000017177421 */ /* 0x000fe20000000000 */
[----:B------:R-:W-:Y:S01]  /*cc6b0*/  MOV R28, R25 ;  /* 0x00000019001c7202 */ /* 0x000fe20000000f00 */
[-C--:B------:R-:W-:Y:S02]  /*cc6c0*/  FFMA.FTZ R26, R22, R27.reuse, -0.16845393180847167969 ;  /* 0xbe2c7f30161a7423 */ /* 0x080fe4000001001b */
[-C--:B------:R-:W-:Y:S02]  /*cc6d0*/  FFMA.FTZ R25, R21, R27.reuse, -0.16845393180847167969 ;  /* 0xbe2c7f3015197423 */ /* 0x080fe4000001001b */
[----:B------:R-:W-:-:S04]  /*cc6e0*/  FFMA.FTZ R27, R23, R27, -0.16845393180847167969 ;  /* 0xbe2c7f30171b7423 */ /* 0x000fc8000001001b */
[----:B------:R-:W-:Y:S02]  /*cc6f0*/  FFMA.FTZ R27, R23, R27, 0.1716887056827545166 ;  /* 0x3e2fcf2a171b7423 */ /* 0x000fe4000001001b */
[----:B------:R-:W-:Y:S02]  /*cc700*/  FFMA.FTZ R25, R21, R25, 0.1716887056827545166 ;  /* 0x3e2fcf2a15197423 */ /* 0x000fe40000010019 */
[----:B------:R-:W-:Y:S02]  /*cc710*/  FFMA.FTZ R26, R22, R26, 0.1716887056827545166 ;  /* 0x3e2fcf2a161a7423 */ /* 0x000fe4000001001a */
[----:B------:R-:W-:Y:S02]  /*cc720*/  FFMA.FTZ R27, R23, R27, -0.17900948226451873779 ;  /* 0xbe374e43171b7423 */ /* 0x000fe4000001001b */
[----:B--2---:R-:W-:Y:S02]  /*cc730*/  @P5 FFMA.FTZ R7, R3, R24, +INF ;  /* 0x7f80000003075423 */ /* 0x004fe40000010018 */
[----:B------:R-:W2:Y:S03]  /*cc740*/  LDL.LU R3, [R1+0x38a8] ;  /* 0x0038a80001037983 */ /* 0x000ea60000300800 */
[----:B------:R0:W-:Y:S02]  /*cc750*/  @P5 STL [R1+0x12d4], R7 ;  /* 0x0012d40701005387 */ /* 0x0001e40000100800 */
[----:B0-----:R-:W5:Y:S01]  /*cc760*/  LDL.LU R7, [R1+0x38a4] ;  /* 0x0038a40001077983 */ /* 0x001f620000300800 */
[----:B------:R-:W2:Y:S02]  /*cc770*/  LDL.LU R24, [R1+0x684] ;  /* 0x0006840001187983 */ /* 0x000ea40000300800 */
[----:B------:R-:W-:-:S02]  /*cc780*/  FFMA.FTZ R25, R21, R25, -0.17900948226451873779 ;  /* 0xbe374e4315197423 */ /* 0x000fc40000010019 */
[C---:B------:R-:W-:Y:S02]  /*cc790*/  FFMA.FTZ R26, R22.reuse, R26, -0.17900948226451873779 ;  /* 0xbe374e43161a7423 */ /* 0x040fe4000001001a */
[----:B------:R-:W-:Y:S02]  /*cc7a0*/  FFMA.FTZ R27, R23, R27, 0.20512372255325317383 ;  /* 0x3e520bf4171b7423 */ /* 0x000fe4000001001b */
[----:B------:R-:W-:Y:S02]  /*cc7b0*/  FFMA.FTZ R25, R21, R25, 0.20512372255325317383 ;  /* 0x3e520bf415197423 */ /* 0x000fe40000010019 */
[----:B------:R-:W-:Y:S02]  /*cc7c0*/  FFMA.FTZ R26, R22, R26, 0.20512372255325317383 ;  /* 0x3e520bf4161a7423 */ /* 0x000fe4000001001a */
[----:B------:R-:W-:Y:S02]  /*cc7d0*/  FFMA.FTZ R27, R23, R27, -0.24046532809734344482 ;  /* 0xbe763c8b171b7423 */ /* 0x000fe4000001001b */
[----:B------:R-:W-:-:S02]  /*cc7e0*/  FFMA.FTZ R25, R21, R25, -0.24046532809734344482 ;  /* 0xbe763c8b15197423 */ /* 0x000fc40000010019 */
[C---:B------:R-:W-:Y:S02]  /*cc7f0*/  FFMA.FTZ R26, R22.reuse, R26, -0.24046532809734344482 ;  /* 0xbe763c8b161a7423 */ /* 0x040fe4000001001a */
[----:B------:R-:W-:Y:S02]  /*cc800*/  FFMA.FTZ R27, R23, R27, 0.28857114911079406738 ;  /* 0x3e93bf99171b7423 */ /* 0x000fe4000001001b */
[----:B------:R-:W-:Y:S02]  /*cc810*/  FFMA.FTZ R25, R21, R25, 0.28857114911079406738 ;  /* 0x3e93bf9915197423 */ /* 0x000fe40000010019 */
[----:B------:R-:W-:Y:S02]  /*cc820*/  FFMA.FTZ R26, R22, R26, 0.28857114911079406738 ;  /* 0x3e93bf99161a7423 */ /* 0x000fe4000001001a */
[----:B------:R-:W-:Y:S02]  /*cc830*/  FFMA.FTZ R27, R23, R27, -0.36067417263984680176 ;  /* 0xbeb8aa49171b7423 */ /* 0x000fe4000001001b */
[----:B------:R-:W-:-:S02]  /*cc840*/  FFMA.FTZ R25, R21, R25, -0.36067417263984680176 ;  /* 0xbeb8aa4915197423 */ /* 0x000fc40000010019 */
[C---:B------:R-:W-:Y:S02]  /*cc850*/  FFMA.FTZ R26, R22.reuse, R26, -0.36067417263984680176 ;  /* 0xbeb8aa49161a7423 */ /* 0x040fe4000001001a */
[----:B------:R-:W-:Y:S02]  /*cc860*/  FFMA.FTZ R27, R23, R27, 0.48089820146560668945 ;  /* 0x3ef6384a171b7423 */ /* 0x000fe4000001001b */
[----:B------:R-:W-:Y:S02]  /*cc870*/  FFMA.FTZ R25, R21, R25, 0.48089820146560668945 ;  /* 0x3ef6384a15197423 */ /* 0x000fe40000010019 */
[----:B------:R-:W-:Y:S02]  /*cc880*/  FFMA.FTZ R26, R22, R26, 0.48089820146560668945 ;  /* 0x3ef6384a161a7423 */ /* 0x000fe4000001001a */
[----:B------:R-:W-:Y:S02]  /*cc890*/  FFMA.FTZ R27, R23, R27, -0.72134751081466674805 ;  /* 0xbf38aa3b171b7423 */ /* 0x000fe4000001001b */
[----:B------:R-:W-:-:S02]  /*cc8a0*/  FFMA.FTZ R25, R21, R25, -0.72134751081466674805 ;  /* 0xbf38aa3b15197423 */ /* 0x000fc40000010019 */
[C---:B------:R-:W-:Y:S02]  /*cc8b0*/  FFMA.FTZ R26, R22.reuse, R26, -0.72134751081466674805 ;  /* 0xbf38aa3b161a7423 */ /* 0x040fe4000001001a */
[----:B------:R-:W-:Y:S02]  /*cc8c0*/  FMUL R27, R23, R27 ;  /* 0x0000001b171b7220 */ /* 0x000fe40000400000 */
[----:B------:R-:W-:Y:S02]  /*cc8d0*/  FMUL R25, R21, R25 ;  /* 0x0000001915197220 */ /* 0x000fe40000400000 */
[----:B------:R-:W-:Y:S02]  /*cc8e0*/  FMUL R26, R22, R26 ;  /* 0x0000001a161a7220 */ /* 0x000fe40000400000 */
[----:B------:R-:W-:Y:S02]  /*cc8f0*/  FMUL R27, R23, R27 ;  /* 0x0000001b171b7220 */ /* 0x000fe40000400000 */
[----:B------:R-:W-:-:S02]  /*cc900*/  FMUL R25, R21, R25 ;  /* 0x0000001915197220 */ /* 0x000fc40000400000 */
[C---:B------:R-:W-:Y:S02]  /*cc910*/  FMUL R26, R22.reuse, R26 ;  /* 0x0000001a161a7220 */ /* 0x040fe40000400000 */
[----:B------:R-:W-:Y:S01]  /*cc920*/  FFMA.FTZ R27, R23, 1.4426950216293334961, R27 ;  /* 0x3fb8aa3b171b7823 */ /* 0x000fe2000001001b */
[----:B---3--:R-:W-:Y:S01]  /*cc930*/  ISETP.GE.U32.AND P5, PT, R13, 0x7f800000, PT ;  /* 0x7f8000000d00780c */ /* 0x008fe20003fa6070 */
[----:B------:R-:W-:Y:S01]  /*cc940*/  FFMA.FTZ R25, R21, 1.4426950216293334961, R25 ;  /* 0x3fb8aa3b15197823 */ /* 0x000fe20000010019 */
[----:B------:R-:W3:Y:S01]  /*cc950*/  LDL.LU R13, [R1+0x38a0] ;  /* 0x0038a000010d7983 */ /* 0x000ee20000300800 */
[----:B------:R-:W-:Y:S02]  /*cc960*/  FFMA.FTZ R26, R22, 1.4426950216293334961, R26 ;  /* 0x3fb8aa3b161a7823 */ /* 0x000fe4000001001a */
[----:B------:R-:W3:Y:S02]  /*cc970*/  LDL R21, [R1+0x4f8] ;  /* 0x0004f80001157983 */ /* 0x000ee40000100800 */
[----:B------:R-:W3:Y:S01]  /*cc980*/  LDL R22, [R1+0x584] ;  /* 0x0005840001167983 */ /* 0x000ee20000100800 */
[----:B------:R2:W-:Y:S02]  /*cc990*/  STL [R1+0x3898], R27 ;  /* 0x0038981b01007387 */ /* 0x0005e40000100800 */
[----:B--2---:R-:W-:-:S02]  /*cc9a0*/  FADD R27, R24, R25 ;  /* 0x00000019181b7221 */ /* 0x004fc40000000000 */
[----:B------:R-:W-:Y:S01]  /*cc9b0*/  IMAD.MOV.U32 R24, RZ, RZ, R10 ;  /* 0x000000ffff187224 */ /* 0x000fe200078e000a */
[----:B------:R-:W-:Y:S02]  /*cc9c0*/  MOV R10, R28 ;  /* 0x0000001c000a7202 */ /* 0x000fe40000000f00 */
[----:B------:R-:W2:Y:S01]  /*cc9d0*/  LDL.LU R28, [R1+0x13ec] ;  /* 0x0013ec00011c7983 */ /* 0x000ea20000300800 */
[----:B----4-:R-:W-:-:S03]  /*cc9e0*/  ISETP.GE.U32.AND P2, PT, R8, 0x7f800000, PT ;  /* 0x7f8000000800780c */ /* 0x010fc60003f46070 */
[----:B--2---:R0:W-:Y:S04]  /*cc9f0*/  STL [R1+0x389c], R28 ;  /* 0x00389c1c01007387 */ /* 0x0041e80000100800 */
[----:B0-----:R-:W2:Y:S01]  /*cca00*/  LDL R28, [R1+0xc8] ;  /* 0x0000c800011c7983 */ /* 0x001ea20000100800 */
[----:B---3--:R0:W-:Y:S03]  /*cca10*/  STL [R1+0x3890], R13 ;  /* 0x0038900d01007387 */ /* 0x0081e60000100800 */
[----:B0-----:R-:W3:Y:S01]  /*cca20*/  LDL.LU R13, [R1+0x660] ;  /* 0x00066000010d7983 */ /* 0x001ee20000300800 */
[----:B------:R-:W-:Y:S01]  /*cca30*/  MOV R23, R21 ;  /* 0x0000001500177202 */ /* 0x000fe20000000f00 */
[----:B------:R-:W-:Y:S01]  /*cca40*/  @P0 MOV R21, 0x7f800000 ;  /* 0x7f80000000150802 */ /* 0x000fe20000000f00 */
[----:B------:R-:W-:Y:S01]  /*cca50*/  MOV R25, R22 ;  /* 0x0000001600197202 */ /* 0x000fe20000000f00 */
[----:B------:R-:W-:-:S05]  /*cca60*/  @P2 IMAD.MOV.U32 R22, RZ, RZ, 0x7f800000 ;  /* 0x7f800000ff162424 */ /* 0x000fca00078e00ff */
[----:B------:R0:W-:Y:S04]  /*cca70*/  STL [R1+0x3894], R22 ;  /* 0x0038941601007387 */ /* 0x0001e80000100800 */
[----:B0-----:R-:W4:Y:S01]  /*cca80*/  LDL.LU R22, [R1+0x654] ;  /* 0x0006540001167983 */ /* 0x001f220000300800 */
[----:B--2---:R-:W-:Y:S02]  /*cca90*/  @P0 FFMA.FTZ R27, R28, R21, +INF ;  /* 0x7f8000001c1b0423 */ /* 0x004fe40000010015 */
[----:B---3--:R-:W-:Y:S02]  /*ccaa0*/  FADD R13, R13, R26 ;  /* 0x0000001a0d0d7221 */ /* 0x008fe40000000000 */
[----:B------:R-:W2:Y:S01]  /*ccab0*/  LDL R26, [R1+0x4e0] ;  /* 0x0004e000011a7983 */ /* 0x000ea20000100800 */
[----:B------:R-:W3:Y:S02]  /*ccac0*/  LDL.LU R28, [R1+0x389c] ;  /* 0x00389c00011c7983 */ /* 0x000ee40000300800 */
[----:B------:R0:W-:Y:S02]  /*ccad0*/  STL [R1+0x12cc], R27 ;  /* 0x0012cc1b01007387 */ /* 0x0001e40000100800 */
[----:B0-----:R-:W4:Y:S01]  /*ccae0*/  LDL.LU R27, [R1+0x3898] ;  /* 0x00389800011b7983 */ /* 0x001f220000300800 */
[----:B------:R-:W2:Y:S02]  /*ccaf0*/  LDL R21, [R1+0x4a8] ;  /* 0x0004a80001157983 */ /* 0x000ea40000100800 */
[----:B----4-:R-:W-:-:S02]  /*ccb00*/  FADD R27, R22, R27 ;  /* 0x0000001b161b7221 */ /* 0x010fc40000000000 */
[----:B------:R-:W4:Y:S03]  /*ccb10*/  LDL.LU R22, [R1+0x3894] ;  /* 0x0038940001167983 */ /* 0x000f260000300800 */
[----:B------:R0:W-:Y:S02]  /*ccb20*/  STL [R1+0x12c4], R27 ;  /* 0x0012c41b01007387 */ /* 0x0001e40000100800 */
[----:B0-----:R-:W2:Y:S01]  /*ccb30*/  LDL R27, [R1+0x94] ;  /* 0x00009400011b7983 */ /* 0x001ea20000100800 */
[----:B----4-:R-:W-:-:S05]  /*ccb40*/  @P2 FFMA.FTZ R13, R8, R22, +INF ;  /* 0x7f800000080d2423 */ /* 0x010fca0000010016 */
[----:B------:R0:W-:Y:S04]  /*ccb50*/  STL [R1+0x12c8], R13 ;  /* 0x0012c80d01007387 */ /* 0x0001e80000100800 */
[----:B0-----:R-:W4:Y:S04]  /*ccb60*/  LDL.LU R13, [R1+0x3890] ;  /* 0x00389000010d7983 */ /* 0x001f280000300800 */
[----:B----4-:R-:W-:Y:S01]  /*ccb70*/  STL [R1+0x3880], R13 ;  /* 0x0038800d01007387 */ /* 0x010fe20000100800 */
[----:B------:R0:W-:Y:S03]  /*ccb80*/  STL [R1+0x3884], R24 ;  /* 0x0038841801007387 */ /* 0x0001e60000100800 */
[----:B0-----:R-:W4:Y:S04]  /*ccb90*/  LDL R24, [R1+0x5c] ;  /* 0x00005c0001187983 */ /* 0x001f280000100800 */
[----:B----4-:R0:W-:Y:S04]  /*ccba0*/  STL [R1+0x3888], R24 ;  /* 0x0038881801007387 */ /* 0x0101e80000100800 */
[----:B0-----:R-:W4:Y:S04]  /*ccbb0*/  LDL.LU R24, [R1+0xc8] ;  /* 0x0000c80001187983 */ /* 0x001f280000300800 */
[----:B----4-:R0:W-:Y:S04]  /*ccbc0*/  STL [R1+0x388c], R24 ;  /* 0x00388c1801007387 */ /* 0x0101e80000100800 */
[----:B0-----:R-:W4:Y:S01]  /*ccbd0*/  LDL.LU R24, [R1+0x30] ;  /* 0x0000300001187983 */ /* 0x001f220000300800 */
[----:B------:R-:W2:Y:S02]  /*ccbe0*/  LDL R13, [R1+0x12c4] ;  /* 0x0012c400010d7983 */ /* 0x000ea40000100800 */
[----:B------:R-:W-:Y:S01]  /*ccbf0*/  STL [R1+0x3470], R8 ;  /* 0x0034700801007387 */ /* 0x000fe20000100800 */
[----:B----4-:R-:W-:-:S05]  /*ccc00*/  FSEL R24, R24, -INF , P1 ;  /* 0xff80000018187808 */ /* 0x010fca0000800000 */
[----:B------:R0:W-:Y:S04]  /*ccc10*/  STL [R1+0x12d8], R24 ;  /* 0x0012d81801007387 */ /* 0x0001e80000100800 */
[----:B0-----:R-:W4:Y:S01]  /*ccc20*/  LDL.LU R24, [R1+0x388c] ;  /* 0x00388c0001187983 */ /* 0x001f220000300800 */
[----:B--2---:R-:W-:Y:S01]  /*ccc30*/  MOV R8, R21 ;  /* 0x0000001500087202 */ /* 0x004fe20000000f00 */
[----:B------:R-:W-:Y:S01]  /*ccc40*/  @P5 MOV R21, 0x7f800000 ;  /* 0x7f80000000155802 */ /* 0x000fe20000000f00 */
[----:B----4-:R-:W-:Y:S02]  /*ccc50*/  FSETP.NEU.AND P2, PT, R24, RZ, PT ;  /* 0x000000ff1800720b */ /* 0x010fe40003f4d000 */
[----:B------:R-:W2:Y:S02]  /*ccc60*/  LDL.LU R24, [R1+0x3888] ;  /* 0x0038880001187983 */ /* 0x000ea40000300800 */
[----:B--2---:R-:W-:-:S02]  /*ccc70*/  @P5 FFMA.FTZ R13, R24, R21, +INF ;  /* 0x7f800000180d5423 */ /* 0x004fc40000010015 */
[----:B------:R-:W2:Y:S03]  /*ccc80*/  LDL.LU R24, [R1+0x3884] ;  /* 0x0038840001187983 */ /* 0x000ea60000300800 */
[----:B------:R0:W-:Y:S02]  /*ccc90*/  @P5 STL [R1+0x12c4], R13 ;  /* 0x0012c40d01005387 */ /* 0x0001e40000100800 */
[----:B0-----:R-:W4:Y:S01]  /*ccca0*/  LDL.LU R13, [R1+0x3880] ;  /* 0x00388000010d7983 */ /* 0x001f220000300800 */
[----:B------:R-:W2:Y:S02]  /*cccb0*/  LDL R21, [R1+0xa4] ;  /* 0x0000a40001157983 */ /* 0x000ea40000100800 */
[----:B------:R0:W-:Y:S02]  /*cccc0*/  STL [R1+0x3824], R27 ;  /* 0x0038241b01007387 */ /* 0x0001e40000100800 */
[----:B0-----:R-:W2:Y:S01]  /*cccd0*/  LDL.LU R27, [R1+0x470] ;  /* 0x00047000011b7983 */ /* 0x001ea20000300800 */
[C---:B---3--:R-:W-:Y:S01]  /*ccce0*/  FMUL R22, R28.reuse, 8388608 ;  /* 0x4b0000001c167820 */ /* 0x048fe20000400000 */
[----:B------:R-:W-:-:S02]  /*cccf0*/  FSETP.GEU.AND P1, PT, R28, 1.175494350822287508e-38, PT ;  /* 0x008000001c00780b */ /* 0x000fc40003f2e000 */
[C---:B------:R-:W-:Y:S02]  /*ccd00*/  FSETP.GT.AND P0, PT, |R28|.reuse, 8.50705917302346158658e+37, PT ;  /* 0x7e8000001c00780b */ /* 0x040fe40003f04200 */
[----:B------:R-:W-:Y:S01]  /*ccd10*/  FSETP.GEU.AND P5, PT, |R28|, 1.175494350822287508e-38, PT ;  /* 0x008000001c00780b */ /* 0x000fe20003fae200 */
[----:B--2---:R0:W-:Y:S01]  /*ccd20*/  STL [R1+0x385c], R27 ;  /* 0x00385c1b01007387 */ /* 0x0041e20000100800 */
[----:B------:R1:W-:Y:S02]  /*ccd30*/  STL [R1+0x3860], R28 ;  /* 0x0038601c01007387 */ /* 0x0003e40000100800 */
[----:B0-----:R-:W-:Y:S01]  /*ccd40*/  IMAD.MOV.U32 R27, RZ, RZ, R21 ;  /* 0x000000ffff1b7224 */ /* 0x001fe200078e0015 */
[----:B------:R-:W-:Y:S02]  /*ccd50*/  FSEL R21, R22, R28, !P1 ;  /* 0x0000001c16157208 */ /* 0x000fe40004800000 */
[----:B-1----:R-:W2:Y:S01]  /*ccd60*/  LDL R28, [R1+0x98] ;  /* 0x00009800011c7983 */ /* 0x002ea20000100800 */
[----:B------:R-:W-:-:S05]  /*ccd70*/  FSEL R22, RZ, -23, P1 ;  /* 0xc1b80000ff167808 */ /* 0x000fca0000800000 */
[----:B------:R-:W-:Y:S01]  /*ccd80*/  STL [R1+0x317c], R22 ;  /* 0x00317c1601007387 */ /* 0x000fe20000100800 */
[----:B------:R0:W-:Y:S02]  /*ccd90*/  STL [R1+0x3878], R0 ;  /* 0x0038780001007387 */ /* 0x0001e40000100800 */
[----:B------:R1:W-:Y:S01]  /*ccda0*/  STL [R1+0x387c], R10 ;  /* 0x00387c0a01007387 */ /* 0x0003e20000100800 */
[----:B0-----:R-:W3:Y:S04]  /*ccdb0*/  LDL R0, [R1+0xf88] ;  /* 0x000f880001007983 */ /* 0x001ee80000100800 */
[----:B-1----:R-:W3:Y:S01]  /*ccdc0*/  LDL R10, [R1+0xf84] ;  /* 0x000f8400010a7983 */ /* 0x002ee20000100800 */
[----:B--2---:R-:W-:-:S03]  /*ccdd0*/  MOV R22, R28 ;  /* 0x0000001c00167202 */ /* 0x004fc60000000f00 */
[----:B------:R-:W2:Y:S02]  /*ccde0*/  LDL R28, [R1+0xf94] ;  /* 0x000f9400011c7983 */ /* 0x000ea40000100800 */
[----:B------:R0:W-:Y:S01]  /*ccdf0*/  STL [R1+0x3864], R22 ;  /* 0x0038641601007387 */ /* 0x0001e20000100800 */
[----:B------:R-:W-:Y:S02]  /*cce00*/  FSETP.GEU.AND P1, PT, |R22|, 1.175494350822287508e-38, PT ;  /* 0x008000001600780b */ /* 0x000fe40003f2e200 */
[----:B0-----:R-:W4:Y:S01]  /*cce10*/  LDL R22, [R1+0xf90] ;  /* 0x000f900001167983 */ /* 0x001f220000100800 */
[----:B------:R-:W-:Y:S02]  /*cce20*/  STL [R1+0xf60], R21 ;  /* 0x000f601501007387 */ /* 0x000fe40000100800 */
[----:B------:R0:W-:Y:S02]  /*cce30*/  STL [R1+0x31a0], R21 ;  /* 0x0031a01501007387 */ /* 0x0001e40000100800 */
[----:B0-----:R-:W5:Y:S01]  /*cce40*/  LDL R21, [R1+0xf8c] ;  /* 0x000f8c0001157983 */ /* 0x001f620000100800 */
[----:B---3--:R-:W-:-:S02]  /*cce50*/  @P0 FMUL R10, R10, 0.25 ;  /* 0x3e8000000a0a0820 */ /* 0x008fc40000400000 */
[----:B------:R-:W-:-:S03]  /*cce60*/  @P0 FMUL R0, R0, 0.25 ;  /* 0x3e80000000000820 */ /* 0x000fc60000400000 */
[----:B------:R0:W-:Y:S04]  /*cce70*/  @P0 STL [R1+0xf84], R10 ;  /* 0x000f840a01000387 */ /* 0x0001e80000100800 */
[----:B0-----:R-:W3:Y:S01]  /*cce80*/  LDL.LU R10, [R1+0x387c] ;  /* 0x00387c00010a7983 */ /* 0x001ee20000300800 */
[----:B------:R0:W-:Y:S03]  /*cce90*/  @P0 STL [R1+0xf88], R0 ;  /* 0x000f880001000387 */ /* 0x0001e60000100800 */
[----:B0-----:R-:W3:Y:S01]  /*ccea0*/  LDL.LU R0, [R1+0x3878] ;  /* 0x0038780001007983 */ /* 0x001ee20000300800 */
[----:B--2---:R-:W-:Y:S02]  /*cceb0*/  @P0 FMUL R28, R28, 0.25 ;  /* 0x3e8000001c1c0820 */ /* 0x004fe40000400000 */
[----:B----4-:R-:W-:-:S02]  /*ccec0*/  @P0 FMUL R22, R22, 0.25 ;  /* 0x3e80000016160820 */ /* 0x010fc40000400000 */
[----:B-----5:R-:W-:-:S05]  /*cced0*/  @P0 FMUL R21, R21, 0.25 ;  /* 0x3e80000015150820 */ /* 0x020fca0000400000 */
[----:B------:R0:W-:Y:S01]  /*ccee0*/  @P0 STL [R1+0xf8c], R21 ;  /* 0x000f8c1501000387 */ /* 0x0001e20000100800 */
[----:B------:R-:W-:Y:S02]  /*ccef0*/  @P0 STL [R1+0xf90], R22 ;  /* 0x000f901601000387 */ /* 0x000fe40000100800 */
[----:B------:R-:W-:Y:S01]  /*ccf00*/  @P0 STL [R1+0xf94], R28 ;  /* 0x000f941c01000387 */ /* 0x000fe20000100800 */
[----:B0-----:R-:W2:Y:S04]  /*ccf10*/  LDL R21, [R1+0xfa8] ;  /* 0x000fa80001157983 */ /* 0x001ea80000100800 */
[----:B--2---:R0:W-:Y:S04]  /*ccf20*/  STL [R1+0x3870], R21 ;  /* 0x0038701501007387 */ /* 0x0041e80000100800 */
[----:B0-----:R-:W2:Y:S04]  /*ccf30*/  LDL R21, [R1+0xfa4] ;  /* 0x000fa40001157983 */ /* 0x001ea80000100800 */
[----:B--2---:R0:W-:Y:S01]  /*ccf40*/  STL [R1+0x3874], R21 ;  /* 0x0038741501007387 */ /* 0x0041e20000100800 */
[----:B------:R-:W2:Y:S02]  /*ccf50*/  LDL R22, [R1+0x478] ;  /* 0x0004780001167983 */ /* 0x000ea40000100800 */
[----:B------:R-:W4:Y:S01]  /*ccf60*/  LDL R28, [R1+0x4d4] ;  /* 0x0004d400011c7983 */ /* 0x000f220000100800 */
[----:B0-----:R-:W5:Y:S02]  /*ccf70*/  LDL R21, [R1+0xfa0] ;  /* 0x000fa00001157983 */ /* 0x001f640000100800 */
[----:B-----5:R-:W-:-:S05]  /*ccf80*/  @P0 FMUL R21, R21, 0.25 ;  /* 0x3e80000015150820 */ /* 0x020fca0000400000 */
[----:B------:R0:W-:Y:S04]  /*ccf90*/  @P0 STL [R1+0xfa0], R21 ;  /* 0x000fa01501000387 */ /* 0x0001e80000100800 */
[----:B0-----:R-:W5:Y:S02]  /*ccfa0*/  LDL.LU R21, [R1+0x3874] ;  /* 0x0038740001157983 */ /* 0x001f640000300800 */
[----:B-----5:R-:W-:-:S05]  /*ccfb0*/  @P0 FMUL R21, R21, 0.25 ;  /* 0x3e80000015150820 */ /* 0x020fca0000400000 */
[----:B------:R0:W-:Y:S04]  /*ccfc0*/  @P0 STL [R1+0xfa4], R21 ;  /* 0x000fa41501000387 */ /* 0x0001e80000100800 */
[----:B0-----:R-:W5:Y:S01]  /*ccfd0*/  LDL.LU R21, [R1+0x3870] ;  /* 0x0038700001157983 */ /* 0x001f620000300800 */
[----:B--2---:R-:W-:Y:S02]  /*ccfe0*/  @P0 FMUL R22, R22, 0.25 ;  /* 0x3e80000016160820 */ /* 0x004fe40000400000 */
[----:B----4-:R-:W-:Y:S02]  /*ccff0*/  @P0 FMUL R28, R28, 0.25 ;  /* 0x3e8000001c1c0820 */ /* 0x010fe40000400000 */
[----:B-----5:R-:W-:-:S05]  /*cd000*/  @P0 FMUL R21, R21, 0.25 ;  /* 0x3e80000015150820 */ /* 0x020fca0000400000 */
[----:B------:R-:W-:Y:S01]  /*cd010*/  @P0 STL [R1+0xfa8], R21 ;  /* 0x000fa81501000387 */ /* 0x000fe20000100800 */
[----:B------:R-:W-:Y:S02]  /*cd020*/  @P0 STL [R1+0x478], R22 ;  /* 0x0004781601000387 */ /* 0x000fe40000100800 */
[----:B------:R-:W-:Y:S02]  /*cd030*/  @P0 STL [R1+0x4d4], R28 ;  /* 0x0004d41c01000387 */ /* 0x000fe40000100800 */
[----:B------:R0:W-:Y:S02]  /*cd040*/  STL [R1+0x386c], R20 ;  /* 0x00386c1401007387 */ /* 0x0001e40000100800 */
[----:B0-----:R-:W2:Y:S01]  /*cd050*/  LDL R20, [R1+0x49c] ;  /* 0x00049c0001147983 */ /* 0x001ea20000100800 */
[----:B------:R0:W-:Y:S02]  /*cd060*/  STL [R1+0x3868], R15 ;  /* 0x0038680f01007387 */ /* 0x0001e40000100800 */
[----:B------:R-:W4:Y:S02]  /*cd070*/  LDL R22, [R1+0x4dc] ;  /* 0x0004dc0001167983 */ /* 0x000f240000100800 */
[----:B------:R-:W5:Y:S01]  /*cd080*/  LDL R28, [R1+0x4f4] ;  /* 0x0004f400011c7983 */ /* 0x000f620000100800 */
[----:B------:R-:W-:-:S02]  /*cd090*/  MOV R21, R27 ;  /* 0x0000001b00157202 */ /* 0x000fc40000000f00 */
[----:B------:R-:W3:Y:S04]  /*cd0a0*/  LDL R27, [R1+0x3d8] ;  /* 0x0003d800011b7983 */ /* 0x000ee80000100800 */
[----:B0-----:R-:W3:Y:S01]  /*cd0b0*/  LDL R15, [R1+0x4b4] ;  /* 0x0004b400010f7983 */ /* 0x001ee20000100800 */
[----:B--2---:R-:W-:-:S05]  /*cd0c0*/  @P0 FMUL R20, R20, 0.25 ;  /* 0x3e80000014140820 */ /* 0x004fca0000400000 */
[----:B------:R0:W-:Y:S04]  /*cd0d0*/  @P0 STL [R1+0x49c], R20 ;  /* 0x00049c1401000387 */ /* 0x0001e80000100800 */
[----:B0-----:R-:W2:Y:S01]  /*cd0e0*/  LDL.LU R20, [R1+0x386c] ;  /* 0x00386c0001147983 */ /* 0x001ea20000300800 */
[----:B---3--:R-:W-:Y:S02]  /*cd0f0*/  @P0 FMUL R15, R15, 0.25 ;  /* 0x3e8000000f0f0820 */ /* 0x008fe40000400000 */
[----:B----4-:R-:W-:Y:S02]  /*cd100*/  @P0 FMUL R22, R22, 0.25 ;  /* 0x3e80000016160820 */ /* 0x010fe40000400000 */
[----:B-----5:R-:W-:Y:S02]  /*cd110*/  @P0 FMUL R28, R28, 0.25 ;  /* 0x3e8000001c1c0820 */ /* 0x020fe40000400000 */
[----:B------:R-:W-:Y:S01]  /*cd120*/  @P0 FMUL R27, R27, 0.25 ;  /* 0x3e8000001b1b0820 */ /* 0x000fe20000400000 */
[----:B------:R0:W-:Y:S04]  /*cd130*/  @P0 STL [R1+0x4b4], R15 ;  /* 0x0004b40f01000387 */ /* 0x0001e80000100800 */
[----:B0-----:R-:W3:Y:S01]  /*cd140*/  LDL.LU R15, [R1+0x3868] ;  /* 0x00386800010f7983 */ /* 0x001ee20000300800 */
[----:B------:R0:W-:Y:S03]  /*cd150*/  @P0 STL [R1+0x4dc], R22 ;  /* 0x0004dc1601000387 */ /* 0x0001e60000100800 */
[----:B0-----:R-:W4:Y:S01]  /*cd160*/  LDL.LU R22, [R1+0x3864] ;  /* 0x0038640001167983 */ /* 0x001f220000300800 */
[----:B------:R0:W-:Y:S03]  /*cd170*/  @P0 STL [R1+0x4f4], R28 ;  /* 0x0004f41c01000387 */ /* 0x0001e60000100800 */
[----:B0-----:R-:W5:Y:S01]  /*cd180*/  LDL.LU R28, [R1+0x3860] ;  /* 0x00386000011c7983 */ /* 0x001f620000300800 */
[----:B------:R0:W-:Y:S03]  /*cd190*/  @P0 STL [R1+0x3d8], R27 ;  /* 0x0003d81b01000387 */ /* 0x0001e60000100800 */
[----:B0-----:R-:W3:Y:S01]  /*cd1a0*/  LDL.LU R27, [R1+0x385c] ;  /* 0x00385c00011b7983 */ /* 0x001ee20000300800 */
[----:B------:R0:W-:Y:S03]  /*cd1b0*/  STL [R1+0x3854], R26 ;  /* 0x0038541a01007387 */ /* 0x0001e60000100800 */
[----:B--2---:R1:W-:Y:S01]  /*cd1c0*/  STL [R1+0x3858], R20 ;  /* 0x0038581401007387 */ /* 0x0043e20000100800 */
[----:B0-----:R-:W2:Y:S03]  /*cd1d0*/  LDL R26, [R1+0xf88] ;  /* 0x000f8800011a7983 */ /* 0x001ea60000100800 */
[----:B-1----:R-:W2:Y:S01]  /*cd1e0*/  LDL R20, [R1+0xf84] ;  /* 0x000f840001147983 */ /* 0x002ea20000100800 */
[----:B-----5:R-:W-:-:S05]  /*cd1f0*/  @P0 FMUL R28, R28, 0.25 ;  /* 0x3e8000001c1c0820 */ /* 0x020fca0000400000 */
[----:B------:R0:W-:Y:S01]  /*cd200*/  STL [R1+0x3828], R28 ;  /* 0x0038281c01007387 */ /* 0x0001e20000100800 */
[----:B---3--:R-:W-:Y:S01]  /*cd210*/  @P0 FMUL R27, R27, 0.25 ;  /* 0x3e8000001b1b0820 */ /* 0x008fe20000400000 */
[----:B----4-:R-:W-:Y:S02]  /*cd220*/  FSETP.GT.AND P0, PT, |R22|, 8.50705917302346158658e+37, PT ;  /* 0x7e8000001600780b */ /* 0x010fe40003f04200 */
[----:B0-----:R-:W3:Y:S02]  /*cd230*/  LDL R28, [R1+0x4b4] ;  /* 0x0004b400011c7983 */ /* 0x001ee40000100800 */
[----:B------:R0:W-:Y:S02]  /*cd240*/  STL [R1+0x382c], R27 ;  /* 0x00382c1b01007387 */ /* 0x0001e40000100800 */
[----:B0-----:R-:W4:Y:S01]  /*cd250*/  LDL R27, [R1+0x4d4] ;  /* 0x0004d400011b7983 */ /* 0x001f220000100800 */
[----:B------:R0:W-:Y:S03]  /*cd260*/  STL [R1+0x3830], R22 ;  /* 0x0038301601007387 */ /* 0x0001e60000100800 */
[----:B0-----:R-:W5:Y:S01]  /*cd270*/  LDL R22, [R1+0x4e4] ;  /* 0x0004e40001167983 */ /* 0x001f620000100800 */
[----:B--2---:R-:W-:-:S02]  /*cd280*/  @!P5 FMUL R26, R26, 16777216 ;  /* 0x4b8000001a1ad820 */ /* 0x004fc40000400000 */
[----:B------:R-:W-:-:S05]  /*cd290*/  @!P5 FMUL R20, R20, 16777216 ;  /* 0x4b8000001414d820 */ /* 0x000fca0000400000 */
[----:B------:R0:W-:Y:S04]  /*cd2a0*/  @!P5 STL [R1+0xf84], R20 ;  /* 0x000f84140100d387 */ /* 0x0001e80000100800 */
[----:B0-----:R-:W2:Y:S01]  /*cd2b0*/  LDL.LU R20, [R1+0x3858] ;  /* 0x0038580001147983 */ /* 0x001ea20000300800 */
[----:B------:R0:W-:Y:S03]  /*cd2c0*/  @!P5 STL [R1+0xf88], R26 ;  /* 0x000f881a0100d387 */ /* 0x0001e60000100800 */
[----:B0-----:R-:W2:Y:S01]  /*cd2d0*/  LDL.LU R26, [R1+0x3854] ;  /* 0x00385400011a7983 */ /* 0x001ea20000300800 */
[----:B------:R0:W-:Y:S03]  /*cd2e0*/  STL [R1+0x384c], R17 ;  /* 0x00384c1101007387 */ /* 0x0001e60000100800 */
[----:B0-----:R-:W2:Y:S04]  /*cd2f0*/  LDL R17, [R1+0xf90] ;  /* 0x000f900001117983 */ /* 0x001ea80000100800 */
[----:B--2---:R0:W-:Y:S04]  /*cd300*/  STL [R1+0x3850], R17 ;  /* 0x0038501101007387 */ /* 0x0041e80000100800 */
[----:B0-----:R-:W2:Y:S02]  /*cd310*/  LDL R17, [R1+0xf8c] ;  /* 0x000f8c0001117983 */ /* 0x001ea40000100800 */
[----:B--2---:R-:W-:-:S05]  /*cd320*/  @!P5 FMUL R17, R17, 16777216 ;  /* 0x4b8000001111d820 */ /* 0x004fca0000400000 */
[----:B------:R0:W-:Y:S04]  /*cd330*/  @!P5 STL [R1+0xf8c], R17 ;  /* 0x000f8c110100d387 */ /* 0x0001e80000100800 */
[----:B0-----:R-:W2:Y:S02]  /*cd340*/  LDL.LU R17, [R1+0x3850] ;  /* 0x0038500001117983 */ /* 0x001ea40000300800 */
[----:B--2---:R-:W-:-:S05]  /*cd350*/  @!P5 FMUL R17, R17, 16777216 ;  /* 0x4b8000001111d820 */ /* 0x004fca0000400000 */
[----:B------:R0:W-:Y:S04]  /*cd360*/  @!P5 STL [R1+0xf90], R17 ;  /* 0x000f90110100d387 */ /* 0x0001e80000100800 */
[----:B0-----:R-:W2:Y:S01]  /*cd370*/  LDL.LU R17, [R1+0x384c] ;  /* 0x00384c0001117983 */ /* 0x001ea20000300800 */
[----:B------:R0:W-:Y:S03]  /*cd380*/  STL [R1+0x3848], R23 ;  /* 0x0038481701007387 */ /* 0x0001e60000100800 */
[----:B0-----:R-:W2:Y:S01]  /*cd390*/  LDL R23, [R1+0xf94] ;  /* 0x000f940001177983 */ /* 0x001ea20000100800 */
[----:B------:R0:W-:Y:S03]  /*cd3a0*/  STL [R1+0x3844], R26 ;  /* 0x0038441a01007387 */ /* 0x0001e60000100800 */
[----:B0-----:R-:W3:Y:S01]  /*cd3b0*/  LDL R26, [R1+0xfa0] ;  /* 0x000fa000011a7983 */ /* 0x001ee20000100800 */
[----:B--2---:R-:W-:-:S05]  /*cd3c0*/  @!P5 FMUL R23, R23, 16777216 ;  /* 0x4b8000001717d820 */ /* 0x004fca0000400000 */
[----:B------:R0:W-:Y:S01]  /*cd3d0*/  @!P5 STL [R1+0xf94], R23 ;  /* 0x000f94170100d387 */ /* 0x0001e20000100800 */
[----:B---3--:R-:W-:-:S03]  /*cd3e0*/  @!P5 FMUL R26, R26, 16777216 ;  /* 0x4b8000001a1ad820 */ /* 0x008fc60000400000 */
[----:B0-----:R-:W2:Y:S02]  /*cd3f0*/  LDL.LU R23, [R1+0x3848] ;  /* 0x0038480001177983 */ /* 0x001ea40000300800 */
[----:B------:R0:W-:Y:S02]  /*cd400*/  @!P5 STL [R1+0xfa0], R26 ;  /* 0x000fa01a0100d387 */ /* 0x0001e40000100800 */
[----:B0-----:R-:W3:Y:S04]  /*cd410*/  LDL.LU R26, [R1+0x3844] ;  /* 0x00384400011a7983 */ /* 0x001ee80000300800 */
[----:B---3--:R5:W-:Y:S02]  /*cd420*/  STL [R1+0x3810], R26 ;  /* 0x0038101a01007387 */ /* 0x008be40000100800 */
[----:B-----5:R-:W-:-:S02]  /*cd430*/  IMAD.MOV.U32 R26, RZ, RZ, R22 ;  /* 0x000000ffff1a7224 */ /* 0x020fc400078e0016 */
[----:B------:R-:W3:Y:S04]  /*cd440*/  LDL R22, [R1+0x49c] ;  /* 0x00049c0001167983 */ /* 0x000ee80000100800 */
[----:B---3--:R0:W-:Y:S04]  /*cd450*/  STL [R1+0x3840], R22 ;  /* 0x0038401601007387 */ /* 0x0081e80000100800 */
[----:B0-----:R-:W3:Y:S01]  /*cd460*/  LDL R22, [R1+0xfa4] ;  /* 0x000fa40001167983 */ /* 0x001ee20000100800 */
[----:B------:R0:W-:Y:S03]  /*cd470*/  STL [R1+0x383c], R17 ;  /* 0x00383c1101007387 */ /* 0x0001e60000100800 */
[----:B0-----:R-:W5:Y:S01]  /*cd480*/  LDL R17, [R1+0xfa8] ;  /* 0x000fa80001117983 */ /* 0x001f620000100800 */
[----:B--2---:R0:W-:Y:S03]  /*cd490*/  STL [R1+0x3814], R23 ;  /* 0x0038141701007387 */ /* 0x0041e60000100800 */
[----:B0-----:R-:W2:Y:S01]  /*cd4a0*/  LDL R23, [R1+0x478] ;  /* 0x0004780001177983 */ /* 0x001ea20000100800 */
[----:B---3--:R-:W-:-:S05]  /*cd4b0*/  @!P5 FMUL R22, R22, 16777216 ;  /* 0x4b8000001616d820 */ /* 0x008fca0000400000 */
[----:B------:R0:W-:Y:S04]  /*cd4c0*/  @!P5 STL [R1+0xfa4], R22 ;  /* 0x000fa4160100d387 */ /* 0x0001e80000100800 */
[----:B0-----:R-:W3:Y:S01]  /*cd4d0*/  LDL.LU R22, [R1+0x3840] ;  /* 0x0038400001167983 */ /* 0x001ee20000300800 */
[----:B-----5:R-:W-:Y:S02]  /*cd4e0*/  @!P5 FMUL R17, R17, 16777216 ;  /* 0x4b8000001111d820 */ /* 0x020fe40000400000 */
[----:B--2---:R-:W-:-:S03]  /*cd4f0*/  @!P5 FMUL R23, R23, 16777216 ;  /* 0x4b8000001717d820 */ /* 0x004fc60000400000 */
[----:B------:R0:W-:Y:S04]  /*cd500*/  @!P5 STL [R1+0xfa8], R17 ;  /* 0x000fa8110100d387 */ /* 0x0001e80000100800 */
[----:B0-----:R-:W2:Y:S01]  /*cd510*/  LDL.LU R17, [R1+0x383c] ;  /* 0x00383c0001117983 */ /* 0x001ea20000300800 */
[----:B------:R-:W-:Y:S02]  /*cd520*/  @!P5 STL [R1+0x478], R23 ;  /* 0x000478170100d387 */ /* 0x000fe40000100800 */
[----:B------:R3:W-:Y:S02]  /*cd530*/  STL [R1+0x3834], R26 ;  /* 0x0038341a01007387 */ /* 0x0007e40000100800 */
[----:B---3--:R-:W-:-:S05]  /*cd540*/  MOV R26, R22 ;  /* 0x00000016001a7202 */ /* 0x008fca0000000f00 */
[----:B------:R4:W-:Y:S01]  /*cd550*/  STL [R1+0x3838], R26 ;  /* 0x0038381a01007387 */ /* 0x0009e20000100800 */
[----:B------:R-:W-:Y:S02]  /*cd560*/  IMAD.MOV.U32 R22, RZ, RZ, R28 ;  /* 0x000000ffff167224 */ /* 0x000fe400078e001c */
[----:B------:R-:W3:Y:S02]  /*cd570*/  LDL R28, [R1+0x4f4] ;  /* 0x0004f400011c7983 */ /* 0x000ee40000100800 */
[----:B------:R-:W5:Y:S01]  /*cd580*/  LDL R23, [R1+0x3d8] ;  /* 0x0003d80001177983 */ /* 0x000f620000100800 */
[----:B----4-:R-:W-:Y:S02]  /*cd590*/  MOV R26, R27 ;  /* 0x0000001b001a7202 */ /* 0x010fe40000000f00 */
[----:B------:R-:W4:Y:S03]  /*cd5a0*/  LDL R27, [R1+0x4dc] ;  /* 0x0004dc00011b7983 */ /* 0x000f260000100800 */
[----:B------:R-:W-:-:S05]  /*cd5b0*/  @!P5 FMUL R26, R26, 16777216 ;  /* 0x4b8000001a1ad820 */ /* 0x000fca0000400000 */
[----:B------:R0:W-:Y:S04]  /*cd5c0*/  @!P5 STL [R1+0x4d4], R26 ;  /* 0x0004d41a0100d387 */ /* 0x0001e80000100800 */
[----:B0-----:R-:W2:Y:S01]  /*cd5d0*/  LDL.LU R26, [R1+0x3838] ;  /* 0x00383800011a7983 */ /* 0x001ea20000300800 */
[----:B------:R-:W-:Y:S02]  /*cd5e0*/  @!P5 FMUL R22, R22, 16777216 ;  /* 0x4b8000001616d820 */ /* 0x000fe40000400000 */
[----:B---3--:R-:W-:Y:S02]  /*cd5f0*/  @!P5 FMUL R28, R28, 16777216 ;  /* 0x4b8000001c1cd820 */ /* 0x008fe40000400000 */
[----:B----4-:R-:W-:Y:S02]  /*cd600*/  @!P5 FMUL R27, R27, 16777216 ;  /* 0x4b8000001b1bd820 */ /* 0x010fe40000400000 */
[----:B--2---:R-:W-:-:S05]  /*cd610*/  @!P5 FMUL R26, R26, 16777216 ;  /* 0x4b8000001a1ad820 */ /* 0x004fca0000400000 */
[----:B------:R0:W-:Y:S04]  /*cd620*/  @!P5 STL [R1+0x49c], R26 ;  /* 0x00049c1a0100d387 */ /* 0x0001e80000100800 */
[----:B0-----:R-:W2:Y:S01]  /*cd630*/  LDL.LU R26, [R1+0x3834] ;  /* 0x00383400011a7983 */ /* 0x001ea20000300800 */
[----:B------:R0:W-:Y:S03]  /*cd640*/  @!P5 STL [R1+0x4b4], R22 ;  /* 0x0004b4160100d387 */ /* 0x0001e60000100800 */
[----:B0-----:R-:W3:Y:S01]  /*cd650*/  LDL.LU R22, [R1+0x3830] ;  /* 0x0038300001167983 */ /* 0x001ee20000300800 */
[----:B------:R0:W-:Y:S03]  /*cd660*/  @!P5 STL [R1+0x4dc], R27 ;  /* 0x0004dc1b0100d387 */ /* 0x0001e60000100800 */
[----:B0-----:R-:W4:Y:S01]  /*cd670*/  LDL.LU R27, [R1+0x382c] ;  /* 0x00382c00011b7983 */ /* 0x001f220000300800 */
[----:B------:R0:W-:Y:S03]  /*cd680*/  @!P5 STL [R1+0x4f4], R28 ;  /* 0x0004f41c0100d387 */ /* 0x0001e60000100800 */
[----:B0-----:R-:W2:Y:S01]  /*cd690*/  LDL.LU R28, [R1+0x3828] ;  /* 0x00382800011c7983 */ /* 0x001ea20000300800 */
[----:B-----5:R-:W-:-:S05]  /*cd6a0*/  @!P5 FMUL R23, R23, 16777216 ;  /* 0x4b8000001717d820 */ /* 0x020fca0000400000 */
[----:B------:R-:W-:Y:S01]  /*cd6b0*/  @!P5 STL [R1+0x3d8], R23 ;  /* 0x0003d8170100d387 */ /* 0x000fe20000100800 */
[----:B----4-:R-:W-:Y:S02]  /*cd6c0*/  @!P5 FMUL R27, R27, 16777216 ;  /* 0x4b8000001b1bd820 */ /* 0x010fe40000400000 */
[----:B--2---:R-:W-:-:S05]  /*cd6d0*/  @!P5 FMUL R28, R28, 16777216 ;  /* 0x4b8000001c1cd820 */ /* 0x004fca0000400000 */
[----:B------:R0:W-:Y:S02]  /*cd6e0*/  STL [R1+0x30a0], R28 ;  /* 0x0030a01c01007387 */ /* 0x0001e40000100800 */
[----:B0-----:R-:W-:-:S05]  /*cd6f0*/  MOV R28, R26 ;  /* 0x0000001a001c7202 */ /* 0x001fca0000000f00 */
[----:B------:R-:W-:Y:S01]  /*cd700*/  STL [R1+0x3818], R28 ;  /* 0x0038181c01007387 */ /* 0x000fe20000100800 */
[----:B------:R0:W-:Y:S03]  /*cd710*/  STL [R1+0x470], R27 ;  /* 0x0004701b01007387 */ /* 0x0001e60000100800 */
[----:B0-----:R-:W2:Y:S01]  /*cd720*/  LDL.LU R27, [R1+0x3824] ;  /* 0x00382400011b7983 */ /* 0x001ea20000300800 */
[----:B------:R-:W4:Y:S02]  /*cd730*/  LDL R23, [R1+0xfac] ;  /* 0x000fac0001177983 */ /* 0x000f240000100800 */
[----:B------:R0:W-:Y:S02]  /*cd740*/  STL [R1+0x37c4], R12 ;  /* 0x0037c40c01007387 */ /* 0x0001e40000100800 */
[----:B0-----:R-:W5:Y:S01]  /*cd750*/  LDL.LU R12, [R1+0x4b0] ;  /* 0x0004b000010c7983 */ /* 0x001f620000300800 */
[----:B---3--:R-:W-:Y:S01]  /*cd760*/  MOV R26, R22 ;  /* 0x00000016001a7202 */ /* 0x008fe20000000f00 */
[----:B------:R-:W-:Y:S01]  /*cd770*/  IMAD.MOV.U32 R22, RZ, RZ, R25 ;  /* 0x000000ffff167224 */ /* 0x000fe200078e0019 */
[----:B------:R-:W-:Y:S01]  /*cd780*/  MOV R25, R24 ;  /* 0x0000001800197202 */ /* 0x000fe20000000f00 */
[----:B------:R-:W-:Y:S01]  /*cd790*/  MOV R24, R10 ;  /* 0x0000000a00187202 */ /* 0x000fe20000000f00 */
[----:B-----5:R-:W-:Y:S01]  /*cd7a0*/  STL [R1+0x3808], R12 ;  /* 0x0038080c01007387 */ /* 0x020fe20000100800 */
[----:B------:R-:W3:Y:S03]  /*cd7b0*/  LDL.LU R10, [R1+0xa0] ;  /* 0x0000a000010a7983 */ /* 0x000ee60000300800 */
[----:B---3--:R0:W-:Y:S04]  /*cd7c0*/  STL [R1+0x37d8], R10 ;  /* 0x0037d80a01007387 */ /* 0x0081e80000100800 */
[----:B0-----:R-:W3:Y:S01]  /*cd7d0*/  LDL.LU R10, [R1+0x498] ;  /* 0x00049800010a7983 */ /* 0x001ee20000300800 */
[----:B--2---:R-:W-:-:S03]  /*cd7e0*/  FSETP.GEU.AND P5, PT, |R27|, 1.175494350822287508e-38, PT ;  /* 0x008000001b00780b */ /* 0x004fc60003fae200 */
[----:B---3--:R-:W-:Y:S01]  /*cd7f0*/  STL [R1+0x380c], R10 ;  /* 0x00380c0a01007387 */ /* 0x008fe20000100800 */
[----:B------:R0:W-:Y:S03]  /*cd800*/  STL [R1+0x3804], R27 ;  /* 0x0038041b01007387 */ /* 0x0001e60000100800 */
[----:B0-----:R-:W2:Y:S01]  /*cd810*/  LDL R27, [R1+0x4c8] ;  /* 0x0004c800011b7983 */ /* 0x001ea20000100800 */
[----:B----4-:R-:W-:-:S03]  /*cd820*/  @P0 FMUL R23, R23, 0.25 ;  /* 0x3e80000017170820 */ /* 0x010fc60000400000 */
[----:B--2---:R0:W-:Y:S01]  /*cd830*/  STL [R1+0x381c], R27 ;  /* 0x00381c1b01007387 */ /* 0x0041e20000100800 */
[----:B------:R-:W2:Y:S02]  /*cd840*/  LDL R12, [R1+0xfb0] ;  /* 0x000fb000010c7983 */ /* 0x000ea40000100800 */
[----:B------:R1:W-:Y:S01]  /*cd850*/  @P0 STL [R1+0xfac], R23 ;  /* 0x000fac1701000387 */ /* 0x0003e20000100800 */
[----:B0-----:R-:W3:Y:S04]  /*cd860*/  LDL R27, [R1+0xfb8] ;  /* 0x000fb800011b7983 */ /* 0x001ee80000100800 */
[----:B---3--:R0:W-:Y:S01]  /*cd870*/  STL [R1+0x3820], R27 ;  /* 0x0038201b01007387 */ /* 0x0081e20000100800 */
[----:B--2---:R-:W-:Y:S02]  /*cd880*/  @P0 FMUL R12, R12, 0.25 ;  /* 0x3e8000000c0c0820 */ /* 0x004fe40000400000 */
[----:B------:R-:W2:Y:S02]  /*cd890*/  LDL R28, [R1+0xfbc] ;  /* 0x000fbc00011c7983 */ /* 0x000ea40000100800 */
[----:B-1----:R-:W3:Y:S01]  /*cd8a0*/  LDL R23, [R1+0xfc0] ;  /* 0x000fc00001177983 */ /* 0x002ee20000100800 */
[----:B------:R-:W4:Y:S04]  /*cd8b0*/  LDL R10, [R1+0xfc4] ;  /* 0x000fc400010a7983 */ /* 0x000f280000100800 */
[----:B0-----:R-:W5:Y:S01]  /*cd8c0*/  LDL R27, [R1+0xfb4] ;  /* 0x000fb400011b7983 */ /* 0x001f620000100800 */
[----:B------:R0:W-:Y:S02]  /*cd8d0*/  @P0 STL [R1+0xfb0], R12 ;  /* 0x000fb00c01000387 */ /* 0x0001e40000100800 */
[----:B0-----:R-:W-:-:S02]  /*cd8e0*/  IMAD.MOV.U32 R12, RZ, RZ, R26 ;  /* 0x000000ffff0c7224 */ /* 0x001fc400078e001a */
[----:B------:R-:W2:Y:S01]  /*cd8f0*/  LDL R26, [R1+0xfe0] ;  /* 0x000fe000011a7983 */ /* 0x000ea20000100800 */
[----:B-----5:R-:W-:-:S05]  /*cd900*/  @P0 FMUL R27, R27, 0.25 ;  /* 0x3e8000001b1b0820 */ /* 0x020fca0000400000 */
[----:B------:R0:W-:Y:S04]  /*cd910*/  @P0 STL [R1+0xfb4], R27 ;  /* 0x000fb41b01000387 */ /* 0x0001e80000100800 */
[----:B0-----:R-:W5:Y:S01]  /*cd920*/  LDL.LU R27, [R1+0x3820] ;  /* 0x00382000011b7983 */ /* 0x001f620000300800 */
[----:B--2---:R-:W-:Y:S02]  /*cd930*/  @P0 FMUL R28, R28, 0.25 ;  /* 0x3e8000001c1c0820 */ /* 0x004fe40000400000 */
[----:B---3--:R-:W-:Y:S02]  /*cd940*/  @P0 FMUL R23, R23, 0.25 ;  /* 0x3e80000017170820 */ /* 0x008fe40000400000 */
[----:B----4-:R-:W-:Y:S02]  /*cd950*/  @P0 FMUL R10, R10, 0.25 ;  /* 0x3e8000000a0a0820 */ /* 0x010fe40000400000 */
[----:B-----5:R-:W-:-:S05]  /*cd960*/  @P0 FMUL R27, R27, 0.25 ;  /* 0x3e8000001b1b0820 */ /* 0x020fca0000400000 */
[----:B------:R0:W-:Y:S04]  /*cd970*/  @P0 STL [R1+0xfb8], R27 ;  /* 0x000fb81b01000387 */ /* 0x0001e80000100800 */
[----:B0-----:R-:W2:Y:S01]  /*cd980*/  LDL.LU R27, [R1+0x381c] ;  /* 0x00381c00011b7983 */ /* 0x001ea20000300800 */
[----:B------:R0:W-:Y:S03]  /*cd990*/  @P0 STL [R1+0xfbc], R28 ;  /* 0x000fbc1c01000387 */ /* 0x0001e60000100800 */
[----:B0-----:R-:W3:Y:S01]  /*cd9a0*/  LDL.LU R28, [R1+0x3818] ;  /* 0x00381800011c7983 */ /* 0x001ee20000300800 */
[----:B------:R0:W-:Y:S03]  /*cd9b0*/  @P0 STL [R1+0xfc0], R23 ;  /* 0x000fc01701000387 */ /* 0x0001e60000100800 */
[----:B0-----:R-:W4:Y:S01]  /*cd9c0*/  LDL.LU R23, [R1+0x3814] ;  /* 0x0038140001177983 */ /* 0x001f220000300800 */
[----:B------:R0:W-:Y:S03]  /*cd9d0*/  @P0 STL [R1+0xfc4], R10 ;  /* 0x000fc40a01000387 */ /* 0x0001e60000100800 */
[----:B0-----:R-:W5:Y:S01]  /*cd9e0*/  LDL R10, [R1+0x488] ;  /* 0x00048800010a7983 */ /* 0x001f620000100800 */
[----:B------:R-:W-:-:S05]  /*cd9f0*/  @P0 FMUL R26, R26, 0.25 ;  /* 0x3e8000001a1a0820 */ /* 0x000fca0000400000 */
[----:B------:R0:W-:Y:S04]  /*cda00*/  @P0 STL [R1+0xfe0], R26 ;  /* 0x000fe01a01000387 */ /* 0x0001e80000100800 */
[----:B0-----:R-:W3:Y:S01]  /*cda10*/  LDL.LU R26, [R1+0x3810] ;  /* 0x00381000011a7983 */ /* 0x001ee20000300800 */
[----:B--2---:R-:W-:-:S05]  /*cda20*/  @P0 FMUL R27, R27, 0.25 ;  /* 0x3e8000001b1b0820 */ /* 0x004fca0000400000 */
[----:B------:R-:W-:Y:S01]  /*cda30*/  @P0 STL [R1+0x4c8], R27 ;  /* 0x0004c81b01000387 */ /* 0x000fe20000100800 */
[----:B-----5:R-:W-:-:S05]  /*cda40*/  @P0 FMUL R10, R10, 0.25 ;  /* 0x3e8000000a0a0820 */ /* 0x020fca0000400000 */
[----:B------:R0:W-:Y:S04]  /*cda50*/  @P0 STL [R1+0x488], R10 ;  /* 0x0004880a01000387 */ /* 0x0001e80000100800 */
[----:B0-----:R-:W2:Y:S01]  /*cda60*/  LDL.LU R10, [R1+0x380c] ;  /* 0x00380c00010a7983 */ /* 0x001ea20000300800 */
[----:B---3--:R-:W-:Y:S02]  /*cda70*/  @P0 FMUL R28, R28, 0.25 ;  /* 0x3e8000001c1c0820 */ /* 0x008fe40000400000 */
[----:B------:R-:W-:-:S03]  /*cda80*/  @P0 FMUL R26, R26, 0.25 ;  /* 0x3e8000001a1a0820 */ /* 0x000fc60000400000 */
[----:B------:R-:W-:Y:S01]  /*cda90*/  @P0 STL [R1+0x4e4], R28 ;  /* 0x0004e41c01000387 */ /* 0x000fe20000100800 */
[----:B------:R0:W-:Y:S03]  /*cdaa0*/  STL [R1+0x37f4], R28 ;  /* 0x0037f41c01007387 */ /* 0x0001e60000100800 */
[----:B0-----:R-:W3:Y:S01]  /*cdab0*/  LDL R28, [R1+0xfb8] ;  /* 0x000fb800011c7983 */ /* 0x001ee20000100800 */
[----:B------:R-:W-:Y:S02]  /*cdac0*/  @P0 STL [R1+0x4e0], R26 ;  /* 0x0004e01a01000387 */ /* 0x000fe40000100800 */
[----:B------:R0:W-:Y:S02]  /*cdad0*/  STL [R1+0x37ec], R26 ;  /* 0x0037ec1a01007387 */ /* 0x0001e40000100800 */
[----:B0-----:R-:W5:Y:S01]  /*cdae0*/  LDL R26, [R1+0xfc4] ;  /* 0x000fc400011a7983 */ /* 0x001f620000100800 */
[----:B--2---:R-:W-:-:S05]  /*cdaf0*/  @P0 FMUL R10, R10, 0.25 ;  /* 0x3e8000000a0a0820 */ /* 0x004fca0000400000 */
[----:B------:R0:W-:Y:S02]  /*cdb00*/  STL [R1+0x37dc], R10 ;  /* 0x0037dc0a01007387 */ /* 0x0001e40000100800 */
[----:B0-----:R-:W-:Y:S02]  /*cdb10*/  MOV R10, R12 ;  /* 0x0000000c000a7202 */ /* 0x001fe40000000f00 */
[----:B------:R-:W2:Y:S01]  /*cdb20*/  LDL R12, [R1+0x47c] ;  /* 0x00047c00010c7983 */ /* 0x000ea20000100800 */
[----:B------:R0:W-:Y:S03]  /*cdb30*/  STL [R1+0x37f8], R22 ;  /* 0x0037f81601007387 */ /* 0x0001e60000100800 */
[----:B0-----:R-:W3:Y:S01]  /*cdb40*/  LDL R22, [R1+0xfb4] ;  /* 0x000fb40001167983 */ /* 0x001ee20000100800 */
[----:B----4-:R-:W-:Y:S02]  /*cdb50*/  @P0 FMUL R23, R23, 0.25 ;  /* 0x3e80000017170820 */ /* 0x010fe40000400000 */
[----:B--2---:R-:W-:Y:S01]  /*cdb60*/  @P0 FMUL R12, R12, 0.25 ;  /* 0x3e8000000c0c0820 */ /* 0x004fe20000400000 */
[----:B---3--:R0:W-:Y:S04]  /*cdb70*/  STL [R1+0x37fc], R22 ;  /* 0x0037fc1601007387 */ /* 0x0081e80000100800 */
[----:B0-----:R-:W2:Y:S01]  /*cdb80*/  LDL R22, [R1+0xfac] ;  /* 0x000fac0001167983 */ /* 0x001ea20000100800 */
[----:B------:R-:W-:Y:S02]  /*cdb90*/  @P0 STL [R1+0x4f8], R23 ;  /* 0x0004f81701000387 */ /* 0x000fe40000100800 */
[----:B------:R0:W-:Y:S02]  /*cdba0*/  STL [R1+0x37f0], R23 ;  /* 0x0037f01701007387 */ /* 0x0001e40000100800 */
[----:B0-----:R-:W3:Y:S01]  /*cdbb0*/  LDL R23, [R1+0xfc0] ;  /* 0x000fc00001177983 */ /* 0x001ee20000100800 */
[----:B------:R0:W-:Y:S03]  /*cdbc0*/  @P0 STL [R1+0x47c], R12 ;  /* 0x00047c0c01000387 */ /* 0x0001e60000100800 */
[----:B0-----:R-:W4:Y:S02]  /*cdbd0*/  LDL.LU R12, [R1+0x3808] ;  /* 0x00380800010c7983 */ /* 0x001f240000300800 */
[----:B----4-:R-:W-:-:S05]  /*cdbe0*/  @P0 FMUL R12, R12, 0.25 ;  /* 0x3e8000000c0c0820 */ /* 0x010fca0000400000 */
[----:B------:R0:W-:Y:S02]  /*cdbf0*/  STL [R1+0x37e0], R12 ;  /* 0x0037e00c01007387 */ /* 0x0001e40000100800 */
[----:B0-----:R-:W-:Y:S02]  /*cdc00*/  MOV R12, R27 ;  /* 0x0000001b000c7202 */ /* 0x001fe40000000f00 */
[----:B------:R-:W4:Y:S01]  /*cdc10*/  LDL.LU R27, [R1+0x3804] ;  /* 0x00380400011b7983 */ /* 0x000f220000300800 */
[----:B------:R-:W-:Y:S02]  /*cdc20*/  @P0 FMUL R10, R10, 0.25 ;  /* 0x3e8000000a0a0820 */ /* 0x000fe40000400000 */
[----:B------:R2:W-:Y:S02]  /*cdc30*/  STL [R1+0x3800], R12 ;  /* 0x0038000c01007387 */ /* 0x0005e40000100800 */
[----:B--2---:R-:W-:Y:S02]  /*cdc40*/  IMAD.MOV.U32 R12, RZ, RZ, R22 ;  /* 0x000000ffff0c7224 */ /* 0x004fe400078e0016 */
[----:B------:R-:W2:Y:S01]  /*cdc50*/  LDL R22, [R1+0xfb0] ;  /* 0x000fb00001167983 */ /* 0x000ea20000100800 */
[----:B------:R-:W-:Y:S01]  /*cdc60*/  @P0 STL [R1+0x98], R10 ;  /* 0x0000980a01000387 */ /* 0x000fe20000100800 */
[----:B----4-:R-:W-:-:S02]  /*cdc70*/  FSETP.GT.AND P0, PT, |R27|, 8.50705917302346158658e+37, PT ;  /* 0x7e8000001b00780b */ /* 0x010fc40003f04200 */
[----:B------:R0:W-:Y:S04]  /*cdc80*/  STL [R1+0x37c0], R27 ;  /* 0x0037c01b01007387 */ /* 0x0001e80000100800 */
[----:B0-----:R-:W4:Y:S01]  /*cdc90*/  LDL R27, [R1+0x1034] ;  /* 0x00103400011b7983 */ /* 0x001f220000100800 */
[----:B------:R-:W-:Y:S02]  /*cdca0*/  @!P1 FMUL R12, R12, 16777216 ;  /* 0x4b8000000c0c9820 */ /* 0x000fe40000400000 */
[----:B--2---:R-:W-:Y:S01]  /*cdcb0*/  @!P1 FMUL R22, R22, 16777216 ;  /* 0x4b80000016169820 */ /* 0x004fe20000400000 */
[----:B----4-:R0:W-:Y:S04]  /*cdcc0*/  STL [R1+0x37c8], R27 ;  /* 0x0037c81b01007387 */ /* 0x0101e80000100800 */
[----:B0-----:R-:W2:Y:S01]  /*cdcd0*/  LDL R27, [R1+0x47c] ;  /* 0x00047c00011b7983 */ /* 0x001ea20000100800 */
[----:B------:R0:W-:Y:S03]  /*cdce0*/  @!P1 STL [R1+0xfac], R12 ;  /* 0x000fac0c01009387 */ /* 0x0001e60000100800 */
[----:B0-----:R-:W4:Y:S01]  /*cdcf0*/  LDL.LU R12, [R1+0x3800] ;  /* 0x00380000010c7983 */ /* 0x001f220000300800 */
[----:B------:R0:W-:Y:S03]  /*cdd00*/  @!P1 STL [R1+0xfb0], R22 ;  /* 0x000fb01601009387 */ /* 0x0001e60000100800 */
[----:B0-----:R-:W2:Y:S02]  /*cdd10*/  LDL.LU R22, [R1+0x37fc] ;  /* 0x0037fc0001167983 */ /* 0x001ea40000300800 */
[----:B--2---:R-:W-:-:S05]  /*cdd20*/  @!P1 FMUL R22, R22, 16777216 ;  /* 0x4b80000016169820 */ /* 0x004fca0000400000 */
[----:B------:R0:W-:Y:S04]  /*cdd30*/  @!P1 STL [R1+0xfb4], R22 ;  /* 0x000fb41601009387 */ /* 0x0001e80000100800 */
[----:B0-----:R-:W2:Y:S01]  /*cdd40*/  LDL.LU R22, [R1+0x37f8] ;  /* 0x0037f80001167983 */ /* 0x001ea20000300800 */
[----:B------:R-:W-:-:S03]  /*cdd50*/  @!P1 FMUL R28, R28, 16777216 ;  /* 0x4b8000001c1c9820 */ /* 0x000fc60000400000 */
[----:B--2---:R0:W-:Y:S04]  /*cdd60*/  STL [R1+0x37cc], R22 ;  /* 0x0037cc1601007387 */ /* 0x0041e80000100800 */
[----:B0-----:R-:W2:Y:S01]  /*cdd70*/  LDL R22, [R1+0xfbc] ;  /* 0x000fbc0001167983 */ /* 0x001ea20000100800 */
[----:B------:R0:W-:Y:S03]  /*cdd80*/  @!P1 STL [R1+0xfb8], R28 ;  /* 0x000fb81c01009387 */ /* 0x0001e60000100800 */
[----:B0-----:R-:W3:Y:S01]  /*cdd90*/  LDL.LU R28, [R1+0x37f4] ;  /* 0x0037f400011c7983 */ /* 0x001ee20000300800 */
[----:B--2---:R-:W-:-:S05]  /*cdda0*/  @!P1 FMUL R22, R22, 16777216 ;  /* 0x4b80000016169820 */ /* 0x004fca0000400000 */
[----:B------:R0:W-:Y:S02]  /*cddb0*/  @!P1 STL [R1+0xfbc], R22 ;  /* 0x000fbc1601009387 */ /* 0x0001e40000100800 */
[----:B0-----:R-:W-:Y:S01]  /*cddc0*/  MOV R22, R27 ;  /* 0x0000001b00167202 */ /* 0x001fe20000000f00 */
[----:B----4-:R-:W-:Y:S02]  /*cddd0*/  MOV R27, R12 ;  /* 0x0000000c001b7202 */ /* 0x010fe40000000f00 */
[----:B------:R-:W-:Y:S01]  /*cdde0*/  IMAD.MOV.U32 R12, RZ, RZ, R10 ;  /* 0x000000ffff0c7224 */ /* 0x000fe200078e000a */
[----:B---3--:R-:W-:Y:S02]  /*cddf0*/  MOV R10, R28 ;  /* 0x0000001c000a7202 */ /* 0x008fe40000000f00 */
[----:B------:R-:W2:Y:S01]  /*cde00*/  LDL.LU R28, [R1+0x568] ;  /* 0x00056800011c7983 */ /* 0x000ea20000300800 */
[----:B------:R-:W-:Y:S02]  /*cde10*/  @!P1 FMUL R23, R23, 16777216 ;  /* 0x4b80000017179820 */ /* 0x000fe40000400000 */
[----:B-----5:R-:W-:Y:S01]  /*cde20*/  @!P1 FMUL R26, R26, 16777216 ;  /* 0x4b8000001a1a9820 */ /* 0x020fe20000400000 */
[----:B--2---:R0:W-:Y:S04]  /*cde30*/  STL [R1+0x37d0], R28 ;  /* 0x0037d01c01007387 */ /* 0x0041e80000100800 */
[----:B0-----:R-:W2:Y:S01]  /*cde40*/  LDL R28, [R1+0xfe0] ;  /* 0x000fe000011c7983 */ /* 0x001ea20000100800 */
[----:B------:R0:W-:Y:S03]  /*cde50*/  @!P1 STL [R1+0xfc0], R23 ;  /* 0x000fc01701009387 */ /* 0x0001e60000100800 */
[----:B0-----:R-:W3:Y:S01]  /*cde60*/  LDL.LU R23, [R1+0x37f0] ;  /* 0x0037f00001177983 */ /* 0x001ee20000300800 */
[----:B------:R0:W-:Y:S03]  /*cde70*/  @!P1 STL [R1+0xfc4], R26 ;  /* 0x000fc41a01009387 */ /* 0x0001e60000100800 */
[----:B0-----:R-:W4:Y:S01]  /*cde80*/  LDL.LU R26, [R1+0x37ec] ;  /* 0x0037ec00011a7983 */ /* 0x001f220000300800 */
[----:B--2---:R-:W-:-:S05]  /*cde90*/  @!P1 FMUL R28, R28, 16777216 ;  /* 0x4b8000001c1c9820 */ /* 0x004fca0000400000 */
[----:B------:R0:W-:Y:S01]  /*cdea0*/  @!P1 STL [R1+0xfe0], R28 ;  /* 0x000fe01c01009387 */ /* 0x0001e20000100800 */
[----:B------:R1:W-:Y:S02]  /*cdeb0*/  STL [R1+0x37e8], R22 ;  /* 0x0037e81601007387 */ /* 0x0003e40000100800 */
[----:B------:R2:W-:Y:S01]  /*cdec0*/  STL [R1+0x37e4], R21 ;  /* 0x0037e41501007387 */ /* 0x0005e20000100800 */
[----:B0-----:R-:W5:Y:S01]  /*cded0*/  LDL R28, [R1+0x488] ;  /* 0x00048800011c7983 */ /* 0x001f620000100800 */
[----:B-1----:R-:W-:Y:S02]  /*cdee0*/  MOV R22, R27 ;  /* 0x0000001b00167202 */ /* 0x002fe40000000f00 */
[----:B--2---:R-:W-:Y:S01]  /*cdef0*/  MOV R21, R10 ;  /* 0x0000000a00157202 */ /* 0x004fe20000000f00 */
[----:B------:R-:W-:Y:S02]  /*cdf00*/  IMAD.MOV.U32 R27, RZ, RZ, R12 ;  /* 0x000000ffff1b7224 */ /* 0x000fe400078e000c */
[----:B---3--:R-:W-:-:S02]  /*cdf10*/  IMAD.MOV.U32 R10, RZ, RZ, R23 ;  /* 0x000000ffff0a7224 */ /* 0x008fc400078e0017 */
[----:B------:R-:W-:Y:S01]  /*cdf20*/  @!P1 FMUL R22, R22, 16777216 ;  /* 0x4b80000016169820 */ /* 0x000fe20000400000 */
[----:B----4-:R-:W-:Y:S01]  /*cdf30*/  MOV R12, R26 ;  /* 0x0000001a000c7202 */ /* 0x010fe20000000f00 */
[----:B------:R-:W-:Y:S02]  /*cdf40*/  MOV R26, R4 ;  /* 0x00000004001a7202 */ /* 0x000fe40000000f00 */
[----:B------:R-:W-:Y:S01]  /*cdf50*/  IMAD.MOV.U32 R4, RZ, RZ, R20 ;  /* 0x000000ffff047224 */ /* 0x000fe200078e0014 */
[----:B------:R-:W-:Y:S01]  /*cdf60*/  MOV R20, R7 ;  /* 0x0000000700147202 */ /* 0x000fe20000000f00 */
[----:B------:R-:W-:Y:S01]  /*cdf70*/  @!P1 FMUL R21, R21, 16777216 ;  /* 0x4b80000015159820 */ /* 0x000fe20000400000 */
[----:B------:R-:W-:Y:S02]  /*cdf80*/  MOV R23, R24 ;  /* 0x0000001800177202 */ /* 0x000fe40000000f00 */
[----:B------:R-:W-:Y:S01]  /*cdf90*/  MOV R7, R9 ;  /* 0x0000000900077202 */ /* 0x000fe20000000f00 */
[----:B------:R-:W2:Y:S04]  /*cdfa0*/  LDL R24, [R1+0x4a4] ;  /* 0x0004a40001187983 */ /* 0x000ea80000100800 */
[----:B------:R-:W3:Y:S01]  /*cdfb0*/  LDL R9, [R1+0x870] ;  /* 0x0008700001097983 */ /* 0x000ee20000100800 */
[----:B------:R-:W-:-:S02]  /*cdfc0*/  @!P1 FMUL R12, R12, 16777216 ;  /* 0x4b8000000c0c9820 */ /* 0x000fc40000400000 */
[----:B------:R0:W-:Y:S02]  /*cdfd0*/  @!P1 STL [R1+0x4c8], R22 ;  /* 0x0004c81601009387 */ /* 0x0001e40000100800 */
[----:B------:R-:W-:Y:S01]  /*cdfe0*/  @!P1 FMUL R10, R10, 16777216 ;  /* 0x4b8000000a0a9820 */ /* 0x000fe20000400000 */
[----:B0-----:R-:W4:Y:S01]  /*cdff0*/  LDL.LU R22, [R1+0x37e8] ;  /* 0x0037e80001167983 */ /* 0x001f220000300800 */
[----:B------:R0:W-:Y:S03]  /*ce000*/  @!P1 STL [R1+0x4e4], R21 ;  /* 0x0004e41501009387 */ /* 0x0001e60000100800 */
[----:B0-----:R-:W2:Y:S01]  /*ce010*/  LDL.LU R21, [R1+0x37e4] ;  /* 0x0037e40001157983 */ /* 0x001ea20000300800 */
[----:B------:R0:W-:Y:S03]  /*ce020*/  @!P1 STL [R1+0x4e0], R12 ;  /* 0x0004e00c01009387 */ /* 0x0001e60000100800 */
[----:B0-----:R-:W2:Y:S01]  /*ce030*/  LDL.LU R12, [R1+0x37e0] ;  /* 0x0037e000010c7983 */ /* 0x001ea20000300800 */
[----:B------:R0:W-:Y:S03]  /*ce040*/  @!P1 STL [R1+0x4f8], R10 ;  /* 0x0004f80a01009387 */ /* 0x0001e60000100800 */
[----:B0-----:R-:W2:Y:S01]  /*ce050*/  LDL.LU R10, [R1+0x37dc] ;  /* 0x0037dc00010a7983 */ /* 0x001ea20000300800 */
[----:B-----5:R-:W-:-:S05]  /*ce060*/  @!P1 FMUL R28, R28, 16777216 ;  /* 0x4b8000001c1c9820 */ /* 0x020fca0000400000 */
[----:B------:R-:W-:Y:S01]  /*ce070*/  @!P1 STL [R1+0x488], R28 ;  /* 0x0004881c01009387 */ /* 0x000fe20000100800 */
[----:B--2---:R-:W-:-:S05]  /*ce080*/  @!P1 FMUL R10, R10, 16777216 ;  /* 0x4b8000000a0a9820 */ /* 0x004fca0000400000 */
[----:B------:R0:W-:Y:S04]  /*ce090*/  STL [R1+0x498], R10 ;  /* 0x0004980a01007387 */ /* 0x0001e80000100800 */
[----:B0-----:R-:W2:Y:S01]  /*ce0a0*/  LDL.LU R10, [R1+0x37d8] ;  /* 0x0037d800010a7983 */ /* 0x001ea20000300800 */
[----:B----4-:R-:W-:Y:S02]  /*ce0b0*/  @!P1 FMUL R22, R22, 16777216 ;  /* 0x4b80000016169820 */ /* 0x010fe40000400000 */
[----:B------:R-:W-:Y:S02]  /*ce0c0*/  @!P1 FMUL R27, R27, 16777216 ;  /* 0x4b8000001b1b9820 */ /* 0x000fe40000400000 */
[----:B------:R-:W-:Y:S01]  /*ce0d0*/  @!P1 FMUL R12, R12, 16777216 ;  /* 0x4b8000000c0c9820 */ /* 0x000fe20000400000 */
[----:B------:R0:W-:Y:S02]  /*ce0e0*/  @!P1 STL [R1+0x47c], R22 ;  /* 0x00047c1601009387 */ /* 0x0001e40000100800 */
[----:B------:R-:W-:Y:S02]  /*ce0f0*/  @!P1 STL [R1+0x98], R27 ;  /* 0x0000981b01009387 */ /* 0x000fe40000100800 */
[----:B------:R-:W-:Y:S02]  /*ce100*/  STL [R1+0x37d4], R25 ;  /* 0x0037d41901007387 */ /* 0x000fe40000100800 */
[----:B------:R1:W-:Y:S01]  /*ce110*/  STL [R1+0x4b0], R12 ;  /* 0x0004b00c01007387 */ /* 0x0003e20000100800 */
[----:B------:R-:W4:Y:S04]  /*ce120*/  LDL R28, [R1+0xff4] ;  /* 0x000ff400011c7983 */ /* 0x000f280000100800 */
[----:B0-----:R-:W5:Y:S04]  /*ce130*/  LDL R22, [R1+0x101c] ;  /* 0x00101c0001167983 */ /* 0x001f680000100800 */
[----:B-1----:R-:W3:Y:S04]  /*ce140*/  LDL R12, [R1+0xfe4] ;  /* 0x000fe400010c7983 */ /* 0x002ee80000100800 */
[----:B------:R-:W4:Y:S04]  /*ce150*/  LDL R25, [R1+0xfec] ;  /* 0x000fec0001197983 */ /* 0x000f280000100800 */
[----:B------:R-:W5:Y:S01]  /*ce160*/  LDL R27, [R1+0x1024] ;  /* 0x00102400011b7983 */ /* 0x000f620000100800 */
[----:B------:R0:W-:Y:S03]  /*ce170*/  STL [R1+0x3784], R21 ;  /* 0x0037841501007387 */ /* 0x0001e60000100800 */
[----:B0-----:R-:W5:Y:S01]  /*ce180*/  LDL.LU R21, [R1+0x504] ;  /* 0x0005040001157983 */ /* 0x001f620000300800 */
[----:B--2---:R-:W-:-:S03]  /*ce190*/  FSETP.GEU.AND P1, PT, |R10|, 1.175494350822287508e-38, PT ;  /* 0x008000000a00780b */ /* 0x004fc60003f2e200 */
[----:B------:R0:W-:Y:S04]  /*ce1a0*/  STL [R1+0x37bc], R10 ;  /* 0x0037bc0a01007387 */ /* 0x0001e80000100800 */
[----:B0-----:R-:W2:Y:S01]  /*ce1b0*/  LDL R10, [R1+0xfe8] ;  /* 0x000fe800010a7983 */ /* 0x001ea20000100800 */
[----:B---3--:R-:W-:Y:S02]  /*ce1c0*/  @P0 FMUL R12, R12, 0.25 ;  /* 0x3e8000000c0c0820 */ /* 0x008fe40000400000 */
[----:B----4-:R-:W-:Y:S02]  /*ce1d0*/  @P0 FMUL R25, R25, 0.25 ;  /* 0x3e80000019190820 */ /* 0x010fe40000400000 */
[----:B------:R-:W-:Y:S01]  /*ce1e0*/  @P0 FMUL R28, R28, 0.25 ;  /* 0x3e8000001c1c0820 */ /* 0x000fe20000400000 */
[----:B------:R0:W-:Y:S01]  /*ce1f0*/  @P0 STL [R1+0xfe4], R12 ;  /* 0x000fe40c01000387 */ /* 0x0001e20000100800 */
[----:B-----5:R-:W-:-:S02]  /*ce200*/  @P0 FMUL R22, R22, 0.25 ;  /* 0x3e80000016160820 */ /* 0x020fc40000400000 */
[----:B------:R-:W-:Y:S01]  /*ce210*/  @P0 FMUL R27, R27, 0.25 ;  /* 0x3e8000001b1b0820 */ /* 0x000fe20000400000 */
[----:B0-----:R-:W3:Y:S01]  /*ce220*/  LDL R12, [R1+0x103c] ;  /* 0x00103c00010c7983 */ /* 0x001ee20000100800 */
[----:B--2---:R-:W-:-:S05]  /*ce230*/  @P0 FMUL R10, R10, 0.25 ;  /* 0x3e8000000a0a0820 */ /* 0x004fca0000400000 */
[----:B------:R0:W-:Y:S04]  /*ce240*/  @P0 STL [R1+0xfe8], R10 ;  /* 0x000fe80a01000387 */ /* 0x0001e80000100800 */
[----:B0-----:R-:W2:Y:S01]  /*ce250*/  LDL R10, [R1+0x56c] ;  /* 0x00056c00010a7983 */ /* 0x001ea20000100800 */
[----:B------:R0:W-:Y:S03]  /*ce260*/  @P0 STL [R1+0xfec], R25 ;  /* 0x000fec1901000387 */ /* 0x0001e60000100800 */
[----:B0-----:R-:W4:Y:S01]  /*ce270*/  LDL.LU R25, [R1+0x37d4] ;  /* 0x0037d40001197983 */ /* 0x001f220000300800 */
[----:B------:R0:W-:Y:S03]  /*ce280*/  @P0 STL [R1+0xff4], R28 ;  /* 0x000ff41c01000387 */ /* 0x0001e60000100800 */
[----:B0-----:R-:W5:Y:S01]  /*ce290*/  LDL.LU R28, [R1+0x37d0] ;  /* 0x0037d000011c7983 */ /* 0x001f620000300800 */
[----:B------:R0:W-:Y:S03]  /*ce2a0*/  @P0 STL [R1+0x101c], R22 ;  /* 0x00101c1601000387 */ /* 0x0001e60000100800 */
[----:B0-----:R-:W4:Y:S01]  /*ce2b0*/  LDL.LU R22, [R1+0x37cc] ;  /* 0x0037cc0001167983 */ /* 0x001f220000300800 */
[----:B------:R0:W-:Y:S03]  /*ce2c0*/  @P0 STL [R1+0x1024], R27 ;  /* 0x0010241b01000387 */ /* 0x0001e60000100800 */
[----:B0-----:R-:W4:Y:S01]  /*ce2d0*/  LDL.LU R27, [R1+0x37c8] ;  /* 0x0037c800011b7983 */ /* 0x001f220000300800 */
[----:B---3--:R-:W-:-:S05]  /*ce2e0*/  @P0 FMUL R12, R12, 0.25 ;  /* 0x3e8000000c0c0820 */ /* 0x008fca0000400000 */
[----:B------:R0:W-:Y:S04]  /*ce2f0*/  @P0 STL [R1+0x103c], R12 ;  /* 0x00103c0c01000387 */ /* 0x0001e80000100800 */
[----:B0-----:R-:W3:Y:S01]  /*ce300*/  LDL.LU R12, [R1+0x37c4] ;  /* 0x0037c400010c7983 */ /* 0x001ee20000300800 */
[----:B--2---:R-:W-:-:S05]  /*ce310*/  @P0 FMUL R10, R10, 0.25 ;  /* 0x3e8000000a0a0820 */ /* 0x004fca0000400000 */
[----:B------:R0:W-:Y:S01]  /*ce320*/  @P0 STL [R1+0x56c], R10 ;  /* 0x00056c0a01000387 */ /* 0x0001e20000100800 */
[----:B----4-:R-:W-:-:S05]  /*ce330*/  @P0 FMUL R27, R27, 0.25 ;  /* 0x3e8000001b1b0820 */ /* 0x010fca0000400000 */
[----:B------:R-:W-:Y:S01]  /*ce340*/  @P0 STL [R1+0x1034], R27 ;  /* 0x0010341b01000387 */ /* 0x000fe20000100800 */
[----:B0-----:R-:W2:Y:S02]  /*ce350*/  LDL R10, [R1+0x574] ;  /* 0x00057400010a7983 */ /* 0x001ea40000100800 */
[----:B------:R0:W-:Y:S02]  /*ce360*/  STL [R1+0x37ac], R6 ;  /* 0x0037ac0601007387 */ /* 0x0001e40000100800 */
[----:B------:R-:W-:Y:S01]  /*ce370*/  STL [R1+0x37b0], R23 ;  /* 0x0037b01701007387 */ /* 0x000fe20000100800 */
[----:B------:R-:W-:Y:S01]  /*ce380*/  STL [R1+0x37b4], R2 ;  /* 0x0037b40201007387 */ /* 0x000fe20000100800 */
[----:B------:R1:W-:Y:S02]  /*ce390*/  STL [R1+0x37b8], R25 ;  /* 0x0037b81901007387 */ /* 0x0003e40000100800 */
[----:B------:R-:W-:Y:S02]  /*ce3a0*/  @P0 FMUL R22, R22, 0.25 ;  /* 0x3e80000016160820 */ /* 0x000fe40000400000 */
[----:B---3--:R-:W-:Y:S01]  /*ce3b0*/  @P0 FMUL R12, R12, 0.25 ;  /* 0x3e8000000c0c0820 */ /* 0x008fe20000400000 */
[----:B0-----:R-:W3:Y:S04]  /*ce3c0*/  LDL R6, [R1+0xfe8] ;  /* 0x000fe80001067983 */ /* 0x001ee80000100800 */
[----:B-1----:R-:W4:Y:S04]  /*ce3d0*/  LDL R25, [R1+0x54c] ;  /* 0x00054c0001197983 */ /* 0x002f280000100800 */
[----:B------:R-:W3:Y:S04]  /*ce3e0*/  LDL R2, [R1+0x548] ;  /* 0x0005480001027983 */ /* 0x000ee80000100800 */
[----:B------:R-:W3:Y:S01]  /*ce3f0*/  LDL R23, [R1+0xfe4] ;  /* 0x000fe40001177983 */ /* 0x000ee20000100800 */
[----:B------:R-:W-:Y:S02]  /*ce400*/  @P0 STL [R1+0x52c], R12 ;  /* 0x00052c0c01000387 */ /* 0x000fe40000100800 */
[----:B------:R0:W-:Y:S02]  /*ce410*/  STL [R1+0x379c], R12 ;  /* 0x00379c0c01007387 */ /* 0x0001e40000100800 */
[----:B------:R-:W-:-:S02]  /*ce420*/  @P0 FMUL R21, R21, 0.25 ;  /* 0x3e80000015150820 */ /* 0x000fc40000400000 */
[----:B0-----:R-:W-:Y:S02]  /*ce430*/  IMAD.MOV.U32 R12, RZ, RZ, R27 ;  /* 0x000000ffff0c7224 */ /* 0x001fe400078e001b */
[----:B--2---:R-:W-:-:S05]  /*ce440*/  @P0 FMUL R10, R10, 0.25 ;  /* 0x3e8000000a0a0820 */ /* 0x004fca0000400000 */
[----:B------:R-:W-:Y:S01]  /*ce450*/  @P0 STL [R1+0x574], R10 ;  /* 0x0005740a01000387 */ /* 0x000fe20000100800 */
[----:B------:R-:W2:Y:S02]  /*ce460*/  LDL.LU R27, [R1+0x37c0] ;  /* 0x0037c000011b7983 */ /* 0x000ea40000300800 */
[----:B------:R-:W-:Y:S02]  /*ce470*/  @P0 STL [R1+0x584], R22 ;  /* 0x0005841601000387 */ /* 0x000fe40000100800 */
[----:B------:R0:W-:Y:S02]  /*ce480*/  STL [R1+0x37a0], R22 ;  /* 0x0037a01601007387 */ /* 0x0001e40000100800 */
[----:B0-----:R-:W2:Y:S01]  /*ce490*/  LDL R22, [R1+0x101c] ;  /* 0x00101c0001167983 */ /* 0x001ea20000100800 */
[----:B------:R0:W-:Y:S02]  /*ce4a0*/  STL [R1+0x3788], R21 ;  /* 0x0037881501007387 */ /* 0x0001e40000100800 */
[----:B0-----:R-:W-:-:S02]  /*ce4b0*/  MOV R21, R10 ;  /* 0x0000000a00157202 */ /* 0x001fc40000000f00 */
[----:B------:R-:W2:Y:S01]  /*ce4c0*/  LDL.LU R10, [R1+0x37bc] ;  /* 0x0037bc00010a7983 */ /* 0x000ea20000300800 */
[----:B----4-:R-:W-:Y:S02]  /*ce4d0*/  @P0 FMUL R25, R25, 0.25 ;  /* 0x3e80000019190820 */ /* 0x010fe40000400000 */
[----:B-----5:R-:W-:Y:S02]  /*ce4e0*/  @P0 FMUL R28, R28, 0.25 ;  /* 0x3e8000001c1c0820 */ /* 0x020fe40000400000 */
[----:B---3--:R-:W-:Y:S01]  /*ce4f0*/  @P0 FMUL R2, R2, 0.25 ;  /* 0x3e80000002020820 */ /* 0x008fe20000400000 */
[----:B------:R-:W-:Y:S02]  /*ce500*/  @P0 STL [R1+0x54c], R25 ;  /* 0x00054c1901000387 */ /* 0x000fe40000100800 */
[----:B------:R0:W-:Y:S02]  /*ce510*/  STL [R1+0x378c], R28 ;  /* 0x00378c1c01007387 */ /* 0x0001e40000100800 */
[----:B------:R-:W-:Y:S02]  /*ce520*/  @P0 STL [R1+0x548], R2 ;  /* 0x0005480201000387 */ /* 0x000fe40000100800 */
[----:B------:R-:W-:-:S02]  /*ce530*/  @!P5 FMUL R23, R23, 16777216 ;  /* 0x4b8000001717d820 */ /* 0x000fc40000400000 */
[----:B------:R-:W-:Y:S01]  /*ce540*/  @!P5 FMUL R6, R6, 16777216 ;  /* 0x4b8000000606d820 */ /* 0x000fe20000400000 */
[----:B0-----:R-:W-:Y:S02]  /*ce550*/  MOV R28, R25 ;  /* 0x00000019001c7202 */ /* 0x001fe40000000f00 */
[----:B------:R-:W3:Y:S01]  /*ce560*/  LDL.LU R25, [R1+0x37b8] ;  /* 0x0037b80001197983 */ /* 0x000ee20000300800 */
[----:B--2---:R-:W-:-:S05]  /*ce570*/  @P0 FMUL R27, R27, 0.25 ;  /* 0x3e8000001b1b0820 */ /* 0x004fca0000400000 */
[----:B------:R-:W-:Y:S01]  /*ce580*/  @P0 STL [R1+0x94], R27 ;  /* 0x0000941b01000387 */ /* 0x000fe20000100800 */
[----:B------:R-:W-:-:S03]  /*ce590*/  FSETP.GT.AND P0, PT, |R10|, 8.50705917302346158658e+37, PT ;  /* 0x7e8000000a00780b */ /* 0x000fc60003f04200 */
[----:B------:R0:W-:Y:S02]  /*ce5a0*/  STL [R1+0x3764], R10 ;  /* 0x0037640a01007387 */ /* 0x0001e40000100800 */
[----:B0-----:R-:W-:Y:S02]  /*ce5b0*/  IMAD.MOV.U32 R10, RZ, RZ, R2 ;  /* 0x000000ffff0a7224 */ /* 0x001fe400078e0002 */
[----:B------:R-:W2:Y:S01]  /*ce5c0*/  LDL.LU R2, [R1+0x37b4] ;  /* 0x0037b40001027983 */ /* 0x000ea20000300800 */
[----:B------:R0:W-:Y:S03]  /*ce5d0*/  @!P5 STL [R1+0xfe4], R23 ;  /* 0x000fe4170100d387 */ /* 0x0001e60000100800 */
[----:B0-----:R-:W4:Y:S01]  /*ce5e0*/  LDL.LU R23, [R1+0x37b0] ;  /* 0x0037b00001177983 */ /* 0x001f220000300800 */
[----:B------:R0:W-:Y:S03]  /*ce5f0*/  @!P5 STL [R1+0xfe8], R6 ;  /* 0x000fe8060100d387 */ /* 0x0001e60000100800 */
[----:B0-----:R-:W5:Y:S01]  /*ce600*/  LDL.LU R6, [R1+0x37ac] ;  /* 0x0037ac0001067983 */ /* 0x001f620000300800 */
[----:B------:R0:W-:Y:S02]  /*ce610*/  STL [R1+0x3778], R8 ;  /* 0x0037780801007387 */ /* 0x0001e40000100800 */
[----:B0-----:R-:W-:Y:S01]  /*ce620*/  MOV R8, R27 ;  /* 0x0000001b00087202 */ /* 0x001fe20000000f00 */
[----:B------:R-:W-:-:S02]  /*ce630*/  MOV R27, R24 ;  /* 0x00000018001b7202 */ /* 0x000fc40000000f00 */
[----:B------:R-:W2:Y:S04]  /*ce640*/  LDL R24, [R1+0x248] ;  /* 0x0002480001187983 */ /* 0x000ea80000100800 */
[----:B--2---:R0:W-:Y:S04]  /*ce650*/  STL [R1+0x37a8], R24 ;  /* 0x0037a81801007387 */ /* 0x0041e80000100800 */
[----:B0-----:R-:W2:Y:S01]  /*ce660*/  LDL R24, [R1+0xfec] ;  /* 0x000fec0001187983 */ /* 0x001ea20000100800 */
[----:B------:R0:W-:Y:S03]  /*ce670*/  STL [R1+0x377c], R27 ;  /* 0x00377c1b01007387 */ /* 0x0001e60000100800 */
[----:B0-----:R-:W3:Y:S01]  /*ce680*/  LDL R27, [R1+0xff4] ;  /* 0x000ff400011b7983 */ /* 0x001ee20000100800 */
[----:B--2---:R-:W-:-:S05]  /*ce690*/  @!P5 FMUL R24, R24, 16777216 ;  /* 0x4b8000001818d820 */ /* 0x004fca0000400000 */
[----:B------:R0:W-:Y:S04]  /*ce6a0*/  @!P5 STL [R1+0xfec], R24 ;  /* 0x000fec180100d387 */ /* 0x0001e80000100800 */
[----:B0-----:R-:W2:Y:S04]  /*ce6b0*/  LDL.LU R24, [R1+0x37a8] ;  /* 0x0037a80001187983 */ /* 0x001ea80000300800 */
[----:B--2---:R3:W-:Y:S02]  /*ce6c0*/  STL [R1+0x37a4], R24 ;  /* 0x0037a41801007387 */ /* 0x0047e40000100800 */
[----:B---3--:R-:W-:Y:S01]  /*ce6d0*/  IMAD.MOV.U32 R24, RZ, RZ, R27 ;  /* 0x000000ffff187224 */ /* 0x008fe200078e001b */
[----:B------:R-:W-:-:S02]  /*ce6e0*/  MOV R27, R10 ;  /* 0x0000000a001b7202 */ /* 0x000fc40000000f00 */
[----:B------:R-:W2:Y:S01]  /*ce6f0*/  LDL R10, [R1+0x4c4] ;  /* 0x0004c400010a7983 */ /* 0x000ea20000100800 */
[----:B------:R-:W-:Y:S02]  /*ce700*/  @!P5 FMUL R24, R24, 16777216 ;  /* 0x4b8000001818d820 */ /* 0x000fe40000400000 */
[----:B------:R-:W-:Y:S01]  /*ce710*/  @!P5 FMUL R22, R22, 16777216 ;  /* 0x4b8000001616d820 */ /* 0x000fe20000400000 */
[----:B--2---:R0:W-:Y:S04]  /*ce720*/  STL [R1+0x3780], R10 ;  /* 0x0037800a01007387 */ /* 0x0041e80000100800 */
[----:B0-----:R-:W2:Y:S01]  /*ce730*/  LDL R10, [R1+0x1024] ;  /* 0x00102400010a7983 */ /* 0x001ea20000100800 */
[----:B------:R0:W-:Y:S03]  /*ce740*/  @!P5 STL [R1+0xff4], R24 ;  /* 0x000ff4180100d387 */ /* 0x0001e60000100800 */
[----:B0-----:R-:W3:Y:S01]  /*ce750*/  LDL.LU R24, [R1+0x37a4] ;  /* 0x0037a40001187983 */ /* 0x001ee20000300800 */
[----:B------:R0:W-:Y:S03]  /*ce760*/  @!P5 STL [R1+0x101c], R22 ;  /* 0x00101c160100d387 */ /* 0x0001e60000100800 */
[----:B0-----:R-:W3:Y:S01]  /*ce770*/  LDL.LU R22, [R1+0x37a0] ;  /* 0x0037a00001167983 */ /* 0x001ee20000300800 */
[----:B--2---:R-:W-:-:S05]  /*ce780*/  @!P5 FMUL R10, R10, 16777216 ;  /* 0x4b8000000a0ad820 */ /* 0x004fca0000400000 */
[----:B------:R0:W-:Y:S02]  /*ce790*/  @!P5 STL [R1+0x1024], R10 ;  /* 0x0010240a0100d387 */ /* 0x0001e40000100800 */
[----:B0-----:R-:W-:Y:S01]  /*ce7a0*/  MOV R10, R28 ;  /* 0x0000001c000a7202 */ /* 0x001fe20000000f00 */
[----:B------:R-:W-:Y:S01]  /*ce7b0*/  IMAD.MOV.U32 R28, RZ, RZ, R21 ;  /* 0x000000ffff1c7224 */ /* 0x000fe200078e0015 */
[----:B---3--:R-:W-:Y:S02]  /*ce7c0*/  MOV R21, R22 ;  /* 0x0000001600157202 */ /* 0x008fe40000000f00 */
[----:B------:R-:W2:Y:S04]  /*ce7d0*/  LDL.LU R22, [R1+0x490] ;  /* 0x0004900001167983 */ /* 0x000ea80000300800 */
[----:B--2---:R0:W-:Y:S04]  /*ce7e0*/  STL [R1+0x3768], R22 ;  /* 0x0037681601007387 */ /* 0x0041e80000100800 */
[----:B0-----:R-:W2:Y:S01]  /*ce7f0*/  LDL R22, [R1+0xff0] ;  /* 0x000ff00001167983 */ /* 0x001ea20000100800 */
[----:B------:R-:W-:-:S03]  /*ce800*/  @!P5 FMUL R12, R12, 16777216 ;  /* 0x4b8000000c0cd820 */ /* 0x000fc60000400000 */
[----:B--2---:R0:W-:Y:S04]  /*ce810*/  STL [R1+0x3790], R22 ;  /* 0x0037901601007387 */ /* 0x0041e80000100800 */
[----:B0-----:R-:W2:Y:S01]  /*ce820*/  LDL R22, [R1+0x103c] ;  /* 0x00103c0001167983 */ /* 0x001ea20000100800 */
[----:B------:R0:W-:Y:S03]  /*ce830*/  @!P5 STL [R1+0x1034], R12 ;  /* 0x0010340c0100d387 */ /* 0x0001e60000100800 */
[----:B0-----:R-:W3:Y:S01]  /*ce840*/  LDL.LU R12, [R1+0x379c] ;  /* 0x00379c00010c7983 */ /* 0x001ee20000300800 */
[----:B------:R2:W-:Y:S02]  /*ce850*/  STL [R1+0x3798], R10 ;  /* 0x0037980a01007387 */ /* 0x0005e40000100800 */
[----:B------:R3:W-:Y:S01]  /*ce860*/  STL [R1+0x3794], R29 ;  /* 0x0037941d01007387 */ /* 0x0007e20000100800 */
[----:B--2---:R-:W-:-:S02]  /*ce870*/  MOV R10, R22 ;  /* 0x00000016000a7202 */ /* 0x004fc40000000f00 */
[----:B------:R-:W2:Y:S03]  /*ce880*/  LDL R22, [R1+0x56c] ;  /* 0x00056c0001167983 */ /* 0x000ea60000100800 */
[----:B------:R-:W-:Y:S02]  /*ce890*/  @!P5 FMUL R10, R10, 16777216 ;  /* 0x4b8000000a0ad820 */ /* 0x000fe40000400000 */
[----:B---3--:R-:W-:Y:S02]  /*ce8a0*/  IMAD.MOV.U32 R29, RZ, RZ, R12 ;  /* 0x000000ffff1d7224 */ /* 0x008fe400078e000c */
[----:B------:R-:W3:Y:S02]  /*ce8b0*/  LDL R12, [R1+0x59c] ;  /* 0x00059c00010c7983 */ /* 0x000ee40000100800 */
[----:B------:R-:W-:Y:S02]  /*ce8c0*/  @!P5 FMUL R29, R29, 16777216 ;  /* 0x4b8000001d1dd820 */ /* 0x000fe40000400000 */
[----:B------:R0:W-:Y:S02]  /*ce8d0*/  @!P5 STL [R1+0x103c], R10 ;  /* 0x00103c0a0100d387 */ /* 0x0001e40000100800 */
[----:B------:R-:W-:-:S02]  /*ce8e0*/  @!P5 FMUL R28, R28, 16777216 ;  /* 0x4b8000001c1cd820 */ /* 0x000fc40000400000 */
[----:B------:R-:W-:Y:S01]  /*ce8f0*/  @!P5 FMUL R21, R21, 16777216 ;  /* 0x4b8000001515d820 */ /* 0x000fe20000400000 */
[----:B0-----:R-:W3:Y:S01]  /*ce900*/  LDL.LU R10, [R1+0x3798] ;  /* 0x00379800010a7983 */ /* 0x001ee20000300800 */
[----:B------:R0:W-:Y:S03]  /*ce910*/  @!P5 STL [R1+0x52c], R29 ;  /* 0x00052c1d0100d387 */ /* 0x0001e60000100800 */
[----:B0-----:R-:W3:Y:S01]  /*ce920*/  LDL.LU R29, [R1+0x3794] ;  /* 0x00379400011d7983 */ /* 0x001ee20000300800 */
[----:B--2---:R-:W-:-:S05]  /*ce930*/  @!P5 FMUL R22, R22, 16777216 ;  /* 0x4b8000001616d820 */ /* 0x004fca0000400000 */
[----:B------:R0:W-:Y:S04]  /*ce940*/  @!P5 STL [R1+0x56c], R22 ;  /* 0x00056c160100d387 */ /* 0x0001e80000100800 */
[----:B0-----:R-:W2:Y:S01]  /*ce950*/  LDL.LU R22, [R1+0x3790] ;  /* 0x0037900001167983 */ /* 0x001ea20000300800 */
[----:B------:R0:W-:Y:S03]  /*ce960*/  @!P5 STL [R1+0x574], R28 ;  /* 0x0005741c0100d387 */ /* 0x0001e60000100800 */
[----:B0-----:R-:W2:Y:S01]  /*ce970*/  LDL.LU R28, [R1+0x378c] ;  /* 0x00378c00011c7983 */ /* 0x001ea20000300800 */
[----:B------:R0:W-:Y:S03]  /*ce980*/  @!P5 STL [R1+0x584], R21 ;  /* 0x000584150100d387 */ /* 0x0001e60000100800 */
[----:B0-----:R-:W4:Y:S01]  /*ce990*/  LDL.LU R21, [R1+0x3788] ;  /* 0x0037880001157983 */ /* 0x001f220000300800 */
[----:B---3--:R-:W-:-:S02]  /*ce9a0*/  @!P5 FMUL R10, R10, 16777216 ;  /* 0x4b8000000a0ad820 */ /* 0x008fc40000400000 */
[----:B------:R-:W-:Y:S02]  /*ce9b0*/  @!P5 FMUL R27, R27, 16777216 ;  /* 0x4b8000001b1bd820 */ /* 0x000fe40000400000 */
[----:B------:R-:W-:Y:S02]  /*ce9c0*/  @!P5 FMUL R8, R8, 16777216 ;  /* 0x4b8000000808d820 */ /* 0x000fe40000400000 */
[----:B--2---:R-:W-:Y:S02]  /*ce9d0*/  @!P5 FMUL R28, R28, 16777216 ;  /* 0x4b8000001c1cd820 */ /* 0x004fe40000400000 */
[----:B----4-:R-:W-:-:S05]  /*ce9e0*/  @!P5 FMUL R21, R21, 16777216 ;  /* 0x4b8000001515d820 */ /* 0x010fca0000400000 */
[----:B------:R0:W-:Y:S04]  /*ce9f0*/  STL [R1+0x504], R21 ;  /* 0x0005041501007387 */ /* 0x0001e80000100800 */
[----:B0-----:R-:W2:Y:S01]  /*cea00*/  LDL.LU R21, [R1+0x3784] ;  /* 0x0037840001157983 */ /* 0x001ea20000300800 */
[----:B------:R-:W-:Y:S02]  /*cea10*/  @!P5 STL [R1+0x54c], R10 ;  /* 0x00054c0a0100d387 */ /* 0x000fe40000100800 */
[----:B------:R0:W-:Y:S02]  /*cea20*/  @!P5 STL [R1+0x548], R27 ;  /* 0x0005481b0100d387 */ /* 0x0001e40000100800 */
[----:B------:R1:W-:Y:S01]  /*cea30*/  @!P5 STL [R1+0x94], R8 ;  /* 0x000094080100d387 */ /* 0x0003e20000100800 */
[----:B0-----:R-:W3:Y:S01]  /*cea40*/  LDL R27, [R1+0x1018] ;  /* 0x00101800011b7983 */ /* 0x001ee20000100800 */
[----:B------:R0:W-:Y:S02]  /*cea50*/  STL [R1+0x568], R28 ;  /* 0x0005681c01007387 */ /* 0x0001e40000100800 */
[----:B-1----:R-:W4:Y:S01]  /*cea60*/  LDL R8, [R1+0x1030] ;  /* 0x0010300001087983 */ /* 0x002f220000100800 */
[----:B0-----:R-:W2:Y:S04]  /*cea70*/  LDL.LU R28, [R1+0x538] ;  /* 0x00053800011c7983 */ /* 0x001ea80000300800 */
[----:B--2---:R0:W-:Y:S04]  /*cea80*/  STL [R1+0x372c], R28 ;  /* 0x00372c1c01007387 */ /* 0x0041e80000100800 */
[----:B0-----:R-:W2:Y:S01]  /*cea90*/  LDL.LU R28, [R1+0x3d0] ;  /* 0x0003d000011c7983 */ /* 0x001ea20000300800 */
[----:B---3--:R-:W-:-:S02]  /*ceaa0*/  @P0 FMUL R27, R27, 0.25 ;  /* 0x3e8000001b1b0820 */ /* 0x008fc40000400000 */
[----:B----4-:R-:W-:Y:S01]  /*ceab0*/  @P0 FMUL R8, R8, 0.25 ;  /* 0x3e80000008080820 */ /* 0x010fe20000400000 */
[----:B------:R-:W-:Y:S01]  /*ceac0*/  FSETP.GEU.AND P5, PT, |R21|, 1.175494350822287508e-38, PT ;  /* 0x008000001500780b */ /* 0x000fe20003fae200 */
[----:B------:R-:W-:Y:S01]  /*cead0*/  @P0 FMUL R22, R22, 0.25 ;  /* 0x3e80000016160820 */ /* 0x000fe20000400000 */
[----:B--2---:R-:W-:Y:S01]  /*ceae0*/  STL [R1+0x3770], R28 ;  /* 0x0037701c01007387 */ /* 0x004fe20000100800 */
[----:B------:R0:W-:Y:S02]  /*ceaf0*/  STL [R1+0x376c], R21 ;  /* 0x00376c1501007387 */ /* 0x0001e40000100800 */
[----:B------:R-:W2:Y:S01]  /*ceb00*/  LDL R10, [R1+0x1038] ;  /* 0x00103800010a7983 */ /* 0x000ea20000100800 */
[----:B0-----:R-:W3:Y:S01]  /*ceb10*/  LDL R21, [R1+0x1020] ;  /* 0x0010200001157983 */ /* 0x001ee20000100800 */
[----:B------:R0:W-:Y:S03]  /*ceb20*/  @P0 STL [R1+0x1018], R27 ;  /* 0x0010181b01000387 */ /* 0x0001e60000100800 */
[----:B0-----:R-:W4:Y:S01]  /*ceb30*/  LDL R27, [R1+0x1044] ;  /* 0x00104400011b7983 */ /* 0x001f220000100800 */
[----:B------:R0:W-:Y:S02]  /*ceb40*/  @P0 STL [R1+0x1030], R8 ;  /* 0x0010300801000387 */ /* 0x0001e40000100800 */
[----:B------:R-:W5:Y:S01]  /*ceb50*/  LDL R28, [R1+0x3dc] ;  /* 0x0003dc00011c7983 */ /* 0x000f620000100800 */
[----:B0-----:R-:W5:Y:S01]  /*ceb60*/  LDL R8, [R1+0x1048] ;  /* 0x0010480001087983 */ /* 0x001f620000100800 */
[----:B------:R-:W-:Y:S02]  /*ceb70*/  @P0 STL [R1+0xff0], R22 ;  /* 0x000ff01601000387 */ /* 0x000fe40000100800 */
[----:B------:R0:W-:Y:S02]  /*ceb80*/  STL [R1+0x3774], R22 ;  /* 0x0037741601007387 */ /* 0x0001e40000100800 */
[----:B0-----:R-:W5:Y:S01]  /*ceb90*/  LDL R22, [R1+0x1040] ;  /* 0x0010400001167983 */ /* 0x001f620000100800 */
[----:B--2---:R-:W-:-:S05]  /*ceba0*/  @P0 FMUL R10, R10, 0.25 ;  /* 0x3e8000000a0a0820 */ /* 0x004fca0000400000 */
[----:B------:R0:W-:Y:S01]  /*cebb0*/  @P0 STL [R1+0x1038], R10 ;  /* 0x0010380a01000387 */ /* 0x0001e20000100800 */
[----:B---3--:R-:W-:-:S03]  /*cebc0*/  @P0 FMUL R21, R21, 0.25 ;  /* 0x3e80000015150820 */ /* 0x008fc60000400000 */
[----:B0-----:R-:W2:Y:S02]  /*cebd0*/  LDL.LU R10, [R1+0x3780] ;  /* 0x00378000010a7983 */ /* 0x001ea40000300800 */
[----:B------:R-:W-:Y:S02]  /*cebe0*/  @P0 STL [R1+0x1020], R21 ;  /* 0x0010201501000387 */ /* 0x000fe40000100800 */
[----:B----4-:R-:W-:Y:S02]  /*cebf0*/  @P0 FMUL R27, R27, 0.25 ;  /* 0x3e8000001b1b0820 */ /* 0x010fe40000400000 */
[----:B-----5:R-:W-:Y:S02]  /*cec00*/  @P0 FMUL R28, R28, 0.25 ;  /* 0x3e8000001c1c0820 */ /* 0x020fe40000400000 */
[----:B------:R-:W-:Y:S02]  /*cec10*/  @P0 FMUL R8, R8, 0.25 ;  /* 0x3e80000008080820 */ /* 0x000fe40000400000 */
[----:B------:R-:W-:-:S05]  /*cec20*/  @P0 FMUL R22, R22, 0.25 ;  /* 0x3e80000016160820 */ /* 0x000fca0000400000 */
[----:B------:R0:W-:Y:S04]  /*cec30*/  @P0 STL [R1+0x1040], R22 ;  /* 0x0010401601000387 */ /* 0x0001e80000100800 */
[----:B0-----:R-:W3:Y:S01]  /*cec40*/  LDL R22, [R1+0x4b8] ;  /* 0x0004b80001167983 */ /* 0x001ee20000100800 */
[----:B------:R0:W-:Y:S03]  /*cec50*/  @P0 STL [R1+0x1044], R27 ;  /* 0x0010441b01000387 */ /* 0x0001e60000100800 */
[----:B0-----:R-:W4:Y:S01]  /*cec60*/  LDL.LU R27, [R1+0x377c] ;  /* 0x00377c00011b7983 */ /* 0x001f220000300800 */
[----:B------:R0:W-:Y:S03]  /*cec70*/  @P0 STL [R1+0x1048], R8 ;  /* 0x0010480801000387 */ /* 0x0001e60000100800 */
[----:B0-----:R-:W5:Y:S01]  /*cec80*/  LDL.LU R8, [R1+0x3778] ;  /* 0x0037780001087983 */ /* 0x001f620000300800 */
[----:B------:R0:W-:Y:S03]  /*cec90*/  @P0 STL [R1+0x3dc], R28 ;  /* 0x0003dc1c01000387 */ /* 0x0001e60000100800 */
[----:B0-----:R-:W4:Y:S01]  /*ceca0*/  LDL R28, [R1+0x4d0] ;  /* 0x0004d000011c7983 */ /* 0x001f220000100800 */
[----:B--2---:R-:W-:-:S02]  /*cecb0*/  @P0 FMUL R10, R10, 0.25 ;  /* 0x3e8000000a0a0820 */ /* 0x004fc40000400000 */
[----:B---3--:R-:W-:-:S05]  /*cecc0*/  @P0 FMUL R22, R22, 0.25 ;  /* 0x3e80000016160820 */ /* 0x008fca0000400000 */
[----:B------:R0:W-:Y:S04]  /*cecd0*/  @P0 STL [R1+0x4b8], R22 ;  /* 0x0004b81601000387 */ /* 0x0001e80000100800 */
[----:B0-----:R-:W2:Y:S01]  /*cece0*/  LDL.LU R22, [R1+0x3774] ;  /* 0x0037740001167983 */ /* 0x001ea20000300800 */
[----:B-----5:R-:W-:-:S05]  /*cecf0*/  @P0 FMUL R8, R8, 0.25 ;  /* 0x3e80000008080820 */ /* 0x020fca0000400000 */
[----:B------:R-:W-:Y:S01]  /*ced00*/  @P0 STL [R1+0x4a8], R8 ;  /* 0x0004a80801000387 */ /* 0x000fe20000100800 */
[----:B------:R0:W-:Y:S02]  /*ced10*/  STL [R1+0x3750], R8 ;  /* 0x0037500801007387 */ /* 0x0001e40000100800 */
[----:B----4-:R-:W-:Y:S01]  /*ced20*/  @P0 FMUL R28, R28, 0.25 ;  /* 0x3e8000001c1c0820 */ /* 0x010fe20000400000 */
[----:B0-----:R-:W3:Y:S01]  /*ced30*/  LDL R8, [R1+0x1030] ;  /* 0x0010300001087983 */ /* 0x001ee20000100800 */
[----:B------:R-:W-:Y:S03]  /*ced40*/  @P0 STL [R1+0x4c4], R10 ;  /* 0x0004c40a01000387 */ /* 0x000fe60000100800 */
[----:B------:R0:W-:Y:S02]  /*ced50*/  @P0 STL [R1+0x4d0], R28 ;  /* 0x0004d01c01000387 */ /* 0x0001e40000100800 */
[----:B0-----:R-:W4:Y:S01]  /*ced60*/  LDL.LU R28, [R1+0x3770] ;  /* 0x00377000011c7983 */ /* 0x001f220000300800 */
[----:B------:R-:W-:-:S05]  /*ced70*/  @P0 FMUL R27, R27, 0.25 ;  /* 0x3e8000001b1b0820 */ /* 0x000fca0000400000 */
[----:B------:R-:W-:Y:S01]  /*ced80*/  @P0 STL [R1+0x4a4], R27 ;  /* 0x0004a41b01000387 */ /* 0x000fe20000100800 */
[----:B------:R0:W-:Y:S02]  /*ced90*/  STL [R1+0x3754], R27 ;  /* 0x0037541b01007387 */ /* 0x0001e40000100800 */
[----:B0-----:R-:W-:Y:S02]  /*ceda0*/  MOV R27, R21 ;  /* 0x00000015001b7202 */ /* 0x001fe40000000f00 */
[----:B------:R-:W5:Y:S03]  /*cedb0*/  LDL.LU R21, [R1+0x376c] ;  /* 0x00376c0001157983 */ /* 0x000f660000300800 */
[----:B------:R2:W-:Y:S02]  /*cedc0*/  STL [R1+0x3760], R27 ;  /* 0x0037601b01007387 */ /* 0x0005e40000100800 */
[----:B--2---:R-:W-:-:S02]  /*cedd0*/  MOV R27, R22 ;  /* 0x00000016001b7202 */ /* 0x004fc40000000f00 */
[----:B------:R-:W2:Y:S01]  /*cede0*/  LDL.LU R22, [R1+0x3768] ;  /* 0x0037680001167983 */ /* 0x000ea20000300800 */
[----:B----4-:R-:W-:-:S05]  /*cedf0*/  @P0 FMUL R28, R28, 0.25 ;  /* 0x3e8000001c1c0820 */ /* 0x010fca0000400000 */
[----:B------:R0:W-:Y:S02]  /*cee00*/  STL [R1+0x373c], R28 ;  /* 0x00373c1c01007387 */ /* 0x0001e40000100800 */
[----:B0-----:R-:W-:Y:S02]  /*cee10*/  IMAD.MOV.U32 R28, RZ, RZ, R10 ;  /* 0x000000ffff1c7224 */ /* 0x001fe400078e000a */
[----:B------:R-:W4:Y:S01]  /*cee20*/  LDL.LU R10, [R1+0x3764] ;  /* 0x00376400010a7983 */ /* 0x000f220000300800 */
[----:B------:R-:W-:Y:S02]  /*cee30*/  @!P1 FMUL R27, R27, 16777216 ;  /* 0x4b8000001b1b9820 */ /* 0x000fe40000400000 */
[----:B--2---:R-:W-:Y:S02]  /*cee40*/  @P0 FMUL R22, R22, 0.25 ;  /* 0x3e80000016160820 */ /* 0x004fe40000400000 */
[----:B----4-:R-:W-:Y:S01]  /*cee50*/  @P0 FMUL R10, R10, 0.25 ;  /* 0x3e8000000a0a0820 */ /* 0x010fe20000400000 */
[----:B-----5:R-:W-:-:S04]  /*cee60*/  FSETP.GT.AND P0, PT, |R21|, 8.50705917302346158658e+37, PT ;  /* 0x7e8000001500780b */ /* 0x020fc80003f04200 */
[----:B------:R0:W-:Y:S04]  /*cee70*/  STL [R1+0x3740], R10 ;  /* 0x0037400a01007387 */ /* 0x0001e80000100800 */
[----:B0-----:R-:W2:Y:S01]  /*cee80*/  LDL R10, [R1+0x1048] ;  /* 0x00104800010a7983 */ /* 0x001ea20000100800 */
[----:B------:R0:W-:Y:S03]  /*cee90*/  STL [R1+0x3744], R22 ;  /* 0x0037441601007387 */ /* 0x0001e60000100800 */
[----:B0-----:R-:W4:Y:S01]  /*ceea0*/  LDL R22, [R1+0x3dc] ;  /* 0x0003dc0001167983 */ /* 0x001f220000100800 */
[----:B------:R0:W-:Y:S03]  /*ceeb0*/  STL [R1+0x3720], R21 ;  /* 0x0037201501007387 */ /* 0x0001e60000100800 */
[----:B0-----:R-:W5:Y:S01]  /*ceec0*/  LDL R21, [R1+0x1018] ;  /* 0x0010180001157983 */ /* 0x001f620000100800 */
[----:B------:R0:W-:Y:S03]  /*ceed0*/  @!P1 STL [R1+0xff0], R27 ;  /* 0x000ff01b01009387 */ /* 0x0001e60000100800 */
[----:B0-----:R-:W3:Y:S01]  /*ceee0*/  LDL.LU R27, [R1+0x3760] ;  /* 0x00376000011b7983 */ /* 0x001ee20000300800 */
[----:B-----5:R-:W-:-:S05]  /*ceef0*/  @!P1 FMUL R21, R21, 16777216 ;  /* 0x4b80000015159820 */ /* 0x020fca0000400000 */
[----:B------:R0:W-:Y:S01]  /*cef00*/  @!P1 STL [R1+0x1018], R21 ;  /* 0x0010181501009387 */ /* 0x0001e20000100800 */
[----:B----4-:R3:W-:Y:S02]  /*cef10*/  STL [R1+0x375c], R22 ;  /* 0x00375c1601007387 */ /* 0x0107e40000100800 */
[----:B--2---:R1:W-:Y:S01]  /*cef20*/  STL [R1+0x3758], R10 ;  /* 0x0037580a01007387 */ /* 0x0043e20000100800 */
[----:B0-----:R-:W2:Y:S01]  /*cef30*/  LDL R21, [R1+0x1044] ;  /* 0x0010440001157983 */ /* 0x001ea20000100800 */
[----:B---3--:R-:W-:Y:S02]  /*cef40*/  MOV R22, R27 ;  /* 0x0000001b00167202 */ /* 0x008fe40000000f00 */
[----:B------:R-:W3:Y:S01]  /*cef50*/  LDL R27, [R1+0x1038] ;  /* 0x00103800011b7983 */ /* 0x000ee20000100800 */
[----:B-1----:R-:W-:Y:S02]  /*cef60*/  MOV R10, R8 ;  /* 0x00000008000a7202 */ /* 0x002fe40000000f00 */
[----:B------:R-:W4:Y:S01]  /*cef70*/  LDL R8, [R1+0x1040] ;  /* 0x0010400001087983 */ /* 0x000f220000100800 */
[----:B------:R-:W-:-:S02]  /*cef80*/  @!P1 FMUL R22, R22, 16777216 ;  /* 0x4b80000016169820 */ /* 0x000fc40000400000 */
[----:B------:R-:W-:-:S03]  /*cef90*/  @!P1 FMUL R10, R10, 16777216 ;  /* 0x4b8000000a0a9820 */ /* 0x000fc60000400000 */
[----:B------:R0:W-:Y:S04]  /*cefa0*/  @!P1 STL [R1+0x1020], R22 ;  /* 0x0010201601009387 */ /* 0x0001e80000100800 */
[----:B0-----:R-:W5:Y:S01]  /*cefb0*/  LDL.LU R22, [R1+0x375c] ;  /* 0x00375c0001167983 */ /* 0x001f620000300800 */
[----:B------:R0:W-:Y:S03]  /*cefc0*/  @!P1 STL [R1+0x1030], R10 ;  /* 0x0010300a01009387 */ /* 0x0001e60000100800 */
[----:B0-----:R-:W5:Y:S01]  /*cefd0*/  LDL.LU R10, [R1+0x3758] ;  /* 0x00375800010a7983 */ /* 0x001f620000300800 */
[----:B---3--:R-:W-:Y:S02]  /*cefe0*/  @!P1 FMUL R27, R27, 16777216 ;  /* 0x4b8000001b1b9820 */ /* 0x008fe40000400000 */
[----:B----4-:R-:W-:-:S03]  /*ceff0*/  @!P1 FMUL R8, R8, 16777216 ;  /* 0x4b80000008089820 */ /* 0x010fc60000400000 */
[----:B------:R0:W-:Y:S04]  /*cf000*/  @!P1 STL [R1+0x1038], R27 ;  /* 0x0010381b01009387 */ /* 0x0001e80000100800 */
[----:B0-----:R-:W3:Y:S01]  /*cf010*/  LDL.LU R27, [R1+0x3754] ;  /* 0x00375400011b7983 */ /* 0x001ee20000300800 */
[----:B------:R0:W-:Y:S03]  /*cf020*/  @!P1 STL [R1+0x1040], R8 ;  /* 0x0010400801009387 */ /* 0x0001e60000100800 */
[----:B0-----:R-:W4:Y:S01]  /*cf030*/  LDL.LU R8, [R1+0x3750] ;  /* 0x0037500001087983 */ /* 0x001f220000300800 */
[----:B--2---:R-:W-:Y:S02]  /*cf040*/  @!P1 FMUL R21, R21, 16777216 ;  /* 0x4b80000015159820 */ /* 0x004fe40000400000 */
[----:B------:R5:W-:Y:S03]  /*cf050*/  STL [R1+0x3748], R28 ;  /* 0x0037481c01007387 */ /* 0x000be60000100800 */
[----:B------:R0:W-:Y:S01]  /*cf060*/  @!P1 STL [R1+0x1044], R21 ;  /* 0x0010441501009387 */ /* 0x0001e20000100800 */
[----:B-----5:R-:W-:-:S05]  /*cf070*/  IMAD.MOV.U32 R28, RZ, RZ, R22 ;  /* 0x000000ffff1c7224 */ /* 0x020fca00078e0016 */
[----:B------:R1:W-:Y:S01]  /*cf080*/  STL [R1+0x374c], R28 ;  /* 0x00374c1c01007387 */ /* 0x0003e20000100800 */
[----:B0-----:R-:W2:Y:S01]  /*cf090*/  LDL R21, [R1+0x4d0] ;  /* 0x0004d00001157983 */ /* 0x001ea20000100800 */
[----:B-1----:R-:W-:-:S05]  /*cf0a0*/  MOV R28, R10 ;  /* 0x0000000a001c7202 */ /* 0x002fca0000000f00 */
[----:B------:R-:W-:Y:S02]  /*cf0b0*/  @!P1 FMUL R28, R28, 16777216 ;  /* 0x4b8000001c1c9820 */ /* 0x000fe40000400000 */
[----:B---3--:R-:W-:Y:S01]  /*cf0c0*/  IMAD.MOV.U32 R10, RZ, RZ, R27 ;  /* 0x000000ffff0a7224 */ /* 0x008fe200078e001b */
[----:B------:R-:W-:Y:S01]  /*cf0d0*/  MOV R27, R23 ;  /* 0x00000017001b7202 */ /* 0x000fe20000000f00 */
[----:B------:R-:W-:Y:S02]  /*cf0e0*/  MOV R23, R14 ;  /* 0x0000000e00177202 */ /* 0x000fe40000000f00 */
[----:B------:R-:W-:Y:S02]  /*cf0f0*/  IMAD.MOV.U32 R14, RZ, RZ, R15 ;  /* 0x000000ffff0e7224 */ /* 0x000fe400078e000f */
[----:B------:R-:W3:Y:S01]  /*cf100*/  LDL R15, [R1+0x644] ;  /* 0x00064400010f7983 */ /* 0x000ee20000100800 */
[----:B----4-:R-:W-:Y:S01]  /*cf110*/  MOV R22, R8 ;  /* 0x0000000800167202 */ /* 0x010fe20000000f00 */
[----:B------:R-:W-:-:S02]  /*cf120*/  MOV R8, R26 ;  /* 0x0000001a00087202 */ /* 0x000fc40000000f00 */
[----:B------:R-:W-:Y:S01]  /*cf130*/  IMAD.MOV.U32 R26, RZ, RZ, R24 ;  /* 0x000000ffff1a7224 */ /* 0x000fe200078e0018 */
[----:B------:R-:W-:Y:S02]  /*cf140*/  MOV R24, R20 ;  /* 0x0000001400187202 */ /* 0x000fe40000000f00 */
[----:B------:R-:W4:Y:S01]  /*cf150*/  LDL R20, [R1+0x850] ;  /* 0x0008500001147983 */ /* 0x000f220000100800 */
[----:B------:R0:W-:Y:S03]  /*cf160*/  STL [R1+0x3724], R4 ;  /* 0x0037240401007387 */ /* 0x0001e60000100800 */
[----:B0-----:R-:W5:Y:S01]  /*cf170*/  LDL R4, [R1+0x4b8] ;  /* 0x0004b80001047983 */ /* 0x001f620000100800 */
[----:B------:R0:W-:Y:S03]  /*cf180*/  @!P1 STL [R1+0x1048], R28 ;  /* 0x0010481c01009387 */ /* 0x0001e60000100800 */
[----:B0-----:R-:W2:Y:S02]  /*cf190*/  LDL.LU R28, [R1+0x374c] ;  /* 0x00374c00011c7983 */ /* 0x001ea40000300800 */
[----:B--2---:R-:W-:-:S05]  /*cf1a0*/  @!P1 FMUL R28, R28, 16777216 ;  /* 0x4b8000001c1c9820 */ /* 0x004fca0000400000 */
[----:B------:R0:W-:Y:S04]  /*cf1b0*/  @!P1 STL [R1+0x3dc], R28 ;  /* 0x0003dc1c01009387 */ /* 0x0001e80000100800 */
[----:B0-----:R-:W2:Y:S01]  /*cf1c0*/  LDL.LU R28, [R1+0x3748] ;  /* 0x00374800011c7983 */ /* 0x001ea20000300800 */
[----:B------:R-:W-:Y:S02]  /*cf1d0*/  @!P1 FMUL R22, R22, 16777216 ;  /* 0x4b80000016169820 */ /* 0x000fe40000400000 */
[----:B------:R-:W-:-:S03]  /*cf1e0*/  @!P1 FMUL R10, R10, 16777216 ;  /* 0x4b8000000a0a9820 */ /* 0x000fc60000400000 */
[----:B------:R0:W-:Y:S04]  /*cf1f0*/  @!P1 STL [R1+0x4a8], R22 ;  /* 0x0004a81601009387 */ /* 0x0001e80000100800 */
[----:B0-----:R-:W3:Y:S01]  /*cf200*/  LDL.LU R22, [R1+0x3744] ;  /* 0x0037440001167983 */ /* 0x001ee20000300800 */
[----:B------:R0:W-:Y:S03]  /*cf210*/  @!P1 STL [R1+0x4a4], R10 ;  /* 0x0004a40a01009387 */ /* 0x0001e60000100800 */
[----:B0-----:R-:W4:Y:S01]  /*cf220*/  LDL.LU R10, [R1+0x3740] ;  /* 0x00374000010a7983 */ /* 0x001f220000300800 */
[----:B--2---:R-:W-:-:S05]  /*cf230*/  @!P1 FMUL R28, R28, 16777216 ;  /* 0x4b8000001c1c9820 */ /* 0x004fca0000400000 */
[----:B------:R0:W-:Y:S04]  /*cf240*/  @!P1 STL [R1+0x4c4], R28 ;  /* 0x0004c41c01009387 */ /* 0x0001e80000100800 */
[----:B0-----:R-:W2:Y:S01]  /*cf250*/  LDL.LU R28, [R1+0x373c] ;  /* 0x00373c00011c7983 */ /* 0x001ea20000300800 */
[----:B-----5:R-:W-:Y:S02]  /*cf260*/  @!P1 FMUL R4, R4, 16777216 ;  /* 0x4b80000004049820 */ /* 0x020fe40000400000 */
[----:B------:R-:W-:Y:S02]  /*cf270*/  @!P1 FMUL R21, R21, 16777216 ;  /* 0x4b80000015159820 */ /* 0x000fe40000400000 */
[----:B---3--:R-:W-:Y:S01]  /*cf280*/  @!P1 FMUL R22, R22, 16777216 ;  /* 0x4b80000016169820 */ /* 0x008fe20000400000 */
[----:B------:R-:W-:Y:S01]  /*cf290*/  @!P1 STL [R1+0x4b8], R4 ;  /* 0x0004b80401009387 */ /* 0x000fe20000100800 */
[----:B----4-:R-:W-:-:S05]  /*cf2a0*/  @!P1 FMUL R10, R10, 16777216 ;  /* 0x4b8000000a0a9820 */ /* 0x010fca0000400000 */
[----:B------:R0:W-:Y:S01]  /*cf2b0*/  STL [R1+0xa0], R10 ;  /* 0x0000a00a01007387 */ /* 0x0001e20000100800 */
[----:B------:R-:W-:Y:S03]  /*cf2c0*/  @!P1 STL [R1+0x4d0], R21 ;  /* 0x0004d01501009387 */ /* 0x000fe60000100800 */
[----:B0-----:R-:W3:Y:S01]  /*cf2d0*/  LDL.LU R10, [R1+0x3738] ;  /* 0x00373800010a7983 */ /* 0x001ee20000300800 */
[----:B--2---:R-:W-:-:S05]  /*cf2e0*/  @!P1 FMUL R28, R28, 16777216 ;  /* 0x4b8000001c1c9820 */ /* 0x004fca0000400000 */
[----:B------:R0:W-:Y:S04]  /*cf2f0*/  STL [R1+0x3d0], R28 ;  /* 0x0003d01c01007387 */ /* 0x0001e80000100800 */
[----:B0-----:R-:W2:Y:S01]  /*cf300*/  LDL R28, [R1+0x107c] ;  /* 0x00107c00011c7983 */ /* 0x001ea20000100800 */
[----:B------:R0:W-:Y:S02]  /*cf310*/  STL [R1+0x490], R22 ;  /* 0x0004901601007387 */ /* 0x0001e40000100800 */
[----:B0-----:R-:W-:Y:S01]  /*cf320*/  MOV R22, R8 ;  /* 0x0000000800167202 */ /* 0x001fe20000000f00 */
[----:B------:R-:W-:Y:S02]  /*cf330*/  MOV R8, R27 ;  /* 0x0000001b00087202 */ /* 0x000fe40000000f00 */
[----:B------:R-:W-:Y:S01]  /*cf340*/  IMAD.MOV.U32 R27, RZ, RZ, R26 ;  /* 0x000000ffff1b7224 */ /* 0x000fe200078e001a */
[----:B------:R-:W-:-:S02]  /*cf350*/  MOV R26, R23 ;  /* 0x00000017001a7202 */ /* 0x000fc40000000f00 */
[----:B------:R-:W4:Y:S04]  /*cf360*/  LDL R23, [R1+0x9c] ;  /* 0x00009c0001177983 */ /* 0x000f280000100800 */
[----:B----4-:R0:W-:Y:S04]  /*cf370*/  STL [R1+0x36f4], R23 ;  /* 0x0036f41701007387 */ /* 0x0101e80000100800 */
[----:B0-----:R-:W4:Y:S01]  /*cf380*/  LDL.LU R23, [R1+0x564] ;  /* 0x0005640001177983 */ /* 0x001f220000300800 */
[----:B--2---:R-:W-:-:S03]  /*cf390*/  @P0 FMUL R28, R28, 0.25 ;  /* 0x3e8000001c1c0820 */ /* 0x004fc60000400000 */
[----:B----4-:R0:W-:Y:S01]  /*cf3a0*/  STL [R1+0x3730], R23 ;  /* 0x0037301701007387 */ /* 0x0101e20000100800 */
[----:B---3--:R1:W-:Y:S02]  /*cf3b0*/  STL [R1+0x371c], R10 ;  /* 0x00371c0a01007387 */ /* 0x0083e40000100800 */
[----:B------:R-:W2:Y:S01]  /*cf3c0*/  LDL R21, [R1+0x1080] ;  /* 0x0010800001157983 */ /* 0x000ea20000100800 */
[----:B0-----:R-:W3:Y:S01]  /*cf3d0*/  LDL R23, [R1+0x1098] ;  /* 0x0010980001177983 */ /* 0x001ee20000100800 */
[----:B------:R0:W-:Y:S03]  /*cf3e0*/  @P0 STL [R1+0x107c], R28 ;  /* 0x00107c1c01000387 */ /* 0x0001e60000100800 */
[----:B---3--:R3:W-:Y:S01]  /*cf3f0*/  STL [R1+0x3734], R23 ;  /* 0x0037341701007387 */ /* 0x0087e20000100800 */
[----:B--2---:R-:W-:Y:S01]  /*cf400*/  @P0 FMUL R21, R21, 0.25 ;  /* 0x3e80000015150820 */ /* 0x004fe20000400000 */
[----:B------:R-:W-:Y:S01]  /*cf410*/  FSETP.GEU.AND P1, PT, |R10|, 1.175494350822287508e-38, PT ;  /* 0x008000000a00780b */ /* 0x000fe20003f2e200 */
[----:B------:R-:W2:Y:S01]  /*cf420*/  LDL R4, [R1+0x1240] ;  /* 0x0012400001047983 */ /* 0x000ea20000100800 */
[----:B-1----:R-:W4:Y:S04]  /*cf430*/  LDL R10, [R1+0x109c] ;  /* 0x00109c00010a7983 */ /* 0x002f280000100800 */
[----:B0-----:R-:W5:Y:S04]  /*cf440*/  LDL R28, [R1+0x1244] ;  /* 0x00124400011c7983 */ /* 0x001f680000100800 */
[----:B---3--:R-:W3:Y:S01]  /*cf450*/  LDL R23, [R1+0x1094] ;  /* 0x0010940001177983 */ /* 0x008ee20000100800 */
[----:B------:R0:W-:Y:S03]  /*cf460*/  @P0 STL [R1+0x1080], R21 ;  /* 0x0010801501000387 */ /* 0x0001e60000100800 */
[----:B0-----:R-:W2:Y:S01]  /*cf470*/  LDL R21, [R1+0x1248] ;  /* 0x0012480001157983 */ /* 0x001ea20000100800 */
[----:B---3--:R-:W-:-:S05]  /*cf480*/  @P0 FMUL R23, R23, 0.25 ;  /* 0x3e80000017170820 */ /* 0x008fca0000400000 */
[----:B------:R0:W-:Y:S04]  /*cf490*/  @P0 STL [R1+0x1094], R23 ;  /* 0x0010941701000387 */ /* 0x0001e80000100800 */
[----:B0-----:R-:W3:Y:S01]  /*cf4a0*/  LDL.LU R23, [R1+0x3734] ;  /* 0x0037340001177983 */ /* 0x001ee20000300800 */
[----:B----4-:R-:W-:Y:S02]  /*cf4b0*/  @P0 FMUL R10, R10, 0.25 ;  /* 0x3e8000000a0a0820 */ /* 0x010fe40000400000 */
[----:B--2---:R-:W-:Y:S02]  /*cf4c0*/  @P0 FMUL R4, R4, 0.25 ;  /* 0x3e80000004040820 */ /* 0x004fe40000400000 */
[----:B-----5:R-:W-:Y:S02]  /*cf4d0*/  @P0 FMUL R28, R28, 0.25 ;  /* 0x3e8000001c1c0820 */ /* 0x020fe40000400000 */
[----:B---3--:R-:W-:-:S05]  /*cf4e0*/  @P0 FMUL R23, R23, 0.25 ;  /* 0x3e80000017170820 */ /* 0x008fca0000400000 */
[----:B------:R0:W-:Y:S04]  /*cf4f0*/  @P0 STL [R1+0x1098], R23 ;  /* 0x0010981701000387 */ /* 0x0001e80000100800 */
[----:B0-----:R-:W2:Y:S01]  /*cf500*/  LDL.LU R23, [R1+0x3730] ;  /* 0x0037300001177983 */ /* 0x001ea20000300800 */
[----:B------:R-:W-:Y:S02]  /*cf510*/  @P0 STL [R1+0x109c], R10 ;  /* 0x00109c0a01000387 */ /* 0x000fe40000100800 */
[----:B------:R-:W-:Y:S02]  /*cf520*/  @P0 STL [R1+0x1240], R4 ;  /* 0x0012400401000387 */ /* 0x000fe40000100800 */
[----:B------:R0:W-:Y:S02]  /*cf530*/  @P0 STL [R1+0x1244], R28 ;  /* 0x0012441c01000387 */ /* 0x0001e40000100800 */
[----:B0-----:R-:W3:Y:S01]  /*cf540*/  LDL R28, [R1+0x4f0] ;  /* 0x0004f000011c7983 */ /* 0x001ee20000100800 */
[----:B------:R-:W-:-:S02]  /*cf550*/  @P0 FMUL R21, R21, 0.25 ;  /* 0x3e80000015150820 */ /* 0x000fc40000400000 */
[----:B------:R0:W-:Y:S02]  /*cf560*/  STL [R1+0x3728], R0 ;  /* 0x0037280001007387 */ /* 0x0001e40000100800 */
[----:B0-----:R-:W4:Y:S01]  /*cf570*/  LDL R0, [R1+0x51c] ;  /* 0x00051c0001007983 */ /* 0x001f220000100800 */
[----:B------:R0:W-:Y:S02]  /*cf580*/  @P0 STL [R1+0x1248], R21 ;  /* 0x0012481501000387 */ /* 0x0001e40000100800 */
[----:B------:R-:W5:Y:S02]  /*cf590*/  LDL R4, [R1+0x560] ;  /* 0x0005600001047983 */ /* 0x000f640000100800 */
[----:B------:R-:W2:Y:S01]  /*cf5a0*/  LDL R10, [R1+0x534] ;  /* 0x00053400010a7983 */ /* 0x000ea20000100800 */
[----:B0-----:R-:W5:Y:S01]  /*cf5b0*/  LDL R21, [R1+0x57c] ;  /* 0x00057c0001157983 */ /* 0x001f620000100800 */
[----:B---3--:R-:W-:-:S05]  /*cf5c0*/  @P0 FMUL R28, R28, 0.25 ;  /* 0x3e8000001c1c0820 */ /* 0x008fca0000400000 */
[----:B------:R0:W-:Y:S04]  /*cf5d0*/  @P0 STL [R1+0x4f0], R28 ;  /* 0x0004f01c01000387 */ /* 0x0001e80000100800 */
[----:B0-----:R-:W3:Y:S01]  /*cf5e0*/  LDL.LU R28, [R1+0x372c] ;  /* 0x00372c00011c7983 */ /* 0x001ee20000300800 */
[----:B--2---:R-:W-:Y:S02]  /*cf5f0*/  @P0 FMUL R23, R23, 0.25 ;  /* 0x3e80000017170820 */ /* 0x004fe40000400000 */
[----:B----4-:R-:W-:Y:S02]  /*cf600*/  @P0 FMUL R0, R0, 0.25 ;  /* 0x3e80000000000820 */ /* 0x010fe40000400000 */
[----:B-----5:R-:W-:Y:S02]  /*cf610*/  @P0 FMUL R4, R4, 0.25 ;  /* 0x3e80000004040820 */ /* 0x020fe40000400000 */
[----:B---3--:R-:W-:-:S05]  /*cf620*/  @P0 FMUL R28, R28, 0.25 ;  /* 0x3e8000001c1c0820 */ /* 0x008fca0000400000 */
[----:B------:R0:W-:Y:S04]  /*cf630*/  STL [R1+0x36fc], R28 ;  /* 0x0036fc1c01007387 */ /* 0x0001e80000100800 */
[----:B0-----:R-:W2:Y:S01]  /*cf640*/  LDL R28, [R1+0x4f0] ;  /* 0x0004f000011c7983 */ /* 0x001ea20000100800 */
[----:B------:R0:W-:Y:S02]  /*cf650*/  STL [R1+0x36f8], R23 ;  /* 0x0036f81701007387 */ /* 0x0001e40000100800 */
[----:B------:R1:W-:Y:S01]  /*cf660*/  @P0 STL [R1+0x51c], R0 ;  /* 0x00051c0001000387 */ /* 0x0003e20000100800 */
[----:B0-----:R-:W-:Y:S02]  /*cf670*/  MOV R23, R0 ;  /* 0x0000000000177202 */ /* 0x001fe40000000f00 */
[----:B-1----:R-:W3:Y:S01]  /*cf680*/  LDL.LU R0, [R1+0x3728] ;  /* 0x0037280001007983 */ /* 0x002ee20000300800 */
[----:B------:R-:W-:-:S02]  /*cf690*/  @P0 FMUL R21, R21, 0.25 ;  /* 0x3e80000015150820 */ /* 0x000fc40000400000 */
[----:B------:R0:W-:Y:S02]  /*cf6a0*/  @P0 STL [R1+0x560], R4 ;  /* 0x0005600401000387 */ /* 0x0001e40000100800 */
[----:B------:R-:W-:Y:S01]  /*cf6b0*/  @P0 FMUL R10, R10, 0.25 ;  /* 0x3e8000000a0a0820 */ /* 0x000fe20000400000 */
[----:B0-----:R-:W4:Y:S01]  /*cf6c0*/  LDL.LU R4, [R1+0x3724] ;  /* 0x0037240001047983 */ /* 0x001f220000300800 */
[----:B------:R0:W-:Y:S03]  /*cf6d0*/  @P0 STL [R1+0x57c], R21 ;  /* 0x00057c1501000387 */ /* 0x0001e60000100800 */
[----:B0-----:R-:W5:Y:S01]  /*cf6e0*/  LDL.LU R21, [R1+0x3720] ;  /* 0x0037200001157983 */ /* 0x001f620000300800 */
[----:B------:R0:W-:Y:S03]  /*cf6f0*/  @P0 STL [R1+0x534], R10 ;  /* 0x0005340a01000387 */ /* 0x0001e60000100800 */
[----:B0-----:R-:W2:Y:S04]  /*cf700*/  LDL.LU R10, [R1+0x371c] ;  /* 0x00371c00010a7983 */ /* 0x001ea80000300800 */
[----:B---3--:R0:W-:Y:S01]  /*cf710*/  STL [R1+0x3714], R0 ;  /* 0x0037140001007387 */ /* 0x0081e20000100800 */
[----:B------:R1:W-:Y:S03]  /*cf720*/  STL [R1+0x3718], R3 ;  /* 0x0037180301007387 */ /* 0x0003e60000100800 */
[----:B0-----:R-:W3:Y:S04]  /*cf730*/  LDL R0, [R1+0x1080] ;  /* 0x0010800001007983 */ /* 0x001ee80000100800 */
[----:B-1----:R-:W3:Y:S01]  /*cf740*/  LDL R3, [R1+0x107c] ;  /* 0x00107c0001037983 */ /* 0x002ee20000100800 */
[----:B----4-:R-:W-:-:S02]  /*cf750*/  @P0 FMUL R4, R4, 0.25 ;  /* 0x3e80000004040820 */ /* 0x010fc40000400000 */
[----:B-----5:R-:W-:-:S05]  /*cf760*/  @P0 FMUL R21, R21, 0.25 ;  /* 0x3e80000015150820 */ /* 0x020fca0000400000 */
[----:B------:R-:W-:Y:S01]  /*cf770*/  @P0 STL [R1+0xa4], R21 ;  /* 0x0000a41501000387 */ /* 0x000fe20000100800 */
[----:B------:R-:W-:Y:S02]  /*cf780*/  @P0 STL [R1+0x518], R4 ;  /* 0x0005180401000387 */ /* 0x000fe40000100800 */
[----:B------:R0:W-:Y:S01]  /*cf790*/  STL [R1+0x3708], R4 ;  /* 0x0037080401007387 */ /* 0x0001e20000100800 */
[----:B--2---:R-:W-:Y:S01]  /*cf7a0*/  FSETP.GT.AND P0, PT, |R10|, 8.50705917302346158658e+37, PT ;  /* 0x7e8000000a00780b */ /* 0x004fe20003f04200 */
[----:B0-----:R-:W2:Y:S01]  /*cf7b0*/  LDL R4, [R1+0x1244] ;  /* 0x0012440001047983 */ /* 0x001ea20000100800 */
[----:B------:R0:W-:Y:S03]  /*cf7c0*/  STL [R1+0x3700], R21 ;  /* 0x0037001501007387 */ /* 0x0001e60000100800 */
[----:B0-----:R-:W4:Y:S01]  /*cf7d0*/  LDL R21, [R1+0x1094] ;  /* 0x0010940001157983 */ /* 0x001f220000100800 */
[----:B------:R0:W-:Y:S03]  /*cf7e0*/  STL [R1+0x36d8], R10 ;  /* 0x0036d80a01007387 */ /* 0x0001e60000100800 */
[----:B0-----:R-:W5:Y:S01]  /*cf7f0*/  LDL R10, [R1+0x1240] ;  /* 0x00124000010a7983 */ /* 0x001f620000100800 */
[----:B---3--:R-:W-:-:S05]  /*cf800*/  @!P5 FMUL R3, R3, 16777216 ;  /* 0x4b8000000303d820 */ /* 0x008fca0000400000 */
[----:B------:R0:W-:Y:S04]  /*cf810*/  @!P5 STL [R1+0x107c], R3 ;  /* 0x00107c030100d387 */ /* 0x0001e80000100800 */
[----:B0-----:R-:W3:Y:S01]  /*cf820*/  LDL.LU R3, [R1+0x3718] ;  /* 0x0037180001037983 */ /* 0x001ee20000300800 */
[----:B------:R-:W-:-:S05]  /*cf830*/  @!P5 FMUL R0, R0, 16777216 ;  /* 0x4b8000000000d820 */ /* 0x000fca0000400000 */
[----:B------:R0:W-:Y:S04]  /*cf840*/  @!P5 STL [R1+0x1080], R0 ;  /* 0x001080000100d387 */ /* 0x0001e80000100800 */
[----:B0-----:R-:W3:Y:S04]  /*cf850*/  LDL.LU R0, [R1+0x3714] ;  /* 0x0037140001007983 */ /* 0x001ee80000300800 */
[----:B-----5:R4:W-:Y:S02]  /*cf860*/  STL [R1+0x3710], R10 ;  /* 0x0037100a01007387 */ /* 0x0209e40000100800 */
[----:B----4-:R-:W-:Y:S01]  /*cf870*/  IMAD.MOV.U32 R10, RZ, RZ, R21 ;  /* 0x000000ffff0a7224 */ /* 0x010fe200078e0015 */
[----:B--2---:R-:W-:Y:S01]  /*cf880*/  MOV R21, R4 ;  /* 0x0000000400157202 */ /* 0x004fe20000000f00 */
[----:B---3--:R0:W-:Y:S01]  /*cf890*/  STL [R1+0x370c], R3 ;  /* 0x00370c0301007387 */ /* 0x0081e20000100800 */
[----:B------:R-:W2:Y:S03]  /*cf8a0*/  LDL R4, [R1+0x109c] ;  /* 0x00109c0001047983 */ /* 0x000ea60000100800 */
[----:B0-----:R-:W3:Y:S01]  /*cf8b0*/  LDL R3, [R1+0x1098] ;  /* 0x0010980001037983 */ /* 0x001ee20000100800 */
[----:B------:R-:W-:-:S05]  /*cf8c0*/  @!P5 FMUL R10, R10, 16777216 ;  /* 0x4b8000000a0ad820 */ /* 0x000fca0000400000 */
[----:B------:R0:W-:Y:S04]  /*cf8d0*/  @!P5 STL [R1+0x1094], R10 ;  /* 0x0010940a0100d387 */ /* 0x0001e80000100800 */
[----:B0-----:R-:W4:Y:S01]  /*cf8e0*/  LDL.LU R10, [R1+0x3710] ;  /* 0x00371000010a7983 */ /* 0x001f220000300800 */
[----:B--2---:R-:W-:Y:S02]  /*cf8f0*/  @!P5 FMUL R4, R4, 16777216 ;  /* 0x4b8000000404d820 */ /* 0x004fe40000400000 */
[----:B---3--:R-:W-:-:S05]  /*cf900*/  @!P5 FMUL R3, R3, 16777216 ;  /* 0x4b8000000303d820 */ /* 0x008fca0000400000 */
[----:B------:R0:W-:Y:S04]  /*cf910*/  @!P5 STL [R1+0x1098], R3 ;  /* 0x001098030100d387 */ /* 0x0001e80000100800 */
[----:B0-----:R-:W2:Y:S01]  /*cf920*/  LDL.LU R3, [R1+0x370c] ;  /* 0x00370c0001037983 */ /* 0x001ea20000300800 */
[----:B------:R0:W-:Y:S03]  /*cf930*/  @!P5 STL [R1+0x109c], R4 ;  /* 0x00109c040100d387 */ /* 0x0001e60000100800 */
[----:B0-----:R-:W3:Y:S01]  /*cf940*/  LDL.LU R4, [R1+0x3708] ;  /* 0x0037080001047983 */ /* 0x001ee20000300800 */
[----:B------:R4:W-:Y:S02]  /*cf950*/  STL [R1+0x3704], R0 ;  /* 0x0037040001007387 */ /* 0x0009e40000100800 */
[----:B----4-:R-:W-:Y:S01]  /*cf960*/  MOV R0, R10 ;  /* 0x0000000a00007202 */ /* 0x010fe20000000f00 */
[----:B---3--:R-:W-:-:S02]  /*cf970*/  IMAD.MOV.U32 R10, RZ, RZ, R4 ;  /* 0x000000ffff0a7224 */ /* 0x008fc400078e0004 */
[----:B------:R-:W3:Y:S02]  /*cf980*/  LDL.LU R4, [R1+0x494] ;  /* 0x0004940001047983 */ /* 0x000ee40000300800 */
[----:B------:R-:W-:Y:S02]  /*cf990*/  @!P5 FMUL R0, R0, 16777216 ;  /* 0x4b8000000000d820 */ /* 0x000fe40000400000 */
[----:B------:R-:W-:Y:S01]  /*cf9a0*/  @!P5 FMUL R21, R21, 16777216 ;  /* 0x4b8000001515d820 */ /* 0x000fe20000400000 */
[----:B---3--:R0:W-:Y:S04]  /*cf9b0*/  STL [R1+0x36e0], R4 ;  /* 0x0036e00401007387 */ /* 0x0081e80000100800 */
[----:B0-----:R-:W3:Y:S01]  /*cf9c0*/  LDL R4, [R1+0x57c] ;  /* 0x00057c0001047983 */ /* 0x001ee20000100800 */
[----:B------:R0:W-:Y:S03]  /*cf9d0*/  @!P5 STL [R1+0x1240], R0 ;  /* 0x001240000100d387 */ /* 0x0001e60000100800 */
[----:B0-----:R-:W4:Y:S01]  /*cf9e0*/  LDL.LU R0, [R1+0x3704] ;  /* 0x0037040001007983 */ /* 0x001f220000300800 */
[----:B--2---:R0:W-:Y:S03]  /*cf9f0*/  STL [R1+0x36e4], R3 ;  /* 0x0036e40301007387 */ /* 0x0041e60000100800 */
[----:B0-----:R-:W2:Y:S01]  /*cfa00*/  LDL R3, [R1+0x1248] ;  /* 0x0012480001037983 */ /* 0x001ea20000100800 */
[----:B------:R0:W-:Y:S03]  /*cfa10*/  @!P5 STL [R1+0x1244], R21 ;  /* 0x001244150100d387 */ /* 0x0001e60000100800 */
[----:B0-----:R-:W5:Y:S01]  /*cfa20*/  LDL.LU R21, [R1+0x3700] ;  /* 0x0037000001157983 */ /* 0x001f620000300800 */
[----:B--2---:R-:W-:-:S05]  /*cfa30*/  @!P5 FMUL R3, R3, 16777216 ;  /* 0x4b8000000303d820 */ /* 0x004fca0000400000 */
[----:B------:R3:W-:Y:S02]  /*cfa40*/  @!P5 STL [R1+0x1248], R3 ;  /* 0x001248030100d387 */ /* 0x0007e40000100800 */
[----:B---3--:R-:W-:Y:S01]  /*cfa50*/  MOV R3, R4 ;  /* 0x0000000400037202 */ /* 0x008fe20000000f00 */
[----:B------:R-:W-:Y:S02]  /*cfa60*/  MOV R4, R10 ;  /* 0x0000000a00047202 */ /* 0x000fe40000000f00 */
[----:B-----5:R-:W-:Y:S02]  /*cfa70*/  IMAD.MOV.U32 R10, RZ, RZ, R21 ;  /* 0x000000ffff0a7224 */ /* 0x020fe400078e0015 */
[----:B------:R-:W2:Y:S01]  /*cfa80*/  LDL.LU R21, [R1+0x4ec] ;  /* 0x0004ec0001157983 */ /* 0x000ea20000300800 */
[----:B------:R-:W-:-:S03]  /*cfa90*/  @!P5 FMUL R28, R28, 16777216 ;  /* 0x4b8000001c1cd820 */ /* 0x000fc60000400000 */
[----:B--2---:R0:W-:Y:S04]  /*cfaa0*/  STL [R1+0x36e8], R21 ;  /* 0x0036e81501007387 */ /* 0x0041e80000100800 */
[----:B0-----:R-:W2:Y:S04]  /*cfab0*/  LDL R21, [R1+0x1084] ;  /* 0x0010840001157983 */ /* 0x001ea80000100800 */
[----:B--2---:R0:W-:Y:S04]  /*cfac0*/  STL [R1+0x36ec], R21 ;  /* 0x0036ec1501007387 */ /* 0x0041e80000100800 */
[----:B0-----:R-:W2:Y:S01]  /*cfad0*/  LDL R21, [R1+0x560] ;  /* 0x0005600001157983 */ /* 0x001ea20000100800 */
[----:B------:R0:W-:Y:S03]  /*cfae0*/  @!P5 STL [R1+0x4f0], R28 ;  /* 0x0004f01c0100d387 */ /* 0x0001e60000100800 */
[----:B0-----:R-:W3:Y:S01]  /*cfaf0*/  LDL.LU R28, [R1+0x36fc] ;  /* 0x0036fc00011c7983 */ /* 0x001ee20000300800 */
[----:B------:R-:W-:-:S02]  /*cfb00*/  @!P5 FMUL R23, R23, 16777216 ;  /* 0x4b8000001717d820 */ /* 0x000fc40000400000 */
[----:B---3--:R-:W-:-:S05]  /*cfb10*/  @!P5 FMUL R28, R28, 16777216 ;  /* 0x4b8000001c1cd820 */ /* 0x008fca0000400000 */
[----:B------:R0:W-:Y:S04]  /*cfb20*/  STL [R1+0x30a4], R28 ;  /* 0x0030a41c01007387 */ /* 0x0001e80000100800 */
[----:B0-----:R-:W3:Y:S01]  /*cfb30*/  LDL.LU R28, [R1+0x534] ;  /* 0x00053400011c7983 */ /* 0x001ee20000300800 */
[----:B------:R0:W-:Y:S03]  /*cfb40*/  @!P5 STL [R1+0x51c], R23 ;  /* 0x00051c170100d387 */ /* 0x0001e60000100800 */
[----:B0-----:R-:W5:Y:S01]  /*cfb50*/  LDL.LU R23, [R1+0x36f8] ;  /* 0x0036f80001177983 */ /* 0x001f620000300800 */
[----:B--2---:R-:W-:Y:S02]  /*cfb60*/  @!P5 FMUL R21, R21, 16777216 ;  /* 0x4b8000001515d820 */ /* 0x004fe40000400000 */
[----:B------:R-:W-:-:S02]  /*cfb70*/  @!P5 FMUL R3, R3, 16777216 ;  /* 0x4b8000000303d820 */ /* 0x000fc40000400000 */
[----:B------:R-:W-:Y:S02]  /*cfb80*/  @!P5 FMUL R4, R4, 16777216 ;  /* 0x4b8000000404d820 */ /* 0x000fe40000400000 */
[----:B------:R-:W-:Y:S02]  /*cfb90*/  @!P5 FMUL R10, R10, 16777216 ;  /* 0x4b8000000a0ad820 */ /* 0x000fe40000400000 */
[----:B-----5:R-:W-:-:S05]  /*cfba0*/  @!P5 FMUL R23, R23, 16777216 ;  /* 0x4b8000001717d820 */ /* 0x020fca0000400000 */
[----:B------:R0:W-:Y:S04]  /*cfbb0*/  STL [R1+0x564], R23 ;  /* 0x0005641701007387 */ /* 0x0001e80000100800 */
[----:B0-----:R-:W2:Y:S01]  /*cfbc0*/  LDL.LU R23, [R1+0x36f4] ;  /* 0x0036f40001177983 */ /* 0x001ea20000300800 */
[----:B------:R0:W-:Y:S02]  /*cfbd0*/  @!P5 STL [R1+0x560], R21 ;  /* 0x000560150100d387 */ /* 0x0001e40000100800 */
[----:B------:R-:W-:Y:S02]  /*cfbe0*/  @!P5 STL [R1+0x57c], R3 ;  /* 0x00057c030100d387 */ /* 0x000fe40000100800 */
[----:B----4-:R-:W-:Y:S01]  /*cfbf0*/  STL [R1+0x36f0], R0 ;  /* 0x0036f00001007387 */ /* 0x010fe20000100800 */
[----:B------:R1:W-:Y:S01]  /*cfc00*/  @!P5 STL [R1+0x518], R4 ;  /* 0x000518040100d387 */ /* 0x0003e20000100800 */
[----:B------:R4:W-:Y:S02]  /*cfc10*/  @!P5 STL [R1+0xa4], R10 ;  /* 0x0000a40a0100d387 */ /* 0x0009e40000100800 */
[----:B---3--:R-:W-:Y:S01]  /*cfc20*/  @!P5 FMUL R28, R28, 16777216 ;  /* 0x4b8000001c1cd820 */ /* 0x008fe20000400000 */
[----:B0-----:R-:W3:Y:S04]  /*cfc30*/  LDL R21, [R1+0x1054] ;  /* 0x0010540001157983 */ /* 0x001ee80000100800 */
[----:B-1----:R-:W5:Y:S04]  /*cfc40*/  LDL R4, [R1+0x104c] ;  /* 0x00104c0001047983 */ /* 0x002f680000100800 */
[----:B------:R-:W3:Y:S04]  /*cfc50*/  LDL R0, [R1+0x1050] ;  /* 0x0010500001007983 */ /* 0x000ee80000100800 */
[----:B----4-:R-:W4:Y:S04]  /*cfc60*/  LDL R10, [R1+0x1058] ;  /* 0x00105800010a7983 */ /* 0x010f280000100800 */
[----:B------:R-:W3:Y:S01]  /*cfc70*/  LDL R3, [R1+0x105c] ;  /* 0x00105c0001037983 */ /* 0x000ee20000100800 */
[----:B------:R0:W-:Y:S03]  /*cfc80*/  STL [R1+0x30a8], R28 ;  /* 0x0030a81c01007387 */ /* 0x0001e60000100800 */
[----:B0-----:R-:W3:Y:S01]  /*cfc90*/  LDL.LU R28, [R1+0x484] ;  /* 0x00048400011c7983 */ /* 0x001ee20000300800 */
[----:B--2---:R-:W-:-:S03]  /*cfca0*/  FSETP.GEU.AND P5, PT, |R23|, 1.175494350822287508e-38, PT ;  /* 0x008000001700780b */ /* 0x004fc60003fae200 */
[----:B------:R0:W-:Y:S04]  /*cfcb0*/  STL [R1+0x36dc], R23 ;  /* 0x0036dc1701007387 */ /* 0x0001e80000100800 */
[----:B0-----:R-:W2:Y:S01]  /*cfcc0*/  LDL R23, [R1+0x1078] ;  /* 0x0010780001177983 */ /* 0x001ea20000100800 */
[----:B-----5:R-:W-:-:S05]  /*cfcd0*/  @P0 FMUL R4, R4, 0.25 ;  /* 0x3e80000004040820 */ /* 0x020fca0000400000 */
[----:B------:R0:W-:Y:S04]  /*cfce0*/  @P0 STL [R1+0x104c], R4 ;  /* 0x00104c0401000387 */ /* 0x0001e80000100800 */
[----:B0-----:R-:W5:Y:S01]  /*cfcf0*/  LDL R4, [R1+0x1090] ;  /* 0x0010900001047983 */ /* 0x001f620000100800 */
[----:B---3--:R-:W-:Y:S02]  /*cfd00*/  @P0 FMUL R0, R0, 0.25 ;  /* 0x3e80000000000820 */ /* 0x008fe40000400000 */
[----:B------:R-:W-:Y:S02]  /*cfd10*/  @P0 FMUL R21, R21, 0.25 ;  /* 0x3e80000015150820 */ /* 0x000fe40000400000 */
[----:B----4-:R-:W-:Y:S01]  /*cfd20*/  @P0 FMUL R10, R10, 0.25 ;  /* 0x3e8000000a0a0820 */ /* 0x010fe20000400000 */
[----:B------:R0:W-:Y:S01]  /*cfd30*/  @P0 STL [R1+0x1050], R0 ;  /* 0x0010500001000387 */ /* 0x0001e20000100800 */
[----:B------:R-:W-:-:S03]  /*cfd40*/  @P0 FMUL R3, R3, 0.25 ;  /* 0x3e80000003030820 */ /* 0x000fc60000400000 */
[----:B0-----:R-:W3:Y:S01]  /*cfd50*/  LDL.LU R0, [R1+0x36f0] ;  /* 0x0036f00001007983 */ /* 0x001ee20000300800 */
[----:B------:R0:W-:Y:S03]  /*cfd60*/  @P0 STL [R1+0x1054], R21 ;  /* 0x0010541501000387 */ /* 0x0001e60000100800 */
[----:B0-----:R-:W4:Y:S01]  /*cfd70*/  LDL.LU R21, [R1+0x36ec] ;  /* 0x0036ec0001157983 */ /* 0x001f220000300800 */
[----:B------:R0:W-:Y:S03]  /*cfd80*/  @P0 STL [R1+0x1058], R10 ;  /* 0x0010580a01000387 */ /* 0x0001e60000100800 */
[----:B0-----:R-:W3:Y:S01]  /*cfd90*/  LDL R10, [R1+0x3d4] ;  /* 0x0003d400010a7983 */ /* 0x001ee20000100800 */
[----:B------:R0:W-:Y:S03]  /*cfda0*/  @P0 STL [R1+0x105c], R3 ;  /* 0x00105c0301000387 */ /* 0x0001e60000100800 */
[----:B0-----:R-:W3:Y:S01]  /*cfdb0*/  LDL R3, [R1+0x474] ;  /* 0x0004740001037983 */ /* 0x001ee20000100800 */
[----:B-----5:R-:W-:-:S05]  /*cfdc0*/  @P0 FMUL R4, R4, 0.25 ;  /* 0x3e80000004040820 */ /* 0x020fca0000400000 */
[----:B------:R0:W-:Y:S04]  /*cfdd0*/  @P0 STL [R1+0x1090], R4 ;  /* 0x0010900401000387 */ /* 0x0001e80000100800 */
[----:B0-----:R-:W5:Y:S01]  /*cfde0*/  LDL R4, [R1+0x4a0] ;  /* 0x0004a00001047983 */ /* 0x001f620000100800 */
[----:B--2---:R-:W-:Y:S02]  /*cfdf0*/  @P0 FMUL R23, R23, 0.25 ;  /* 0x3e80000017170820 */ /* 0x004fe40000400000 */
[----:B------:R-:W-:Y:S02]  /*cfe00*/  @P0 FMUL R28, R28, 0.25 ;  /* 0x3e8000001c1c0820 */ /* 0x000fe40000400000 */
[----:B----4-:R-:W-:-:S05]  /*cfe10*/  @P0 FMUL R21, R21, 0.25 ;  /* 0x3e80000015150820 */ /* 0x010fca0000400000 */
[----:B------:R-:W-:Y:S01]  /*cfe20*/  @P0 STL [R1+0x1084], R21 ;  /* 0x0010841501000387 */ /* 0x000fe20000100800 */
[----:B------:R-:W-:Y:S02]  /*cfe30*/  @P0 STL [R1+0x1078], R23 ;  /* 0x0010781701000387 */ /* 0x000fe40000100800 */
[----:B---3--:R-:W-:-:S05]  /*cfe40*/  @P0 FMUL R10, R10, 0.25 ;  /* 0x3e8000000a0a0820 */ /* 0x008fca0000400000 */
[----:B------:R0:W-:Y:S01]  /*cfe50*/  @P0 STL [R1+0x3d4], R10 ;  /* 0x0003d40a01000387 */ /* 0x0001e20000100800 */
[----:B------:R-:W-:-:S03]  /*cfe60*/  @P0 FMUL R3, R3, 0.25 ;  /* 0x3e80000003030820 */ /* 0x000fc60000400000 */
[----:B0-----:R-:W2:Y:S01]  /*cfe70*/  LDL R10, [R1+0x4cc] ;  /* 0x0004cc00010a7983 */ /* 0x001ea20000100800 */
[----:B------:R0:W-:Y:S02]  /*cfe80*/  STL [R1+0x36c0], R28 ;  /* 0x0036c01c01007387 */ /* 0x0001e40000100800 */
[----:B0-----:R-:W-:Y:S02]  /*cfe90*/  MOV R28, R21 ;  /* 0x00000015001c7202 */ /* 0x001fe40000000f00 */
[----:B------:R-:W3:Y:S01]  /*cfea0*/  LDL.LU R21, [R1+0x36e8] ;  /* 0x0036e80001157983 */ /* 0x000ee20000300800 */
[----:B------:R0:W-:Y:S03]  /*cfeb0*/  @P0 STL [R1+0x474], R3 ;  /* 0x0004740301000387 */ /* 0x0001e60000100800 */
[----:B0-----:R-:W4:Y:S01]  /*cfec0*/  LDL.LU R3, [R1+0x36e4] ;  /* 0x0036e40001037983 */ /* 0x001f220000300800 */
[----:B-----5:R-:W-:-:S05]  /*cfed0*/  @P0 FMUL R4, R4, 0.25 ;  /* 0x3e80000004040820 */ /* 0x020fca0000400000 */
[----:B------:R0:W-:Y:S04]  /*cfee0*/  @P0 STL [R1+0x4a0], R4 ;  /* 0x0004a00401000387 */ /* 0x0001e80000100800 */
[----:B0-----:R-:W5:Y:S01]  /*cfef0*/  LDL.LU R4, [R1+0x36e0] ;  /* 0x0036e00001047983 */ /* 0x001f620000300800 */
[----:B--2---:R-:W-:Y:S02]  /*cff00*/  @P0 FMUL R10, R10, 0.25 ;  /* 0x3e8000000a0a0820 */ /* 0x004fe40000400000 */
[----:B-----5:R-:W-:-:S05]  /*cff10*/  @P0 FMUL R4, R4, 0.25 ;  /* 0x3e80000004040820 */ /* 0x020fca0000400000 */
[----:B------:R0:W-:Y:S02]  /*cff20*/  STL [R1+0x36bc], R4 ;  /* 0x0036bc0401007387 */ /* 0x0001e40000100800 */
[----:B0-----:R-:W-:Y:S02]  /*cff30*/  MOV R4, R23 ;  /* 0x0000001700047202 */ /* 0x001fe40000000f00 */
[----:B------:R-:W2:Y:S01]  /*cff40*/  LDL.LU R23, [R1+0x36dc] ;  /* 0x0036dc0001177983 */ /* 0x000ea20000300800 */
[----:B------:R0:W-:Y:S03]  /*cff50*/  @P0 STL [R1+0x4cc], R10 ;  /* 0x0004cc0a01000387 */ /* 0x0001e60000100800 */
[----:B0-----:R-:W5:Y:S01]  /*cff60*/  LDL.LU R10, [R1+0x36d8] ;  /* 0x0036d800010a7983 */ /* 0x001f620000300800 */
[----:B---3--:R-:W-:Y:S02]  /*cff70*/  @P0 FMUL R21, R21, 0.25 ;  /* 0x3e80000015150820 */ /* 0x008fe40000400000 */
[----:B----4-:R-:W-:-:S03]  /*cff80*/  @P0 FMUL R3, R3, 0.25 ;  /* 0x3e80000003030820 */ /* 0x010fc60000400000 */
[----:B------:R0:W-:Y:S04]  /*cff90*/  STL [R1+0x36c4], R21 ;  /* 0x0036c41501007387 */ /* 0x0001e80000100800 */
[----:B0-----:R-:W3:Y:S01]  /*cffa0*/  LDL R21, [R1+0x4cc] ;  /* 0x0004cc0001157983 */ /* 0x001ee20000100800 */
[----:B------:R-:W-:Y:S02]  /*cffb0*/  @P0 STL [R1+0x4bc], R3 ;  /* 0x0004bc0301000387 */ /* 0x000fe40000100800 */
[----:B------:R0:W-:Y:S02]  /*cffc0*/  STL [R1+0x36c8], R3 ;  /* 0x0036c80301007387 */ /* 0x0001e40000100800 */
[----:B0-----:R-:W4:Y:S01]  /*cffd0*/  LDL R3, [R1+0x1058] ;  /* 0x0010580001037983 */ /* 0x001f220000100800 */
[----:B-----5:R-:W-:-:S05]  /*cffe0*/  @P0 FMUL R10, R10, 0.25 ;  /* 0x3e8000000a0a0820 */ /* 0x020fca0000400000 */
[----:B------:R-:W-:Y:S01]  /*cfff0*/  STL [R1+0xa8], R10 ;  /* 0x0000a80a01007387 */ /* 0x000fe20000100800 */
[----:B------:R0:W-:Y:S03]  /*d0000*/  STL [R1+0x36cc], R10 ;  /* 0x0036cc0a01007387 */ /* 0x0001e60000100800 */
[----:B0-----:R-:W5:Y:S01]  /*d0010*/  LDL R10, [R1+0x105c] ;  /* 0x00105c00010a7983 */ /* 0x001f620000100800 */
[----:B--2---:R-:W-:-:S03]  /*d0020*/  FSETP.GT.AND P0, PT, |R23|, 8.50705917302346158658e+37, PT ;  /* 0x7e8000001700780b */ /* 0x004fc60003f04200 */
[----:B-----5:R0:W-:Y:S04]  /*d0030*/  STL [R1+0x36d4], R10 ;  /* 0x0036d40a01007387 */ /* 0x0201e80000100800 */
[----:B0-----:R-:W2:Y:S01]  /*d0040*/  LDL R10, [R1+0x1050] ;  /* 0x00105000010a7983 */ /* 0x001ea20000100800 */
[----:B------:R0:W-:Y:S03]  /*d0050*/  STL [R1+0x369c], R23 ;  /* 0x00369c1701007387 */ /* 0x0001e60000100800 */
[----:B0-----:R-:W5:Y:S01]  /*d0060*/  LDL R23, [R1+0x104c] ;  /* 0x00104c0001177983 */ /* 0x001f620000100800 */
[----:B--2---:R-:W-:Y:S02]  /*d0070*/  @!P1 FMUL R10, R10, 16777216 ;  /* 0x4b8000000a0a9820 */ /* 0x004fe40000400000 */
[----:B-----5:R-:W-:-:S05]  /*d0080*/  @!P1 FMUL R23, R23, 16777216 ;  /* 0x4b80000017179820 */ /* 0x020fca0000400000 */
[----:B------:R4:W-:Y:S02]  /*d0090*/  @!P1 STL [R1+0x104c], R23 ;  /* 0x00104c1701009387 */ /* 0x0009e40000100800 */
[----:B----4-:R-:W-:Y:S02]  /*d00a0*/  IMAD.MOV.U32 R23, RZ, RZ, R3 ;  /* 0x000000ffff177224 */ /* 0x010fe400078e0003 */
[----:B------:R-:W2:Y:S01]  /*d00b0*/  LDL R3, [R1+0x1054] ;  /* 0x0010540001037983 */ /* 0x000ea20000100800 */
[----:B------:R0:W-:Y:S03]  /*d00c0*/  @!P1 STL [R1+0x1050], R10 ;  /* 0x0010500a01009387 */ /* 0x0001e60000100800 */
[----:B0-----:R-:W4:Y:S01]  /*d00d0*/  LDL.LU R10, [R1+0x36d4] ;  /* 0x0036d400010a7983 */ /* 0x001f220000300800 */
[----:B--2---:R-:W-:-:S03]  /*d00e0*/  @!P1 FMUL R3, R3, 16777216 ;  /* 0x4b80000003039820 */ /* 0x004fc60000400000 */
[----:B----4-:R0:W-:Y:S02]  /*d00f0*/  STL [R1+0x36d0], R10 ;  /* 0x0036d00a01007387 */ /* 0x0101e40000100800 */
[----:B------:R1:W-:Y:S01]  /*d0100*/  @!P1 STL [R1+0x1054], R3 ;  /* 0x0010540301009387 */ /* 0x0003e20000100800 */
[----:B0-----:R-:W-:Y:S01]  /*d0110*/  MOV R10, R23 ;  /* 0x00000017000a7202 */ /* 0x001fe20000000f00 */
[----:B---3--:R-:W-:Y:S02]  /*d0120*/  MOV R23, R21 ;  /* 0x0000001500177202 */ /* 0x008fe40000000f00 */
[----:B-1----:R-:W-:Y:S01]  /*d0130*/  IMAD.MOV.U32 R3, RZ, RZ, R28 ;  /* 0x000000ffff037224 */ /* 0x002fe200078e001c */
[----:B------:R-:W2:Y:S04]  /*d0140*/  LDL R21, [R1+0x1090] ;  /* 0x0010900001157983 */ /* 0x000ea80000100800 */
[----:B------:R-:W3:Y:S01]  /*d0150*/  LDL R28, [R1+0x3d4] ;  /* 0x0003d400011c7983 */ /* 0x000ee20000100800 */
[----:B------:R-:W-:-:S05]  /*d0160*/  @!P1 FMUL R10, R10, 16777216 ;  /* 0x4b8000000a0a9820 */ /* 0x000fca0000400000 */
[----:B------:R0:W-:Y:S04]  /*d0170*/  @!P1 STL [R1+0x1058], R10 ;  /* 0x0010580a01009387 */ /* 0x0001e80000100800 */
[----:B0-----:R-:W4:Y:S01]  /*d0180*/  LDL.LU R10, [R1+0x36d0] ;  /* 0x0036d000010a7983 */ /* 0x001f220000300800 */
[----:B------:R-:W-:Y:S02]  /*d0190*/  @!P1 FMUL R4, R4, 16777216 ;  /* 0x4b80000004049820 */ /* 0x000fe40000400000 */
[----:B------:R-:W-:Y:S02]  /*d01a0*/  @!P1 FMUL R3, R3, 16777216 ;  /* 0x4b80000003039820 */ /* 0x000fe40000400000 */
[----:B--2---:R-:W-:Y:S02]  /*d01b0*/  @!P1 FMUL R21, R21, 16777216 ;  /* 0x4b80000015159820 */ /* 0x004fe40000400000 */
[----:B---3--:R-:W-:-:S02]  /*d01c0*/  @!P1 FMUL R28, R28, 16777216 ;  /* 0x4b8000001c1c9820 */ /* 0x008fc40000400000 */
[----:B----4-:R-:W-:-:S05]  /*d01d0*/  @!P1 FMUL R10, R10, 16777216 ;  /* 0x4b8000000a0a9820 */ /* 0x010fca0000400000 */
[----:B------:R0:W-:Y:S04]  /*d01e0*/  @!P1 STL [R1+0x105c], R10 ;  /* 0x00105c0a01009387 */ /* 0x0001e80000100800 */
[----:B0-----:R-:W2:Y:S01]  /*d01f0*/  LDL.LU R10, [R1+0x36cc] ;  /* 0x0036cc00010a7983 */ /* 0x001ea20000300800 */
[----:B------:R0:W-:Y:S03]  /*d0200*/  @!P1 STL [R1+0x1078], R4 ;  /* 0x0010780401009387 */ /* 0x0001e60000100800 */
[----:B0-----:R-:W3:Y:S01]  /*d0210*/  LDL R4, [R1+0x474] ;  /* 0x0004740001047983 */ /* 0x001ee20000100800 */
[----:B------:R0:W-:Y:S03]  /*d0220*/  @!P1 STL [R1+0x1084], R3 ;  /* 0x0010840301009387 */ /* 0x0001e60000100800 */
[----:B0-----:R-:W4:Y:S01]  /*d0230*/  LDL.LU R3, [R1+0x36c8] ;  /* 0x0036c80001037983 */ /* 0x001f220000300800 */
[----:B------:R0:W-:Y:S03]  /*d0240*/  @!P1 STL [R1+0x1090], R21 ;  /* 0x0010901501009387 */ /* 0x0001e60000100800 */
[----:B0-----:R-:W5:Y:S01]  /*d0250*/  LDL.LU R21, [R1+0x36c4] ;  /* 0x0036c40001157983 */ /* 0x001f620000300800 */
[----:B------:R0:W-:Y:S03]  /*d0260*/  @!P1 STL [R1+0x3d4], R28 ;  /* 0x0003d41c01009387 */ /* 0x0001e60000100800 */
[----:B0-----:R-:W2:Y:S02]  /*d0270*/  LDL.LU R28, [R1+0x36c0] ;  /* 0x0036c000011c7983 */ /* 0x001ea40000300800 */
[----:B--2---:R-:W-:-:S05]  /*d0280*/  @!P1 FMUL R28, R28, 16777216 ;  /* 0x4b8000001c1c9820 */ /* 0x004fca0000400000 */
[----:B------:R0:W-:Y:S04]  /*d0290*/  STL [R1+0x30ac], R28 ;  /* 0x0030ac1c01007387 */ /* 0x0001e80000100800 */
[----:B0-----:R-:W2:Y:S01]  /*d02a0*/  LDL R28, [R1+0x4a0] ;  /* 0x0004a000011c7983 */ /* 0x001ea20000100800 */
[----:B---3--:R-:W-:-:S05]  /*d02b0*/  @!P1 FMUL R4, R4, 16777216 ;  /* 0x4b80000004049820 */ /* 0x008fca0000400000 */
[----:B------:R0:W-:Y:S04]  /*d02c0*/  @!P1 STL [R1+0x474], R4 ;  /* 0x0004740401009387 */ /* 0x0001e80000100800 */
[----:B0-----:R-:W3:Y:S01]  /*d02d0*/  LDL.LU R4, [R1+0x36bc] ;  /* 0x0036bc0001047983 */ /* 0x001ee20000300800 */
[----:B--2---:R-:W-:-:S05]  /*d02e0*/  @!P1 FMUL R28, R28, 16777216 ;  /* 0x4b8000001c1c9820 */ /* 0x004fca0000400000 */
[----:B------:R0:W-:Y:S02]  /*d02f0*/  @!P1 STL [R1+0x4a0], R28 ;  /* 0x0004a01c01009387 */ /* 0x0001e40000100800 */
[----:B0-----:R-:W-:Y:S01]  /*d0300*/  MOV R28, R23 ;  /* 0x00000017001c7202 */ /* 0x001fe20000000f00 */
[----:B------:R-:W-:Y:S02]  /*d0310*/  MOV R23, R10 ;  /* 0x0000000a00177202 */ /* 0x000fe40000000f00 */
[----:B------:R-:W-:Y:S02]  /*d0320*/  IMAD.MOV.U32 R10, RZ, RZ, R2 ;  /* 0x000000ffff0a7224 */ /* 0x000fe400078e0002 */
[----:B------:R-:W2:Y:S01]  /*d0330*/  LDL.LU R2, [R1+0x120] ;  /* 0x0001200001027983 */ /* 0x000ea20000300800 */
[----:B---3--:R-:W-:-:S03]  /*d0340*/  @!P1 FMUL R4, R4, 16777216 ;  /* 0x4b80000004049820 */ /* 0x008fc60000400000 */
[----:B--2---:R4:W-:Y:S02]  /*d0350*/  STL [R1+0x36a0], R2 ;  /* 0x0036a00201007387 */ /* 0x0049e40000100800 */
[----:B----4-:R-:W-:Y:S02]  /*d0360*/  MOV R2, R3 ;  /* 0x0000000300027202 */ /* 0x010fe40000000f00 */
[----:B------:R-:W2:Y:S01]  /*d0370*/  LDL.LU R3, [R1+0x124] ;  /* 0x0001240001037983 */ /* 0x000ea20000300800 */
[----:B------:R-:W-:Y:S02]  /*d0380*/  @!P1 FMUL R28, R28, 16777216 ;  /* 0x4b8000001c1c9820 */ /* 0x000fe40000400000 */
[----:B------:R-:W-:Y:S01]  /*d0390*/  @!P1 FMUL R2, R2, 16777216 ;  /* 0x4b80000002029820 */ /* 0x000fe20000400000 */
[----:B--2---:R-:W-:Y:S01]  /*d03a0*/  STL [R1+0x36a4], R3 ;  /* 0x0036a40301007387 */ /* 0x004fe20000100800 */
[----:B------:R0:W-:Y:S03]  /*d03b0*/  STL [R1+0x494], R4 ;  /* 0x0004940401007387 */ /* 0x0001e60000100800 */
[----:B0-----:R-:W2:Y:S01]  /*d03c0*/  LDL.LU R4, [R1+0x36b8] ;  /* 0x0036b80001047983 */ /* 0x001ea20000300800 */
[----:B------:R-:W-:Y:S02]  /*d03d0*/  @!P1 STL [R1+0x4bc], R2 ;  /* 0x0004bc0201009387 */ /* 0x000fe40000100800 */
[----:B------:R0:W-:Y:S02]  /*d03e0*/  @!P1 STL [R1+0x4cc], R28 ;  /* 0x0004cc1c01009387 */ /* 0x0001e40000100800 */
[----:B------:R1:W-:Y:S01]  /*d03f0*/  STL [R1+0x36a8], R22 ;  /* 0x0036a81601007387 */ /* 0x0003e20000100800 */
[----:B0-----:R-:W3:Y:S01]  /*d0400*/  LDL R28, [R1+0x1218] ;  /* 0x00121800011c7983 */ /* 0x001ee20000100800 */
[----:B------:R-:W-:-:S02]  /*d0410*/  @!P1 FMUL R23, R23, 16777216 ;  /* 0x4b80000017179820 */ /* 0x000fc40000400000 */
[----:B-----5:R-:W-:-:S03]  /*d0420*/  @!P1 FMUL R21, R21, 16777216 ;  /* 0x4b80000015159820 */ /* 0x020fc60000400000 */
[----:B------:R0:W-:Y:S02]  /*d0430*/  @!P1 STL [R1+0xa8], R23 ;  /* 0x0000a81701009387 */ /* 0x0001e40000100800 */
[----:B------:R4:W-:Y:S02]  /*d0440*/  STL [R1+0x4ec], R21 ;  /* 0x0004ec1501007387 */ /* 0x0009e40000100800 */
[----:B-1----:R-:W5:Y:S02]  /*d0450*/  LDL R22, [R1+0x1220] ;  /* 0x0012200001167983 */ /* 0x002f640000100800 */
[----:B------:R-:W5:Y:S01]  /*d0460*/  LDL R3, [R1+0x1224] ;  /* 0x0012240001037983 */ /* 0x000f620000100800 */
[----:B------:R-:W5:Y:S04]  /*d0470*/  LDL R2, [R1+0x1228] ;  /* 0x0012280001027983 */ /* 0x000f680000100800 */
[----:B0-----:R-:W5:Y:S04]  /*d0480*/  LDL R23, [R1+0x122c] ;  /* 0x00122c0001177983 */ /* 0x001f680000100800 */
[----:B----4-:R-:W4:Y:S01]  /*d0490*/  LDL R21, [R1+0x1230] ;  /* 0x0012300001157983 */ /* 0x010f220000100800 */
[----:B--2---:R-:W-:-:S03]  /*d04a0*/  FSETP.GT.AND P1, PT, |R4|, 8.50705917302346158658e+37, PT ;  /* 0x7e8000000400780b */ /* 0x004fc60003f24200 */
[----:B------:R0:W-:Y:S04]  /*d04b0*/  STL [R1+0x36ac], R4 ;  /* 0x0036ac0401007387 */ /* 0x0001e80000100800 */
[----:B0-----:R-:W2:Y:S01]  /*d04c0*/  LDL R4, [R1+0x121c] ;  /* 0x00121c0001047983 */ /* 0x001ea20000100800 */
[----:B---3--:R-:W-:-:S05]  /*d04d0*/  @P0 FMUL R28, R28, 0.25 ;  /* 0x3e8000001c1c0820 */ /* 0x008fca0000400000 */
[----:B------:R0:W-:Y:S04]  /*d04e0*/  @P0 STL [R1+0x1218], R28 ;  /* 0x0012181c01000387 */ /* 0x0001e80000100800 */
[----:B0-----:R-:W3:Y:S01]  /*d04f0*/  LDL.LU R28, [R1+0x148] ;  /* 0x00014800011c7983 */ /* 0x001ee20000300800 */
[----:B-----5:R-:W-:Y:S02]  /*d0500*/  @P0 FMUL R22, R22, 0.25 ;  /* 0x3e80000016160820 */ /* 0x020fe40000400000 */
[----:B------:R-:W-:Y:S02]  /*d0510*/  @P0 FMUL R3, R3, 0.25 ;  /* 0x3e80000003030820 */ /* 0x000fe40000400000 */
[----:B------:R-:W-:Y:S02]  /*d0520*/  @P0 FMUL R2, R2, 0.25 ;  /* 0x3e80000002020820 */ /* 0x000fe40000400000 */
[----:B------:R-:W-:-:S02]  /*d0530*/  @P0 FMUL R23, R23, 0.25 ;  /* 0x3e80000017170820 */ /* 0x000fc40000400000 */
[----:B----4-:R-:W-:Y:S02]  /*d0540*/  @P0 FMUL R21, R21, 0.25 ;  /* 0x3e80000015150820 */ /* 0x010fe40000400000 */
[----:B--2---:R-:W-:Y:S01]  /*d0550*/  @P0 FMUL R4, R4, 0.25 ;  /* 0x3e80000004040820 */ /* 0x004fe20000400000 */
[----:B---3--:R0:W-:Y:S04]  /*d0560*/  STL [R1+0x36b0], R28 ;  /* 0x0036b01c01007387 */ /* 0x0081e80000100800 */
[----:B------:R-:W-:Y:S02]  /*d0570*/  @P0 STL [R1+0x121c], R4 ;  /* 0x00121c0401000387 */ /* 0x000fe40000100800 */
[----:B------:R-:W-:Y:S02]  /*d0580*/  @P0 STL [R1+0x1220], R22 ;  /* 0x0012201601000387 */ /* 0x000fe40000100800 */
[----:B------:R-:W-:Y:S01]  /*d0590*/  @P0 STL [R1+0x1224], R3 ;  /* 0x0012240301000387 */ /* 0x000fe20000100800 */
[----:B------:R-:W-:Y:S01]  /*d05a0*/  @P0 STL [R1+0x1228], R2 ;  /* 0x0012280201000387 */ /* 0x000fe20000100800 */
[----:B------:R-:W-:Y:S02]  /*d05b0*/  @P0 STL [R1+0x122c], R23 ;  /* 0x00122c1701000387 */ /* 0x000fe40000100800 */
[----:B------:R1:W-:Y:S01]  /*d05c0*/  @P0 STL [R1+0x1230], R21 ;  /* 0x0012301501000387 */ /* 0x0003e20000100800 */
[----:B0-----:R-:W2:Y:S01]  /*d05d0*/  LDL R28, [R1+0x528] ;  /* 0x00052800011c7983 */ /* 0x001ea20000100800 */
[----:B-1----:R-:W-:Y:S01]  /*d05e0*/  MOV R21, R8 ;  /* 0x0000000800157202 */ /* 0x002fe20000000f00 */
[----:B------:R-:W-:Y:S01]  /*d05f0*/  IMAD.MOV.U32 R8, RZ, RZ, R27 ;  /* 0x000000ffff087224 */ /* 0x000fe200078e001b */
[----:B------:R-:W-:-:S02]  /*d0600*/  MOV R27, R20 ;  /* 0x00000014001b7202 */ /* 0x000fc40000000f00 */
[----:B------:R-:W3:Y:S04]  /*d0610*/  LDL R20, [R1+0x1234] ;  /* 0x0012340001147983 */ /* 0x000ee80000100800 */
[----:B--2---:R0:W-:Y:S01]  /*d0620*/  STL [R1+0x36b4], R28 ;  /* 0x0036b41c01007387 */ /* 0x0041e20000100800 */
[----:B------:R-:W2:Y:S02]  /*d0630*/  LDL R4, [R1+0x524] ;  /* 0x0005240001047983 */ /* 0x000ea40000100800 */
[----:B------:R-:W4:Y:S02]  /*d0640*/  LDL R22, [R1+0x544] ;  /* 0x0005440001167983 */ /* 0x000f240000100800 */
[----:B------:R-:W5:Y:S01]  /*d0650*/  LDL R3, [R1+0x540] ;  /* 0x0005400001037983 */ /* 0x000f620000100800 */
[----:B------:R-:W2:Y:S04]  /*d0660*/  LDL R2, [R1+0x55c] ;  /* 0x00055c0001027983 */ /* 0x000ea80000100800 */
[----:B------:R-:W2:Y:S04]  /*d0670*/  LDL R23, [R1+0x530] ;  /* 0x0005300001177983 */ /* 0x000ea80000100800 */
[----:B0-----:R-:W2:Y:S01]  /*d0680*/  LDL R28, [R1+0x50c] ;  /* 0x00050c00011c7983 */ /* 0x001ea20000100800 */
[----:B---3--:R-:W-:-:S05]  /*d0690*/  @P0 FMUL R20, R20, 0.25 ;  /* 0x3e80000014140820 */ /* 0x008fca0000400000 */
[----:B------:R0:W-:Y:S04]  /*d06a0*/  @P0 STL [R1+0x1234], R20 ;  /* 0x0012341401000387 */ /* 0x0001e80000100800 */
[----:B0-----:R-:W3:Y:S01]  /*d06b0*/  LDL R20, [R1+0x558] ;  /* 0x0005580001147983 */ /* 0x001ee20000100800 */
[----:B--2---:R-:W-:-:S05]  /*d06c0*/  @P0 FMUL R28, R28, 0.25 ;  /* 0x3e8000001c1c0820 */ /* 0x004fca0000400000 */
[----:B------:R0:W-:Y:S04]  /*d06d0*/  @P0 STL [R1+0x50c], R28 ;  /* 0x00050c1c01000387 */ /* 0x0001e80000100800 */
[----:B0-----:R-:W2:Y:S01]  /*d06e0*/  LDL.LU R28, [R1+0x36b4] ;  /* 0x0036b400011c7983 */ /* 0x001ea20000300800 */
[----:B------:R-:W-:Y:S02]  /*d06f0*/  @P0 FMUL R4, R4, 0.25 ;  /* 0x3e80000004040820 */ /* 0x000fe40000400000 */
[----:B----4-:R-:W-:Y:S02]  /*d0700*/  @P0 FMUL R22, R22, 0.25 ;  /* 0x3e80000016160820 */ /* 0x010fe40000400000 */
[----:B-----5:R-:W-:Y:S02]  /*d0710*/  @P0 FMUL R3, R3, 0.25 ;  /* 0x3e80000003030820 */ /* 0x020fe40000400000 */
[----:B------:R-:W-:-:S02]  /*d0720*/  @P0 FMUL R2, R2, 0.25 ;  /* 0x3e80000002020820 */ /* 0x000fc40000400000 */
[----:B------:R-:W-:Y:S02]  /*d0730*/  @P0 FMUL R23, R23, 0.25 ;  /* 0x3e80000017170820 */ /* 0x000fe40000400000 */
[----:B--2---:R-:W-:-:S05]  /*d0740*/  @P0 FMUL R28, R28, 0.25 ;  /* 0x3e8000001c1c0820 */ /* 0x004fca0000400000 */
[----:B------:R0:W-:Y:S04]  /*d0750*/  @P0 STL [R1+0x528], R28 ;  /* 0x0005281c01000387 */ /* 0x0001e80000100800 */
[----:B0-----:R-:W2:Y:S01]  /*d0760*/  LDL.LU R28, [R1+0x36b0] ;  /* 0x0036b000011c7983 */ /* 0x001ea20000300800 */
[----:B------:R0:W-:Y:S03]  /*d0770*/  @P0 STL [R1+0x524], R4 ;  /* 0x0005240401000387 */ /* 0x0001e60000100800 */
[----:B0-----:R-:W4:Y:S01]  /*d0780*/  LDL.LU R4, [R1+0x36ac] ;  /* 0x0036ac0001047983 */ /* 0x001f220000300800 */
[----:B------:R0:W-:Y:S03]  /*d0790*/  @P0 STL [R1+0x544], R22 ;  /* 0x0005441601000387 */ /* 0x0001e60000100800 */
[----:B0-----:R-:W5:Y:S01]  /*d07a0*/  LDL.LU R22, [R1+0x36a8] ;  /* 0x0036a80001167983 */ /* 0x001f620000300800 */
[----:B------:R0:W-:Y:S03]  /*d07b0*/  @P0 STL [R1+0x540], R3 ;  /* 0x0005400301000387 */ /* 0x0001e60000100800 */
[----:B0-----:R-:W2:Y:S01]  /*d07c0*/  LDL.LU R3, [R1+0x36a4] ;  /* 0x0036a40001037983 */ /* 0x001ea20000300800 */
[----:B------:R0:W-:Y:S03]  /*d07d0*/  @P0 STL [R1+0x55c], R2 ;  /* 0x00055c0201000387 */ /* 0x0001e60000100800 */
[----:B0-----:R-:W2:Y:S01]  /*d07e0*/  LDL.LU R2, [R1+0x36a0] ;  /* 0x0036a00001027983 */ /* 0x001ea20000300800 */
[----:B------:R0:W-:Y:S03]  /*d07f0*/  @P0 STL [R1+0x530], R23 ;  /* 0x0005301701000387 */ /* 0x0001e60000100800 */
[----:B0-----:R-:W2:Y:S01]  /*d0800*/  LDL.LU R23, [R1+0x369c] ;  /* 0x00369c0001177983 */ /* 0x001ea20000300800 */
[----:B---3--:R-:W-:-:S05]  /*d0810*/  @P0 FMUL R20, R20, 0.25 ;  /* 0x3e80000014140820 */ /* 0x008fca0000400000 */
[----:B------:R0:W-:Y:S04]  /*d0820*/  @P0 STL [R1+0x558], R20 ;  /* 0x0005581401000387 */ /* 0x0001e80000100800 */
[----:B0-----:R-:W3:Y:S01]  /*d0830*/  LDL R20, [R1+0x140] ;  /* 0x0001400001147983 */ /* 0x001ee20000100800 */
[----:B--2---:R-:W-:-:S05]  /*d0840*/  @P0 FMUL R23, R23, 0.25 ;  /* 0x3e80000017170820 */ /* 0x004fca0000400000 */
[----:B------:R0:W-:Y:S04]  /*d0850*/  @P0 STL [R1+0x9c], R23 ;  /* 0x00009c1701000387 */ /* 0x0001e80000100800 */
[----:B0-----:R-:W2:Y:S04]  /*d0860*/  LDL.LU R23, [R1+0x974] ;  /* 0x0009740001177983 */ /* 0x001ea80000300800 */
[----:B--2---:R0:W-:Y:S02]  /*d0870*/  STL [R1+0x31bc], R23 ;  /* 0x0031bc1701007387 */ /* 0x0041e40000100800 */
[----:B0-----:R-:W-:-:S02]  /*d0880*/  MOV R23, R26 ;  /* 0x0000001a00177202 */ /* 0x001fc40000000f00 */
[----:B------:R-:W2:Y:S04]  /*d0890*/  LDL.LU R26, [R1+0x980] ;  /* 0x00098000011a7983 */ /* 0x000ea80000300800 */
[----:B--2---:R0:W-:Y:S02]  /*d08a0*/  STL [R1+0x31c0], R26 ;  /* 0x0031c01a01007387 */ /* 0x0041e40000100800 */
[----:B0-----:R-:W-:Y:S02]  /*d08b0*/  IMAD.MOV.U32 R26, RZ, RZ, R25 ;  /* 0x000000ffff1a7224 */ /* 0x001fe400078e0019 */
[----:B------:R-:W2:Y:S04]  /*d08c0*/  LDL.LU R25, [R1+0x9b8] ;  /* 0x0009b80001197983 */ /* 0x000ea80000300800 */
[----:B--2---:R0:W-:Y:S02]  /*d08d0*/  STL [R1+0x31a4], R25 ;  /* 0x0031a41901007387 */ /* 0x0041e40000100800 */
[----:B0-----:R-:W-:Y:S01]  /*d08e0*/  MOV R25, R26 ;  /* 0x0000001a00197202 */ /* 0x001fe20000000f00 */
[----:B------:R-:W-:-:S02]  /*d08f0*/  MOV R26, R23 ;  /* 0x00000017001a7202 */ /* 0x000fc40000000f00 */
[----:B------:R-:W-:Y:S01]  /*d0900*/  IMAD.MOV.U32 R23, RZ, RZ, R8 ;  /* 0x000000ffff177224 */ /* 0x000fe200078e0008 */
[----:B------:R-:W-:Y:S02]  /*d0910*/  MOV R8, R27 ;  /* 0x0000001b00087202 */ /* 0x000fe40000000f00 */
[----:B------:R-:W2:Y:S01]  /*d0920*/  LDL.LU R27, [R1+0x9c0] ;  /* 0x0009c000011b7983 */ /* 0x000ea20000300800 */
[----:B----4-:R-:W-:Y:S01]  /*d0930*/  FSETP.GEU.AND P0, PT, |R4|, 1.175494350822287508e-38, PT ;  /* 0x008000000400780b */ /* 0x010fe20003f0e200 */
[----:B------:R-:W-:Y:S02]  /*d0940*/  @P1 FMUL R2, R2, 0.25 ;  /* 0x3e80000002021820 */ /* 0x000fe40000400000 */
[----:B------:R-:W-:Y:S01]  /*d0950*/  @P1 FMUL R3, R3, 0.25 ;  /* 0x3e80000003031820 */ /* 0x000fe20000400000 */
[----:B--2---:R0:W-:Y:S04]  /*d0960*/  STL [R1+0x31a8], R27 ;  /* 0x0031a81b01007387 */ /* 0x0041e80000100800 */
[----:B0-----:R-:W2:Y:S01]  /*d0970*/  LDL R27, [R1+0x570] ;  /* 0x00057000011b7983 */ /* 0x001ea20000100800 */
[----:B------:R0:W-:Y:S03]  /*d0980*/  STL [R1+0x3690], R4 ;  /* 0x0036900401007387 */ /* 0x0001e60000100800 */
[----:B0-----:R-:W4:Y:S01]  /*d0990*/  LDL R4, [R1+0x12c] ;  /* 0x00012c0001047983 */ /* 0x001f220000100800 */
[----:B-----5:R-:W-:-:S02]  /*d09a0*/  @P1 FMUL R22, R22, 0.25 ;  /* 0x3e80000016161820 */ /* 0x020fc40000400000 */
[----:B------:R0:W-:Y:S02]  /*d09b0*/  STL [R1+0x368c], R2 ;  /* 0x00368c0201007387 */ /* 0x0001e40000100800 */
[----:B0-----:R-:W5:Y:S01]  /*d09c0*/  LDL R2, [R1+0x13c] ;  /* 0x00013c0001027983 */ /* 0x001f620000100800 */
[----:B------:R0:W-:Y:S03]  /*d09d0*/  STL [R1+0x3684], R3 ;  /* 0x0036840301007387 */ /* 0x0001e60000100800 */
[----:B0-----:R-:W2:Y:S01]  /*d09e0*/  LDL.LU R3, [R1+0x134] ;  /* 0x0001340001037983 */ /* 0x001ea20000300800 */
[----:B------:R0:W-:Y:S03]  /*d09f0*/  STL [R1+0x3694], R22 ;  /* 0x0036941601007387 */ /* 0x0001e60000100800 */
[----:B0-----:R-:W2:Y:S01]  /*d0a00*/  LDL R22, [R1+0x130] ;  /* 0x0001300001167983 */ /* 0x001ea20000100800 */
[----:B----4-:R-:W-:-:S05]  /*d0a10*/  @P1 FMUL R4, R4, 0.25 ;  /* 0x3e80000004041820 */ /* 0x010fca0000400000 */
[----:B------:R0:W-:Y:S04]  /*d0a20*/  @P1 STL [R1+0x12c], R4 ;  /* 0x00012c0401001387 */ /* 0x0001e80000100800 */
[----:B0-----:R-:W4:Y:S01]  /*d0a30*/  LDL R4, [R1+0x144] ;  /* 0x0001440001047983 */ /* 0x001f220000100800 */
[----:B-----5:R-:W-:Y:S02]  /*d0a40*/  @P1 FMUL R2, R2, 0.25 ;  /* 0x3e80000002021820 */ /* 0x020fe40000400000 */
[----:B---3--:R-:W-:Y:S02]  /*d0a50*/  @P1 FMUL R20, R20, 0.25 ;  /* 0x3e80000014141820 */ /* 0x008fe40000400000 */
[----:B--2---:R-:W-:-:S05]  /*d0a60*/  @P1 FMUL R3, R3, 0.25 ;  /* 0x3e80000003031820 */ /* 0x004fca0000400000 */
[----:B------:R-:W-:Y:S01]  /*d0a70*/  STL [R1+0x3698], R3 ;  /* 0x0036980301007387 */ /* 0x000fe20000100800 */
[----:B------:R-:W-:-:S05]  /*d0a80*/  @P1 FMUL R22, R22, 0.25 ;  /* 0x3e80000016161820 */ /* 0x000fca0000400000 */
[----:B------:R-:W-:Y:S01]  /*d0a90*/  @P1 STL [R1+0x130], R22 ;  /* 0x0001301601001387 */ /* 0x000fe20000100800 */
[----:B------:R0:W-:Y:S03]  /*d0aa0*/  @P1 STL [R1+0x13c], R2 ;  /* 0x00013c0201001387 */ /* 0x0001e60000100800 */
[----:B0-----:R-:W2:Y:S01]  /*d0ab0*/  LDL R2, [R1+0x150] ;  /* 0x0001500001027983 */ /* 0x001ea20000100800 */
[----:B------:R0:W-:Y:S03]  /*d0ac0*/  @P1 STL [R1+0x140], R20 ;  /* 0x0001401401001387 */ /* 0x0001e60000100800 */
[----:B0-----:R-:W3:Y:S01]  /*d0ad0*/  LDL R20, [R1+0x14c] ;  /* 0x00014c0001147983 */ /* 0x001ee20000100800 */
[----:B----4-:R-:W-:-:S05]  /*d0ae0*/  @P1 FMUL R4, R4, 0.25 ;  /* 0x3e80000004041820 */ /* 0x010fca0000400000 */
[----:B------:R0:W-:Y:S01]  /*d0af0*/  @P1 STL [R1+0x144], R4 ;  /* 0x0001440401001387 */ /* 0x0001e20000100800 */
[----:B------:R-:W4:Y:S02]  /*d0b00*/  LDL R3, [R1+0x154] ;  /* 0x0001540001037983 */ /* 0x000f240000100800 */
[----:B------:R-:W5:Y:S01]  /*d0b10*/  LDL R22, [R1+0x158] ;  /* 0x0001580001167983 */ /* 0x000f620000100800 */
[----:B0-----:R-:W2:Y:S01]  /*d0b20*/  LDL R4, [R1+0x15c] ;  /* 0x00015c0001047983 */ /* 0x001ea20000100800 */
[----:B------:R-:W-:-:S05]  /*d0b30*/  @P1 FMUL R28, R28, 0.25 ;  /* 0x3e8000001c1c1820 */ /* 0x000fca0000400000 */
[----:B------:R0:W-:Y:S04]  /*d0b40*/  STL [R1+0x3674], R28 ;  /* 0x0036741c01007387 */ /* 0x0001e80000100800 */
[----:B0-----:R-:W2:Y:S01]  /*d0b50*/  LDL R28, [R1+0x220] ;  /* 0x00022000011c7983 */ /* 0x001ea20000100800 */
[----:B---3--:R-:W-:-:S05]  /*d0b60*/  @P1 FMUL R20, R20, 0.25 ;  /* 0x3e80000014141820 */ /* 0x008fca0000400000 */
[----:B------:R0:W-:Y:S04]  /*d0b70*/  @P1 STL [R1+0x14c], R20 ;  /* 0x00014c1401001387 */ /* 0x0001e80000100800 */
[----:B0-----:R-:W3:Y:S01]  /*d0b80*/  LDL R20, [R1+0x160] ;  /* 0x0001600001147983 */ /* 0x001ee20000100800 */
[----:B----4-:R-:W-:Y:S02]  /*d0b90*/  @P1 FMUL R3, R3, 0.25 ;  /* 0x3e80000003031820 */ /* 0x010fe40000400000 */
[----:B-----5:R-:W-:-:S03]  /*d0ba0*/  @P1 FMUL R22, R22, 0.25 ;  /* 0x3e80000016161820 */ /* 0x020fc60000400000 */
[----:B------:R0:W-:Y:S01]  /*d0bb0*/  @P1 STL [R1+0x154], R3 ;  /* 0x0001540301001387 */ /* 0x0001e20000100800 */
[----:B--2---:R-:W-:-:S03]  /*d0bc0*/  @P1 FMUL R4, R4, 0.25 ;  /* 0x3e80000004041820 */ /* 0x004fc60000400000 */
[----:B0-----:R-:W2:Y:S01]  /*d0bd0*/  LDL.LU R3, [R1+0x3698] ;  /* 0x0036980001037983 */ /* 0x001ea20000300800 */
[----:B------:R0:W-:Y:S03]  /*d0be0*/  @P1 STL [R1+0x158], R22 ;  /* 0x0001581601001387 */ /* 0x0001e60000100800 */
[----:B0-----:R-:W4:Y:S01]  /*d0bf0*/  LDL.LU R22, [R1+0x3694] ;  /* 0x0036940001167983 */ /* 0x001f220000300800 */
[----:B------:R0:W-:Y:S03]  /*d0c00*/  @P1 STL [R1+0x15c], R4 ;  /* 0x00015c0401001387 */ /* 0x0001e60000100800 */
[----:B0-----:R-:W5:Y:S01]  /*d0c10*/  LDL.LU R4, [R1+0x3690] ;  /* 0x0036900001047983 */ /* 0x001f620000300800 */
[----:B------:R-:W-:-:S05]  /*d0c20*/  @P1 FMUL R2, R2, 0.25 ;  /* 0x3e80000002021820 */ /* 0x000fca0000400000 */
[----:B------:R-:W-:Y:S01]  /*d0c30*/  @P1 STL [R1+0x150], R2 ;  /* 0x0001500201001387 */ /* 0x000fe20000100800 */
[----:B---3--:R-:W-:Y:S02]  /*d0c40*/  @P1 FMUL R20, R20, 0.25 ;  /* 0x3e80000014141820 */ /* 0x008fe40000400000 */
[----:B-----5:R-:W-:-:S05]  /*d0c50*/  @P1 FMUL R4, R4, 0.25 ;  /* 0x3e80000004041820 */ /* 0x020fca0000400000 */
[----:B------:R0:W-:Y:S02]  /*d0c60*/  STL [R1+0x3664], R4 ;  /* 0x0036640401007387 */ /* 0x0001e40000100800 */
[----:B0-----:R-:W-:Y:S02]  /*d0c70*/  MOV R4, R2 ;  /* 0x0000000200047202 */ /* 0x001fe40000000f00 */
[----:B------:R-:W3:Y:S01]  /*d0c80*/  LDL.LU R2, [R1+0x368c] ;  /* 0x00368c0001027983 */ /* 0x000ee20000300800 */
[----:B------:R0:W-:Y:S03]  /*d0c90*/  @P1 STL [R1+0x160], R20 ;  /* 0x0001601401001387 */ /* 0x0001e60000100800 */
[----:B0-----:R-:W5:Y:S01]  /*d0ca0*/  LDL.LU R20, [R1+0x3688] ;  /* 0x0036880001147983 */ /* 0x001f620000300800 */
[----:B---3--:R-:W-:Y:S01]  /*d0cb0*/  @!P0 FMUL R2, R2, 16777216 ;  /* 0x4b80000002028820 */ /* 0x008fe20000400000 */
[----:B-----5:R-:W-:-:S02]  /*d0cc0*/  FSETP.GT.AND P1, PT, |R20|, 8.50705917302346158658e+37, PT ;  /* 0x7e8000001400780b */ /* 0x020fc40003f24200 */
[----:B------:R0:W-:Y:S04]  /*d0cd0*/  STL [R1+0x3668], R20 ;  /* 0x0036681401007387 */ /* 0x0001e80000100800 */
[----:B0-----:R-:W3:Y:S01]  /*d0ce0*/  LDL R20, [R1+0x444] ;  /* 0x0004440001147983 */ /* 0x001ee20000100800 */
[----:B------:R2:W-:Y:S02]  /*d0cf0*/  STL [R1+0x3180], R2 ;  /* 0x0031800201007387 */ /* 0x0005e40000100800 */
[----:B--2---:R-:W-:Y:S02]  /*d0d00*/  IMAD.MOV.U32 R2, RZ, RZ, R3 ;  /* 0x000000ffff027224 */ /* 0x004fe400078e0003 */
[----:B------:R-:W2:Y:S01]  /*d0d10*/  LDL.LU R3, [R1+0x3684] ;  /* 0x0036840001037983 */ /* 0x000ea20000300800 */
[----:B----4-:R-:W-:-:S02]  /*d0d20*/  @!P0 FMUL R22, R22, 16777216 ;  /* 0x4b80000016168820 */ /* 0x010fc40000400000 */
[----:B------:R0:W-:Y:S02]  /*d0d30*/  STL [R1+0x3680], R2 ;  /* 0x0036800201007387 */ /* 0x0001e40000100800 */
[----:B0-----:R-:W4:Y:S01]  /*d0d40*/  LDL R2, [R1+0x12c] ;  /* 0x00012c0001027983 */ /* 0x001f220000100800 */
[----:B--2---:R-:W-:-:S05]  /*d0d50*/  @!P0 FMUL R3, R3, 16777216 ;  /* 0x4b80000003038820 */ /* 0x004fca0000400000 */
[----:B------:R0:W-:Y:S04]  /*d0d60*/  STL [R1+0x3184], R3 ;  /* 0x0031840301007387 */ /* 0x0001e80000100800 */
[----:B0-----:R-:W2:Y:S01]  /*d0d70*/  LDL R3, [R1+0x698] ;  /* 0x0006980001037983 */ /* 0x001ea20000100800 */
[----:B------:R0:W-:Y:S03]  /*d0d80*/  STL [R1+0x31c4], R22 ;  /* 0x0031c41601007387 */ /* 0x0001e60000100800 */
[----:B0-----:R-:W5:Y:S01]  /*d0d90*/  LDL R22, [R1+0x130] ;  /* 0x0001300001167983 */ /* 0x001f620000100800 */
[----:B----4-:R-:W-:-:S05]  /*d0da0*/  @!P0 FMUL R2, R2, 16777216 ;  /* 0x4b80000002028820 */ /* 0x010fca0000400000 */
[----:B------:R0:W-:Y:S04]  /*d0db0*/  @!P0 STL [R1+0x12c], R2 ;  /* 0x00012c0201008387 */ /* 0x0001e80000100800 */
[----:B0-----:R-:W4:Y:S01]  /*d0dc0*/  LDL.LU R2, [R1+0x3680] ;  /* 0x0036800001027983 */ /* 0x001f220000300800 */
[----:B-----5:R-:W-:-:S05]  /*d0dd0*/  @!P0 FMUL R22, R22, 16777216 ;  /* 0x4b80000016168820 */ /* 0x020fca0000400000 */
[----:B------:R3:W-:Y:S01]  /*d0de0*/  @!P0 STL [R1+0x130], R22 ;  /* 0x0001301601008387 */ /* 0x0007e20000100800 */
[----:B------:R0:W-:Y:S02]  /*d0df0*/  STL [R1+0x3678], R5 ;  /* 0x0036780501007387 */ /* 0x0001e40000100800 */
[----:B------:R1:W-:Y:S01]  /*d0e00*/  STL [R1+0x367c], R26 ;  /* 0x00367c1a01007387 */ /* 0x0003e20000100800 */
[----:B---3--:R-:W-:Y:S01]  /*d0e10*/  MOV R22, R20 ;  /* 0x0000001400167202 */ /* 0x008fe20000000f00 */
[----:B0-----:R-:W3:Y:S04]  /*d0e20*/  LDL R5, [R1+0x140] ;  /* 0x0001400001057983 */ /* 0x001ee80000100800 */
[----:B-1----:R-:W5:Y:S01]  /*d0e30*/  LDL R26, [R1+0x13c] ;  /* 0x00013c00011a7983 */ /* 0x002f620000100800 */
[----:B------:R-:W-:-:S02]  /*d0e40*/  MOV R20, R28 ;  /* 0x0000001c00147202 */ /* 0x000fc40000000f00 */
[----:B------:R-:W2:Y:S02]  /*d0e50*/  LDL R28, [R1+0x144] ;  /* 0x00014400011c7983 */ /* 0x000ea40000100800 */
[----:B----4-:R-:W-:-:S05]  /*d0e60*/  @!P0 FMUL R2, R2, 16777216 ;  /* 0x4b80000002028820 */ /* 0x010fca0000400000 */
[----:B------:R0:W-:Y:S04]  /*d0e70*/  STL [R1+0x31c8], R2 ;  /* 0x0031c80201007387 */ /* 0x0001e80000100800 */
[----:B0-----:R-:W4:Y:S01]  /*d0e80*/  LDL R2, [R1+0x5a8] ;  /* 0x0005a80001027983 */ /* 0x001f220000100800 */
[----:B-----5:R-:W-:Y:S02]  /*d0e90*/  @!P0 FMUL R26, R26, 16777216 ;  /* 0x4b8000001a1a8820 */ /* 0x020fe40000400000 */
[----:B---3--:R-:W-:Y:S02]  /*d0ea0*/  @!P0 FMUL R5, R5, 16777216 ;  /* 0x4b80000005058820 */ /* 0x008fe40000400000 */
[----:B--2---:R-:W-:Y:S01]  /*d0eb0*/  @!P0 FMUL R28, R28, 16777216 ;  /* 0x4b8000001c1c8820 */ /* 0x004fe20000400000 */
[----:B------:R0:W-:Y:S04]  /*d0ec0*/  @!P0 STL [R1+0x13c], R26 ;  /* 0x00013c1a01008387 */ /* 0x0001e80000100800 */
[----:B0-----:R-:W2:Y:S01]  /*d0ed0*/  LDL.LU R26, [R1+0x367c] ;  /* 0x00367c00011a7983 */ /* 0x001ea20000300800 */
[----:B------:R0:W-:Y:S03]  /*d0ee0*/  @!P0 STL [R1+0x140], R5 ;  /* 0x0001400501008387 */ /* 0x0001e60000100800 */
[----:B0-----:R-:W3:Y:S01]  /*d0ef0*/  LDL.LU R5, [R1+0x3678] ;  /* 0x0036780001057983 */ /* 0x001ee20000300800 */
[----:B------:R0:W-:Y:S03]  /*d0f00*/  @!P0 STL [R1+0x144], R28 ;  /* 0x0001441c01008387 */ /* 0x0001e60000100800 */
[----:B0-----:R-:W5:Y:S02]  /*d0f10*/  LDL.LU R28, [R1+0x3674] ;  /* 0x00367400011c7983 */ /* 0x001f640000300800 */
[----:B-----5:R-:W-:-:S05]  /*d0f20*/  @!P0 FMUL R28, R28, 16777216 ;  /* 0x4b8000001c1c8820 */ /* 0x020fca0000400000 */
[----:B------:R0:W-:Y:S04]  /*d0f30*/  STL [R1+0x3188], R28 ;  /* 0x0031881c01007387 */ /* 0x0001e80000100800 */
[----:B0-----:R-:W5:Y:S02]  /*d0f40*/  LDL R28, [R1+0x14c] ;  /* 0x00014c00011c7983 */ /* 0x001f640000100800 */
[----:B-----5:R-:W-:-:S05]  /*d0f50*/  @!P0 FMUL R28, R28, 16777216 ;  /* 0x4b8000001c1c8820 */ /* 0x020fca0000400000 */
[----:B------:R0:W-:Y:S02]  /*d0f60*/  @!P0 STL [R1+0x14c], R28 ;  /* 0x00014c1c01008387 */ /* 0x0001e40000100800 */
[----:B0-----:R-:W-:Y:S02]  /*d0f70*/  IMAD.MOV.U32 R28, RZ, RZ, R20 ;  /* 0x000000ffff1c7224 */ /* 0x001fe400078e0014 */
[----:B------:R-:W5:Y:S04]  /*d0f80*/  LDL R20, [R1+0x158] ;  /* 0x0001580001147983 */ /* 0x000f680000100800 */
[----:B-----5:R0:W-:Y:S04]  /*d0f90*/  STL [R1+0x366c], R20 ;  /* 0x00366c1401007387 */ /* 0x0201e80000100800 */
[----:B0-----:R-:W5:Y:S04]  /*d0fa0*/  LDL R20, [R1+0x154] ;  /* 0x0001540001147983 */ /* 0x001f680000100800 */
[----:B-----5:R0:W-:Y:S02]  /*d0fb0*/  STL [R1+0x3670], R20 ;  /* 0x0036701401007387 */ /* 0x0201e40000100800 */
[----:B0-----:R-:W-:-:S02]  /*d0fc0*/  MOV R20, R4 ;  /* 0x0000000400147202 */ /* 0x001fc40000000f00 */
[----:B------:R-:W5:Y:S03]  /*d0fd0*/  LDL R4, [R1+0x15c] ;  /* 0x00015c0001047983 */ /* 0x000f660000100800 */
[----:B------:R-:W-:-:S05]  /*d0fe0*/  @!P0 FMUL R20, R20, 16777216 ;  /* 0x4b80000014148820 */ /* 0x000fca0000400000 */
[----:B------:R0:W-:Y:S04]  /*d0ff0*/  @!P0 STL [R1+0x150], R20 ;  /* 0x0001501401008387 */ /* 0x0001e80000100800 */
[----:B0-----:R-:W2:Y:S02]  /*d1000*/  LDL.LU R20, [R1+0x3670] ;  /* 0x0036700001147983 */ /* 0x001ea40000300800 */
[----:B--2---:R-:W-:-:S05]  /*d1010*/  @!P0 FMUL R20, R20, 16777216 ;  /* 0x4b80000014148820 */ /* 0x004fca0000400000 */
[----:B------:R0:W-:Y:S04]  /*d1020*/  @!P0 STL [R1+0x154], R20 ;  /* 0x0001541401008387 */ /* 0x0001e80000100800 */
[----:B0-----:R-:W2:Y:S01]  /*d1030*/  LDL.LU R20, [R1+0x366c] ;  /* 0x00366c0001147983 */ /* 0x001ea20000300800 */
[----:B-----5:R-:W-:Y:S02]  /*d1040*/  @!P0 FMUL R4, R4, 16777216 ;  /* 0x4b80000004048820 */ /* 0x020fe40000400000 */
[----:B--2---:R-:W-:-:S05]  /*d1050*/  @!P0 FMUL R20, R20, 16777216 ;  /* 0x4b80000014148820 */ /* 0x004fca0000400000 */
[----:B------:R0:W-:Y:S04]  /*d1060*/  @!P0 STL [R1+0x158], R20 ;  /* 0x0001581401008387 */ /* 0x0001e80000100800 */
[----:B0-----:R-:W2:Y:S01]  /*d1070*/  LDL.LU R20, [R1+0x3668] ;  /* 0x0036680001147983 */ /* 0x001ea20000300800 */
[----:B------:R0:W-:Y:S03]  /*d1080*/  @!P0 STL [R1+0x15c], R4 ;  /* 0x00015c0401008387 */ /* 0x0001e60000100800 */
[----:B0-----:R-:W5:Y:S02]  /*d1090*/  LDL.LU R4, [R1+0x3664] ;  /* 0x0036640001047983 */ /* 0x001f640000300800 */
[----:B-----5:R-:W-:-:S05]  /*d10a0*/  @!P0 FMUL R4, R4, 16777216 ;  /* 0x4b80000004048820 */ /* 0x020fca0000400000 */
[----:B------:R0:W-:Y:S04]  /*d10b0*/  STL [R1+0x318c], R4 ;  /* 0x00318c0401007387 */ /* 0x0001e80000100800 */
[----:B0-----:R-:W5:Y:S01]  /*d10c0*/  LDL R4, [R1+0x160] ;  /* 0x0001600001047983 */ /* 0x001f620000100800 */
[----:B------:R0:W-:Y:S03]  /*d10d0*/  STL [R1+0x3660], R0 ;  /* 0x0036600001007387 */ /* 0x0001e60000100800 */
[----:B0-----:R-:W3:Y:S01]  /*d10e0*/  LDL R0, [R1+0x164] ;  /* 0x0001640001007983 */ /* 0x001ee20000100800 */
[----:B-----5:R-:W-:-:S05]  /*d10f0*/  @!P0 FMUL R4, R4, 16777216 ;  /* 0x4b80000004048820 */ /* 0x020fca0000400000 */
[----:B------:R0:W-:Y:S01]  /*d1100*/  @!P0 STL [R1+0x160], R4 ;  /* 0x0001600401008387 */ /* 0x0001e20000100800 */
[----:B--2---:R-:W-:-:S03]  /*d1110*/  FSETP.GEU.AND P0, PT, |R20|, 1.175494350822287508e-38, PT ;  /* 0x008000001400780b */ /* 0x004fc60003f0e200 */
[----:B0-----:R-:W2:Y:S01]  /*d1120*/  LDL R4, [R1+0x170] ;  /* 0x0001700001047983 */ /* 0x001ea20000100800 */
[----:B------:R0:W-:Y:S03]  /*d1130*/  STL [R1+0x3644], R20 ;  /* 0x0036441401007387 */ /* 0x0001e60000100800 */
[----:B0-----:R-:W5:Y:S01]  /*d1140*/  LDL R20, [R1+0x168] ;  /* 0x0001680001147983 */ /* 0x001f620000100800 */
[----:B---3--:R-:W-:-:S05]  /*d1150*/  @P1 FMUL R0, R0, 0.25 ;  /* 0x3e80000000001820 */ /* 0x008fca0000400000 */
[----:B------:R0:W-:Y:S04]  /*d1160*/  @P1 STL [R1+0x164], R0 ;  /* 0x0001640001001387 */ /* 0x0001e80000100800 */
[----:B0-----:R-:W3:Y:S01]  /*d1170*/  LDL.LU R0, [R1+0x3660] ;  /* 0x0036600001007983 */ /* 0x001ee20000300800 */
[----:B--2---:R-:W-:Y:S02]  /*d1180*/  @P1 FMUL R4, R4, 0.25 ;  /* 0x3e80000004041820 */ /* 0x004fe40000400000 */
[----:B-----5:R-:W-:-:S05]  /*d1190*/  @P1 FMUL R20, R20, 0.25 ;  /* 0x3e80000014141820 */ /* 0x020fca0000400000 */
[----:B------:R0:W-:Y:S01]  /*d11a0*/  @P1 STL [R1+0x168], R20 ;  /* 0x0001681401001387 */ /* 0x0001e20000100800 */
[----:B------:R-:W-:Y:S03]  /*d11b0*/  @P1 STL [R1+0x170], R4 ;  /* 0x0001700401001387 */ /* 0x000fe60000100800 */
[----:B0-----:R-:W2:Y:S04]  /*d11c0*/  LDL R20, [R1+0x188] ;  /* 0x0001880001147983 */ /* 0x001ea80000100800 */
[----:B--2---:R0:W-:Y:S04]  /*d11d0*/  STL [R1+0x3658], R20 ;  /* 0x0036581401007387 */ /* 0x0041e80000100800 */
[----:B0-----:R-:W2:Y:S04]  /*d11e0*/  LDL R20, [R1+0x180] ;  /* 0x0001800001147983 */ /* 0x001ea80000100800 */
[----:B--2---:R0:W-:Y:S01]  /*d11f0*/  STL [R1+0x365c], R20 ;  /* 0x00365c1401007387 */ /* 0x0041e20000100800 */
[----:B------:R-:W2:Y:S03]  /*d1200*/  LDL R4, [R1+0x190] ;  /* 0x0001900001047983 */ /* 0x000ea60000100800 */
        /* <DEDUP_REMOVED lines=8> */
[----:B-----5:R-:W-:-:S05]  /*d1290*/  @P1 FMUL R20, R20, 0.25 ;  /* 0x3e80000014141820 */ /* 0x020fca0000400000 */
[----:B------:R-:W-:Y:S01]  /*d12a0*/  @P1 STL [R1+0x188], R20 ;  /* 0x0001881401001387 */ /* 0x000fe20000100800 */
[----:B------:R-:W-:Y:S02]  /*d12b0*/  @P1 STL [R1+0x190], R4 ;  /* 0x0001900401001387 */ /* 0x000fe40000100800 */
[----:B------:R0:W-:Y:S02]  /*d12c0*/  STL [R1+0x3650], R15 ;  /* 0x0036500f01007387 */ /* 0x0001e40000100800 */
[----:B0-----:R-:W2:Y:S04]  /*d12d0*/  LDL R15, [R1+0x1a0] ;  /* 0x0001a000010f7983 */ /* 0x001ea80000100800 */
[----:B--2---:R0:W-:Y:S01]  /*d12e0*/  STL [R1+0x3654], R15 ;  /* 0x0036540f01007387 */ /* 0x0041e20000100800 */
[----:B------:R-:W2:Y:S02]  /*d12f0*/  LDL R20, [R1+0x1a8] ;  /* 0x0001a80001147983 */ /* 0x000ea40000100800 */
[----:B------:R-:W5:Y:S01]  /*d1300*/  LDL R4, [R1+0x1b0] ;  /* 0x0001b00001047983 */ /* 0x000f620000100800 */
[----:B0-----:R-:W2:Y:S02]  /*d1310*/  LDL R15, [R1+0x198] ;  /* 0x00019800010f7983 */ /* 0x001ea40000100800 */
[----:B--2---:R-:W-:-:S05]  /*d1320*/  @P1 FMUL R15, R15, 0.25 ;  /* 0x3e8000000f0f1820 */ /* 0x004fca0000400000 */
[----:B------:R0:W-:Y:S04]  /*d1330*/  @P1 STL [R1+0x198], R15 ;  /* 0x0001980f01001387 */ /* 0x0001e80000100800 */
[----:B0-----:R-:W2:Y:S01]  /*d1340*/  LDL.LU R15, [R1+0x3654] ;  /* 0x00365400010f7983 */ /* 0x001ea20000300800 */
[----:B------:R-:W-:Y:S02]  /*d1350*/  @P1 FMUL R20, R20, 0.25 ;  /* 0x3e80000014141820 */ /* 0x000fe40000400000 */
[----:B-----5:R-:W-:Y:S02]  /*d1360*/  @P1 FMUL R4, R4, 0.25 ;  /* 0x3e80000004041820 */ /* 0x020fe40000400000 */
[----:B--2---:R-:W-:-:S05]  /*d1370*/  @P1 FMUL R15, R15, 0.25 ;  /* 0x3e8000000f0f1820 */ /* 0x004fca0000400000 */
[----:B------:R0:W-:Y:S04]  /*d1380*/  @P1 STL [R1+0x1a0], R15 ;  /* 0x0001a00f01001387 */ /* 0x0001e80000100800 */
[----:B0-----:R-:W2:Y:S01]  /*d1390*/  LDL.LU R15, [R1+0x3650] ;  /* 0x00365000010f7983 */ /* 0x001ea20000300800 */
[----:B------:R0:W-:Y:S02]  /*d13a0*/  STL [R1+0x364c], R7 ;  /* 0x00364c0701007387 */ /* 0x0001e40000100800 */
[----:B------:R1:W-:Y:S01]  /*d13b0*/  @P1 STL [R1+0x1a8], R20 ;  /* 0x0001a81401001387 */ /* 0x0003e20000100800 */
[----:B0-----:R-:W5:Y:S01]  /*d13c0*/  LDL R7, [R1+0x1b8] ;  /* 0x0001b80001077983 */ /* 0x001f620000100800 */
[----:B------:R-:W-:Y:S02]  /*d13d0*/  @P1 STL [R1+0x1b0], R4 ;  /* 0x0001b00401001387 */ /* 0x000fe40000100800 */
[----:B-1----:R-:W2:Y:S02]  /*d13e0*/  LDL R20, [R1+0x1c8] ;  /* 0x0001c80001147983 */ /* 0x002ea40000100800 */
[----:B--2---:R0:W-:Y:S04]  /*d13f0*/  STL [R1+0x3648], R20 ;  /* 0x0036481401007387 */ /* 0x0041e80000100800 */
[----:B0-----:R-:W2:Y:S01]  /*d1400*/  LDL R20, [R1+0x1c0] ;  /* 0x0001c00001147983 */ /* 0x001ea20000100800 */
[----:B-----5:R-:W-:Y:S01]  /*d1410*/  @P1 FMUL R7, R7, 0.25 ;  /* 0x3e80000007071820 */ /* 0x020fe20000400000 */
[----:B------:R-:W-:Y:S01]  /*d1420*/  MOV R4, R28 ;  /* 0x0000001c00047202 */ /* 0x000fe20000000f00 */
[----:B------:R-:W-:Y:S01]  /*d1430*/  IMAD.MOV.U32 R28, RZ, RZ, R23 ;  /* 0x000000ffff1c7224 */ /* 0x000fe200078e0017 */
[----:B---3--:R-:W-:-:S02]  /*d1440*/  MOV R23, R0 ;  /* 0x0000000000177202 */ /* 0x008fc40000000f00 */
[----:B------:R-:W3:Y:S01]  /*d1450*/  LDL R0, [R1+0x1d0] ;  /* 0x0001d00001007983 */ /* 0x000ee20000100800 */
[----:B------:R0:W-:Y:S03]  /*d1460*/  @P1 STL [R1+0x1b8], R7 ;  /* 0x0001b80701001387 */ /* 0x0001e60000100800 */
[----:B0-----:R-:W5:Y:S01]  /*d1470*/  LDL.LU R7, [R1+0x364c] ;  /* 0x00364c0001077983 */ /* 0x001f620000300800 */
[----:B--2---:R-:W-:-:S05]  /*d1480*/  @P1 FMUL R20, R20, 0.25 ;  /* 0x3e80000014141820 */ /* 0x004fca0000400000 */
[----:B------:R0:W-:Y:S04]  /*d1490*/  @P1 STL [R1+0x1c0], R20 ;  /* 0x0001c01401001387 */ /* 0x0001e80000100800 */
[----:B0-----:R-:W2:Y:S01]  /*d14a0*/  LDL.LU R20, [R1+0x3648] ;  /* 0x0036480001147983 */ /* 0x001ea20000300800 */
[----:B---3--:R-:W-:Y:S02]  /*d14b0*/  @P1 FMUL R0, R0, 0.25 ;  /* 0x3e80000000001820 */ /* 0x008fe40000400000 */
[----:B--2---:R-:W-:-:S05]  /*d14c0*/  @P1 FMUL R20, R20, 0.25 ;  /* 0x3e80000014141820 */ /* 0x004fca0000400000 */
[----:B------:R0:W-:Y:S04]  /*d14d0*/  @P1 STL [R1+0x1c8], R20 ;  /* 0x0001c81401001387 */ /* 0x0001e80000100800 */
[----:B0-----:R-:W2:Y:S01]  /*d14e0*/  LDL.LU R20, [R1+0x3644] ;  /* 0x0036440001147983 */ /* 0x001ea20000300800 */
[----:B------:R0:W-:Y:S03]  /*d14f0*/  @P1 STL [R1+0x1d0], R0 ;  /* 0x0001d00001001387 */ /* 0x0001e60000100800 */
[----:B0-----:R-:W3:Y:S01]  /*d1500*/  LDL R0, [R1+0x1d8] ;  /* 0x0001d80001007983 */ /* 0x001ee20000100800 */
[----:B--2---:R-:W-:-:S05]  /*d1510*/  @P1 FMUL R20, R20, 0.25 ;  /* 0x3e80000014141820 */ /* 0x004fca0000400000 */
[----:B------:R0:W-:Y:S01]  /*d1520*/  STL [R1+0x3618], R20 ;  /* 0x0036181401007387 */ /* 0x0001e20000100800 */
[----:B---3--:R-:W-:-:S03]  /*d1530*/  @P1 FMUL R0, R0, 0.25 ;  /* 0x3e80000000001820 */ /* 0x008fc60000400000 */
[----:B0-----:R-:W2:Y:S02]  /*d1540*/  LDL R20, [R1+0x1b8] ;  /* 0x0001b80001147983 */ /* 0x001ea40000100800 */
[----:B------:R0:W-:Y:S02]  /*d1550*/  @P1 STL [R1+0x1d8], R0 ;  /* 0x0001d80001001387 */ /* 0x0001e40000100800 */
[----:B0-----:R-:W3:Y:S01]  /*d1560*/  LDL.LU R0, [R1+0x3640] ;  /* 0x0036400001007983 */ /* 0x001ee20000300800 */
[----:B------:R0:W-:Y:S03]  /*d1570*/  STL [R1+0x363c], R15 ;  /* 0x00363c0f01007387 */ /* 0x0001e60000100800 */
[----:B0-----:R-:W2:Y:S01]  /*d1580*/  LDL R15, [R1+0x164] ;  /* 0x00016400010f7983 */ /* 0x001ea20000100800 */
[----:B---3--:R-:W-:-:S03]  /*d1590*/  FSETP.GT.AND P1, PT, |R0|, 8.50705917302346158658e+37, PT ;  /* 0x7e8000000000780b */ /* 0x008fc60003f24200 */
[----:B------:R0:W-:Y:S04]  /*d15a0*/  STL [R1+0x3614], R0 ;  /* 0x0036140001007387 */ /* 0x0001e80000100800 */
[----:B0-----:R-:W3:Y:S01]  /*d15b0*/  LDL R0, [R1+0x168] ;  /* 0x0001680001007983 */ /* 0x001ee20000100800 */
[----:B--2---:R-:W-:-:S05]  /*d15c0*/  @!P0 FMUL R15, R15, 16777216 ;  /* 0x4b8000000f0f8820 */ /* 0x004fca0000400000 */
[----:B------:R0:W-:Y:S04]  /*d15d0*/  @!P0 STL [R1+0x164], R15 ;  /* 0x0001640f01008387 */ /* 0x0001e80000100800 */
[----:B0-----:R-:W2:Y:S01]  /*d15e0*/  LDL.LU R15, [R1+0x363c] ;  /* 0x00363c00010f7983 */ /* 0x001ea20000300800 */
[----:B---3--:R-:W-:-:S05]  /*d15f0*/  @!P0 FMUL R0, R0, 16777216 ;  /* 0x4b80000000008820 */ /* 0x008fca0000400000 */
[----:B------:R0:W-:Y:S04]  /*d1600*/  @!P0 STL [R1+0x168], R0 ;  /* 0x0001680001008387 */ /* 0x0001e80000100800 */
[----:B0-----:R-:W3:Y:S04]  /*d1610*/  LDL R0, [R1+0x180] ;  /* 0x0001800001007983 */ /* 0x001ee80000100800 */
[----:B---3--:R0:W-:Y:S04]  /*d1620*/  STL [R1+0x3634], R0 ;  /* 0x0036340001007387 */ /* 0x0081e80000100800 */
[----:B0-----:R-:W3:Y:S04]  /*d1630*/  LDL R0, [R1+0x178] ;  /* 0x0001780001007983 */ /* 0x001ee80000100800 */
[----:B---3--:R0:W-:Y:S04]  /*d1640*/  STL [R1+0x3638], R0 ;  /* 0x0036380001007387 */ /* 0x0081e80000100800 */
[----:B0-----:R-:W3:Y:S02]  /*d1650*/  LDL R0, [R1+0x170] ;  /* 0x0001700001007983 */ /* 0x001ee40000100800 */
[----:B---3--:R-:W-:-:S05]  /*d1660*/  @!P0 FMUL R0, R0, 16777216 ;  /* 0x4b80000000008820 */ /* 0x008fca0000400000 */
[----:B------:R0:W-:Y:S04]  /*d1670*/  @!P0 STL [R1+0x170], R0 ;  /* 0x0001700001008387 */ /* 0x0001e80000100800 */
[----:B0-----:R-:W3:Y:S02]  /*d1680*/  LDL.LU R0, [R1+0x3638] ;  /* 0x0036380001007983 */ /* 0x001ee40000300800 */
[----:B---3--:R-:W-:-:S05]  /*d1690*/  @!P0 FMUL R0, R0, 16777216 ;  /* 0x4b80000000008820 */ /* 0x008fca0000400000 */
[----:B------:R0:W-:Y:S04]  /*d16a0*/  @!P0 STL [R1+0x178], R0 ;  /* 0x0001780001008387 */ /* 0x0001e80000100800 */
[----:B0-----:R-:W3:Y:S02]  /*d16b0*/  LDL.LU R0, [R1+0x3634] ;  /* 0x0036340001007983 */ /* 0x001ee40000300800 */
[----:B---3--:R-:W-:-:S05]  /*d16c0*/  @!P0 FMUL R0, R0, 16777216 ;  /* 0x4b80000000008820 */ /* 0x008fca0000400000 */
[----:B------:R-:W-:Y:S01]  /*d16d0*/  @!P0 STL [R1+0x180], R0 ;  /* 0x0001800001008387 */ /* 0x000fe20000100800 */
[----:B------:R0:W-:Y:S03]  /*d16e0*/  STL [R1+0x362c], R20 ;  /* 0x00362c1401007387 */ /* 0x0001e60000100800 */
[----:B0-----:R-:W3:Y:S04]  /*d16f0*/  LDL R20, [R1+0x190] ;  /* 0x0001900001147983 */ /* 0x001ee80000100800 */
[----:B---3--:R0:W-:Y:S01]  /*d1700*/  STL [R1+0x3630], R20 ;  /* 0x0036301401007387 */ /* 0x0081e20000100800 */
[----:B------:R-:W3:Y:S03]  /*d1710*/  LDL R0, [R1+0x198] ;  /* 0x0001980001007983 */ /* 0x000ee60000100800 */
[----:B0-----:R-:W2:Y:S02]  /*d1720*/  LDL R20, [R1+0x188] ;  /* 0x0001880001147983 */ /* 0x001ea40000100800 */
[----:B--2---:R-:W-:-:S05]  /*d1730*/  @!P0 FMUL R20, R20, 16777216 ;  /* 0x4b80000014148820 */ /* 0x004fca0000400000 */
[----:B------:R0:W-:Y:S04]  /*d1740*/  @!P0 STL [R1+0x188], R20 ;  /* 0x0001881401008387 */ /* 0x0001e80000100800 */
[----:B0-----:R-:W2:Y:S01]  /*d1750*/  LDL.LU R20, [R1+0x3630] ;  /* 0x0036300001147983 */ /* 0x001ea20000300800 */
[----:B---3--:R-:W-:Y:S02]  /*d1760*/  @!P0 FMUL R0, R0, 16777216 ;  /* 0x4b80000000008820 */ /* 0x008fe40000400000 */
[----:B--2---:R-:W-:-:S05]  /*d1770*/  @!P0 FMUL R20, R20, 16777216 ;  /* 0x4b80000014148820 */ /* 0x004fca0000400000 */
[----:B------:R0:W-:Y:S04]  /*d1780*/  @!P0 STL [R1+0x190], R20 ;  /* 0x0001901401008387 */ /* 0x0001e80000100800 */
[----:B0-----:R-:W2:Y:S01]  /*d1790*/  LDL.LU R20, [R1+0x362c] ;  /* 0x00362c0001147983 */ /* 0x001ea20000300800 */
[----:B------:R0:W-:Y:S02]  /*d17a0*/  STL [R1+0x3628], R14 ;  /* 0x0036280e01007387 */ /* 0x0001e40000100800 */
[----:B------:R1:W-:Y:S01]  /*d17b0*/  @!P0 STL [R1+0x198], R0 ;  /* 0x0001980001008387 */ /* 0x0003e20000100800 */
[----:B0-----:R-:W3:Y:S04]  /*d17c0*/  LDL R14, [R1+0x1a0] ;  /* 0x0001a000010e7983 */ /* 0x001ee80000100800 */
[----:B-1----:R-:W2:Y:S04]  /*d17d0*/  LDL R0, [R1+0x1b0] ;  /* 0x0001b00001007983 */ /* 0x002ea80000100800 */
[----:B--2---:R0:W-:Y:S04]  /*d17e0*/  STL [R1+0x3624], R0 ;  /* 0x0036240001007387 */ /* 0x0041e80000100800 */
[----:B0-----:R-:W2:Y:S01]  /*d17f0*/  LDL R0, [R1+0x1a8] ;  /* 0x0001a80001007983 */ /* 0x001ea20000100800 */
[----:B---3--:R-:W-:-:S05]  /*d1800*/  @!P0 FMUL R14, R14, 16777216 ;  /* 0x4b8000000e0e8820 */ /* 0x008fca0000400000 */
[----:B------:R0:W-:Y:S04]  /*d1810*/  @!P0 STL [R1+0x1a0], R14 ;  /* 0x0001a00e01008387 */ /* 0x0001e80000100800 */
[----:B0-----:R-:W3:Y:S01]  /*d1820*/  LDL.LU R14, [R1+0x3628] ;  /* 0x00362800010e7983 */ /* 0x001ee20000300800 */
[----:B--2---:R-:W-:-:S05]  /*d1830*/  @!P0 FMUL R0, R0, 16777216 ;  /* 0x4b80000000008820 */ /* 0x004fca0000400000 */
[----:B------:R0:W-:Y:S04]  /*d1840*/  @!P0 STL [R1+0x1a8], R0 ;  /* 0x0001a80001008387 */ /* 0x0001e80000100800 */
[----:B0-----:R-:W2:Y:S01]  /*d1850*/  LDL.LU R0, [R1+0x3624] ;  /* 0x0036240001007983 */ /* 0x001ea20000300800 */
[----:B------:R0:W-:Y:S02]  /*d1860*/  STL [R1+0x3620], R17 ;  /* 0x0036201101007387 */ /* 0x0001e40000100800 */
[----:B0-----:R-:W-:Y:S01]  /*d1870*/  MOV R17, R20 ;  /* 0x0000001400117202 */ /* 0x001fe20000000f00 */
[----:B--2---:R-:W-:-:S05]  /*d1880*/  @!P0 FMUL R0, R0, 16777216 ;  /* 0x4b80000000008820 */ /* 0x004fca0000400000 */
[----:B------:R0:W-:Y:S01]  /*d1890*/  @!P0 STL [R1+0x1b0], R0 ;  /* 0x0001b00001008387 */ /* 0x0001e20000100800 */
[----:B------:R-:W2:Y:S02]  /*d18a0*/  LDL R20, [R1+0x1c8] ;  /* 0x0001c80001147983 */ /* 0x000ea40000100800 */
[----:B------:R-:W-:Y:S01]  /*d18b0*/  @!P0 FMUL R17, R17, 16777216 ;  /* 0x4b80000011118820 */ /* 0x000fe20000400000 */
[----:B--2---:R1:W-:Y:S01]  /*d18c0*/  STL [R1+0x361c], R20 ;  /* 0x00361c1401007387 */ /* 0x0043e20000100800 */
[----:B0-----:R-:W2:Y:S03]  /*d18d0*/  LDL R0, [R1+0x1d0] ;  /* 0x0001d00001007983 */ /* 0x001ea60000100800 */
[----:B-1----:R-:W2:Y:S01]  /*d18e0*/  LDL R20, [R1+0x1c0] ;  /* 0x0001c00001147983 */ /* 0x002ea20000100800 */
[----:B------:R0:W-:Y:S03]  /*d18f0*/  @!P0 STL [R1+0x1b8], R17 ;  /* 0x0001b81101008387 */ /* 0x0001e60000100800 */
[----:B0-----:R-:W3:Y:S01]  /*d1900*/  LDL.LU R17, [R1+0x3620] ;  /* 0x0036200001117983 */ /* 0x001ee20000300800 */
[----:B--2---:R-:W-:-:S05]  /*d1910*/  @!P0 FMUL R20, R20, 16777216 ;  /* 0x4b80000014148820 */ /* 0x004fca0000400000 */
[----:B------:R0:W-:Y:S04]  /*d1920*/  @!P0 STL [R1+0x1c0], R20 ;  /* 0x0001c01401008387 */ /* 0x0001e80000100800 */
[----:B0-----:R-:W2:Y:S01]  /*d1930*/  LDL.LU R20, [R1+0x361c] ;  /* 0x00361c0001147983 */ /* 0x001ea20000300800 */
[----:B------:R-:W-:Y:S02]  /*d1940*/  @!P0 FMUL R0, R0, 16777216 ;  /* 0x4b80000000008820 */ /* 0x000fe40000400000 */
[----:B--2---:R-:W-:-:S05]  /*d1950*/  @!P0 FMUL R20, R20, 16777216 ;  /* 0x4b80000014148820 */ /* 0x004fca0000400000 */
[----:B------:R0:W-:Y:S04]  /*d1960*/  @!P0 STL [R1+0x1c8], R20 ;  /* 0x0001c81401008387 */ /* 0x0001e80000100800 */
[----:B0-----:R-:W2:Y:S01]  /*d1970*/  LDL.LU R20, [R1+0x3618] ;  /* 0x0036180001147983 */ /* 0x001ea20000300800 */
[----:B------:R0:W-:Y:S03]  /*d1980*/  @!P0 STL [R1+0x1d0], R0 ;  /* 0x0001d00001008387 */ /* 0x0001e60000100800 */
[----:B0-----:R-:W3:Y:S01]  /*d1990*/  LDL R0, [R1+0x1d8] ;  /* 0x0001d80001007983 */ /* 0x001ee20000100800 */
[----:B--2---:R-:W-:-:S05]  /*d19a0*/  @!P0 FMUL R20, R20, 16777216 ;  /* 0x4b80000014148820 */ /* 0x004fca0000400000 */
[----:B------:R0:W-:Y:S01]  /*d19b0*/  STL [R1+0x3190], R20 ;  /* 0x0031901401007387 */ /* 0x0001e20000100800 */
[----:B---3--:R-:W-:-:S03]  /*d19c0*/  @!P0 FMUL R0, R0, 16777216 ;  /* 0x4b80000000008820 */ /* 0x008fc60000400000 */
[----:B0-----:R-:W2:Y:S02]  /*d19d0*/  LDL R20, [R1+0x254] ;  /* 0x0002540001147983 */ /* 0x001ea40000100800 */
[----:B------:R0:W-:Y:S02]  /*d19e0*/  @!P0 STL [R1+0x1d8], R0 ;  /* 0x0001d80001008387 */ /* 0x0001e40000100800 */
[----:B0-----:R-:W3:Y:S01]  /*d19f0*/  LDL.LU R0, [R1+0x3614] ;  /* 0x0036140001007983 */ /* 0x001ee20000300800 */
[----:B------:R0:W-:Y:S02]  /*d1a00*/  STL [R1+0x360c], R10 ;  /* 0x00360c0a01007387 */ /* 0x0001e40000100800 */
[----:B------:R1:W-:Y:S01]  /*d1a10*/  STL [R1+0x3610], R17 ;  /* 0x0036101101007387 */ /* 0x0003e20000100800 */
[----:B0-----:R-:W2:Y:S04]  /*d1a20*/  LDL R10, [R1+0x174] ;  /* 0x00017400010a7983 */ /* 0x001ea80000100800 */
[----:B-1----:R-:W2:Y:S01]  /*d1a30*/  LDL R17, [R1+0x16c] ;  /* 0x00016c0001117983 */ /* 0x002ea20000100800 */
[----:B---3--:R-:W-:-:S03]  /*d1a40*/  FSETP.GEU.AND P0, PT, |R0|, 1.175494350822287508e-38, PT ;  /* 0x008000000000780b */ /* 0x008fc60003f0e200 */
[----:B------:R0:W-:Y:S04]  /*d1a50*/  STL [R1+0x35e8], R0 ;  /* 0x0035e80001007387 */ /* 0x0001e80000100800 */
[----:B0-----:R-:W3:Y:S01]  /*d1a60*/  LDL R0, [R1+0x17c] ;  /* 0x00017c0001007983 */ /* 0x001ee20000100800 */
[----:B--2---:R-:W-:Y:S02]  /*d1a70*/  @P1 FMUL R17, R17, 0.25 ;  /* 0x3e80000011111820 */ /* 0x004fe40000400000 */
[----:B------:R-:W-:-:S03]  /*d1a80*/  @P1 FMUL R10, R10, 0.25 ;  /* 0x3e8000000a0a1820 */ /* 0x000fc60000400000 */
[----:B------:R0:W-:Y:S04]  /*d1a90*/  @P1 STL [R1+0x16c], R17 ;  /* 0x00016c1101001387 */ /* 0x0001e80000100800 */
[----:B0-----:R-:W2:Y:S01]  /*d1aa0*/  LDL.LU R17, [R1+0x3610] ;  /* 0x0036100001117983 */ /* 0x001ea20000300800 */
[----:B------:R0:W-:Y:S03]  /*d1ab0*/  @P1 STL [R1+0x174], R10 ;  /* 0x0001740a01001387 */ /* 0x0001e60000100800 */
[----:B0-----:R-:W2:Y:S01]  /*d1ac0*/  LDL.LU R10, [R1+0x360c] ;  /* 0x00360c00010a7983 */ /* 0x001ea20000300800 */
[----:B---3--:R-:W-:-:S05]  /*d1ad0*/  @P1 FMUL R0, R0, 0.25 ;  /* 0x3e80000000001820 */ /* 0x008fca0000400000 */
[----:B------:R0:W-:Y:S04]  /*d1ae0*/  @P1 STL [R1+0x17c], R0 ;  /* 0x00017c0001001387 */ /* 0x0001e80000100800 */
[----:B0-----:R-:W3:Y:S04]  /*d1af0*/  LDL R0, [R1+0x194] ;  /* 0x0001940001007983 */ /* 0x001ee80000100800 */
[----:B---3--:R0:W-:Y:S04]  /*d1b00*/  STL [R1+0x3604], R0 ;  /* 0x0036040001007387 */ /* 0x0081e80000100800 */
[----:B0-----:R-:W3:Y:S04]  /*d1b10*/  LDL R0, [R1+0x18c] ;  /* 0x00018c0001007983 */ /* 0x001ee80000100800 */
[----:B---3--:R0:W-:Y:S04]  /*d1b20*/  STL [R1+0x3608], R0 ;  /* 0x0036080001007387 */ /* 0x0081e80000100800 */
[----:B0-----:R-:W3:Y:S02]  /*d1b30*/  LDL R0, [R1+0x184] ;  /* 0x0001840001007983 */ /* 0x001ee40000100800 */
[----:B---3--:R-:W-:-:S05]  /*d1b40*/  @P1 FMUL R0, R0, 0.25 ;  /* 0x3e80000000001820 */ /* 0x008fca0000400000 */
[----:B------:R0:W-:Y:S04]  /*d1b50*/  @P1 STL [R1+0x184], R0 ;  /* 0x0001840001001387 */ /* 0x0001e80000100800 */
[----:B0-----:R-:W3:Y:S02]  /*d1b60*/  LDL.LU R0, [R1+0x3608] ;  /* 0x0036080001007983 */ /* 0x001ee40000300800 */
[----:B---3--:R-:W-:-:S05]  /*d1b70*/  @P1 FMUL R0, R0, 0.25 ;  /* 0x3e80000000001820 */ /* 0x008fca0000400000 */
[----:B------:R0:W-:Y:S04]  /*d1b80*/  @P1 STL [R1+0x18c], R0 ;  /* 0x00018c0001001387 */ /* 0x0001e80000100800 */
[----:B0-----:R-:W3:Y:S02]  /*d1b90*/  LDL.LU R0, [R1+0x3604] ;  /* 0x0036040001007983 */ /* 0x001ee40000300800 */
        /* <DEDUP_REMOVED lines=27> */
[----:B------:R-:W-:Y:S01]  /*d1d50*/  @P1 STL [R1+0x1c4], R0 ;  /* 0x0001c40001001387 */ /* 0x000fe20000100800 */
[----:B------:R0:W-:Y:S03]  /*d1d60*/  STL [R1+0x35ec], R11 ;  /* 0x0035ec0b01007387 */ /* 0x0001e60000100800 */
[----:B0-----:R-:W3:Y:S04]  /*d1d70*/  LDL R11, [R1+0x1d4] ;  /* 0x0001d400010b7983 */ /* 0x001ee80000100800 */
[----:B---3--:R0:W-:Y:S01]  /*d1d80*/  STL [R1+0x35f0], R11 ;  /* 0x0035f00b01007387 */ /* 0x0081e20000100800 */
[----:B------:R-:W3:Y:S03]  /*d1d90*/  LDL R0, [R1+0x1dc] ;  /* 0x0001dc0001007983 */ /* 0x000ee60000100800 */
[----:B0-----:R-:W2:Y:S02]  /*d1da0*/  LDL R11, [R1+0x1cc] ;  /* 0x0001cc00010b7983 */ /* 0x001ea40000100800 */
        /* <DEDUP_REMOVED lines=8> */
[----:B0-----:R-:W3:Y:S01]  /*d1e30*/  LDL.LU R0, [R1+0x35e8] ;  /* 0x0035e80001007983 */ /* 0x001ee20000300800 */
[----:B------:R0:W-:Y:S03]  /*d1e40*/  STL [R1+0x35e4], R6 ;  /* 0x0035e40601007387 */ /* 0x0001e60000100800 */
[----:B0-----:R-:W2:Y:S01]  /*d1e50*/  LDL R6, [R1+0x1e0] ;  /* 0x0001e00001067983 */ /* 0x001ea20000100800 */
[----:B---3--:R-:W-:-:S05]  /*d1e60*/  @P1 FMUL R0, R0, 0.25 ;  /* 0x3e80000000001820 */ /* 0x008fca0000400000 */
[----:B------:R0:W-:Y:S04]  /*d1e70*/  STL [R1+0x35c4], R0 ;  /* 0x0035c40001007387 */ /* 0x0001e80000100800 */
[----:B0-----:R-:W3:Y:S01]  /*d1e80*/  LDL R0, [R1+0x50] ;  /* 0x0000500001007983 */ /* 0x001ee20000100800 */
[----:B--2---:R-:W-:-:S05]  /*d1e90*/  @P1 FMUL R6, R6, 0.25 ;  /* 0x3e80000006061820 */ /* 0x004fca0000400000 */
[----:B------:R0:W-:Y:S04]  /*d1ea0*/  @P1 STL [R1+0x1e0], R6 ;  /* 0x0001e00601001387 */ /* 0x0001e80000100800 */
[----:B0-----:R-:W2:Y:S01]  /*d1eb0*/  LDL.LU R6, [R1+0x35e4] ;  /* 0x0035e40001067983 */ /* 0x001ea20000300800 */
[----:B---3--:R-:W-:-:S03]  /*d1ec0*/  FSETP.GT.AND P1, PT, |R0|, 8.50705917302346158658e+37, PT ;  /* 0x7e8000000000780b */ /* 0x008fc60003f24200 */
[----:B------:R-:W3:Y:S04]  /*d1ed0*/  LDL R0, [R1+0x17c] ;  /* 0x00017c0001007983 */ /* 0x000ee80000100800 */
        /* <DEDUP_REMOVED lines=24> */
[----:B------:R0:W-:Y:S03]  /*d2060*/  STL [R1+0x35d0], R11 ;  /* 0x0035d00b01007387 */ /* 0x0001e60000100800 */
[----:B0-----:R-:W3:Y:S01]  /*d2070*/  LDL R11, [R1+0x19c] ;  /* 0x00019c00010b7983 */ /* 0x001ee20000100800 */
[----:B------:R0:W-:Y:S03]  /*d2080*/  @!P0 STL [R1+0x194], R0 ;  /* 0x0001940001008387 */ /* 0x0001e60000100800 */
[----:B0-----:R-:W2:Y:S04]  /*d2090*/  LDL R0, [R1+0x1ac] ;  /* 0x0001ac0001007983 */ /* 0x001ea80000100800 */
[----:B--2---:R0:W-:Y:S04]  /*d20a0*/  STL [R1+0x35cc], R0 ;  /* 0x0035cc0001007387 */ /* 0x0041e80000100800 */
[----:B0-----:R-:W2:Y:S01]  /*d20b0*/  LDL R0, [R1+0x1a4] ;  /* 0x0001a40001007983 */ /* 0x001ea20000100800 */
[----:B---3--:R-:W-:-:S05]  /*d20c0*/  @!P0 FMUL R11, R11, 16777216 ;  /* 0x4b8000000b0b8820 */ /* 0x008fca0000400000 */
[----:B------:R0:W-:Y:S04]  /*d20d0*/  @!P0 STL [R1+0x19c], R11 ;  /* 0x00019c0b01008387 */ /* 0x0001e80000100800 */
[----:B0-----:R-:W3:Y:S01]  /*d20e0*/  LDL.LU R11, [R1+0x35d0] ;  /* 0x0035d000010b7983 */ /* 0x001ee20000300800 */
[----:B--2---:R-:W-:-:S05]  /*d20f0*/  @!P0 FMUL R0, R0, 16777216 ;  /* 0x4b80000000008820 */ /* 0x004fca0000400000 */
[----:B------:R0:W-:Y:S04]  /*d2100*/  @!P0 STL [R1+0x1a4], R0 ;  /* 0x0001a40001008387 */ /* 0x0001e80000100800 */
[----:B0-----:R-:W2:Y:S02]  /*d2110*/  LDL.LU R0, [R1+0x35cc] ;  /* 0x0035cc0001007983 */ /* 0x001ea40000300800 */
[----:B--2---:R-:W-:-:S05]  /*d2120*/  @!P0 FMUL R0, R0, 16777216 ;  /* 0x4b80000000008820 */ /* 0x004fca0000400000 */
[----:B------:R0:W-:Y:S04]  /*d2130*/  @!P0 STL [R1+0x1ac], R0 ;  /* 0x0001ac0001008387 */ /* 0x0001e80000100800 */
[----:B0-----:R-:W2:Y:S01]  /*d2140*/  LDL R0, [R1+0x1bc] ;  /* 0x0001bc0001007983 */ /* 0x001ea20000100800 */
[----:B------:R0:W-:Y:S03]  /*d2150*/  STL [R1+0x35a8], R20 ;  /* 0x0035a81401007387 */ /* 0x0001e60000100800 */
[----:B0-----:R-:W3:Y:S01]  /*d2160*/  LDL R20, [R1+0x1b4] ;  /* 0x0001b40001147983 */ /* 0x001ee20000100800 */
[----:B--2---:R-:W-:-:S05]  /*d2170*/  @!P0 FMUL R0, R0, 16777216 ;  /* 0x4b80000000008820 */ /* 0x004fca0000400000 */
[----:B------:R0:W-:Y:S01]  /*d2180*/  @!P0 STL [R1+0x1bc], R0 ;  /* 0x0001bc0001008387 */ /* 0x0001e20000100800 */
[----:B---3--:R-:W-:-:S03]  /*d2190*/  @!P0 FMUL R20, R20, 16777216 ;  /* 0x4b80000014148820 */ /* 0x008fc60000400000 */
[----:B0-----:R-:W2:Y:S02]  /*d21a0*/  LDL R0, [R1+0x1c4] ;  /* 0x0001c40001007983 */ /* 0x001ea40000100800 */
[----:B------:R0:W-:Y:S02]  /*d21b0*/  @!P0 STL [R1+0x1b4], R20 ;  /* 0x0001b41401008387 */ /* 0x0001e40000100800 */
[----:B0-----:R-:W3:Y:S04]  /*d21c0*/  LDL R20, [R1+0x1d4] ;  /* 0x0001d40001147983 */ /* 0x001ee80000100800 */
[----:B---3--:R0:W-:Y:S04]  /*d21d0*/  STL [R1+0x35c8], R20 ;  /* 0x0035c81401007387 */ /* 0x0081e80000100800 */
[----:B0-----:R-:W3:Y:S01]  /*d21e0*/  LDL R20, [R1+0x1cc] ;  /* 0x0001cc0001147983 */ /* 0x001ee20000100800 */
[----:B--2---:R-:W-:-:S05]  /*d21f0*/  @!P0 FMUL R0, R0, 16777216 ;  /* 0x4b80000000008820 */ /* 0x004fca0000400000 */
[----:B------:R0:W-:Y:S04]  /*d2200*/  @!P0 STL [R1+0x1c4], R0 ;  /* 0x0001c40001008387 */ /* 0x0001e80000100800 */
[----:B0-----:R-:W2:Y:S01]  /*d2210*/  LDL R0, [R1+0x1dc] ;  /* 0x0001dc0001007983 */ /* 0x001ea20000100800 */
[----:B---3--:R-:W-:-:S05]  /*d2220*/  @!P0 FMUL R20, R20, 16777216 ;  /* 0x4b80000014148820 */ /* 0x008fca0000400000 */
[----:B------:R0:W-:Y:S04]  /*d2230*/  @!P0 STL [R1+0x1cc], R20 ;  /* 0x0001cc1401008387 */ /* 0x0001e80000100800 */
[----:B0-----:R-:W3:Y:S01]  /*d2240*/  LDL.LU R20, [R1+0x35c8] ;  /* 0x0035c80001147983 */ /* 0x001ee20000300800 */
[----:B--2---:R-:W-:Y:S02]  /*d2250*/  @!P0 FMUL R0, R0, 16777216 ;  /* 0x4b80000000008820 */ /* 0x004fe40000400000 */
[----:B---3--:R-:W-:-:S05]  /*d2260*/  @!P0 FMUL R20, R20, 16777216 ;  /* 0x4b80000014148820 */ /* 0x008fca0000400000 */
[----:B------:R0:W-:Y:S04]  /*d2270*/  @!P0 STL [R1+0x1d4], R20 ;  /* 0x0001d41401008387 */ /* 0x0001e80000100800 */
[----:B0-----:R-:W2:Y:S01]  /*d2280*/  LDL R20, [R1+0x1e0] ;  /* 0x0001e00001147983 */ /* 0x001ea20000100800 */
[----:B------:R0:W-:Y:S03]  /*d2290*/  @!P0 STL [R1+0x1dc], R0 ;  /* 0x0001dc0001008387 */ /* 0x0001e60000100800 */
[----:B0-----:R-:W3:Y:S01]  /*d22a0*/  LDL.LU R0, [R1+0x35c4] ;  /* 0x0035c40001007983 */ /* 0x001ee20000300800 */
[----:B--2---:R-:W-:Y:S02]  /*d22b0*/  @!P0 FMUL R20, R20, 16777216 ;  /* 0x4b80000014148820 */ /* 0x004fe40000400000 */
[----:B---3--:R-:W-:-:S05]  /*d22c0*/  @!P0 FMUL R0, R0, 16777216 ;  /* 0x4b80000000008820 */ /* 0x008fca0000400000 */
[----:B------:R0:W-:Y:S01]  /*d22d0*/  STL [R1+0x3194], R0 ;  /* 0x0031940001007387 */ /* 0x0001e20000100800 */
[----:B------:R-:W-:Y:S03]  /*d22e0*/  @!P0 STL [R1+0x1e0], R20 ;  /* 0x0001e01401008387 */ /* 0x000fe60000100800 */
[----:B0-----:R-:W2:Y:S01]  /*d22f0*/  LDL R0, [R1+0x1e8] ;  /* 0x0001e80001007983 */ /* 0x001ea20000100800 */
[----:B------:R0:W-:Y:S03]  /*d2300*/  STL [R1+0x356c], R4 ;  /* 0x00356c0401007387 */ /* 0x0001e60000100800 */
[----:B0-----:R-:W3:Y:S01]  /*d2310*/  LDL.LU R4, [R1+0x25c] ;  /* 0x00025c0001047983 */ /* 0x001ee20000300800 */
[----:B------:R-:W-:Y:S01]  /*d2320*/  IMAD.MOV.U32 R20, RZ, RZ, R28 ;  /* 0x000000ffff147224 */ /* 0x000fe200078e001c */
[----:B------:R-:W-:Y:S01]  /*d2330*/  MOV R28, R22 ;  /* 0x00000016001c7202 */ /* 0x000fe20000000f00 */
[----:B------:R-:W-:-:S02]  /*d2340*/  MOV R22, R25 ;  /* 0x0000001900167202 */ /* 0x000fc40000000f00 */
[----:B------:R-:W-:Y:S01]  /*d2350*/  IMAD.MOV.U32 R25, RZ, RZ, R5 ;  /* 0x000000ffff197224 */ /* 0x000fe200078e0005 */
[----:B---3--:R0:W-:Y:S01]  /*d2360*/  STL [R1+0x35ac], R4 ;  /* 0x0035ac0401007387 */ /* 0x0081e20000100800 */
[----:B------:R-:W3:Y:S03]  /*d2370*/  LDL R5, [R1+0x1f4] ;  /* 0x0001f40001057983 */ /* 0x000ee60000100800 */
[----:B0-----:R-:W2:Y:S04]  /*d2380*/  LDL R4, [R1+0x1e4] ;  /* 0x0001e40001047983 */ /* 0x001ea80000100800 */
[----:B---3--:R0:W-:Y:S04]  /*d2390*/  STL [R1+0x3570], R5 ;  /* 0x0035700501007387 */ /* 0x0081e80000100800 */
[----:B0-----:R-:W3:Y:S01]  /*d23a0*/  LDL.LU R5, [R1+0x50] ;  /* 0x0000500001057983 */ /* 0x001ee20000300800 */
[----:B--2---:R-:W-:-:S02]  /*d23b0*/  @P1 FMUL R4, R4, 0.25 ;  /* 0x3e80000004041820 */ /* 0x004fc40000400000 */
[----:B------:R-:W-:Y:S01]  /*d23c0*/  @P1 FMUL R0, R0, 0.25 ;  /* 0x3e80000000001820 */ /* 0x000fe20000400000 */
[----:B---3--:R0:W-:Y:S02]  /*d23d0*/  STL [R1+0x35b0], R5 ;  /* 0x0035b00501007387 */ /* 0x0081e40000100800 */
[----:B------:R-:W-:Y:S01]  /*d23e0*/  @P1 STL [R1+0x1e4], R4 ;  /* 0x0001e40401001387 */ /* 0x000fe20000100800 */
[----:B------:R-:W-:Y:S01]  /*d23f0*/  FSETP.GEU.AND P0, PT, |R5|, 1.175494350822287508e-38, PT ;  /* 0x008000000500780b */ /* 0x000fe20003f0e200 */
[----:B------:R-:W-:Y:S01]  /*d2400*/  @P1 STL [R1+0x1e8], R0 ;  /* 0x0001e80001001387 */ /* 0x000fe20000100800 */
[----:B0-----:R-:W2:Y:S04]  /*d2410*/  LDL R5, [R1+0x200] ;  /* 0x0002000001057983 */ /* 0x001ea80000100800 */
[----:B--2---:R0:W-:Y:S04]  /*d2420*/  STL [R1+0x35bc], R5 ;  /* 0x0035bc0501007387 */ /* 0x0041e80000100800 */
[----:B0-----:R-:W2:Y:S04]  /*d2430*/  LDL R5, [R1+0x1f8] ;  /* 0x0001f80001057983 */ /* 0x001ea80000100800 */
[----:B--2---:R0:W-:Y:S01]  /*d2440*/  STL [R1+0x35c0], R5 ;  /* 0x0035c00501007387 */ /* 0x0041e20000100800 */
[----:B------:R-:W2:Y:S02]  /*d2450*/  LDL R4, [R1+0x208] ;  /* 0x0002080001047983 */ /* 0x000ea40000100800 */
[----:B------:R-:W3:Y:S01]  /*d2460*/  LDL R0, [R1+0x210] ;  /* 0x0002100001007983 */ /* 0x000ee20000100800 */
[----:B0-----:R-:W2:Y:S02]  /*d2470*/  LDL R5, [R1+0x1f0] ;  /* 0x0001f00001057983 */ /* 0x001ea40000100800 */
[----:B--2---:R-:W-:-:S05]  /*d2480*/  @P1 FMUL R5, R5, 0.25 ;  /* 0x3e80000005051820 */ /* 0x004fca0000400000 */
[----:B------:R0:W-:Y:S04]  /*d2490*/  @P1 STL [R1+0x1f0], R5 ;  /* 0x0001f00501001387 */ /* 0x0001e80000100800 */
[----:B0-----:R-:W2:Y:S02]  /*d24a0*/  LDL.LU R5, [R1+0x35c0] ;  /* 0x0035c00001057983 */ /* 0x001ea40000300800 */
[----:B--2---:R-:W-:-:S05]  /*d24b0*/  @P1 FMUL R5, R5, 0.25 ;  /* 0x3e80000005051820 */ /* 0x004fca0000400000 */
[----:B------:R0:W-:Y:S04]  /*d24c0*/  @P1 STL [R1+0x1f8], R5 ;  /* 0x0001f80501001387 */ /* 0x0001e80000100800 */
[----:B0-----:R-:W2:Y:S01]  /*d24d0*/  LDL.LU R5, [R1+0x35bc] ;  /* 0x0035bc0001057983 */ /* 0x001ea20000300800 */
[----:B---3--:R-:W-:Y:S02]  /*d24e0*/  @P1 FMUL R0, R0, 0.25 ;  /* 0x3e80000000001820 */ /* 0x008fe40000400000 */
[----:B------:R-:W-:Y:S02]  /*d24f0*/  @P1 FMUL R4, R4, 0.25 ;  /* 0x3e80000004041820 */ /* 0x000fe40000400000 */
[----:B--2---:R-:W-:-:S05]  /*d2500*/  @P1 FMUL R5, R5, 0.25 ;  /* 0x3e80000005051820 */ /* 0x004fca0000400000 */
[----:B------:R-:W-:Y:S01]  /*d2510*/  @P1 STL [R1+0x200], R5 ;  /* 0x0002000501001387 */ /* 0x000fe20000100800 */
[----:B------:R0:W-:Y:S02]  /*d2520*/  @P1 STL [R1+0x210], R0 ;  /* 0x0002100001001387 */ /* 0x0001e40000100800 */
[----:B------:R-:W-:Y:S01]  /*d2530*/  @P1 STL [R1+0x208], R4 ;  /* 0x0002080401001387 */ /* 0x000fe20000100800 */
[----:B0-----:R-:W-:-:S05]  /*d2540*/  MOV R0, R20 ;  /* 0x0000001400007202 */ /* 0x001fca0000000f00 */
[----:B------:R0:W-:Y:S04]  /*d2550*/  STL [R1+0x35b4], R0 ;  /* 0x0035b40001007387 */ /* 0x0001e80000100800 */
[----:B0-----:R-:W2:Y:S04]  /*d2560*/  LDL R0, [R1+0x224] ;  /* 0x0002240001007983 */ /* 0x001ea80000100800 */
[----:B--2---:R0:W-:Y:S01]  /*d2570*/  STL [R1+0x35b8], R0 ;  /* 0x0035b80001007387 */ /* 0x0041e20000100800 */
[----:B------:R-:W2:Y:S02]  /*d2580*/  LDL R5, [R1+0x22c] ;  /* 0x00022c0001057983 */ /* 0x000ea40000100800 */
[----:B------:R-:W3:Y:S02]  /*d2590*/  LDL R4, [R1+0x234] ;  /* 0x0002340001047983 */ /* 0x000ee40000100800 */
[----:B------:R-:W2:Y:S01]  /*d25a0*/  LDL R20, [R1+0x23c] ;  /* 0x00023c0001147983 */ /* 0x000ea20000100800 */
[----:B0-----:R-:W2:Y:S02]  /*d25b0*/  LDL R0, [R1+0x21c] ;  /* 0x00021c0001007983 */ /* 0x001ea40000100800 */
[----:B--2---:R-:W-:-:S05]  /*d25c0*/  @P1 FMUL R0, R0, 0.25 ;  /* 0x3e80000000001820 */ /* 0x004fca0000400000 */
[----:B------:R0:W-:Y:S04]  /*d25d0*/  @P1 STL [R1+0x21c], R0 ;  /* 0x00021c0001001387 */ /* 0x0001e80000100800 */
[----:B0-----:R-:W2:Y:S01]  /*d25e0*/  LDL.LU R0, [R1+0x35b8] ;  /* 0x0035b80001007983 */ /* 0x001ea20000300800 */
[----:B------:R-:W-:Y:S02]  /*d25f0*/  @P1 FMUL R5, R5, 0.25 ;  /* 0x3e80000005051820 */ /* 0x000fe40000400000 */
[----:B---3--:R-:W-:Y:S02]  /*d2600*/  @P1 FMUL R4, R4, 0.25 ;  /* 0x3e80000004041820 */ /* 0x008fe40000400000 */
[----:B------:R-:W-:Y:S02]  /*d2610*/  @P1 FMUL R20, R20, 0.25 ;  /* 0x3e80000014141820 */ /* 0x000fe40000400000 */
[----:B--2---:R-:W-:-:S05]  /*d2620*/  @P1 FMUL R0, R0, 0.25 ;  /* 0x3e80000000001820 */ /* 0x004fca0000400000 */
[----:B------:R0:W-:Y:S04]  /*d2630*/  @P1 STL [R1+0x224], R0 ;  /* 0x0002240001001387 */ /* 0x0001e80000100800 */
[----:B0-----:R-:W2:Y:S01]  /*d2640*/  LDL.LU R0, [R1+0x35b4] ;  /* 0x0035b40001007983 */ /* 0x001ea20000300800 */
[----:B------:R0:W-:Y:S03]  /*d2650*/  @P1 STL [R1+0x22c], R5 ;  /* 0x00022c0501001387 */ /* 0x0001e60000100800 */
[----:B0-----:R-:W3:Y:S01]  /*d2660*/  LDL.LU R5, [R1+0x35b0] ;  /* 0x0035b00001057983 */ /* 0x001ee20000300800 */
[----:B------:R0:W-:Y:S03]  /*d2670*/  @P1 STL [R1+0x234], R4 ;  /* 0x0002340401001387 */ /* 0x0001e60000100800 */
[----:B0-----:R-:W3:Y:S01]  /*d2680*/  LDL.LU R4, [R1+0x35ac] ;  /* 0x0035ac0001047983 */ /* 0x001ee20000300800 */
[----:B------:R0:W-:Y:S03]  /*d2690*/  @P1 STL [R1+0x23c], R20 ;  /* 0x00023c1401001387 */ /* 0x0001e60000100800 */
[----:B0-----:R-:W3:Y:S01]  /*d26a0*/  LDL R20, [R1+0x244] ;  /* 0x0002440001147983 */ /* 0x001ee20000100800 */
[----:B------:R0:W-:Y:S03]  /*d26b0*/  STL [R1+0x359c], R10 ;  /* 0x00359c0a01007387 */ /* 0x0001e60000100800 */
[----:B--2---:R1:W-:Y:S01]  /*d26c0*/  STL [R1+0x35a0], R0 ;  /* 0x0035a00001007387 */ /* 0x0043e20000100800 */
[----:B----4-:R2:W-:Y:S02]  /*d26d0*/  STL [R1+0x35a4], R2 ;  /* 0x0035a40201007387 */ /* 0x0105e40000100800 */
[----:B0-----:R-:W4:Y:S01]  /*d26e0*/  LDL R10, [R1+0x1e4] ;  /* 0x0001e400010a7983 */ /* 0x001f220000100800 */
[----:B-1----:R-:W4:Y:S04]  /*d26f0*/  LDL R0, [R1+0x54] ;  /* 0x0000540001007983 */ /* 0x002f280000100800 */
[----:B--2---:R-:W2:Y:S01]  /*d2700*/  LDL R2, [R1+0x24c] ;  /* 0x00024c0001027983 */ /* 0x004ea20000100800 */
[----:B---3--:R-:W-:-:S05]  /*d2710*/  @P1 FMUL R20, R20, 0.25 ;  /* 0x3e80000014141820 */ /* 0x008fca0000400000 */
[----:B------:R0:W-:Y:S04]  /*d2720*/  @P1 STL [R1+0x244], R20 ;  /* 0x0002441401001387 */ /* 0x0001e80000100800 */
[----:B0-----:R-:W3:Y:S01]  /*d2730*/  LDL.LU R20, [R1+0x35a8] ;  /* 0x0035a80001147983 */ /* 0x001ee20000300800 */
[----:B------:R-:W-:Y:S02]  /*d2740*/  @P1 FMUL R5, R5, 0.25 ;  /* 0x3e80000005051820 */ /* 0x000fe40000400000 */
[----:B------:R-:W-:-:S03]  /*d2750*/  @P1 FMUL R4, R4, 0.25 ;  /* 0x3e80000004041820 */ /* 0x000fc60000400000 */
[----:B------:R0:W-:Y:S01]  /*d2760*/  STL [R1+0x3574], R5 ;  /* 0x0035740501007387 */ /* 0x0001e20000100800 */
[----:B--2---:R-:W-:-:S05]  /*d2770*/  @P1 FMUL R2, R2, 0.25 ;  /* 0x3e80000002021820 */ /* 0x004fca0000400000 */
[----:B------:R1:W-:Y:S01]  /*d2780*/  @P1 STL [R1+0x24c], R2 ;  /* 0x00024c0201001387 */ /* 0x0003e20000100800 */
[----:B0-----:R-:W-:Y:S01]  /*d2790*/  MOV R5, R2 ;  /* 0x0000000200057202 */ /* 0x001fe20000000f00 */
[----:B----4-:R-:W-:Y:S02]  /*d27a0*/  @!P0 FMUL R10, R10, 16777216 ;  /* 0x4b8000000a0a8820 */ /* 0x010fe40000400000 */
[----:B-1----:R-:W2:Y:S01]  /*d27b0*/  LDL.LU R2, [R1+0x35a4] ;  /* 0x0035a40001027983 */ /* 0x002ea20000300800 */
[----:B---3--:R-:W-:-:S05]  /*d27c0*/  @P1 FMUL R20, R20, 0.25 ;  /* 0x3e80000014141820 */ /* 0x008fca0000400000 */
[----:B------:R-:W-:Y:S01]  /*d27d0*/  @P1 STL [R1+0x254], R20 ;  /* 0x0002541401001387 */ /* 0x000fe20000100800 */
[----:B------:R0:W-:Y:S01]  /*d27e0*/  STL [R1+0x3594], R20 ;  /* 0x0035941401007387 */ /* 0x0001e20000100800 */
[----:B------:R-:W-:Y:S02]  /*d27f0*/  FSETP.GT.AND P1, PT, |R0|, 8.50705917302346158658e+37, PT ;  /* 0x7e8000000000780b */ /* 0x000fe40003f24200 */
[----:B0-----:R-:W3:Y:S01]  /*d2800*/  LDL R20, [R1+0x244] ;  /* 0x0002440001147983 */ /* 0x001ee20000100800 */
[----:B------:R0:W-:Y:S03]  /*d2810*/  STL [R1+0x3578], R4 ;  /* 0x0035780401007387 */ /* 0x0001e60000100800 */
[----:B0-----:R-:W4:Y:S01]  /*d2820*/  LDL R4, [R1+0x1e8] ;  /* 0x0001e80001047983 */ /* 0x001f220000100800 */
[----:B------:R-:W2:Y:S02]  /*d2830*/  LDL.LU R0, [R1+0x35a0] ;  /* 0x0035a00001007983 */ /* 0x000ea40000300800 */
[----:B------:R0:W-:Y:S02]  /*d2840*/  @!P0 STL [R1+0x1e4], R10 ;  /* 0x0001e40a01008387 */ /* 0x0001e40000100800 */
[----:B0-----:R-:W2:Y:S01]  /*d2850*/  LDL.LU R10, [R1+0x359c] ;  /* 0x00359c00010a7983 */ /* 0x001ea20000300800 */
[----:B----4-:R-:W-:-:S05]  /*d2860*/  @!P0 FMUL R4, R4, 16777216 ;  /* 0x4b80000004048820 */ /* 0x010fca0000400000 */
[----:B------:R3:W-:Y:S04]  /*d2870*/  @!P0 STL [R1+0x1e8], R4 ;  /* 0x0001e80401008387 */ /* 0x0007e80000100800 */
[----:B--2---:R0:W-:Y:S01]  /*d2880*/  STL [R1+0x3598], R10 ;  /* 0x0035980a01007387 */ /* 0x0041e20000100800 */
[----:B---3--:R-:W-:-:S03]  /*d2890*/  IMAD.MOV.U32 R4, RZ, RZ, R20 ;  /* 0x000000ffff047224 */ /* 0x008fc600078e0014 */
[----:B------:R-:W2:Y:S04]  /*d28a0*/  LDL R20, [R1+0x1f8] ;  /* 0x0001f80001147983 */ /* 0x000ea80000100800 */
[----:B0-----:R-:W3:Y:S01]  /*d28b0*/  LDL R10, [R1+0x1f0] ;  /* 0x0001f000010a7983 */ /* 0x001ee20000100800 */
[----:B------:R0:W-:Y:S03]  /*d28c0*/  STL [R1+0x3568], R0 ;  /* 0x0035680001007387 */ /* 0x0001e60000100800 */
[----:B0-----:R-:W4:Y:S01]  /*d28d0*/  LDL R0, [R1+0x200] ;  /* 0x0002000001007983 */ /* 0x001f220000100800 */
[----:B--2---:R-:W-:Y:S02]  /*d28e0*/  @!P0 FMUL R20, R20, 16777216 ;  /* 0x4b80000014148820 */ /* 0x004fe40000400000 */
[----:B---3--:R-:W-:-:S05]  /*d28f0*/  @!P0 FMUL R10, R10, 16777216 ;  /* 0x4b8000000a0a8820 */ /* 0x008fca0000400000 */
[----:B------:R0:W-:Y:S04]  /*d2900*/  @!P0 STL [R1+0x1f0], R10 ;  /* 0x0001f00a01008387 */ /* 0x0001e80000100800 */
[----:B0-----:R-:W2:Y:S01]  /*d2910*/  LDL.LU R10, [R1+0x3598] ;  /* 0x00359800010a7983 */ /* 0x001ea20000300800 */
[----:B------:R0:W-:Y:S03]  /*d2920*/  @!P0 STL [R1+0x1f8], R20 ;  /* 0x0001f81401008387 */ /* 0x0001e60000100800 */
[----:B0-----:R-:W3:Y:S01]  /*d2930*/  LDL.LU R20, [R1+0x3594] ;  /* 0x0035940001147983 */ /* 0x001ee20000300800 */
[----:B------:R4:W-:Y:S02]  /*d2940*/  STL [R1+0x3590], R4 ;  /* 0x0035900401007387 */ /* 0x0009e40000100800 */
[----:B----4-:R-:W-:-:S02]  /*d2950*/  MOV R4, R0 ;  /* 0x0000000000047202 */ /* 0x010fc40000000f00 */
[----:B---3--:R-:W-:Y:S02]  /*d2960*/  MOV R0, R20 ;  /* 0x0000001400007202 */ /* 0x008fe40000000f00 */
[----:B------:R-:W3:Y:S04]  /*d2970*/  LDL.LU R20, [R1+0x264] ;  /* 0x0002640001147983 */ /* 0x000ee80000300800 */
[----:B---3--:R0:W-:Y:S04]  /*d2980*/  STL [R1+0x3558], R20 ;  /* 0x0035581401007387 */ /* 0x0081e80000100800 */
[----:B0-----:R-:W3:Y:S01]  /*d2990*/  LDL R20, [R1+0x54] ;  /* 0x0000540001147983 */ /* 0x001ee20000100800 */
[----:B------:R-:W-:-:S03]  /*d29a0*/  @!P0 FMUL R4, R4, 16777216 ;  /* 0x4b80000004048820 */ /* 0x000fc60000400000 */
[----:B---3--:R0:W-:Y:S04]  /*d29b0*/  STL [R1+0x357c], R20 ;  /* 0x00357c1401007387 */ /* 0x0081e80000100800 */
[----:B0-----:R-:W3:Y:S01]  /*d29c0*/  LDL R20, [R1+0x208] ;  /* 0x0002080001147983 */ /* 0x001ee20000100800 */
[----:B------:R0:W-:Y:S03]  /*d29d0*/  @!P0 STL [R1+0x200], R4 ;  /* 0x0002000401008387 */ /* 0x0001e60000100800 */
[----:B0-----:R-:W4:Y:S01]  /*d29e0*/  LDL.LU R4, [R1+0x3590] ;  /* 0x0035900001047983 */ /* 0x001f220000300800 */
        /* <DEDUP_REMOVED lines=25> */
[----:B0-----:R-:W3:Y:S01]  /*d2b80*/  LDL.LU R20, [R1+0x3580] ;  /* 0x0035800001147983 */ /* 0x001ee20000300800 */
[----:B----4-:R-:W-:Y:S02]  /*d2b90*/  @!P0 FMUL R4, R4, 16777216 ;  /* 0x4b80000004048820 */ /* 0x010fe40000400000 */
[----:B------:R-:W-:Y:S02]  /*d2ba0*/  @!P0 FMUL R5, R5, 16777216 ;  /* 0x4b80000005058820 */ /* 0x000fe40000400000 */
[----:B---3--:R-:W-:-:S05]  /*d2bb0*/  @!P0 FMUL R20, R20, 16777216 ;  /* 0x4b80000014148820 */ /* 0x008fca0000400000 */
[----:B------:R0:W-:Y:S04]  /*d2bc0*/  @!P0 STL [R1+0x23c], R20 ;  /* 0x00023c1401008387 */ /* 0x0001e80000100800 */
[----:B0-----:R-:W3:Y:S01]  /*d2bd0*/  LDL.LU R20, [R1+0x357c] ;  /* 0x00357c0001147983 */ /* 0x001ee20000300800 */
[----:B------:R0:W-:Y:S03]  /*d2be0*/  @!P0 STL [R1+0x244], R4 ;  /* 0x0002440401008387 */ /* 0x0001e60000100800 */
[----:B0-----:R-:W4:Y:S01]  /*d2bf0*/  LDL.LU R4, [R1+0x3578] ;  /* 0x0035780001047983 */ /* 0x001f220000300800 */
[----:B------:R0:W-:Y:S03]  /*d2c00*/  @!P0 STL [R1+0x24c], R5 ;  /* 0x00024c0501008387 */ /* 0x0001e60000100800 */
[----:B0-----:R-:W2:Y:S01]  /*d2c10*/  LDL.LU R5, [R1+0x3574] ;  /* 0x0035740001057983 */ /* 0x001ea20000300800 */
[----:B------:R-:W-:-:S02]  /*d2c20*/  @!P0 FMUL R0, R0, 16777216 ;  /* 0x4b80000000008820 */ /* 0x000fc40000400000 */
[----:B--2---:R-:W-:-:S05]  /*d2c30*/  @!P0 FMUL R5, R5, 16777216 ;  /* 0x4b80000005058820 */ /* 0x004fca0000400000 */
[----:B------:R0:W-:Y:S01]  /*d2c40*/  STL [R1+0x50], R5 ;  /* 0x0000500501007387 */ /* 0x0001e20000100800 */
[----:B------:R1:W-:Y:S03]  /*d2c50*/  @!P0 STL [R1+0x254], R0 ;  /* 0x0002540001008387 */ /* 0x0003e60000100800 */
[----:B0-----:R-:W2:Y:S01]  /*d2c60*/  LDL R5, [R1+0x1ec] ;  /* 0x0001ec0001057983 */ /* 0x001ea20000100800 */
[----:B----4-:R-:W-:Y:S01]  /*d2c70*/  @!P0 FMUL R4, R4, 16777216 ;  /* 0x4b80000004048820 */ /* 0x010fe20000400000 */
[----:B---3--:R-:W-:-:S04]  /*d2c80*/  FSETP.GEU.AND P0, PT, |R20|, 1.175494350822287508e-38, PT ;  /* 0x008000001400780b */ /* 0x008fc80003f0e200 */
[----:B------:R0:W-:Y:S01]  /*d2c90*/  STL [R1+0x25c], R4 ;  /* 0x00025c0401007387 */ /* 0x0001e20000100800 */
[----:B-1----:R-:W3:Y:S03]  /*d2ca0*/  LDL R0, [R1+0x204] ;  /* 0x0002040001007983 */ /* 0x002ee60000100800 */
[----:B0-----:R-:W4:Y:S01]  /*d2cb0*/  LDL R4, [R1+0x20c] ;  /* 0x00020c0001047983 */ /* 0x001f220000100800 */
[----:B------:R0:W-:Y:S03]  /*d2cc0*/  STL [R1+0x355c], R20 ;  /* 0x00355c1401007387 */ /* 0x0001e60000100800 */
[----:B0-----:R-:W5:Y:S01]  /*d2cd0*/  LDL R20, [R1+0x1fc] ;  /* 0x0001fc0001147983 */ /* 0x001f620000100800 */
[----:B--2---:R-:W-:-:S05]  /*d2ce0*/  @P1 FMUL R5, R5, 0.25 ;  /* 0x3e80000005051820 */ /* 0x004fca0000400000 */
[----:B------:R0:W-:Y:S04]  /*d2cf0*/  @P1 STL [R1+0x1ec], R5 ;  /* 0x0001ec0501001387 */ /* 0x0001e80000100800 */
[----:B0-----:R-:W2:Y:S01]  /*d2d00*/  LDL.LU R5, [R1+0x3570] ;  /* 0x0035700001057983 */ /* 0x001ea20000300800 */
[----:B----4-:R-:W-:Y:S02]  /*d2d10*/  @P1 FMUL R4, R4, 0.25 ;  /* 0x3e80000004041820 */ /* 0x010fe40000400000 */
[----:B---3--:R-:W-:-:S03]  /*d2d20*/  @P1 FMUL R0, R0, 0.25 ;  /* 0x3e80000000001820 */ /* 0x008fc60000400000 */
[----:B------:R0:W-:Y:S01]  /*d2d30*/  @P1 STL [R1+0x20c], R4 ;  /* 0x00020c0401001387 */ /* 0x0001e20000100800 */
[----:B-----5:R-:W-:-:S05]  /*d2d40*/  @P1 FMUL R20, R20, 0.25 ;  /* 0x3e80000014141820 */ /* 0x020fca0000400000 */
[----:B------:R1:W-:Y:S01]  /*d2d50*/  @P1 STL [R1+0x1fc], R20 ;  /* 0x0001fc1401001387 */ /* 0x0003e20000100800 */
[----:B0-----:R-:W3:Y:S02]  /*d2d60*/  LDL R4, [R1+0x218] ;  /* 0x0002180001047983 */ /* 0x001ee40000100800 */
[----:B------:R0:W-:Y:S01]  /*d2d70*/  @P1 STL [R1+0x204], R0 ;  /* 0x0002040001001387 */ /* 0x0001e20000100800 */
[----:B-1----:R-:W4:Y:S04]  /*d2d80*/  LDL R20, [R1+0x230] ;  /* 0x0002300001147983 */ /* 0x002f280000100800 */
[----:B0-----:R-:W5:Y:S01]  /*d2d90*/  LDL R0, [R1+0x238] ;  /* 0x0002380001007983 */ /* 0x001f620000100800 */
[----:B--2---:R-:W-:-:S05]  /*d2da0*/  @P1 FMUL R5, R5, 0.25 ;  /* 0x3e80000005051820 */ /* 0x004fca0000400000 */
[----:B------:R-:W-:Y:S01]  /*d2db0*/  @P1 STL [R1+0x1f4], R5 ;  /* 0x0001f40501001387 */ /* 0x000fe20000100800 */
[----:B------:R0:W-:Y:S03]  /*d2dc0*/  STL [R1+0x3560], R5 ;  /* 0x0035600501007387 */ /* 0x0001e60000100800 */
[----:B0-----:R-:W2:Y:S01]  /*d2dd0*/  LDL R5, [R1+0x228] ;  /* 0x0002280001057983 */ /* 0x001ea20000100800 */
[----:B---3--:R-:W-:-:S05]  /*d2de0*/  @P1 FMUL R4, R4, 0.25 ;  /* 0x3e80000004041820 */ /* 0x008fca0000400000 */
[----:B------:R0:W-:Y:S01]  /*d2df0*/  @P1 STL [R1+0x218], R4 ;  /* 0x0002180401001387 */ /* 0x0001e20000100800 */
[----:B----4-:R-:W-:Y:S02]  /*d2e00*/  @P1 FMUL R20, R20, 0.25 ;  /* 0x3e80000014141820 */ /* 0x010fe40000400000 */
[----:B-----5:R-:W-:Y:S01]  /*d2e10*/  @P1 FMUL R0, R0, 0.25 ;  /* 0x3e80000000001820 */ /* 0x020fe20000400000 */
[----:B0-----:R-:W3:Y:S01]  /*d2e20*/  LDL.LU R4, [R1+0x356c] ;  /* 0x00356c0001047983 */ /* 0x001ee20000300800 */
[----:B--2---:R-:W-:-:S05]  /*d2e30*/  @P1 FMUL R5, R5, 0.25 ;  /* 0x3e80000005051820 */ /* 0x004fca0000400000 */
[----:B------:R-:W-:Y:S01]  /*d2e40*/  @P1 STL [R1+0x228], R5 ;  /* 0x0002280501001387 */ /* 0x000fe20000100800 */
[----:B------:R-:W-:Y:S02]  /*d2e50*/  @P1 STL [R1+0x230], R20 ;  /* 0x0002301401001387 */ /* 0x000fe40000100800 */
[----:B------:R0:W-:Y:S02]  /*d2e60*/  @P1 STL [R1+0x238], R0 ;  /* 0x0002380001001387 */ /* 0x0001e40000100800 */
[----:B0-----:R-:W2:Y:S01]  /*d2e70*/  LDL R0, [R1+0x240] ;  /* 0x0002400001007983 */ /* 0x001ea20000100800 */
[----:B------:R0:W-:Y:S02]  /*d2e80*/  STL [R1+0x3564], R2 ;  /* 0x0035640201007387 */ /* 0x0001e40000100800 */
[----:B------:R-:W4:Y:S02]  /*d2e90*/  LDL R5, [R1+0x258] ;  /* 0x0002580001057983 */ /* 0x000f240000100800 */
[----:B------:R-:W5:Y:S02]  /*d2ea0*/  LDL R20, [R1+0x260] ;  /* 0x0002600001147983 */ /* 0x000f640000100800 */
[----:B---3--:R-:W-:Y:S01]  /*d2eb0*/  @P1 FMUL R4, R4, 0.25 ;  /* 0x3e80000004041820 */ /* 0x008fe20000400000 */
[----:B0-----:R-:W3:Y:S04]  /*d2ec0*/  LDL R2, [R1+0x250] ;  /* 0x0002500001027983 */ /* 0x001ee80000100800 */
[----:B------:R-:W-:Y:S02]  /*d2ed0*/  @P1 STL [R1+0x220], R4 ;  /* 0x0002200401001387 */ /* 0x000fe40000100800 */
[----:B------:R0:W-:Y:S02]  /*d2ee0*/  STL [R1+0x3540], R4 ;  /* 0x0035400401007387 */ /* 0x0001e40000100800 */
[----:B0-----:R-:W5:Y:S01]  /*d2ef0*/  LDL R4, [R1+0x20c] ;  /* 0x00020c0001047983 */ /* 0x001f620000100800 */
[----:B--2---:R-:W-:-:S05]  /*d2f00*/  @P1 FMUL R0, R0, 0.25 ;  /* 0x3e80000000001820 */ /* 0x004fca0000400000 */
[----:B------:R0:W-:Y:S04]  /*d2f10*/  @P1 STL [R1+0x240], R0 ;  /* 0x0002400001001387 */ /* 0x0001e80000100800 */
[----:B0-----:R-:W2:Y:S01]  /*d2f20*/  LDL.LU R0, [R1+0x3568] ;  /* 0x0035680001007983 */ /* 0x001ea20000300800 */
[----:B---3--:R-:W-:Y:S02]  /*d2f30*/  @P1 FMUL R2, R2, 0.25 ;  /* 0x3e80000002021820 */ /* 0x008fe40000400000 */
[----:B----4-:R-:W-:Y:S02]  /*d2f40*/  @P1 FMUL R5, R5, 0.25 ;  /* 0x3e80000005051820 */ /* 0x010fe40000400000 */
[----:B-----5:R-:W-:Y:S01]  /*d2f50*/  @P1 FMUL R20, R20, 0.25 ;  /* 0x3e80000014141820 */ /* 0x020fe20000400000 */
[----:B------:R0:W-:Y:S04]  /*d2f60*/  @P1 STL [R1+0x250], R2 ;  /* 0x0002500201001387 */ /* 0x0001e80000100800 */
[----:B0-----:R-:W3:Y:S01]  /*d2f70*/  LDL.LU R2, [R1+0x3564] ;  /* 0x0035640001027983 */ /* 0x001ee20000300800 */
[----:B------:R0:W-:Y:S03]  /*d2f80*/  @P1 STL [R1+0x258], R5 ;  /* 0x0002580501001387 */ /* 0x0001e60000100800 */
[----:B0-----:R-:W4:Y:S01]  /*d2f90*/  LDL.LU R5, [R1+0x3560] ;  /* 0x0035600001057983 */ /* 0x001f220000300800 */
[----:B------:R0:W-:Y:S03]  /*d2fa0*/  @P1 STL [R1+0x260], R20 ;  /* 0x0002601401001387 */ /* 0x0001e60000100800 */
[----:B0-----:R-:W5:Y:S01]  /*d2fb0*/  LDL.LU R20, [R1+0x355c] ;  /* 0x00355c0001147983 */ /* 0x001f620000300800 */
[----:B--2---:R-:W-:-:S05]  /*d2fc0*/  @P1 FMUL R0, R0, 0.25 ;  /* 0x3e80000000001820 */ /* 0x004fca0000400000 */
[----:B------:R-:W-:Y:S01]  /*d2fd0*/  @P1 STL [R1+0x248], R0 ;  /* 0x0002480001001387 */ /* 0x000fe20000100800 */
[----:B------:R0:W-:Y:S03]  /*d2fe0*/  STL [R1+0x3548], R0 ;  /* 0x0035480001007387 */ /* 0x0001e60000100800 */
[----:B0-----:R-:W2:Y:S01]  /*d2ff0*/  LDL R0, [R1+0x1ec] ;  /* 0x0001ec0001007983 */ /* 0x001ea20000100800 */
[----:B-----5:R-:W-:-:S05]  /*d3000*/  @P1 FMUL R20, R20, 0.25 ;  /* 0x3e80000014141820 */ /* 0x020fca0000400000 */
[----:B------:R0:W-:Y:S04]  /*d3010*/  @P1 STL [R1+0x54], R20 ;  /* 0x0000541401001387 */ /* 0x0001e80000100800 */
[----:B0-----:R-:W5:Y:S01]  /*d3020*/  LDL.LU R20, [R1+0x3558] ;  /* 0x0035580001147983 */ /* 0x001f620000300800 */
[----:B------:R4:W-:Y:S02]  /*d3030*/  STL [R1+0x354c], R3 ;  /* 0x00354c0301007387 */ /* 0x0009e40000100800 */
[----:B------:R2:W-:Y:S02]  /*d3040*/  STL [R1+0x3550], R13 ;  /* 0x0035500d01007387 */ /* 0x0005e40000100800 */
[----:B----4-:R-:W-:Y:S02]  /*d3050*/  IMAD.MOV.U32 R3, RZ, RZ, R5 ;  /* 0x000000ffff037224 */ /* 0x010fe400078e0005 */
[----:B------:R-:W4:Y:S01]  /*d3060*/  LDL.LU R5, [R1+0x3554] ;  /* 0x0035540001057983 */ /* 0x000f220000300800 */
[----:B--2---:R-:W-:-:S03]  /*d3070*/  MOV R13, R0 ;  /* 0x00000000000d7202 */ /* 0x004fc60000000f00 */
[----:B------:R-:W2:Y:S01]  /*d3080*/  LDL R0, [R1+0x1fc] ;  /* 0x0001fc0001007983 */ /* 0x000ea20000100800 */
[----:B------:R-:W-:Y:S02]  /*d3090*/  @!P0 FMUL R3, R3, 16777216 ;  /* 0x4b80000003038820 */ /* 0x000fe40000400000 */
[----:B------:R-:W-:Y:S02]  /*d30a0*/  @!P0 FMUL R13, R13, 16777216 ;  /* 0x4b8000000d0d8820 */ /* 0x000fe40000400000 */
[----:B-----5:R-:W-:-:S05]  /*d30b0*/  @P1 FMUL R20, R20, 0.25 ;  /* 0x3e80000014141820 */ /* 0x020fca0000400000 */
[----:B------:R0:W-:Y:S01]  /*d30c0*/  STL [R1+0x3520], R20 ;  /* 0x0035201401007387 */ /* 0x0001e20000100800 */
[----:B----4-:R-:W-:-:S03]  /*d30d0*/  FSETP.GT.AND P1, PT, |R5|, 8.50705917302346158658e+37, PT ;  /* 0x7e8000000500780b */ /* 0x010fc60003f24200 */
[----:B0-----:R-:W4:Y:S01]  /*d30e0*/  LDL R20, [R1+0x250] ;  /* 0x0002500001147983 */ /* 0x001f220000100800 */
[----:B------:R0:W-:Y:S03]  /*d30f0*/  STL [R1+0x3524], R5 ;  /* 0x0035240501007387 */ /* 0x0001e60000100800 */
[----:B0-----:R-:W5:Y:S01]  /*d3100*/  LDL R5, [R1+0x204] ;  /* 0x0002040001057983 */ /* 0x001f620000100800 */
[----:B------:R0:W-:Y:S03]  /*d3110*/  @!P0 STL [R1+0x1ec], R13 ;  /* 0x0001ec0d01008387 */ /* 0x0001e60000100800 */
[----:B0-----:R-:W3:Y:S01]  /*d3120*/  LDL.LU R13, [R1+0x3550] ;  /* 0x00355000010d7983 */ /* 0x001ee20000300800 */
[----:B------:R0:W-:Y:S03]  /*d3130*/  @!P0 STL [R1+0x1f4], R3 ;  /* 0x0001f40301008387 */ /* 0x0001e60000100800 */
[----:B0-----:R-:W3:Y:S01]  /*d3140*/  LDL.LU R3, [R1+0x354c] ;  /* 0x00354c0001037983 */ /* 0x001ee20000300800 */
[----:B--2---:R-:W-:-:S05]  /*d3150*/  @!P0 FMUL R0, R0, 16777216 ;  /* 0x4b80000000008820 */ /* 0x004fca0000400000 */
[----:B------:R0:W-:Y:S04]  /*d3160*/  @!P0 STL [R1+0x1fc], R0 ;  /* 0x0001fc0001008387 */ /* 0x0001e80000100800 */
[----:B0-----:R-:W2:Y:S01]  /*d3170*/  LDL.LU R0, [R1+0x3548] ;  /* 0x0035480001007983 */ /* 0x001ea20000300800 */
[----:B-----5:R-:W-:-:S03]  /*d3180*/  @!P0 FMUL R5, R5, 16777216 ;  /* 0x4b80000005058820 */ /* 0x020fc60000400000 */
[----:B---3--:R0:W-:Y:S02]  /*d3190*/  STL [R1+0x3544], R3 ;  /* 0x0035440301007387 */ /* 0x0081e40000100800 */
[----:B------:R2:W-:Y:S01]  /*d31a0*/  @!P0 STL [R1+0x204], R5 ;  /* 0x0002040501008387 */ /* 0x0005e20000100800 */
[----:B0-----:R-:W-:Y:S02]  /*d31b0*/  MOV R3, R4 ;  /* 0x0000000400037202 */ /* 0x001fe40000000f00 */
[----:B------:R-:W3:Y:S01]  /*d31c0*/  LDL R4, [R1+0x218] ;  /* 0x0002180001047983 */ /* 0x000ee20000100800 */
[----:B--2---:R-:W-:-:S03]  /*d31d0*/  IMAD.MOV.U32 R5, RZ, RZ, R0 ;  /* 0x000000ffff057224 */ /* 0x004fc600078e0000 */
[----:B------:R-:W2:Y:S01]  /*d31e0*/  LDL.LU R0, [R1+0x2dc] ;  /* 0x0002dc0001007983 */ /* 0x000ea20000300800 */
[----:B------:R-:W-:Y:S02]  /*d31f0*/  @!P0 FMUL R3, R3, 16777216 ;  /* 0x4b80000003038820 */ /* 0x000fe40000400000 */
[----:B---3--:R-:W-:Y:S01]  /*d3200*/  @!P0 FMUL R4, R4, 16777216 ;  /* 0x4b80000004048820 */ /* 0x008fe20000400000 */
[----:B--2---:R0:W-:Y:S04]  /*d3210*/  STL [R1+0x3500], R0 ;  /* 0x0035000001007387 */ /* 0x0041e80000100800 */
[----:B0-----:R-:W2:Y:S01]  /*d3220*/  LDL R0, [R1+0x230] ;  /* 0x0002300001007983 */ /* 0x001ea20000100800 */
[----:B------:R0:W-:Y:S03]  /*d3230*/  @!P0 STL [R1+0x20c], R3 ;  /* 0x00020c0301008387 */ /* 0x0001e60000100800 */
[----:B0-----:R-:W3:Y:S01]  /*d3240*/  LDL.LU R3, [R1+0x3544] ;  /* 0x0035440001037983 */ /* 0x001ee20000300800 */
[----:B------:R0:W-:Y:S03]  /*d3250*/  @!P0 STL [R1+0x218], R4 ;  /* 0x0002180401008387 */ /* 0x0001e60000100800 */
[----:B0-----:R-:W5:Y:S04]  /*d3260*/  LDL.LU R4, [R1+0x3540] ;  /* 0x0035400001047983 */ /* 0x001f680000300800 */
[----:B--2---:R5:W-:Y:S02]  /*d3270*/  STL [R1+0x353c], R0 ;  /* 0x00353c0001007387 */ /* 0x004be40000100800 */
[----:B-----5:R-:W-:Y:S01]  /*d3280*/  MOV R0, R4 ;  /* 0x0000000400007202 */ /* 0x020fe20000000f00 */
[----:B------:R-:W-:-:S02]  /*d3290*/  MOV R4, R28 ;  /* 0x0000001c00047202 */ /* 0x000fc40000000f00 */
[----:B------:R-:W2:Y:S01]  /*d32a0*/  LDL R28, [R1+0x48c] ;  /* 0x00048c00011c7983 */ /* 0x000ea20000100800 */
[----:B----4-:R0:W-:Y:S03]  /*d32b0*/  STL [R1+0x3538], R20 ;  /* 0x0035381401007387 */ /* 0x0101e60000100800 */
[----:B0-----:R-:W4:Y:S01]  /*d32c0*/  LDL R20, [R1+0x228] ;  /* 0x0002280001147983 */ /* 0x001f220000100800 */
[----:B------:R-:W-:-:S05]  /*d32d0*/  @!P0 FMUL R0, R0, 16777216 ;  /* 0x4b80000000008820 */ /* 0x000fca0000400000 */
[----:B------:R0:W-:Y:S04]  /*d32e0*/  @!P0 STL [R1+0x220], R0 ;  /* 0x0002200001008387 */ /* 0x0001e80000100800 */
[----:B0-----:R-:W5:Y:S01]  /*d32f0*/  LDL.LU R0, [R1+0x353c] ;  /* 0x00353c0001007983 */ /* 0x001f620000300800 */
[----:B----4-:R-:W-:-:S05]  /*d3300*/  @!P0 FMUL R20, R20, 16777216 ;  /* 0x4b80000014148820 */ /* 0x010fca0000400000 */
[----:B------:R0:W-:Y:S04]  /*d3310*/  @!P0 STL [R1+0x228], R20 ;  /* 0x0002281401008387 */ /* 0x0001e80000100800 */
[----:B0-----:R-:W4:Y:S01]  /*d3320*/  LDL.LU R20, [R1+0x3538] ;  /* 0x0035380001147983 */ /* 0x001f220000300800 */
[----:B------:R-:W-:Y:S03]  /*d3330*/  STL [R1+0x3534], R5 ;  /* 0x0035340501007387 */ /* 0x000fe60000100800 */
[----:B----4-:R0:W-:Y:S04]  /*d3340*/  STL [R1+0x3530], R20 ;  /* 0x0035301401007387 */ /* 0x0101e80000100800 */
[----:B0-----:R-:W4:Y:S01]  /*d3350*/  LDL R20, [R1+0x238] ;  /* 0x0002380001147983 */ /* 0x001f220000100800 */
[----:B-----5:R-:W-:-:S02]  /*d3360*/  IMAD.MOV.U32 R5, RZ, RZ, R0 ;  /* 0x000000ffff057224 */ /* 0x020fc400078e0000 */
[----:B------:R-:W5:Y:S02]  /*d3370*/  LDL R0, [R1+0x240] ;  /* 0x0002400001007983 */ /* 0x000f640000100800 */
[----:B------:R-:W-:-:S05]  /*d3380*/  @!P0 FMUL R5, R5, 16777216 ;  /* 0x4b80000005058820 */ /* 0x000fca0000400000 */
[----:B------:R0:W-:Y:S04]  /*d3390*/  @!P0 STL [R1+0x230], R5 ;  /* 0x0002300501008387 */ /* 0x0001e80000100800 */
[----:B0-----:R-:W2:Y:S01]  /*d33a0*/  LDL.LU R5, [R1+0x3534] ;  /* 0x0035340001057983 */ /* 0x001ea20000300800 */
[----:B----4-:R-:W-:-:S05]  /*d33b0*/  @!P0 FMUL R20, R20, 16777216 ;  /* 0x4b80000014148820 */ /* 0x010fca0000400000 */
[----:B------:R0:W-:Y:S04]  /*d33c0*/  @!P0 STL [R1+0x238], R20 ;  /* 0x0002381401008387 */ /* 0x0001e80000100800 */
[----:B0-----:R-:W4:Y:S01]  /*d33d0*/  LDL.LU R20, [R1+0x3530] ;  /* 0x0035300001147983 */ /* 0x001f220000300800 */
[----:B-----5:R-:W-:Y:S02]  /*d33e0*/  @!P0 FMUL R0, R0, 16777216 ;  /* 0x4b80000000008820 */ /* 0x020fe40000400000 */
[----:B---3--:R2:W-:Y:S03]  /*d33f0*/  STL [R1+0x352c], R3 ;  /* 0x00352c0301007387 */ /* 0x0085e60000100800 */
[----:B------:R0:W-:Y:S01]  /*d3400*/  @!P0 STL [R1+0x240], R0 ;  /* 0x0002400001008387 */ /* 0x0001e20000100800 */
[----:B------:R4:W-:Y:S01]  /*d3410*/  STL [R1+0x3528], R13 ;  /* 0x0035280d01007387 */ /* 0x0009e20000100800 */
[----:B--2---:R-:W-:-:S02]  /*d3420*/  MOV R3, R5 ;  /* 0x0000000500037202 */ /* 0x004fc40000000f00 */
[----:B------:R-:W2:Y:S04]  /*d3430*/  LDL R5, [R1+0x258] ;  /* 0x0002580001057983 */ /* 0x000ea80000100800 */
[----:B0-----:R-:W3:Y:S01]  /*d3440*/  LDL R0, [R1+0x54] ;  /* 0x0000540001007983 */ /* 0x001ee20000100800 */
[----:B----4-:R-:W-:-:S03]  /*d3450*/  MOV R13, R20 ;  /* 0x00000014000d7202 */ /* 0x010fc60000000f00 */
[----:B------:R-:W4:Y:S01]  /*d3460*/  LDL R20, [R1+0x260] ;  /* 0x0002600001147983 */ /* 0x000f220000100800 */
[----:B------:R-:W-:Y:S02]  /*d3470*/  @!P0 FMUL R3, R3, 16777216 ;  /* 0x4b80000003038820 */ /* 0x000fe40000400000 */
[----:B------:R-:W-:-:S03]  /*d3480*/  @!P0 FMUL R13, R13, 16777216 ;  /* 0x4b8000000d0d8820 */ /* 0x000fc60000400000 */
[----:B------:R0:W-:Y:S01]  /*d3490*/  @!P0 STL [R1+0x248], R3 ;  /* 0x0002480301008387 */ /* 0x0001e20000100800 */
[----:B--2---:R-:W-:-:S03]  /*d34a0*/  @!P0 FMUL R5, R5, 16777216 ;  /* 0x4b80000005058820 */ /* 0x004fc60000400000 */
[----:B0-----:R-:W2:Y:S01]  /*d34b0*/  LDL.LU R3, [R1+0x352c] ;  /* 0x00352c0001037983 */ /* 0x001ea20000300800 */
[----:B------:R0:W-:Y:S03]  /*d34c0*/  @!P0 STL [R1+0x250], R13 ;  /* 0x0002500d01008387 */ /* 0x0001e60000100800 */
[----:B0-----:R-:W5:Y:S01]  /*d34d0*/  LDL.LU R13, [R1+0x3528] ;  /* 0x00352800010d7983 */ /* 0x001f620000300800 */
[----:B------:R0:W-:Y:S03]  /*d34e0*/  @!P0 STL [R1+0x258], R5 ;  /* 0x0002580501008387 */ /* 0x0001e60000100800 */
[----:B0-----:R-:W2:Y:S01]  /*d34f0*/  LDL.LU R5, [R1+0x3524] ;  /* 0x0035240001057983 */ /* 0x001ea20000300800 */
[----:B----4-:R-:W-:-:S05]  /*d3500*/  @!P0 FMUL R20, R20, 16777216 ;  /* 0x4b80000014148820 */ /* 0x010fca0000400000 */
[----:B------:R0:W-:Y:S04]  /*d3510*/  @!P0 STL [R1+0x260], R20 ;  /* 0x0002601401008387 */ /* 0x0001e80000100800 */
[----:B0-----:R-:W4:Y:S01]  /*d3520*/  LDL.LU R20, [R1+0x3520] ;  /* 0x0035200001147983 */ /* 0x001f220000300800 */
[----:B---3--:R-:W-:-:S05]  /*d3530*/  @!P0 FMUL R0, R0, 16777216 ;  /* 0x4b80000000008820 */ /* 0x008fca0000400000 */
[----:B------:R0:W-:Y:S01]  /*d3540*/  @!P0 STL [R1+0x54], R0 ;  /* 0x0000540001008387 */ /* 0x0001e20000100800 */
[----:B----4-:R-:W-:-:S05]  /*d3550*/  @!P0 FMUL R20, R20, 16777216 ;  /* 0x4b80000014148820 */ /* 0x010fca0000400000 */
[----:B------:R1:W-:Y:S01]  /*d3560*/  STL [R1+0x264], R20 ;  /* 0x0002641401007387 */ /* 0x0003e20000100800 */
[----:B--2---:R-:W-:Y:S02]  /*d3570*/  STL [R1+0x3518], R3 ;  /* 0x0035180301007387 */ /* 0x004fe40000100800 */
[----:B-----5:R2:W-:Y:S02]  /*d3580*/  STL [R1+0x351c], R13 ;  /* 0x00351c0d01007387 */ /* 0x0205e40000100800 */
[----:B0-----:R-:W3:Y:S01]  /*d3590*/  LDL R0, [R1+0x27c] ;  /* 0x00027c0001007983 */ /* 0x001ee20000100800 */
[----:B------:R-:W-:Y:S01]  /*d35a0*/  FSETP.GEU.AND P0, PT, |R5|, 1.175494350822287508e-38, PT ;  /* 0x008000000500780b */ /* 0x000fe20003f0e200 */
[----:B-1----:R-:W4:Y:S04]  /*d35b0*/  LDL R20, [R1+0x284] ;  /* 0x0002840001147983 */ /* 0x002f280000100800 */
[----:B--2---:R-:W2:Y:S04]  /*d35c0*/  LDL R13, [R1+0x268] ;  /* 0x00026800010d7983 */ /* 0x004ea80000100800 */
[----:B------:R-:W5:Y:S01]  /*d35d0*/  LDL R3, [R1+0x26c] ;  /* 0x00026c0001037983 */ /* 0x000f620000100800 */
[----:B------:R0:W-:Y:S03]  /*d35e0*/  STL [R1+0x3504], R5 ;  /* 0x0035040501007387 */ /* 0x0001e60000100800 */
[----:B0-----:R-:W4:Y:S01]  /*d35f0*/  LDL R5, [R1+0x274] ;  /* 0x0002740001057983 */ /* 0x001f220000100800 */
[----:B---3--:R-:W-:-:S02]  /*d3600*/  @P1 FMUL R0, R0, 0.25 ;  /* 0x3e80000000001820 */ /* 0x008fc40000400000 */
[----:B--2---:R-:W-:Y:S02]  /*d3610*/  @P1 FMUL R13, R13, 0.25 ;  /* 0x3e8000000d0d1820 */ /* 0x004fe40000400000 */
[----:B-----5:R-:W-:Y:S02]  /*d3620*/  @P1 FMUL R3, R3, 0.25 ;  /* 0x3e80000003031820 */ /* 0x020fe40000400000 */
[----:B----4-:R-:W-:Y:S01]  /*d3630*/  @P1 FMUL R20, R20, 0.25 ;  /* 0x3e80000014141820 */ /* 0x010fe20000400000 */
[----:B------:R0:W-:Y:S01]  /*d3640*/  @P1 STL [R1+0x268], R13 ;  /* 0x0002680d01001387 */ /* 0x0001e20000100800 */
[----:B------:R-:W-:-:S03]  /*d3650*/  @P1 FMUL R5, R5, 0.25 ;  /* 0x3e80000005051820 */ /* 0x000fc60000400000 */
[----:B0-----:R-:W2:Y:S01]  /*d3660*/  LDL.LU R13, [R1+0x351c] ;  /* 0x00351c00010d7983 */ /* 0x001ea20000300800 */
[----:B------:R0:W-:Y:S03]  /*d3670*/  @P1 STL [R1+0x26c], R3 ;  /* 0x00026c0301001387 */ /* 0x0001e60000100800 */
[----:B0-----:R-:W3:Y:S01]  /*d3680*/  LDL.LU R3, [R1+0x3518] ;  /* 0x0035180001037983 */ /* 0x001ee20000300800 */
[----:B------:R0:W-:Y:S02]  /*d3690*/  @P1 STL [R1+0x274], R5 ;  /* 0x0002740501001387 */ /* 0x0001e40000100800 */
[----:B------:R-:W-:Y:S02]  /*d36a0*/  @P1 STL [R1+0x27c], R0 ;  /* 0x00027c0001001387 */ /* 0x000fe40000100800 */
[----:B------:R-:W-:Y:S01]  /*d36b0*/  @P1 STL [R1+0x284], R20 ;  /* 0x0002841401001387 */ /* 0x000fe20000100800 */
[----:B0-----:R-:W4:Y:S04]  /*d36c0*/  LDL R5, [R1+0x29c] ;  /* 0x00029c0001057983 */ /* 0x001f280000100800 */
[----:B----4-:R0:W-:Y:S04]  /*d36d0*/  STL [R1+0x3510], R5 ;  /* 0x0035100501007387 */ /* 0x0101e80000100800 */
[----:B0-----:R-:W4:Y:S04]  /*d36e0*/  LDL R5, [R1+0x294] ;  /* 0x0002940001057983 */ /* 0x001f280000100800 */
[----:B----4-:R0:W-:Y:S01]  /*d36f0*/  STL [R1+0x3514], R5 ;  /* 0x0035140501007387 */ /* 0x0101e20000100800 */
[----:B------:R-:W4:Y:S02]  /*d3700*/  LDL R0, [R1+0x2a4] ;  /* 0x0002a40001007983 */ /* 0x000f240000100800 */
[----:B------:R-:W5:Y:S01]  /*d3710*/  LDL R20, [R1+0x2ac] ;  /* 0x0002ac0001147983 */ /* 0x000f620000100800 */
[----:B0-----:R-:W2:Y:S02]  /*d3720*/  LDL R5, [R1+0x28c] ;  /* 0x00028c0001057983 */ /* 0x001ea40000100800 */
[----:B--2---:R-:W-:-:S05]  /*d3730*/  @P1 FMUL R5, R5, 0.25 ;  /* 0x3e80000005051820 */ /* 0x004fca0000400000 */
[----:B------:R0:W-:Y:S04]  /*d3740*/  @P1 STL [R1+0x28c], R5 ;  /* 0x00028c0501001387 */ /* 0x0001e80000100800 */
[----:B0-----:R-:W2:Y:S02]  /*d3750*/  LDL.LU R5, [R1+0x3514] ;  /* 0x0035140001057983 */ /* 0x001ea40000300800 */
[----:B--2---:R-:W-:-:S05]  /*d3760*/  @P1 FMUL R5, R5, 0.25 ;  /* 0x3e80000005051820 */ /* 0x004fca0000400000 */
[----:B------:R0:W-:Y:S04]  /*d3770*/  @P1 STL [R1+0x294], R5 ;  /* 0x0002940501001387 */ /* 0x0001e80000100800 */
[----:B0-----:R-:W2:Y:S01]  /*d3780*/  LDL.LU R5, [R1+0x3510] ;  /* 0x0035100001057983 */ /* 0x001ea20000300800 */
[----:B----4-:R-:W-:Y:S02]  /*d3790*/  @P1 FMUL R0, R0, 0.25 ;  /* 0x3e80000000001820 */ /* 0x010fe40000400000 */
[----:B-----5:R-:W-:Y:S02]  /*d37a0*/  @P1 FMUL R20, R20, 0.25 ;  /* 0x3e80000014141820 */ /* 0x020fe40000400000 */
[----:B--2---:R-:W-:-:S05]  /*d37b0*/  @P1 FMUL R5, R5, 0.25 ;  /* 0x3e80000005051820 */ /* 0x004fca0000400000 */
[----:B------:R0:W-:Y:S01]  /*d37c0*/  @P1 STL [R1+0x29c], R5 ;  /* 0x00029c0501001387 */ /* 0x0001e20000100800 */
[----:B------:R-:W-:Y:S02]  /*d37d0*/  @P1 STL [R1+0x2a4], R0 ;  /* 0x0002a40001001387 */ /* 0x000fe40000100800 */
[----:B------:R-:W-:Y:S01]  /*d37e0*/  @P1 STL [R1+0x2ac], R20 ;  /* 0x0002ac1401001387 */ /* 0x000fe20000100800 */
[----:B0-----:R-:W2:Y:S04]  /*d37f0*/  LDL R5, [R1+0x2c4] ;  /* 0x0002c40001057983 */ /* 0x001ea80000100800 */
[----:B--2---:R0:W-:Y:S04]  /*d3800*/  STL [R1+0x3508], R5 ;  /* 0x0035080501007387 */ /* 0x0041e80000100800 */
[----:B0-----:R-:W2:Y:S04]  /*d3810*/  LDL R5, [R1+0x2bc] ;  /* 0x0002bc0001057983 */ /* 0x001ea80000100800 */
[----:B--2---:R0:W-:Y:S01]  /*d3820*/  STL [R1+0x350c], R5 ;  /* 0x00350c0501007387 */ /* 0x0041e20000100800 */
[----:B------:R-:W-:-:S02]  /*d3830*/  IMAD.MOV.U32 R20, RZ, RZ, R4 ;  /* 0x000000ffff147224 */ /* 0x000fc400078e0004 */
[----:B------:R-:W2:Y:S01]  /*d3840*/  LDL R0, [R1+0x2cc] ;  /* 0x0002cc0001007983 */ /* 0x000ea20000100800 */
[----:B0-----:R-:W4:Y:S01]  /*d3850*/  LDL R5, [R1+0x2b4] ;  /* 0x0002b40001057983 */ /* 0x001f220000100800 */
[----:B------:R-:W-:Y:S01]  /*d3860*/  MOV R4, R28 ;  /* 0x0000001c00047202 */ /* 0x000fe20000000f00 */
[----:B------:R-:W-:Y:S02]  /*d3870*/  MOV R28, R22 ;  /* 0x00000016001c7202 */ /* 0x000fe40000000f00 */
[----:B------:R-:W-:Y:S02]  /*d3880*/  IMAD.MOV.U32 R22, RZ, RZ, R6 ;  /* 0x000000ffff167224 */ /* 0x000fe400078e0006 */
[----:B------:R-:W5:Y:S01]  /*d3890*/  LDL R6, [R1+0x2d4] ;  /* 0x0002d40001067983 */ /* 0x000f620000100800 */
[----:B----4-:R-:W-:-:S05]  /*d38a0*/  @P1 FMUL R5, R5, 0.25 ;  /* 0x3e80000005051820 */ /* 0x010fca0000400000 */
[----:B------:R0:W-:Y:S04]  /*d38b0*/  @P1 STL [R1+0x2b4], R5 ;  /* 0x0002b40501001387 */ /* 0x0001e80000100800 */
[----:B0-----:R-:W4:Y:S02]  /*d38c0*/  LDL.LU R5, [R1+0x350c] ;  /* 0x00350c0001057983 */ /* 0x001f240000300800 */
[----:B----4-:R-:W-:-:S05]  /*d38d0*/  @P1 FMUL R5, R5, 0.25 ;  /* 0x3e80000005051820 */ /* 0x010fca0000400000 */
[----:B------:R0:W-:Y:S04]  /*d38e0*/  @P1 STL [R1+0x2bc], R5 ;  /* 0x0002bc0501001387 */ /* 0x0001e80000100800 */
[----:B0-----:R-:W4:Y:S01]  /*d38f0*/  LDL.LU R5, [R1+0x3508] ;  /* 0x0035080001057983 */ /* 0x001f220000300800 */
[----:B--2---:R-:W-:Y:S02]  /*d3900*/  @P1 FMUL R0, R0, 0.25 ;  /* 0x3e80000000001820 */ /* 0x004fe40000400000 */
[----:B-----5:R-:W-:Y:S02]  /*d3910*/  @P1 FMUL R6, R6, 0.25 ;  /* 0x3e80000006061820 */ /* 0x020fe40000400000 */
[----:B----4-:R-:W-:-:S05]  /*d3920*/  @P1 FMUL R5, R5, 0.25 ;  /* 0x3e80000005051820 */ /* 0x010fca0000400000 */
[----:B------:R0:W-:Y:S04]  /*d3930*/  @P1 STL [R1+0x2c4], R5 ;  /* 0x0002c40501001387 */ /* 0x0001e80000100800 */
[----:B0-----:R-:W2:Y:S01]  /*d3940*/  LDL.LU R5, [R1+0x3504] ;  /* 0x0035040001057983 */ /* 0x001ea20000300800 */
[----:B------:R0:W-:Y:S03]  /*d3950*/  @P1 STL [R1+0x2cc], R0 ;  /* 0x0002cc0001001387 */ /* 0x0001e60000100800 */
[----:B0-----:R-:W4:Y:S01]  /*d3960*/  LDL.LU R0, [R1+0x3500] ;  /* 0x0035000001007983 */ /* 0x001f220000300800 */
[----:B------:R0:W-:Y:S03]  /*d3970*/  @P1 STL [R1+0x2d4], R6 ;  /* 0x0002d40601001387 */ /* 0x0001e60000100800 */
[----:B0-----:R-:W5:Y:S01]  /*d3980*/  LDL.LU R6, [R1+0x34fc] ;  /* 0x0034fc0001067983 */ /* 0x001f620000300800 */
[----:B--2---:R-:W-:-:S05]  /*d3990*/  @P1 FMUL R5, R5, 0.25 ;  /* 0x3e80000005051820 */ /* 0x004fca0000400000 */
[----:B------:R0:W-:Y:S01]  /*d39a0*/  STL [R1+0x34d0], R5 ;  /* 0x0034d00501007387 */ /* 0x0001e20000100800 */
[----:B----4-:R-:W-:-:S03]  /*d39b0*/  @P1 FMUL R0, R0, 0.25 ;  /* 0x3e80000000001820 */ /* 0x010fc60000400000 */
[----:B0-----:R-:W2:Y:S02]  /*d39c0*/  LDL R5, [R1+0x2b4] ;  /* 0x0002b40001057983 */ /* 0x001ea40000100800 */
[----:B------:R0:W-:Y:S01]  /*d39d0*/  STL [R1+0x34d4], R0 ;  /* 0x0034d40001007387 */ /* 0x0001e20000100800 */
[----:B-----5:R-:W-:Y:S01]  /*d39e0*/  FSETP.GT.AND P1, PT, |R6|, 8.50705917302346158658e+37, PT ;  /* 0x7e8000000600780b */ /* 0x020fe20003f24200 */
[----:B0-----:R-:W4:Y:S01]  /*d39f0*/  LDL R0, [R1+0x2bc] ;  /* 0x0002bc0001007983 */ /* 0x001f220000100800 */
[----:B------:R0:W-:Y:S03]  /*d3a00*/  STL [R1+0x34d8], R6 ;  /* 0x0034d80601007387 */ /* 0x0001e60000100800 */
[----:B0-----:R-:W5:Y:S02]  /*d3a10*/  LDL R6, [R1+0x268] ;  /* 0x0002680001067983 */ /* 0x001f640000100800 */
[----:B-----5:R-:W-:-:S05]  /*d3a20*/  @!P0 FMUL R6, R6, 16777216 ;  /* 0x4b80000006068820 */ /* 0x020fca0000400000 */
[----:B------:R0:W-:Y:S04]  /*d3a30*/  @!P0 STL [R1+0x268], R6 ;  /* 0x0002680601008387 */ /* 0x0001e80000100800 */
[----:B0-----:R-:W5:Y:S04]  /*d3a40*/  LDL R6, [R1+0x27c] ;  /* 0x00027c0001067983 */ /* 0x001f680000100800 */
[----:B-----5:R0:W-:Y:S04]  /*d3a50*/  STL [R1+0x34f4], R6 ;  /* 0x0034f40601007387 */ /* 0x0201e80000100800 */
[----:B0-----:R-:W5:Y:S04]  /*d3a60*/  LDL R6, [R1+0x274] ;  /* 0x0002740001067983 */ /* 0x001f680000100800 */
[----:B-----5:R0:W-:Y:S04]  /*d3a70*/  STL [R1+0x34f8], R6 ;  /* 0x0034f80601007387 */ /* 0x0201e80000100800 */
[----:B0-----:R-:W5:Y:S02]  /*d3a80*/  LDL R6, [R1+0x26c] ;  /* 0x00026c0001067983 */ /* 0x001f640000100800 */
[----:B-----5:R-:W-:-:S05]  /*d3a90*/  @!P0 FMUL R6, R6, 16777216 ;  /* 0x4b80000006068820 */ /* 0x020fca0000400000 */
[----:B------:R0:W-:Y:S04]  /*d3aa0*/  @!P0 STL [R1+0x26c], R6 ;  /* 0x00026c0601008387 */ /* 0x0001e80000100800 */
[----:B0-----:R-:W5:Y:S02]  /*d3ab0*/  LDL.LU R6, [R1+0x34f8] ;  /* 0x0034f80001067983 */ /* 0x001f640000300800 */
[----:B-----5:R-:W-:-:S05]  /*d3ac0*/  @!P0 FMUL R6, R6, 16777216 ;  /* 0x4b80000006068820 */ /* 0x020fca0000400000 */
[----:B------:R0:W-:Y:S04]  /*d3ad0*/  @!P0 STL [R1+0x274], R6 ;  /* 0x0002740601008387 */ /* 0x0001e80000100800 */
[----:B0-----:R-:W5:Y:S02]  /*d3ae0*/  LDL.LU R6, [R1+0x34f4] ;  /* 0x0034f40001067983 */ /* 0x001f640000300800 */
        /* <DEDUP_REMOVED lines=14> */
[----:B------:R-:W-:Y:S01]  /*d3bd0*/  @!P0 STL [R1+0x294], R6 ;  /* 0x0002940601008387 */ /* 0x000fe20000100800 */
[----:B----4-:R0:W-:Y:S03]  /*d3be0*/  STL [R1+0x34e4], R0 ;  /* 0x0034e40001007387 */ /* 0x0101e60000100800 */
[----:B0-----:R-:W4:Y:S04]  /*d3bf0*/  LDL R0, [R1+0x2a4] ;  /* 0x0002a40001007983 */ /* 0x001f280000100800 */
[----:B----4-:R0:W-:Y:S01]  /*d3c00*/  STL [R1+0x34e8], R0 ;  /* 0x0034e80001007387 */ /* 0x0101e20000100800 */
[----:B------:R-:W4:Y:S03]  /*d3c10*/  LDL R6, [R1+0x2ac] ;  /* 0x0002ac0001067983 */ /* 0x000f260000100800 */
[----:B0-----:R-:W5:Y:S02]  /*d3c20*/  LDL R0, [R1+0x29c] ;  /* 0x00029c0001007983 */ /* 0x001f640000100800 */
[----:B-----5:R-:W-:-:S05]  /*d3c30*/  @!P0 FMUL R0, R0, 16777216 ;  /* 0x4b80000000008820 */ /* 0x020fca0000400000 */
[----:B------:R0:W-:Y:S04]  /*d3c40*/  @!P0 STL [R1+0x29c], R0 ;  /* 0x00029c0001008387 */ /* 0x0001e80000100800 */
[----:B0-----:R-:W5:Y:S01]  /*d3c50*/  LDL.LU R0, [R1+0x34e8] ;  /* 0x0034e80001007983 */ /* 0x001f620000300800 */
[----:B----4-:R-:W-:Y:S02]  /*d3c60*/  @!P0 FMUL R6, R6, 16777216 ;  /* 0x4b80000006068820 */ /* 0x010fe40000400000 */
[----:B-----5:R-:W-:-:S05]  /*d3c70*/  @!P0 FMUL R0, R0, 16777216 ;  /* 0x4b80000000008820 */ /* 0x020fca0000400000 */
[----:B------:R0:W-:Y:S04]  /*d3c80*/  @!P0 STL [R1+0x2a4], R0 ;  /* 0x0002a40001008387 */ /* 0x0001e80000100800 */
[----:B0-----:R-:W4:Y:S01]  /*d3c90*/  LDL.LU R0, [R1+0x34e4] ;  /* 0x0034e40001007983 */ /* 0x001f220000300800 */
[----:B------:R0:W-:Y:S03]  /*d3ca0*/  @!P0 STL [R1+0x2ac], R6 ;  /* 0x0002ac0601008387 */ /* 0x0001e60000100800 */
[----:B0-----:R-:W5:Y:S04]  /*d3cb0*/  LDL R6, [R1+0x2c4] ;  /* 0x0002c40001067983 */ /* 0x001f680000100800 */
[----:B-----5:R4:W-:Y:S02]  /*d3cc0*/  STL [R1+0x34dc], R6 ;  /* 0x0034dc0601007387 */ /* 0x0209e40000100800 */
[----:B----4-:R-:W-:-:S05]  /*d3cd0*/  MOV R6, R0 ;  /* 0x0000000000067202 */ /* 0x010fca0000000f00 */
[----:B------:R2:W-:Y:S01]  /*d3ce0*/  STL [R1+0x34e0], R6 ;  /* 0x0034e00601007387 */ /* 0x0005e20000100800 */
[----:B------:R-:W4:Y:S01]  /*d3cf0*/  LDL R0, [R1+0x2cc] ;  /* 0x0002cc0001007983 */ /* 0x000f220000100800 */
[----:B--2---:R-:W-:Y:S02]  /*d3d00*/  MOV R6, R5 ;  /* 0x0000000500067202 */ /* 0x004fe40000000f00 */
[----:B------:R-:W2:Y:S03]  /*d3d10*/  LDL R5, [R1+0x2d4] ;  /* 0x0002d40001057983 */ /* 0x000ea60000100800 */
[----:B------:R-:W-:-:S05]  /*d3d20*/  @!P0 FMUL R6, R6, 16777216 ;  /* 0x4b80000006068820 */ /* 0x000fca0000400000 */
[----:B------:R0:W-:Y:S04]  /*d3d30*/  @!P0 STL [R1+0x2b4], R6 ;  /* 0x0002b40601008387 */ /* 0x0001e80000100800 */
[----:B0-----:R-:W5:Y:S02]  /*d3d40*/  LDL.LU R6, [R1+0x34e0] ;  /* 0x0034e00001067983 */ /* 0x001f640000300800 */
[----:B-----5:R-:W-:-:S05]  /*d3d50*/  @!P0 FMUL R6, R6, 16777216 ;  /* 0x4b80000006068820 */ /* 0x020fca0000400000 */
[----:B------:R0:W-:Y:S04]  /*d3d60*/  @!P0 STL [R1+0x2bc], R6 ;  /* 0x0002bc0601008387 */ /* 0x0001e80000100800 */
[----:B0-----:R-:W5:Y:S01]  /*d3d70*/  LDL.LU R6, [R1+0x34dc] ;  /* 0x0034dc0001067983 */ /* 0x001f620000300800 */
[----:B----4-:R-:W-:Y:S02]  /*d3d80*/  @!P0 FMUL R0, R0, 16777216 ;  /* 0x4b80000000008820 */ /* 0x010fe40000400000 */
[----:B--2---:R-:W-:Y:S02]  /*d3d90*/  @!P0 FMUL R5, R5, 16777216 ;  /* 0x4b80000005058820 */ /* 0x004fe40000400000 */
[----:B-----5:R-:W-:-:S05]  /*d3da0*/  @!P0 FMUL R6, R6, 16777216 ;  /* 0x4b80000006068820 */ /* 0x020fca0000400000 */
[----:B------:R0:W-:Y:S04]  /*d3db0*/  @!P0 STL [R1+0x2c4], R6 ;  /* 0x0002c40601008387 */ /* 0x0001e80000100800 */
[----:B0-----:R-:W2:Y:S01]  /*d3dc0*/  LDL.LU R6, [R1+0x34d8] ;  /* 0x0034d80001067983 */ /* 0x001ea20000300800 */
[----:B------:R0:W-:Y:S03]  /*d3dd0*/  @!P0 STL [R1+0x2cc], R0 ;  /* 0x0002cc0001008387 */ /* 0x0001e60000100800 */
[----:B0-----:R-:W4:Y:S01]  /*d3de0*/  LDL.LU R0, [R1+0x34d4] ;  /* 0x0034d40001007983 */ /* 0x001f220000300800 */
[----:B------:R0:W-:Y:S03]  /*d3df0*/  @!P0 STL [R1+0x2d4], R5 ;  /* 0x0002d40501008387 */ /* 0x0001e60000100800 */
[----:B0-----:R-:W5:Y:S02]  /*d3e00*/  LDL.LU R5, [R1+0x34d0] ;  /* 0x0034d00001057983 */ /* 0x001f640000300800 */
[----:B-----5:R-:W-:-:S05]  /*d3e10*/  @!P0 FMUL R5, R5, 16777216 ;  /* 0x4b80000005058820 */ /* 0x020fca0000400000 */
[----:B------:R0:W-:Y:S04]  /*d3e20*/  STL [R1+0x3170], R5 ;  /* 0x0031700501007387 */ /* 0x0001e80000100800 */
[----:B0-----:R-:W5:Y:S01]  /*d3e30*/  LDL.LU R5, [R1+0x2e0] ;  /* 0x0002e00001057983 */ /* 0x001f620000300800 */
[----:B----4-:R-:W-:Y:S01]  /*d3e40*/  @!P0 FMUL R0, R0, 16777216 ;  /* 0x4b80000000008820 */ /* 0x010fe20000400000 */
[----:B--2---:R-:W-:Y:S02]  /*d3e50*/  FSETP.GEU.AND P0, PT, |R6|, 1.175494350822287508e-38, PT ;  /* 0x008000000600780b */ /* 0x004fe40003f0e200 */
[----:B-----5:R-:W-:Y:S01]  /*d3e60*/  STL [R1+0x34b4], R5 ;  /* 0x0034b40501007387 */ /* 0x020fe20000100800 */
[----:B------:R0:W-:Y:S03]  /*d3e70*/  STL [R1+0x34cc], R15 ;  /* 0x0034cc0f01007387 */ /* 0x0001e60000100800 */
[----:B0-----:R-:W2:Y:S01]  /*d3e80*/  LDL R15, [R1+0x270] ;  /* 0x00027000010f7983 */ /* 0x001ea20000100800 */
[----:B------:R0:W-:Y:S02]  /*d3e90*/  STL [R1+0x2dc], R0 ;  /* 0x0002dc0001007387 */ /* 0x0001e40000100800 */
[----:B------:R-:W4:Y:S01]  /*d3ea0*/  LDL R5, [R1+0x280] ;  /* 0x0002800001057983 */ /* 0x000f220000100800 */
[----:B0-----:R-:W5:Y:S01]  /*d3eb0*/  LDL R0, [R1+0x288] ;  /* 0x0002880001007983 */ /* 0x001f620000100800 */
[----:B------:R0:W-:Y:S03]  /*d3ec0*/  STL [R1+0x34b8], R6 ;  /* 0x0034b80601007387 */ /* 0x0001e60000100800 */
[----:B0-----:R-:W3:Y:S01]  /*d3ed0*/  LDL R6, [R1+0x278] ;  /* 0x0002780001067983 */ /* 0x001ee20000100800 */
[----:B--2---:R-:W-:-:S02]  /*d3ee0*/  @P1 FMUL R15, R15, 0.25 ;  /* 0x3e8000000f0f1820 */ /* 0x004fc40000400000 */
[----:B----4-:R-:W-:-:S03]  /*d3ef0*/  @P1 FMUL R5, R5, 0.25 ;  /* 0x3e80000005051820 */ /* 0x010fc60000400000 */
[----:B------:R0:W-:Y:S01]  /*d3f00*/  @P1 STL [R1+0x270], R15 ;  /* 0x0002700f01001387 */ /* 0x0001e20000100800 */
[----:B-----5:R-:W-:-:S03]  /*d3f10*/  @P1 FMUL R0, R0, 0.25 ;  /* 0x3e80000000001820 */ /* 0x020fc60000400000 */
[----:B0-----:R-:W2:Y:S01]  /*d3f20*/  LDL.LU R15, [R1+0x34cc] ;  /* 0x0034cc00010f7983 */ /* 0x001ea20000300800 */
[----:B---3--:R-:W-:-:S05]  /*d3f30*/  @P1 FMUL R6, R6, 0.25 ;  /* 0x3e80000006061820 */ /* 0x008fca0000400000 */
[----:B------:R-:W-:Y:S01]  /*d3f40*/  @P1 STL [R1+0x278], R6 ;  /* 0x0002780601001387 */ /* 0x000fe20000100800 */
[----:B------:R-:W-:Y:S02]  /*d3f50*/  @P1 STL [R1+0x280], R5 ;  /* 0x0002800501001387 */ /* 0x000fe40000100800 */
[----:B------:R-:W-:Y:S02]  /*d3f60*/  @P1 STL [R1+0x288], R0 ;  /* 0x0002880001001387 */ /* 0x000fe40000100800 */
[----:B------:R0:W-:Y:S02]  /*d3f70*/  STL [R1+0x34c4], R10 ;  /* 0x0034c40a01007387 */ /* 0x0001e40000100800 */
[----:B0-----:R-:W3:Y:S04]  /*d3f80*/  LDL R10, [R1+0x298] ;  /* 0x00029800010a7983 */ /* 0x001ee80000100800 */
[----:B---3--:R0:W-:Y:S01]  /*d3f90*/  STL [R1+0x34c8], R10 ;  /* 0x0034c80a01007387 */ /* 0x0081e20000100800 */
[----:B------:R-:W3:Y:S02]  /*d3fa0*/  LDL R6, [R1+0x2a0] ;  /* 0x0002a00001067983 */ /* 0x000ee40000100800 */
[----:B------:R-:W4:Y:S02]  /*d3fb0*/  LDL R5, [R1+0x2a8] ;  /* 0x0002a80001057983 */ /* 0x000f240000100800 */
[----:B------:R-:W5:Y:S01]  /*d3fc0*/  LDL R0, [R1+0x2b0] ;  /* 0x0002b00001007983 */ /* 0x000f620000100800 */
[----:B0-----:R-:W2:Y:S02]  /*d3fd0*/  LDL R10, [R1+0x290] ;  /* 0x00029000010a7983 */ /* 0x001ea40000100800 */
[----:B--2---:R-:W-:-:S05]  /*d3fe0*/  @P1 FMUL R10, R10, 0.25 ;  /* 0x3e8000000a0a1820 */ /* 0x004fca0000400000 */
[----:B------:R0:W-:Y:S04]  /*d3ff0*/  @P1 STL [R1+0x290], R10 ;  /* 0x0002900a01001387 */ /* 0x0001e80000100800 */
[----:B0-----:R-:W2:Y:S01]  /*d4000*/  LDL.LU R10, [R1+0x34c8] ;  /* 0x0034c800010a7983 */ /* 0x001ea20000300800 */
[----:B---3--:R-:W-:Y:S02]  /*d4010*/  @P1 FMUL R6, R6, 0.25 ;  /* 0x3e80000006061820 */ /* 0x008fe40000400000 */
[----:B----4-:R-:W-:Y:S02]  /*d4020*/  @P1 FMUL R5, R5, 0.25 ;  /* 0x3e80000005051820 */ /* 0x010fe40000400000 */
[----:B-----5:R-:W-:Y:S02]  /*d4030*/  @P1 FMUL R0, R0, 0.25 ;  /* 0x3e80000000001820 */ /* 0x020fe40000400000 */
[----:B--2---:R-:W-:-:S05]  /*d4040*/  @P1 FMUL R10, R10, 0.25 ;  /* 0x3e8000000a0a1820 */ /* 0x004fca0000400000 */
[----:B------:R0:W-:Y:S04]  /*d4050*/  @P1 STL [R1+0x298], R10 ;  /* 0x0002980a01001387 */ /* 0x0001e80000100800 */
[----:B0-----:R-:W2:Y:S01]  /*d4060*/  LDL.LU R10, [R1+0x34c4] ;  /* 0x0034c400010a7983 */ /* 0x001ea20000300800 */
[----:B------:R0:W-:Y:S02]  /*d4070*/  @P1 STL [R1+0x2a0], R6 ;  /* 0x0002a00601001387 */ /* 0x0001e40000100800 */
[----:B------:R-:W-:Y:S02]  /*d4080*/  @P1 STL [R1+0x2a8], R5 ;  /* 0x0002a80501001387 */ /* 0x000fe40000100800 */
[----:B------:R-:W-:Y:S01]  /*d4090*/  @P1 STL [R1+0x2b0], R0 ;  /* 0x0002b00001001387 */ /* 0x000fe20000100800 */
[----:B------:R1:W-:Y:S04]  /*d40a0*/  STL [R1+0x34c0], R8 ;  /* 0x0034c00801007387 */ /* 0x0003e80000100800 */
[----:B0-----:R-:W3:Y:S04]  /*d40b0*/  LDL R6, [R1+0x2c8] ;  /* 0x0002c80001067983 */ /* 0x001ee80000100800 */
[----:B-1----:R-:W4:Y:S04]  /*d40c0*/  LDL R8, [R1+0x2b8] ;  /* 0x0002b80001087983 */ /* 0x002f280000100800 */
[----:B---3--:R0:W-:Y:S01]  /*d40d0*/  STL [R1+0x34bc], R6 ;  /* 0x0034bc0601007387 */ /* 0x0081e20000100800 */
[----:B----4-:R-:W-:-:S03]  /*d40e0*/  @P1 FMUL R8, R8, 0.25 ;  /* 0x3e80000008081820 */ /* 0x010fc60000400000 */
[----:B------:R-:W3:Y:S01]  /*d40f0*/  LDL R5, [R1+0x2d0] ;  /* 0x0002d00001057983 */ /* 0x000ee20000100800 */
[----:B------:R-:W4:Y:S03]  /*d4100*/  LDL R0, [R1+0x2d8] ;  /* 0x0002d80001007983 */ /* 0x000f260000100800 */
[----:B0-----:R-:W5:Y:S01]  /*d4110*/  LDL R6, [R1+0x2c0] ;  /* 0x0002c00001067983 */ /* 0x001f620000100800 */
[----:B------:R0:W-:Y:S03]  /*d4120*/  @P1 STL [R1+0x2b8], R8 ;  /* 0x0002b80801001387 */ /* 0x0001e60000100800 */
[----:B0-----:R-:W2:Y:S01]  /*d4130*/  LDL.LU R8, [R1+0x34c0] ;  /* 0x0034c00001087983 */ /* 0x001ea20000300800 */
[----:B-----5:R-:W-:-:S05]  /*d4140*/  @P1 FMUL R6, R6, 0.25 ;  /* 0x3e80000006061820 */ /* 0x020fca0000400000 */
[----:B------:R0:W-:Y:S04]  /*d4150*/  @P1 STL [R1+0x2c0], R6 ;  /* 0x0002c00601001387 */ /* 0x0001e80000100800 */
[----:B0-----:R-:W5:Y:S01]  /*d4160*/  LDL.LU R6, [R1+0x34bc] ;  /* 0x0034bc0001067983 */ /* 0x001f620000300800 */
[----:B---3--:R-:W-:Y:S02]  /*d4170*/  @P1 FMUL R5, R5, 0.25 ;  /* 0x3e80000005051820 */ /* 0x008fe40000400000 */
[----:B----4-:R-:W-:Y:S02]  /*d4180*/  @P1 FMUL R0, R0, 0.25 ;  /* 0x3e80000000001820 */ /* 0x010fe40000400000 */
[----:B-----5:R-:W-:-:S05]  /*d4190*/  @P1 FMUL R6, R6, 0.25 ;  /* 0x3e80000006061820 */ /* 0x020fca0000400000 */
[----:B------:R0:W-:Y:S04]  /*d41a0*/  @P1 STL [R1+0x2c8], R6 ;  /* 0x0002c80601001387 */ /* 0x0001e80000100800 */
[----:B0-----:R-:W3:Y:S01]  /*d41b0*/  LDL.LU R6, [R1+0x34b8] ;  /* 0x0034b80001067983 */ /* 0x001ee20000300800 */
[----:B------:R0:W-:Y:S03]  /*d41c0*/  @P1 STL [R1+0x2d0], R5 ;  /* 0x0002d00501001387 */ /* 0x0001e60000100800 */
[----:B0-----:R-:W4:Y:S01]  /*d41d0*/  LDL.LU R5, [R1+0x34b4] ;  /* 0x0034b40001057983 */ /* 0x001f220000300800 */
[----:B------:R0:W-:Y:S02]  /*d41e0*/  @P1 STL [R1+0x2d8], R0 ;  /* 0x0002d80001001387 */ /* 0x0001e40000100800 */
[----:B0-----:R-:W-:-:S02]  /*d41f0*/  IMAD.MOV.U32 R0, RZ, RZ, R7 ;  /* 0x000000ffff007224 */ /* 0x001fc400078e0007 */
[----:B------:R-:W5:Y:S01]  /*d4200*/  LDL R7, [R1+0x2e4] ;  /* 0x0002e40001077983 */ /* 0x000f620000100800 */
[----:B---3--:R-:W-:Y:S02]  /*d4210*/  @P1 FMUL R6, R6, 0.25 ;  /* 0x3e80000006061820 */ /* 0x008fe40000400000 */
[----:B----4-:R-:W-:-:S05]  /*d4220*/  @P1 FMUL R5, R5, 0.25 ;  /* 0x3e80000005051820 */ /* 0x010fca0000400000 */
[----:B------:R0:W-:Y:S01]  /*d4230*/  STL [R1+0x3484], R5 ;  /* 0x0034840501007387 */ /* 0x0001e20000100800 */
[----:B-----5:R-:W-:-:S03]  /*d4240*/  @P1 FMUL R7, R7, 0.25 ;  /* 0x3e80000007071820 */ /* 0x020fc60000400000 */
[----:B0-----:R-:W3:Y:S01]  /*d4250*/  LDL R5, [R1+0x2c0] ;  /* 0x0002c00001057983 */ /* 0x001ee20000100800 */
[----:B------:R0:W-:Y:S03]  /*d4260*/  STL [R1+0x3488], R6 ;  /* 0x0034880601007387 */ /* 0x0001e60000100800 */
[----:B0-----:R-:W4:Y:S01]  /*d4270*/  LDL R6, [R1+0x2b8] ;  /* 0x0002b80001067983 */ /* 0x001f220000100800 */
[----:B------:R0:W-:Y:S03]  /*d4280*/  @P1 STL [R1+0x2e4], R7 ;  /* 0x0002e40701001387 */ /* 0x0001e60000100800 */
[----:B0-----:R-:W5:Y:S04]  /*d4290*/  LDL.LU R7, [R1+0x34b0] ;  /* 0x0034b00001077983 */ /* 0x001f680000300800 */
[----:B----4-:R0:W-:Y:S01]  /*d42a0*/  STL [R1+0x34a8], R6 ;  /* 0x0034a80601007387 */ /* 0x0101e20000100800 */
[----:B------:R1:W-:Y:S03]  /*d42b0*/  STL [R1+0x34ac], R0 ;  /* 0x0034ac0001007387 */ /* 0x0003e60000100800 */
[----:B0-----:R-:W4:Y:S04]  /*d42c0*/  LDL R6, [R1+0x278] ;  /* 0x0002780001067983 */ /* 0x001f280000100800 */
[----:B-1----:R-:W2:Y:S01]  /*d42d0*/  LDL R0, [R1+0x270] ;  /* 0x0002700001007983 */ /* 0x002ea20000100800 */
[----:B-----5:R-:W-:Y:S01]  /*d42e0*/  FSETP.GT.AND P1, PT, |R7|, 8.50705917302346158658e+37, PT ;  /* 0x7e8000000700780b */ /* 0x020fe20003f24200 */
[----:B------:R0:W-:Y:S02]  /*d42f0*/  STL [R1+0x348c], R7 ;  /* 0x00348c0701007387 */ /* 0x0001e40000100800 */
[----:B0-----:R-:W5:Y:S01]  /*d4300*/  LDL R7, [R1+0x280] ;  /* 0x0002800001077983 */ /* 0x001f620000100800 */
[----:B--2---:R-:W-:-:S02]  /*d4310*/  @!P0 FMUL R0, R0, 16777216 ;  /* 0x4b80000000008820 */ /* 0x004fc40000400000 */
[----:B----4-:R-:W-:-:S03]  /*d4320*/  @!P0 FMUL R6, R6, 16777216 ;  /* 0x4b80000006068820 */ /* 0x010fc60000400000 */
[----:B------:R0:W-:Y:S01]  /*d4330*/  @!P0 STL [R1+0x270], R0 ;  /* 0x0002700001008387 */ /* 0x0001e20000100800 */
[----:B-----5:R-:W-:-:S03]  /*d4340*/  @!P0 FMUL R7, R7, 16777216 ;  /* 0x4b80000007078820 */ /* 0x020fc60000400000 */
[----:B0-----:R-:W2:Y:S01]  /*d4350*/  LDL.LU R0, [R1+0x34ac] ;  /* 0x0034ac0001007983 */ /* 0x001ea20000300800 */
[----:B------:R0:W-:Y:S03]  /*d4360*/  @!P0 STL [R1+0x278], R6 ;  /* 0x0002780601008387 */ /* 0x0001e60000100800 */
[----:B0-----:R-:W4:Y:S01]  /*d4370*/  LDL.LU R6, [R1+0x34a8] ;  /* 0x0034a80001067983 */ /* 0x001f220000300800 */
[----:B------:R0:W-:Y:S03]  /*d4380*/  @!P0 STL [R1+0x280], R7 ;  /* 0x0002800701008387 */ /* 0x0001e60000100800 */
        /* <DEDUP_REMOVED lines=14> */
[----:B0-----:R-:W4:Y:S01]  /*d4470*/  LDL R6, [R1+0x2a0] ;  /* 0x0002a00001067983 */ /* 0x001f220000100800 */
[----:B---3--:R0:W-:Y:S02]  /*d4480*/  STL [R1+0x3498], R5 ;  /* 0x0034980501007387 */ /* 0x0081e40000100800 */
[----:B------:R-:W3:Y:S01]  /*d4490*/  LDL R7, [R1+0x2b0] ;  /* 0x0002b00001077983 */ /* 0x000ee20000100800 */
[----:B0-----:R-:W5:Y:S01]  /*d44a0*/  LDL R5, [R1+0x2a8] ;  /* 0x0002a80001057983 */ /* 0x001f620000100800 */
[----:B----4-:R-:W-:-:S05]  /*d44b0*/  @!P0 FMUL R6, R6, 16777216 ;  /* 0x4b80000006068820 */ /* 0x010fca0000400000 */
[----:B------:R0:W-:Y:S01]  /*d44c0*/  @!P0 STL [R1+0x2a0], R6 ;  /* 0x0002a00601008387 */ /* 0x0001e20000100800 */
[----:B-----5:R-:W-:-:S03]  /*d44d0*/  @!P0 FMUL R5, R5, 16777216 ;  /* 0x4b80000005058820 */ /* 0x020fc60000400000 */
[----:B0-----:R-:W4:Y:S02]  /*d44e0*/  LDL.LU R6, [R1+0x349c] ;  /* 0x00349c0001067983 */ /* 0x001f240000300800 */
[----:B------:R0:W-:Y:S02]  /*d44f0*/  @!P0 STL [R1+0x2a8], R5 ;  /* 0x0002a80501008387 */ /* 0x0001e40000100800 */
[----:B0-----:R-:W5:Y:S01]  /*d4500*/  LDL.LU R5, [R1+0x3498] ;  /* 0x0034980001057983 */ /* 0x001f620000300800 */
[----:B---3--:R-:W-:Y:S02]  /*d4510*/  @!P0 FMUL R7, R7, 16777216 ;  /* 0x4b80000007078820 */ /* 0x008fe40000400000 */
[----:B------:R-:W-:Y:S03]  /*d4520*/  STL [R1+0x3494], R10 ;  /* 0x0034940a01007387 */ /* 0x000fe60000100800 */
[----:B------:R0:W-:Y:S01]  /*d4530*/  @!P0 STL [R1+0x2b0], R7 ;  /* 0x0002b00701008387 */ /* 0x0001e20000100800 */
[----:B------:R5:W-:Y:S03]  /*d4540*/  STL [R1+0x3490], R2 ;  /* 0x0034900201007387 */ /* 0x000be60000100800 */
[----:B0-----:R-:W3:Y:S01]  /*d4550*/  LDL R7, [R1+0x2c8] ;  /* 0x0002c80001077983 */ /* 0x001ee20000100800 */
[----:B----4-:R-:W-:-:S03]  /*d4560*/  MOV R10, R6 ;  /* 0x00000006000a7202 */ /* 0x010fc60000000f00 */
[----:B------:R-:W4:Y:S01]  /*d4570*/  LDL R6, [R1+0x2d0] ;  /* 0x0002d00001067983 */ /* 0x000f220000100800 */
[----:B-----5:R-:W-:-:S03]  /*d4580*/  MOV R2, R5 ;  /* 0x0000000500027202 */ /* 0x020fc60000000f00 */
[----:B------:R-:W5:Y:S01]  /*d4590*/  LDL R5, [R1+0x2d8] ;  /* 0x0002d80001057983 */ /* 0x000f620000100800 */
[----:B------:R-:W-:Y:S02]  /*d45a0*/  @!P0 FMUL R10, R10, 16777216 ;  /* 0x4b8000000a0a8820 */ /* 0x000fe40000400000 */
[----:B------:R-:W-:-:S03]  /*d45b0*/  @!P0 FMUL R2, R2, 16777216 ;  /* 0x4b80000002028820 */ /* 0x000fc60000400000 */
[----:B------:R0:W-:Y:S01]  /*d45c0*/  @!P0 STL [R1+0x2b8], R10 ;  /* 0x0002b80a01008387 */ /* 0x0001e20000100800 */
[----:B---3--:R-:W-:-:S03]  /*d45d0*/  @!P0 FMUL R7, R7, 16777216 ;  /* 0x4b80000007078820 */ /* 0x008fc60000400000 */
[----:B0-----:R-:W3:Y:S01]  /*d45e0*/  LDL.LU R10, [R1+0x3494] ;  /* 0x00349400010a7983 */ /* 0x001ee20000300800 */
[----:B------:R0:W-:Y:S03]  /*d45f0*/  @!P0 STL [R1+0x2c0], R2 ;  /* 0x0002c00201008387 */ /* 0x0001e60000100800 */
[----:B0-----:R-:W2:Y:S01]  /*d4600*/  LDL.LU R2, [R1+0x3490] ;  /* 0x0034900001027983 */ /* 0x001ea20000300800 */
[----:B------:R0:W-:Y:S03]  /*d4610*/  @!P0 STL [R1+0x2c8], R7 ;  /* 0x0002c80701008387 */ /* 0x0001e60000100800 */
[----:B0-----:R-:W2:Y:S01]  /*d4620*/  LDL.LU R7, [R1+0x348c] ;  /* 0x00348c0001077983 */ /* 0x001ea20000300800 */
[----:B----4-:R-:W-:-:S05]  /*d4630*/  @!P0 FMUL R6, R6, 16777216 ;  /* 0x4b80000006068820 */ /* 0x010fca0000400000 */
[----:B------:R0:W-:Y:S01]  /*d4640*/  @!P0 STL [R1+0x2d0], R6 ;  /* 0x0002d00601008387 */ /* 0x0001e20000100800 */
[----:B-----5:R-:W-:-:S03]  /*d4650*/  @!P0 FMUL R5, R5, 16777216 ;  /* 0x4b80000005058820 */ /* 0x020fc60000400000 */
[----:B0-----:R-:W4:Y:S02]  /*d4660*/  LDL.LU R6, [R1+0x3488] ;  /* 0x0034880001067983 */ /* 0x001f240000300800 */
[----:B------:R0:W-:Y:S02]  /*d4670*/  @!P0 STL [R1+0x2d8], R5 ;  /* 0x0002d80501008387 */ /* 0x0001e40000100800 */
[----:B0-----:R-:W5:Y:S01]  /*d4680*/  LDL.LU R5, [R1+0x3484] ;  /* 0x0034840001057983 */ /* 0x001f620000300800 */
[----:B----4-:R-:W-:Y:S02]  /*d4690*/  @!P0 FMUL R6, R6, 16777216 ;  /* 0x4b80000006068820 */ /* 0x010fe40000400000 */
[----:B-----5:R-:W-:-:S05]  /*d46a0*/  @!P0 FMUL R5, R5, 16777216 ;  /* 0x4b80000005058820 */ /* 0x020fca0000400000 */
[----:B------:R0:W-:Y:S04]  /*d46b0*/  STL [R1+0x2e0], R5 ;  /* 0x0002e00501007387 */ /* 0x0001e80000100800 */
[----:B0-----:R-:W4:Y:S01]  /*d46c0*/  LDL R5, [R1+0x2e8] ;  /* 0x0002e80001057983 */ /* 0x001f220000100800 */
[----:B------:R0:W-:Y:S03]  /*d46d0*/  STL [R1+0x3174], R6 ;  /* 0x0031740601007387 */ /* 0x0001e60000100800 */
[----:B0-----:R-:W5:Y:S01]  /*d46e0*/  LDL R6, [R1+0x2e4] ;  /* 0x0002e40001067983 */ /* 0x001f620000100800 */
[----:B----4-:R-:W-:Y:S02]  /*d46f0*/  @P1 FMUL R5, R5, 0.25 ;  /* 0x3e80000005051820 */ /* 0x010fe40000400000 */
[----:B-----5:R-:W-:-:S05]  /*d4700*/  @!P0 FMUL R6, R6, 16777216 ;  /* 0x4b80000006068820 */ /* 0x020fca0000400000 */
[----:B------:R-:W-:Y:S01]  /*d4710*/  @!P0 STL [R1+0x2e4], R6 ;  /* 0x0002e40601008387 */ /* 0x000fe20000100800 */
[----:B--2---:R0:W-:Y:S01]  /*d4720*/  STL [R1+0x3464], R7 ;  /* 0x0034640701007387 */ /* 0x0041e20000100800 */
[----:B------:R-:W-:Y:S01]  /*d4730*/  FSETP.GEU.AND P0, PT, |R7|, 1.175494350822287508e-38, PT ;  /* 0x008000000700780b */ /* 0x000fe20003f0e200 */
        /* <DEDUP_REMOVED lines=19> */
[----:B------:R0:W-:Y:S02]  /*d4870*/  @P1 STL [R1+0x30c], R5 ;  /* 0x00030c0501001387 */ /* 0x0001e40000100800 */
[----:B0-----:R-:W-:-:S05]  /*d4880*/  IMAD.MOV.U32 R5, RZ, RZ, R0 ;  /* 0x000000ffff057224 */ /* 0x001fca00078e0000 */
[----:B------:R0:W-:Y:S04]  /*d4890*/  STL [R1+0x3474], R5 ;  /* 0x0034740501007387 */ /* 0x0001e80000100800 */
[----:B0-----:R-:W2:Y:S01]  /*d48a0*/  LDL R5, [R1+0x31c] ;  /* 0x00031c0001057983 */ /* 0x001ea20000100800 */
[----:B------:R-:W-:-:S03]  /*d48b0*/  MOV R0, R4 ;  /* 0x0000000400007202 */ /* 0x000fc60000000f00 */
[----:B--2---:R0:W-:Y:S01]  /*d48c0*/  STL [R1+0x3478], R5 ;  /* 0x0034780501007387 */ /* 0x0041e20000100800 */
[----:B------:R-:W-:Y:S01]  /*d48d0*/  MOV R4, R28 ;  /* 0x0000001c00047202 */ /* 0x000fe20000000f00 */
[----:B------:R-:W2:Y:S02]  /*d48e0*/  LDL R7, [R1+0x32c] ;  /* 0x00032c0001077983 */ /* 0x000ea40000100800 */
[----:B------:R-:W4:Y:S01]  /*d48f0*/  LDL R6, [R1+0x334] ;  /* 0x0003340001067983 */ /* 0x000f220000100800 */
[----:B0-----:R-:W5:Y:S01]  /*d4900*/  LDL R5, [R1+0x314] ;  /* 0x0003140001057983 */ /* 0x001f620000100800 */
[----:B------:R-:W-:Y:S01]  /*d4910*/  IMAD.MOV.U32 R28, RZ, RZ, R27 ;  /* 0x000000ffff1c7224 */ /* 0x000fe200078e001b */
[----:B------:R-:W-:Y:S01]  /*d4920*/  MOV R27, R23 ;  /* 0x00000017001b7202 */ /* 0x000fe20000000f00 */
[----:B------:R-:W-:Y:S02]  /*d4930*/  MOV R23, R21 ;  /* 0x0000001500177202 */ /* 0x000fe40000000f00 */
[----:B------:R-:W-:-:S02]  /*d4940*/  IMAD.MOV.U32 R21, RZ, RZ, R8 ;  /* 0x000000ffff157224 */ /* 0x000fc400078e0008 */
[----:B------:R-:W2:Y:S01]  /*d4950*/  LDL R8, [R1+0x324] ;  /* 0x0003240001087983 */ /* 0x000ea20000100800 */
[----:B-----5:R-:W-:-:S05]  /*d4960*/  @P1 FMUL R5, R5, 0.25 ;  /* 0x3e80000005051820 */ /* 0x020fca0000400000 */
[----:B------:R0:W-:Y:S04]  /*d4970*/  @P1 STL [R1+0x314], R5 ;  /* 0x0003140501001387 */ /* 0x0001e80000100800 */
[----:B0-----:R-:W5:Y:S01]  /*d4980*/  LDL.LU R5, [R1+0x3478] ;  /* 0x0034780001057983 */ /* 0x001f620000300800 */
[----:B--2---:R-:W-:Y:S02]  /*d4990*/  @P1 FMUL R8, R8, 0.25 ;  /* 0x3e80000008081820 */ /* 0x004fe40000400000 */
[----:B------:R-:W-:Y:S02]  /*d49a0*/  @P1 FMUL R7, R7, 0.25 ;  /* 0x3e80000007071820 */ /* 0x000fe40000400000 */
[----:B----4-:R-:W-:Y:S02]  /*d49b0*/  @P1 FMUL R6, R6, 0.25 ;  /* 0x3e80000006061820 */ /* 0x010fe40000400000 */
[----:B-----5:R-:W-:-:S05]  /*d49c0*/  @P1 FMUL R5, R5, 0.25 ;  /* 0x3e80000005051820 */ /* 0x020fca0000400000 */
[----:B------:R0:W-:Y:S04]  /*d49d0*/  @P1 STL [R1+0x31c], R5 ;  /* 0x00031c0501001387 */ /* 0x0001e80000100800 */
[----:B0-----:R-:W2:Y:S01]  /*d49e0*/  LDL.LU R5, [R1+0x3474] ;  /* 0x0034740001057983 */ /* 0x001ea20000300800 */
[----:B------:R0:W-:Y:S03]  /*d49f0*/  @P1 STL [R1+0x324], R8 ;  /* 0x0003240801001387 */ /* 0x0001e60000100800 */
[----:B0-----:R-:W4:Y:S01]  /*d4a00*/  LDL.LU R8, [R1+0x3470] ;  /* 0x0034700001087983 */ /* 0x001f220000300800 */
[----:B------:R0:W-:Y:S02]  /*d4a10*/  STL [R1+0x346c], R2 ;  /* 0x00346c0201007387 */ /* 0x0001e40000100800 */
[----:B------:R1:W-:Y:S01]  /*d4a20*/  @P1 STL [R1+0x32c], R7 ;  /* 0x00032c0701001387 */ /* 0x0003e20000100800 */
[----:B0-----:R-:W5:Y:S01]  /*d4a30*/  LDL R2, [R1+0x338] ;  /* 0x0003380001027983 */ /* 0x001f620000100800 */
[----:B------:R-:W-:Y:S02]  /*d4a40*/  @P1 STL [R1+0x334], R6 ;  /* 0x0003340601001387 */ /* 0x000fe40000100800 */
[----:B-1----:R-:W2:Y:S02]  /*d4a50*/  LDL R7, [R1+0x344] ;  /* 0x0003440001077983 */ /* 0x002ea40000100800 */
[----:B--2---:R0:W-:Y:S04]  /*d4a60*/  STL [R1+0x3468], R7 ;  /* 0x0034680701007387 */ /* 0x0041e80000100800 */
[----:B0-----:R-:W2:Y:S01]  /*d4a70*/  LDL R7, [R1+0x340] ;  /* 0x0003400001077983 */ /* 0x001ea20000100800 */
[----:B------:R-:W-:Y:S01]  /*d4a80*/  MOV R6, R5 ;  /* 0x0000000500067202 */ /* 0x000fe20000000f00 */
[----:B------:R-:W-:-:S02]  /*d4a90*/  MOV R5, R0 ;  /* 0x0000000000057202 */ /* 0x000fc40000000f00 */
[----:B-----5:R-:W-:Y:S02]  /*d4aa0*/  @P1 FMUL R2, R2, 0.25 ;  /* 0x3e80000002021820 */ /* 0x020fe40000400000 */
[----:B------:R-:W-:Y:S01]  /*d4ab0*/  IMAD.MOV.U32 R0, RZ, RZ, R23 ;  /* 0x000000ffff007224 */ /* 0x000fe200078e0017 */
[----:B------:R-:W-:Y:S01]  /*d4ac0*/  MOV R23, R21 ;  /* 0x0000001500177202 */ /* 0x000fe20000000f00 */
[----:B----4-:R-:W-:Y:S02]  /*d4ad0*/  MOV R21, R8 ;  /* 0x0000000800157202 */ /* 0x010fe40000000f00 */
[----:B------:R-:W4:Y:S01]  /*d4ae0*/  LDL R8, [R1+0x350] ;  /* 0x0003500001087983 */ /* 0x000f220000100800 */
[----:B------:R0:W-:Y:S03]  /*d4af0*/  @P1 STL [R1+0x338], R2 ;  /* 0x0003380201001387 */ /* 0x0001e60000100800 */
[----:B0-----:R-:W5:Y:S01]  /*d4b00*/  LDL.LU R2, [R1+0x346c] ;  /* 0x00346c0001027983 */ /* 0x001f620000300800 */
[----:B--2---:R-:W-:-:S05]  /*d4b10*/  @P1 FMUL R7, R7, 0.25 ;  /* 0x3e80000007071820 */ /* 0x004fca0000400000 */
[----:B------:R0:W-:Y:S04]  /*d4b20*/  @P1 STL [R1+0x340], R7 ;  /* 0x0003400701001387 */ /* 0x0001e80000100800 */
[----:B0-----:R-:W2:Y:S01]  /*d4b30*/  LDL.LU R7, [R1+0x3468] ;  /* 0x0034680001077983 */ /* 0x001ea20000300800 */
[----:B----4-:R-:W-:Y:S02]  /*d4b40*/  @P1 FMUL R8, R8, 0.25 ;  /* 0x3e80000008081820 */ /* 0x010fe40000400000 */
[----:B--2---:R-:W-:-:S05]  /*d4b50*/  @P1 FMUL R7, R7, 0.25 ;  /* 0x3e80000007071820 */ /* 0x004fca0000400000 */
[----:B------:R0:W-:Y:S04]  /*d4b60*/  @P1 STL [R1+0x344], R7 ;  /* 0x0003440701001387 */ /* 0x0001e80000100800 */
[----:B0-----:R-:W2:Y:S01]  /*d4b70*/  LDL.LU R7, [R1+0x3464] ;  /* 0x0034640001077983 */ /* 0x001ea20000300800 */
[----:B------:R0:W-:Y:S03]  /*d4b80*/  @P1 STL [R1+0x350], R8 ;  /* 0x0003500801001387 */ /* 0x0001e60000100800 */
[----:B0-----:R-:W4:Y:S01]  /*d4b90*/  LDL R8, [R1+0x354] ;  /* 0x0003540001087983 */ /* 0x001f220000100800 */
[----:B--2---:R-:W-:-:S05]  /*d4ba0*/  @P1 FMUL R7, R7, 0.25 ;  /* 0x3e80000007071820 */ /* 0x004fca0000400000 */
[----:B------:R0:W-:Y:S01]  /*d4bb0*/  STL [R1+0x3434], R7 ;  /* 0x0034340701007387 */ /* 0x0001e20000100800 */
[----:B----4-:R-:W-:-:S03]  /*d4bc0*/  @P1 FMUL R8, R8, 0.25 ;  /* 0x3e80000008081820 */ /* 0x010fc60000400000 */
[----:B0-----:R-:W2:Y:S02]  /*d4bd0*/  LDL R7, [R1+0x338] ;  /* 0x0003380001077983 */ /* 0x001ea40000100800 */
[----:B------:R0:W-:Y:S02]  /*d4be0*/  @P1 STL [R1+0x354], R8 ;  /* 0x0003540801001387 */ /* 0x0001e40000100800 */
[----:B0-----:R-:W4:Y:S01]  /*d4bf0*/  LDL.LU R8, [R1+0x3460] ;  /* 0x0034600001087983 */ /* 0x001f220000300800 */
[----:B------:R0:W-:Y:S03]  /*d4c00*/  STL [R1+0x345c], R6 ;  /* 0x00345c0601007387 */ /* 0x0001e60000100800 */
[----:B0-----:R-:W2:Y:S01]  /*d4c10*/  LDL R6, [R1+0x2e8] ;  /* 0x0002e80001067983 */ /* 0x001ea20000100800 */
[----:B----4-:R-:W-:-:S03]  /*d4c20*/  FSETP.GT.AND P1, PT, |R8|, 8.50705917302346158658e+37, PT ;  /* 0x7e8000000800780b */ /* 0x010fc60003f24200 */
[----:B------:R0:W-:Y:S04]  /*d4c30*/  STL [R1+0x3438], R8 ;  /* 0x0034380801007387 */ /* 0x0001e80000100800 */
[----:B0-----:R-:W4:Y:S01]  /*d4c40*/  LDL R8, [R1+0x2ec] ;  /* 0x0002ec0001087983 */ /* 0x001f220000100800 */
[----:B--2---:R-:W-:-:S05]  /*d4c50*/  @!P0 FMUL R6, R6, 16777216 ;  /* 0x4b80000006068820 */ /* 0x004fca0000400000 */
[----:B------:R0:W-:Y:S04]  /*d4c60*/  @!P0 STL [R1+0x2e8], R6 ;  /* 0x0002e80601008387 */ /* 0x0001e80000100800 */
[----:B0-----:R-:W2:Y:S01]  /*d4c70*/  LDL.LU R6, [R1+0x345c] ;  /* 0x00345c0001067983 */ /* 0x001ea20000300800 */
[----:B----4-:R-:W-:-:S05]  /*d4c80*/  @!P0 FMUL R8, R8, 16777216 ;  /* 0x4b80000008088820 */ /* 0x010fca0000400000 */
[----:B------:R0:W-:Y:S04]  /*d4c90*/  @!P0 STL [R1+0x2ec], R8 ;  /* 0x0002ec0801008387 */ /* 0x0001e80000100800 */
[----:B0-----:R-:W4:Y:S04]  /*d4ca0*/  LDL R8, [R1+0x304] ;  /* 0x0003040001087983 */ /* 0x001f280000100800 */
[----:B----4-:R0:W-:Y:S04]  /*d4cb0*/  STL [R1+0x3454], R8 ;  /* 0x0034540801007387 */ /* 0x0101e80000100800 */
[----:B0-----:R-:W4:Y:S04]  /*d4cc0*/  LDL R8, [R1+0x2fc] ;  /* 0x0002fc0001087983 */ /* 0x001f280000100800 */
[----:B----4-:R0:W-:Y:S04]  /*d4cd0*/  STL [R1+0x3458], R8 ;  /* 0x0034580801007387 */ /* 0x0101e80000100800 */
[----:B0-----:R-:W4:Y:S02]  /*d4ce0*/  LDL R8, [R1+0x2f4] ;  /* 0x0002f40001087983 */ /* 0x001f240000100800 */
[----:B----4-:R-:W-:-:S05]  /*d4cf0*/  @!P0 FMUL R8, R8, 16777216 ;  /* 0x4b80000008088820 */ /* 0x010fca0000400000 */
[----:B------:R0:W-:Y:S04]  /*d4d00*/  @!P0 STL [R1+0x2f4], R8 ;  /* 0x0002f40801008387 */ /* 0x0001e80000100800 */
[----:B0-----:R-:W4:Y:S02]  /*d4d10*/  LDL.LU R8, [R1+0x3458] ;  /* 0x0034580001087983 */ /* 0x001f240000300800 */
[----:B----4-:R-:W-:-:S05]  /*d4d20*/  @!P0 FMUL R8, R8, 16777216 ;  /* 0x4b80000008088820 */ /* 0x010fca0000400000 */
[----:B------:R0:W-:Y:S04]  /*d4d30*/  @!P0 STL [R1+0x2fc], R8 ;  /* 0x0002fc0801008387 */ /* 0x0001e80000100800 */
[----:B0-----:R-:W4:Y:S02]  /*d4d40*/  LDL.LU R8, [R1+0x3454] ;  /* 0x0034540001087983 */ /* 0x001f240000300800 */
        /* <DEDUP_REMOVED lines=31> */
[----:B----4-:R0:W-:Y:S02]  /*d4f40*/  STL [R1+0x3440], R8 ;  /* 0x0034400801007387 */ /* 0x0101e40000100800 */
[----:B0-----:R-:W-:-:S02]  /*d4f50*/  IMAD.MOV.U32 R8, RZ, RZ, R7 ;  /* 0x000000ffff087224 */ /* 0x001fc400078e0007 */
[----:B------:R-:W4:Y:S02]  /*d4f60*/  LDL R7, [R1+0x350] ;  /* 0x0003500001077983 */ /* 0x000f240000100800 */
[----:B------:R-:W-:-:S05]  /*d4f70*/  @!P0 FMUL R8, R8, 16777216 ;  /* 0x4b80000008088820 */ /* 0x000fca0000400000 */
[----:B------:R0:W-:Y:S04]  /*d4f80*/  @!P0 STL [R1+0x338], R8 ;  /* 0x0003380801008387 */ /* 0x0001e80000100800 */
[----:B0-----:R-:W2:Y:S02]  /*d4f90*/  LDL.LU R8, [R1+0x3440] ;  /* 0x0034400001087983 */ /* 0x001ea40000300800 */
[----:B--2---:R-:W-:-:S05]  /*d4fa0*/  @!P0 FMUL R8, R8, 16777216 ;  /* 0x4b80000008088820 */ /* 0x004fca0000400000 */
[----:B------:R0:W-:Y:S04]  /*d4fb0*/  @!P0 STL [R1+0x340], R8 ;  /* 0x0003400801008387 */ /* 0x0001e80000100800 */
[----:B0-----:R-:W2:Y:S01]  /*d4fc0*/  LDL.LU R8, [R1+0x343c] ;  /* 0x00343c0001087983 */ /* 0x001ea20000300800 */
[----:B----4-:R-:W-:Y:S02]  /*d4fd0*/  @!P0 FMUL R7, R7, 16777216 ;  /* 0x4b80000007078820 */ /* 0x010fe40000400000 */
[----:B--2---:R-:W-:-:S05]  /*d4fe0*/  @!P0 FMUL R8, R8, 16777216 ;  /* 0x4b80000008088820 */ /* 0x004fca0000400000 */
[----:B------:R0:W-:Y:S04]  /*d4ff0*/  @!P0 STL [R1+0x344], R8 ;  /* 0x0003440801008387 */ /* 0x0001e80000100800 */
[----:B0-----:R-:W2:Y:S01]  /*d5000*/  LDL.LU R8, [R1+0x3438] ;  /* 0x0034380001087983 */ /* 0x001ea20000300800 */
[----:B------:R0:W-:Y:S03]  /*d5010*/  @!P0 STL [R1+0x350], R7 ;  /* 0x0003500701008387 */ /* 0x0001e60000100800 */
[----:B0-----:R-:W4:Y:S02]  /*d5020*/  LDL.LU R7, [R1+0x3434] ;  /* 0x0034340001077983 */ /* 0x001f240000300800 */
[----:B----4-:R-:W-:-:S05]  /*d5030*/  @!P0 FMUL R7, R7, 16777216 ;  /* 0x4b80000007078820 */ /* 0x010fca0000400000 */
[----:B------:R0:W-:Y:S04]  /*d5040*/  STL [R1+0x316c], R7 ;  /* 0x00316c0701007387 */ /* 0x0001e80000100800 */
[----:B0-----:R-:W4:Y:S01]  /*d5050*/  LDL R7, [R1+0x354] ;  /* 0x0003540001077983 */ /* 0x001f220000100800 */
[----:B------:R0:W-:Y:S03]  /*d5060*/  STL [R1+0x3430], R11 ;  /* 0x0034300b01007387 */ /* 0x0001e60000100800 */
[----:B0-----:R-:W3:Y:S01]  /*d5070*/  LDL R11, [R1+0x2f0] ;  /* 0x0002f000010b7983 */ /* 0x001ee20000100800 */
[----:B----4-:R-:W-:-:S05]  /*d5080*/  @!P0 FMUL R7, R7, 16777216 ;  /* 0x4b80000007078820 */ /* 0x010fca0000400000 */
[----:B------:R0:W-:Y:S01]  /*d5090*/  @!P0 STL [R1+0x354], R7 ;  /* 0x0003540701008387 */ /* 0x0001e20000100800 */
[----:B--2---:R-:W-:-:S03]  /*d50a0*/  FSETP.GEU.AND P0, PT, |R8|, 1.175494350822287508e-38, PT ;  /* 0x008000000800780b */ /* 0x004fc60003f0e200 */
[----:B0-----:R-:W2:Y:S01]  /*d50b0*/  LDL R7, [R1+0x300] ;  /* 0x0003000001077983 */ /* 0x001ea20000100800 */
[----:B------:R0:W-:Y:S03]  /*d50c0*/  STL [R1+0x3414], R8 ;  /* 0x0034140801007387 */ /* 0x0001e60000100800 */
[----:B0-----:R-:W4:Y:S01]  /*d50d0*/  LDL R8, [R1+0x2f8] ;  /* 0x0002f80001087983 */ /* 0x001f220000100800 */
[----:B---3--:R-:W-:-:S05]  /*d50e0*/  @P1 FMUL R11, R11, 0.25 ;  /* 0x3e8000000b0b1820 */ /* 0x008fca0000400000 */
[----:B------:R0:W-:Y:S04]  /*d50f0*/  @P1 STL [R1+0x2f0], R11 ;  /* 0x0002f00b01001387 */ /* 0x0001e80000100800 */
[----:B0-----:R-:W3:Y:S01]  /*d5100*/  LDL.LU R11, [R1+0x3430] ;  /* 0x00343000010b7983 */ /* 0x001ee20000300800 */
[----:B--2---:R-:W-:Y:S02]  /*d5110*/  @P1 FMUL R7, R7, 0.25 ;  /* 0x3e80000007071820 */ /* 0x004fe40000400000 */
[----:B----4-:R-:W-:-:S05]  /*d5120*/  @P1 FMUL R8, R8, 0.25 ;  /* 0x3e80000008081820 */ /* 0x010fca0000400000 */
[----:B------:R0:W-:Y:S01]  /*d5130*/  @P1 STL [R1+0x2f8], R8 ;  /* 0x0002f80801001387 */ /* 0x0001e20000100800 */
[----:B------:R-:W-:Y:S03]  /*d5140*/  @P1 STL [R1+0x300], R7 ;  /* 0x0003000701001387 */ /* 0x000fe60000100800 */
[----:B0-----:R-:W2:Y:S04]  /*d5150*/  LDL R8, [R1+0x318] ;  /* 0x0003180001087983 */ /* 0x001ea80000100800 */
[----:B--2---:R0:W-:Y:S04]  /*d5160*/  STL [R1+0x3428], R8 ;  /* 0x0034280801007387 */ /* 0x0041e80000100800 */
[----:B0-----:R-:W2:Y:S04]  /*d5170*/  LDL R8, [R1+0x310] ;  /* 0x0003100001087983 */ /* 0x001ea80000100800 */
[----:B--2---:R0:W-:Y:S01]  /*d5180*/  STL [R1+0x342c], R8 ;  /* 0x00342c0801007387 */ /* 0x0041e20000100800 */
[----:B------:R-:W2:Y:S03]  /*d5190*/  LDL R7, [R1+0x320] ;  /* 0x0003200001077983 */ /* 0x000ea60000100800 */
[----:B0-----:R-:W4:Y:S02]  /*d51a0*/  LDL R8, [R1+0x308] ;  /* 0x0003080001087983 */ /* 0x001f240000100800 */
[----:B----4-:R-:W-:-:S05]  /*d51b0*/  @P1 FMUL R8, R8, 0.25 ;  /* 0x3e80000008081820 */ /* 0x010fca0000400000 */
[----:B------:R0:W-:Y:S04]  /*d51c0*/  @P1 STL [R1+0x308], R8 ;  /* 0x0003080801001387 */ /* 0x0001e80000100800 */
[----:B0-----:R-:W4:Y:S02]  /*d51d0*/  LDL.LU R8, [R1+0x342c] ;  /* 0x00342c0001087983 */ /* 0x001f240000300800 */
[----:B----4-:R-:W-:-:S05]  /*d51e0*/  @P1 FMUL R8, R8, 0.25 ;  /* 0x3e80000008081820 */ /* 0x010fca0000400000 */
[----:B------:R0:W-:Y:S04]  /*d51f0*/  @P1 STL [R1+0x310], R8 ;  /* 0x0003100801001387 */ /* 0x0001e80000100800 */
[----:B0-----:R-:W4:Y:S01]  /*d5200*/  LDL.LU R8, [R1+0x3428] ;  /* 0x0034280001087983 */ /* 0x001f220000300800 */
[----:B--2---:R-:W-:Y:S02]  /*d5210*/  @P1 FMUL R7, R7, 0.25 ;  /* 0x3e80000007071820 */ /* 0x004fe40000400000 */
[----:B----4-:R-:W-:-:S05]  /*d5220*/  @P1 FMUL R8, R8, 0.25 ;  /* 0x3e80000008081820 */ /* 0x010fca0000400000 */
[----:B------:R-:W-:Y:S01]  /*d5230*/  @P1 STL [R1+0x318], R8 ;  /* 0x0003180801001387 */ /* 0x000fe20000100800 */
[----:B------:R-:W-:Y:S02]  /*d5240*/  @P1 STL [R1+0x320], R7 ;  /* 0x0003200701001387 */ /* 0x000fe40000100800 */
[----:B------:R0:W-:Y:S02]  /*d5250*/  STL [R1+0x3420], R18 ;  /* 0x0034201201007387 */ /* 0x0001e40000100800 */
[----:B0-----:R-:W2:Y:S04]  /*d5260*/  LDL R18, [R1+0x330] ;  /* 0x0003300001127983 */ /* 0x001ea80000100800 */
[----:B--2---:R0:W-:Y:S01]  /*d5270*/  STL [R1+0x3424], R18 ;  /* 0x0034241201007387 */ /* 0x0041e20000100800 */
[----:B------:R-:W2:Y:S02]  /*d5280*/  LDL R8, [R1+0x33c] ;  /* 0x00033c0001087983 */ /* 0x000ea40000100800 */
[----:B------:R-:W4:Y:S01]  /*d5290*/  LDL R7, [R1+0x348] ;  /* 0x0003480001077983 */ /* 0x000f220000100800 */
[----:B0-----:R-:W2:Y:S02]  /*d52a0*/  LDL R18, [R1+0x328] ;  /* 0x0003280001127983 */ /* 0x001ea40000100800 */
[----:B--2---:R-:W-:-:S05]  /*d52b0*/  @P1 FMUL R18, R18, 0.25 ;  /* 0x3e80000012121820 */ /* 0x004fca0000400000 */
[----:B------:R0:W-:Y:S04]  /*d52c0*/  @P1 STL [R1+0x328], R18 ;  /* 0x0003281201001387 */ /* 0x0001e80000100800 */
[----:B0-----:R-:W2:Y:S01]  /*d52d0*/  LDL.LU R18, [R1+0x3424] ;  /* 0x0034240001127983 */ /* 0x001ea20000300800 */
[----:B------:R-:W-:Y:S02]  /*d52e0*/  @P1 FMUL R8, R8, 0.25 ;  /* 0x3e80000008081820 */ /* 0x000fe40000400000 */
[----:B----4-:R-:W-:Y:S02]  /*d52f0*/  @P1 FMUL R7, R7, 0.25 ;  /* 0x3e80000007071820 */ /* 0x010fe40000400000 */
[----:B--2---:R-:W-:-:S05]  /*d5300*/  @P1 FMUL R18, R18, 0.25 ;  /* 0x3e80000012121820 */ /* 0x004fca0000400000 */
[----:B------:R0:W-:Y:S04]  /*d5310*/  @P1 STL [R1+0x330], R18 ;  /* 0x0003301201001387 */ /* 0x0001e80000100800 */
[----:B0-----:R-:W2:Y:S01]  /*d5320*/  LDL.LU R18, [R1+0x3420] ;  /* 0x0034200001127983 */ /* 0x001ea20000300800 */
[----:B------:R0:W-:Y:S02]  /*d5330*/  STL [R1+0x341c], R26 ;  /* 0x00341c1a01007387 */ /* 0x0001e40000100800 */
[----:B------:R1:W-:Y:S01]  /*d5340*/  @P1 STL [R1+0x33c], R8 ;  /* 0x00033c0801001387 */ /* 0x0003e20000100800 */
[----:B0-----:R-:W4:Y:S01]  /*d5350*/  LDL R26, [R1+0x34c] ;  /* 0x00034c00011a7983 */ /* 0x001f220000100800 */
[----:B------:R-:W-:Y:S02]  /*d5360*/  @P1 STL [R1+0x348], R7 ;  /* 0x0003480701001387 */ /* 0x000fe40000100800 */
[----:B-1----:R-:W2:Y:S02]  /*d5370*/  LDL R8, [R1+0x35c] ;  /* 0x00035c0001087983 */ /* 0x002ea40000100800 */
[----:B--2---:R0:W-:Y:S04]  /*d5380*/  STL [R1+0x3418], R8 ;  /* 0x0034180801007387 */ /* 0x0041e80000100800 */
[----:B0-----:R-:W2:Y:S01]  /*d5390*/  LDL R8, [R1+0x358] ;  /* 0x0003580001087983 */ /* 0x001ea20000100800 */
[----:B------:R-:W-:Y:S01]  /*d53a0*/  MOV R7, R6 ;  /* 0x0000000600077202 */ /* 0x000fe20000000f00 */
[----:B------:R-:W-:-:S02]  /*d53b0*/  MOV R6, R5 ;  /* 0x0000000500067202 */ /* 0x000fc40000000f00 */
[----:B------:R-:W-:Y:S02]  /*d53c0*/  IMAD.MOV.U32 R5, RZ, RZ, R28 ;  /* 0x000000ffff057224 */ /* 0x000fe400078e001c */
[----:B----4-:R-:W-:Y:S01]  /*d53d0*/  @P1 FMUL R26, R26, 0.25 ;  /* 0x3e8000001a1a1820 */ /* 0x010fe20000400000 */
[----:B------:R-:W-:Y:S01]  /*d53e0*/  MOV R28, R25 ;  /* 0x00000019001c7202 */ /* 0x000fe20000000f00 */
[----:B------:R-:W-:Y:S02]  /*d53f0*/  MOV R25, R24 ;  /* 0x0000001800197202 */ /* 0x000fe40000000f00 */
[----:B------:R-:W-:Y:S02]  /*d5400*/  IMAD.MOV.U32 R24, RZ, RZ, R9 ;  /* 0x000000ffff187224 */ /* 0x000fe400078e0009 */
[----:B------:R-:W4:Y:S01]  /*d5410*/  LDL R9, [R1+0x360] ;  /* 0x0003600001097983 */ /* 0x000f220000100800 */
[----:B------:R0:W-:Y:S03]  /*d5420*/  @P1 STL [R1+0x34c], R26 ;  /* 0x00034c1a01001387 */ /* 0x0001e60000100800 */
[----:B0-----:R-:W3:Y:S01]  /*d5430*/  LDL.LU R26, [R1+0x341c] ;  /* 0x00341c00011a7983 */ /* 0x001ee20000300800 */
        /* <DEDUP_REMOVED lines=68> */
[----:B0-----:R-:W-:-:S02]  /*d5880*/  MOV R9, R8 ;  /* 0x0000000800097202 */ /* 0x001fc40000000f00 */
[----:B------:R-:W4:Y:S03]  /*d5890*/  LDL R8, [R1+0x360] ;  /* 0x0003600001087983 */ /* 0x000f260000100800 */
        /* <DEDUP_REMOVED lines=67> */
[----:B----4-:R-:W-:Y:S01]  /*d5cd0*/  @P1 FMUL R7, R7, 0.25 ;  /* 0x3e80000007071820 */ /* 0x010fe20000400000 */
[----:B------:R-:W-:Y:S01]  /*d5ce0*/  MOV R8, R20 ;  /* 0x0000001400087202 */ /* 0x000fe20000000f00 */
[----:B---3--:R-:W-:-:S02]  /*d5cf0*/  IMAD.MOV.U32 R20, RZ, RZ, R10 ;  /* 0x000000ffff147224 */ /* 0x008fc400078e000a */
[----:B------:R-:W3:Y:S01]  /*d5d00*/  LDL R10, [R1+0x3cc] ;  /* 0x0003cc00010a7983 */ /* 0x000ee20000100800 */
[----:B------:R0:W-:Y:S03]  /*d5d10*/  @P1 STL [R1+0x3b0], R7 ;  /* 0x0003b00701001387 */ /* 0x0001e60000100800 */
[----:B0-----:R-:W4:Y:S01]  /*d5d20*/  LDL.LU R7, [R1+0x33cc] ;  /* 0x0033cc0001077983 */ /* 0x001f220000300800 */
        /* <DEDUP_REMOVED lines=67> */
[----:B---3--:R0:W-:Y:S02]  /*d6160*/  STL [R1+0x33a0], R10 ;  /* 0x0033a00a01007387 */ /* 0x0081e40000100800 */
[----:B0-----:R-:W-:-:S02]  /*d6170*/  MOV R10, R9 ;  /* 0x00000009000a7202 */ /* 0x001fc40000000f00 */
[----:B------:R-:W3:Y:S03]  /*d6180*/  LDL R9, [R1+0x3cc] ;  /* 0x0003cc0001097983 */ /* 0x000ee60000100800 */
[----:B------:R-:W-:-:S05]  /*d6190*/  @!P0 FMUL R10, R10, 16777216 ;  /* 0x4b8000000a0a8820 */ /* 0x000fca0000400000 */
[----:B------:R0:W-:Y:S04]  /*d61a0*/  @!P0 STL [R1+0x3b0], R10 ;  /* 0x0003b00a01008387 */ /* 0x0001e80000100800 */
[----:B0-----:R-:W2:Y:S02]  /*d61b0*/  LDL.LU R10, [R1+0x33a0] ;  /* 0x0033a000010a7983 */ /* 0x001ea40000300800 */
[----:B--2---:R-:W-:-:S05]  /*d61c0*/  @!P0 FMUL R10, R10, 16777216 ;  /* 0x4b8000000a0a8820 */ /* 0x004fca0000400000 */
[----:B------:R0:W-:Y:S04]  /*d61d0*/  @!P0 STL [R1+0x3bc], R10 ;  /* 0x0003bc0a01008387 */ /* 0x0001e80000100800 */
[----:B0-----:R-:W2:Y:S01]  /*d61e0*/  LDL.LU R10, [R1+0x339c] ;  /* 0x00339c00010a7983 */ /* 0x001ea20000300800 */
[----:B---3--:R-:W-:Y:S02]  /*d61f0*/  @!P0 FMUL R9, R9, 16777216 ;  /* 0x4b80000009098820 */ /* 0x008fe40000400000 */
[----:B--2---:R-:W-:-:S05]  /*d6200*/  @!P0 FMUL R10, R10, 16777216 ;  /* 0x4b8000000a0a8820 */ /* 0x004fca0000400000 */
[----:B------:R0:W-:Y:S04]  /*d6210*/  @!P0 STL [R1+0x3c4], R10 ;  /* 0x0003c40a01008387 */ /* 0x0001e80000100800 */
[----:B0-----:R-:W2:Y:S01]  /*d6220*/  LDL.LU R10, [R1+0x3398] ;  /* 0x00339800010a7983 */ /* 0x001ea20000300800 */
[----:B------:R0:W-:Y:S03]  /*d6230*/  @!P0 STL [R1+0x3cc], R9 ;  /* 0x0003cc0901008387 */ /* 0x0001e60000100800 */
[----:B0-----:R-:W3:Y:S02]  /*d6240*/  LDL.LU R9, [R1+0x3394] ;  /* 0x0033940001097983 */ /* 0x001ee40000300800 */
[----:B---3--:R-:W-:-:S05]  /*d6250*/  @!P0 FMUL R9, R9, 16777216 ;  /* 0x4b80000009098820 */ /* 0x008fca0000400000 */
[----:B------:R0:W-:Y:S04]  /*d6260*/  STL [R1+0x3198], R9 ;  /* 0x0031980901007387 */ /* 0x0001e80000100800 */
[----:B0-----:R-:W3:Y:S01]  /*d6270*/  LDL R9, [R1+0x3e4] ;  /* 0x0003e40001097983 */ /* 0x001ee20000100800 */
[----:B------:R0:W-:Y:S03]  /*d6280*/  STL [R1+0x3390], R11 ;  /* 0x0033900b01007387 */ /* 0x0001e60000100800 */
[----:B0-----:R-:W4:Y:S01]  /*d6290*/  LDL R11, [R1+0x380] ;  /* 0x00038000010b7983 */ /* 0x001f220000100800 */
[----:B---3--:R-:W-:-:S05]  /*d62a0*/  @!P0 FMUL R9, R9, 16777216 ;  /* 0x4b80000009098820 */ /* 0x008fca0000400000 */
[----:B------:R0:W-:Y:S01]  /*d62b0*/  @!P0 STL [R1+0x3e4], R9 ;  /* 0x0003e40901008387 */ /* 0x0001e20000100800 */
[----:B--2---:R-:W-:-:S03]  /*d62c0*/  FSETP.GEU.AND P0, PT, |R10|, 1.175494350822287508e-38, PT ;  /* 0x008000000a00780b */ /* 0x004fc60003f0e200 */
[----:B0-----:R-:W2:Y:S01]  /*d62d0*/  LDL R9, [R1+0x390] ;  /* 0x0003900001097983 */ /* 0x001ea20000100800 */
[----:B------:R0:W-:Y:S03]  /*d62e0*/  STL [R1+0x3374], R10 ;  /* 0x0033740a01007387 */ /* 0x0001e60000100800 */
[----:B0-----:R-:W3:Y:S01]  /*d62f0*/  LDL R10, [R1+0x388] ;  /* 0x00038800010a7983 */ /* 0x001ee20000100800 */
[----:B----4-:R-:W-:-:S05]  /*d6300*/  @P1 FMUL R11, R11, 0.25 ;  /* 0x3e8000000b0b1820 */ /* 0x010fca0000400000 */
[----:B------:R0:W-:Y:S04]  /*d6310*/  @P1 STL [R1+0x380], R11 ;  /* 0x0003800b01001387 */ /* 0x0001e80000100800 */
[----:B0-----:R-:W4:Y:S01]  /*d6320*/  LDL.LU R11, [R1+0x3390] ;  /* 0x00339000010b7983 */ /* 0x001f220000300800 */
[----:B--2---:R-:W-:Y:S02]  /*d6330*/  @P1 FMUL R9, R9, 0.25 ;  /* 0x3e80000009091820 */ /* 0x004fe40000400000 */
[----:B---3--:R-:W-:-:S05]  /*d6340*/  @P1 FMUL R10, R10, 0.25 ;  /* 0x3e8000000a0a1820 */ /* 0x008fca0000400000 */
[----:B------:R0:W-:Y:S01]  /*d6350*/  @P1 STL [R1+0x388], R10 ;  /* 0x0003880a01001387 */ /* 0x0001e20000100800 */
[----:B------:R-:W-:Y:S03]  /*d6360*/  @P1 STL [R1+0x390], R9 ;  /* 0x0003900901001387 */ /* 0x000fe60000100800 */
[----:B0-----:R-:W2:Y:S04]  /*d6370*/  LDL R10, [R1+0x3a4] ;  /* 0x0003a400010a7983 */ /* 0x001ea80000100800 */
[----:B--2---:R0:W-:Y:S04]  /*d6380*/  STL [R1+0x3388], R10 ;  /* 0x0033880a01007387 */ /* 0x0041e80000100800 */
[----:B0-----:R-:W2:Y:S04]  /*d6390*/  LDL R10, [R1+0x3a0] ;  /* 0x0003a000010a7983 */ /* 0x001ea80000100800 */
[----:B--2---:R0:W-:Y:S01]  /*d63a0*/  STL [R1+0x338c], R10 ;  /* 0x00338c0a01007387 */ /* 0x0041e20000100800 */
[----:B------:R-:W2:Y:S03]  /*d63b0*/  LDL R9, [R1+0x3ac] ;  /* 0x0003ac0001097983 */ /* 0x000ea60000100800 */
[----:B0-----:R-:W3:Y:S02]  /*d63c0*/  LDL R10, [R1+0x398] ;  /* 0x00039800010a7983 */ /* 0x001ee40000100800 */
[----:B---3--:R-:W-:-:S05]  /*d63d0*/  @P1 FMUL R10, R10, 0.25 ;  /* 0x3e8000000a0a1820 */ /* 0x008fca0000400000 */
[----:B------:R0:W-:Y:S04]  /*d63e0*/  @P1 STL [R1+0x398], R10 ;  /* 0x0003980a01001387 */ /* 0x0001e80000100800 */
[----:B0-----:R-:W3:Y:S02]  /*d63f0*/  LDL.LU R10, [R1+0x338c] ;  /* 0x00338c00010a7983 */ /* 0x001ee40000300800 */
[----:B---3--:R-:W-:-:S05]  /*d6400*/  @P1 FMUL R10, R10, 0.25 ;  /* 0x3e8000000a0a1820 */ /* 0x008fca0000400000 */
[----:B------:R0:W-:Y:S04]  /*d6410*/  @P1 STL [R1+0x3a0], R10 ;  /* 0x0003a00a01001387 */ /* 0x0001e80000100800 */
[----:B0-----:R-:W3:Y:S01]  /*d6420*/  LDL.LU R10, [R1+0x3388] ;  /* 0x00338800010a7983 */ /* 0x001ee20000300800 */
[----:B--2---:R-:W-:Y:S02]  /*d6430*/  @P1 FMUL R9, R9, 0.25 ;  /* 0x3e80000009091820 */ /* 0x004fe40000400000 */
[----:B---3--:R-:W-:-:S05]  /*d6440*/  @P1 FMUL R10, R10, 0.25 ;  /* 0x3e8000000a0a1820 */ /* 0x008fca0000400000 */
[----:B------:R-:W-:Y:S01]  /*d6450*/  @P1 STL [R1+0x3a4], R10 ;  /* 0x0003a40a01001387 */ /* 0x000fe20000100800 */
[----:B------:R-:W-:Y:S02]  /*d6460*/  @P1 STL [R1+0x3ac], R9 ;  /* 0x0003ac0901001387 */ /* 0x000fe40000100800 */
[----:B------:R0:W-:Y:S02]  /*d6470*/  STL [R1+0x3380], R12 ;  /* 0x0033800c01007387 */ /* 0x0001e40000100800 */
[----:B0-----:R-:W2:Y:S04]  /*d6480*/  LDL R12, [R1+0x3b8] ;  /* 0x0003b800010c7983 */ /* 0x001ea80000100800 */
[----:B--2---:R0:W-:Y:S01]  /*d6490*/  STL [R1+0x3384], R12 ;  /* 0x0033840c01007387 */ /* 0x0041e20000100800 */
[----:B------:R-:W2:Y:S02]  /*d64a0*/  LDL R10, [R1+0x3c0] ;  /* 0x0003c000010a7983 */ /* 0x000ea40000100800 */
[----:B------:R-:W3:Y:S01]  /*d64b0*/  LDL R9, [R1+0x3c8] ;  /* 0x0003c80001097983 */ /* 0x000ee20000100800 */
[----:B0-----:R-:W2:Y:S02]  /*d64c0*/  LDL R12, [R1+0x3b4] ;  /* 0x0003b400010c7983 */ /* 0x001ea40000100800 */
[----:B--2---:R-:W-:-:S05]  /*d64d0*/  @P1 FMUL R12, R12, 0.25 ;  /* 0x3e8000000c0c1820 */ /* 0x004fca0000400000 */
[----:B------:R0:W-:Y:S04]  /*d64e0*/  @P1 STL [R1+0x3b4], R12 ;  /* 0x0003b40c01001387 */ /* 0x0001e80000100800 */
[----:B0-----:R-:W2:Y:S01]  /*d64f0*/  LDL.LU R12, [R1+0x3384] ;  /* 0x00338400010c7983 */ /* 0x001ea20000300800 */
[----:B------:R-:W-:Y:S02]  /*d6500*/  @P1 FMUL R10, R10, 0.25 ;  /* 0x3e8000000a0a1820 */ /* 0x000fe40000400000 */
[----:B---3--:R-:W-:Y:S02]  /*d6510*/  @P1 FMUL R9, R9, 0.25 ;  /* 0x3e80000009091820 */ /* 0x008fe40000400000 */
[----:B--2---:R-:W-:-:S05]  /*d6520*/  @P1 FMUL R12, R12, 0.25 ;  /* 0x3e8000000c0c1820 */ /* 0x004fca0000400000 */
[----:B------:R0:W-:Y:S04]  /*d6530*/  @P1 STL [R1+0x3b8], R12 ;  /* 0x0003b80c01001387 */ /* 0x0001e80000100800 */
[----:B0-----:R-:W2:Y:S01]  /*d6540*/  LDL.LU R12, [R1+0x3380] ;  /* 0x00338000010c7983 */ /* 0x001ea20000300800 */
[----:B------:R0:W-:Y:S02]  /*d6550*/  STL [R1+0x337c], R18 ;  /* 0x00337c1201007387 */ /* 0x0001e40000100800 */
[----:B------:R1:W-:Y:S01]  /*d6560*/  @P1 STL [R1+0x3c0], R10 ;  /* 0x0003c00a01001387 */ /* 0x0003e20000100800 */
[----:B0-----:R-:W3:Y:S01]  /*d6570*/  LDL R18, [R1+0x3e0] ;  /* 0x0003e00001127983 */ /* 0x001ee20000100800 */
[----:B------:R-:W-:Y:S02]  /*d6580*/  @P1 STL [R1+0x3c8], R9 ;  /* 0x0003c80901001387 */ /* 0x000fe40000100800 */
[----:B-1----:R-:W2:Y:S02]  /*d6590*/  LDL R10, [R1+0x3ec] ;  /* 0x0003ec00010a7983 */ /* 0x002ea40000100800 */
[----:B--2---:R0:W-:Y:S04]  /*d65a0*/  STL [R1+0x3378], R10 ;  /* 0x0033780a01007387 */ /* 0x0041e80000100800 */
[----:B0-----:R-:W2:Y:S01]  /*d65b0*/  LDL R10, [R1+0x3e8] ;  /* 0x0003e800010a7983 */ /* 0x001ea20000100800 */
[----:B------:R-:W-:Y:S01]  /*d65c0*/  MOV R9, R8 ;  /* 0x0000000800097202 */ /* 0x000fe20000000f00 */
[----:B------:R-:W-:Y:S01]  /*d65d0*/  IMAD.MOV.U32 R8, RZ, RZ, R7 ;  /* 0x000000ffff087224 */ /* 0x000fe200078e0007 */
[----:B------:R-:W-:Y:S01]  /*d65e0*/  MOV R7, R6 ;  /* 0x0000000600077202 */ /* 0x000fe20000000f00 */
[----:B------:R-:W-:-:S02]  /*d65f0*/  MOV R6, R5 ;  /* 0x0000000500067202 */ /* 0x000fc40000000f00 */
[----:B---3--:R-:W-:Y:S02]  /*d6600*/  @P1 FMUL R18, R18, 0.25 ;  /* 0x3e80000012121820 */ /* 0x008fe40000400000 */
[----:B------:R-:W-:Y:S01]  /*d6610*/  IMAD.MOV.U32 R5, RZ, RZ, R4 ;  /* 0x000000ffff057224 */ /* 0x000fe200078e0004 */
[----:B------:R-:W-:Y:S01]  /*d6620*/  MOV R4, R27 ;  /* 0x0000001b00047202 */ /* 0x000fe20000000f00 */
[----:B----4-:R-:W-:Y:S02]  /*d6630*/  MOV R27, R11 ;  /* 0x0000000b001b7202 */ /* 0x010fe40000000f00 */
        /* <DEDUP_REMOVED lines=17> */
[----:B0-----:R-:W3:Y:S02]  /*d6750*/  LDL.LU R11, [R1+0x3370] ;  /* 0x00337000010b7983 */ /* 0x001ee40000300800 */
[----:B---3--:R-:W-:Y:S02]  /*d6760*/  FSETP.GT.AND P1, PT, |R11|, 8.50705917302346158658e+37, PT ;  /* 0x7e8000000b00780b */ /* 0x008fe40003f24200 */
[----:B------:R0:W-:Y:S04]  /*d6770*/  STL [R1+0x334c], R11 ;  /* 0x00334c0b01007387 */ /* 0x0001e80000100800 */
[----:B0-----:R-:W3:Y:S02]  /*d6780*/  LDL R11, [R1+0x380] ;  /* 0x00038000010b7983 */ /* 0x001ee40000100800 */
        /* <DEDUP_REMOVED lines=27> */
[----:B------:R2:W-:Y:S02]  /*d6940*/  @!P0 STL [R1+0x3ac], R11 ;  /* 0x0003ac0b01008387 */ /* 0x0005e40000100800 */
[----:B--2---:R-:W-:Y:S01]  /*d6950*/  IMAD.MOV.U32 R11, RZ, RZ, R10 ;  /* 0x000000ffff0b7224 */ /* 0x004fe200078e000a */
[----:B------:R-:W-:Y:S01]  /*d6960*/  MOV R10, R8 ;  /* 0x00000008000a7202 */ /* 0x000fe20000000f00 */
[----:B------:R-:W-:Y:S02]  /*d6970*/  MOV R8, R7 ;  /* 0x0000000700087202 */ /* 0x000fe40000000f00 */
[----:B------:R-:W-:Y:S01]  /*d6980*/  IMAD.MOV.U32 R7, RZ, RZ, R6 ;  /* 0x000000ffff077224 */ /* 0x000fe200078e0006 */
[----:B------:R-:W-:Y:S01]  /*d6990*/  MOV R6, R5 ;  /* 0x0000000500067202 */ /* 0x000fe20000000f00 */
[----:B------:R-:W-:Y:S02]  /*d69a0*/  MOV R5, R12 ;  /* 0x0000000c00057202 */ /* 0x000fe40000000f00 */
[----:B------:R-:W-:-:S02]  /*d69b0*/  IMAD.MOV.U32 R12, RZ, RZ, R14 ;  /* 0x000000ffff0c7224 */ /* 0x000fc400078e000e */
[----:B------:R-:W2:Y:S04]  /*d69c0*/  LDL.LU R14, [R1+0x464] ;  /* 0x00046400010e7983 */ /* 0x000ea80000300800 */
[----:B--2---:R0:W-:Y:S04]  /*d69d0*/  STL [R1+0x3328], R14 ;  /* 0x0033280e01007387 */ /* 0x0041e80000100800 */
[----:B0-----:R-:W2:Y:S02]  /*d69e0*/  LDL R14, [R1+0x3b4] ;  /* 0x0003b400010e7983 */ /* 0x001ea40000100800 */
[----:B--2---:R-:W-:-:S05]  /*d69f0*/  @!P0 FMUL R14, R14, 16777216 ;  /* 0x4b8000000e0e8820 */ /* 0x004fca0000400000 */
[----:B------:R0:W-:Y:S04]  /*d6a00*/  @!P0 STL [R1+0x3b4], R14 ;  /* 0x0003b40e01008387 */ /* 0x0001e80000100800 */
[----:B0-----:R-:W2:Y:S04]  /*d6a10*/  LDL R14, [R1+0x3c8] ;  /* 0x0003c800010e7983 */ /* 0x001ea80000100800 */
[----:B--2---:R0:W-:Y:S04]  /*d6a20*/  STL [R1+0x3358], R14 ;  /* 0x0033580e01007387 */ /* 0x0041e80000100800 */
        /* <DEDUP_REMOVED lines=8> */
[----:B0-----:R-:W2:Y:S02]  /*d6ab0*/  LDL.LU R14, [R1+0x3358] ;  /* 0x00335800010e7983 */ /* 0x001ea40000300800 */
[----:B--2---:R-:W-:-:S05]  /*d6ac0*/  @!P0 FMUL R14, R14, 16777216 ;  /* 0x4b8000000e0e8820 */ /* 0x004fca0000400000 */
[----:B------:R0:W-:Y:S02]  /*d6ad0*/  @!P0 STL [R1+0x3c8], R14 ;  /* 0x0003c80e01008387 */ /* 0x0001e40000100800 */
[----:B0-----:R-:W-:Y:S02]  /*d6ae0*/  MOV R14, R11 ;  /* 0x0000000b000e7202 */ /* 0x001fe40000000f00 */
[----:B------:R-:W2:Y:S04]  /*d6af0*/  LDL R11, [R1+0x3ec] ;  /* 0x0003ec00010b7983 */ /* 0x000ea80000100800 */
[----:B--2---:R0:W-:Y:S04]  /*d6b00*/  STL [R1+0x3350], R11 ;  /* 0x0033500b01007387 */ /* 0x0041e80000100800 */
[----:B0-----:R-:W2:Y:S04]  /*d6b10*/  LDL R11, [R1+0x3e8] ;  /* 0x0003e800010b7983 */ /* 0x001ea80000100800 */
[----:B--2---:R0:W-:Y:S02]  /*d6b20*/  STL [R1+0x3354], R11 ;  /* 0x0033540b01007387 */ /* 0x0041e40000100800 */
[----:B0-----:R-:W-:Y:S01]  /*d6b30*/  MOV R11, R14 ;  /* 0x0000000e000b7202 */ /* 0x001fe20000000f00 */
[----:B------:R-:W-:-:S02]  /*d6b40*/  IMAD.MOV.U32 R14, RZ, RZ, R10 ;  /* 0x000000ffff0e7224 */ /* 0x000fc400078e000a */
[----:B------:R-:W2:Y:S02]  /*d6b50*/  LDL R10, [R1+0x3f0] ;  /* 0x0003f000010a7983 */ /* 0x000ea40000100800 */
[----:B------:R-:W-:-:S05]  /*d6b60*/  @!P0 FMUL R11, R11, 16777216 ;  /* 0x4b8000000b0b8820 */ /* 0x000fca0000400000 */
[----:B------:R0:W-:Y:S04]  /*d6b70*/  @!P0 STL [R1+0x3e0], R11 ;  /* 0x0003e00b01008387 */ /* 0x0001e80000100800 */
[----:B0-----:R-:W3:Y:S02]  /*d6b80*/  LDL.LU R11, [R1+0x3354] ;  /* 0x00335400010b7983 */ /* 0x001ee40000300800 */
[----:B---3--:R-:W-:-:S05]  /*d6b90*/  @!P0 FMUL R11, R11, 16777216 ;  /* 0x4b8000000b0b8820 */ /* 0x008fca0000400000 */
[----:B------:R0:W-:Y:S04]  /*d6ba0*/  @!P0 STL [R1+0x3e8], R11 ;  /* 0x0003e80b01008387 */ /* 0x0001e80000100800 */
[----:B0-----:R-:W3:Y:S01]  /*d6bb0*/  LDL.LU R11, [R1+0x3350] ;  /* 0x00335000010b7983 */ /* 0x001ee20000300800 */
[----:B--2---:R-:W-:Y:S02]  /*d6bc0*/  @!P0 FMUL R10, R10, 16777216 ;  /* 0x4b8000000a0a8820 */ /* 0x004fe40000400000 */
[----:B---3--:R-:W-:-:S05]  /*d6bd0*/  @!P0 FMUL R11, R11, 16777216 ;  /* 0x4b8000000b0b8820 */ /* 0x008fca0000400000 */
[----:B------:R0:W-:Y:S04]  /*d6be0*/  @!P0 STL [R1+0x3ec], R11 ;  /* 0x0003ec0b01008387 */ /* 0x0001e80000100800 */
[----:B0-----:R-:W2:Y:S01]  /*d6bf0*/  LDL.LU R11, [R1+0x334c] ;  /* 0x00334c00010b7983 */ /* 0x001ea20000300800 */
[----:B------:R0:W-:Y:S03]  /*d6c00*/  @!P0 STL [R1+0x3f0], R10 ;  /* 0x0003f00a01008387 */ /* 0x0001e60000100800 */
[----:B0-----:R-:W3:Y:S02]  /*d6c10*/  LDL.LU R10, [R1+0x3348] ;  /* 0x00334800010a7983 */ /* 0x001ee40000300800 */
[----:B---3--:R-:W-:-:S05]  /*d6c20*/  @!P0 FMUL R10, R10, 16777216 ;  /* 0x4b8000000a0a8820 */ /* 0x008fca0000400000 */
[----:B------:R0:W-:Y:S04]  /*d6c30*/  STL [R1+0x319c], R10 ;  /* 0x00319c0a01007387 */ /* 0x0001e80000100800 */
[----:B0-----:R-:W3:Y:S02]  /*d6c40*/  LDL R10, [R1+0x3f4] ;  /* 0x0003f400010a7983 */ /* 0x001ee40000100800 */
[----:B---3--:R-:W-:-:S05]  /*d6c50*/  @!P0 FMUL R10, R10, 16777216 ;  /* 0x4b8000000a0a8820 */ /* 0x008fca0000400000 */
[----:B------:R0:W-:Y:S01]  /*d6c60*/  @!P0 STL [R1+0x3f4], R10 ;  /* 0x0003f40a01008387 */ /* 0x0001e20000100800 */
[----:B------:R-:W-:Y:S02]  /*d6c70*/  STL [R1+0x3340], R23 ;  /* 0x0033401701007387 */ /* 0x000fe40000100800 */
[----:B------:R1:W-:Y:S01]  /*d6c80*/  STL [R1+0x3344], R15 ;  /* 0x0033440f01007387 */ /* 0x0003e20000100800 */
[----:B--2---:R-:W-:Y:S01]  /*d6c90*/  FSETP.GEU.AND P0, PT, |R11|, 1.175494350822287508e-38, PT ;  /* 0x008000000b00780b */ /* 0x004fe20003f0e200 */
[----:B0-----:R-:W2:Y:S04]  /*d6ca0*/  LDL R10, [R1+0x408] ;  /* 0x00040800010a7983 */ /* 0x001ea80000100800 */
[----:B-1----:R-:W3:Y:S04]  /*d6cb0*/  LDL R15, [R1+0x3f8] ;  /* 0x0003f800010f7983 */ /* 0x002ee80000100800 */
[----:B------:R-:W2:Y:S01]  /*d6cc0*/  LDL R23, [R1+0x3fc] ;  /* 0x0003fc0001177983 */ /* 0x000ea20000100800 */
[----:B------:R0:W-:Y:S03]  /*d6cd0*/  STL [R1+0x32ec], R9 ;  /* 0x0032ec0901007387 */ /* 0x0001e60000100800 */
[----:B0-----:R-:W4:Y:S01]  /*d6ce0*/  LDL R9, [R1+0x404] ;  /* 0x0004040001097983 */ /* 0x001f220000100800 */
[----:B------:R0:W-:Y:S03]  /*d6cf0*/  STL [R1+0x332c], R11 ;  /* 0x00332c0b01007387 */ /* 0x0001e60000100800 */
[----:B0-----:R-:W5:Y:S01]  /*d6d00*/  LDL R11, [R1+0x400] ;  /* 0x00040000010b7983 */ /* 0x001f620000100800 */
[----:B---3--:R-:W-:-:S02]  /*d6d10*/  @P1 FMUL R15, R15, 0.25 ;  /* 0x3e8000000f0f1820 */ /* 0x008fc40000400000 */
[----:B--2---:R-:W-:Y:S02]  /*d6d20*/  @P1 FMUL R23, R23, 0.25 ;  /* 0x3e80000017171820 */ /* 0x004fe40000400000 */
[----:B------:R-:W-:Y:S01]  /*d6d30*/  @P1 FMUL R10, R10, 0.25 ;  /* 0x3e8000000a0a1820 */ /* 0x000fe20000400000 */
[----:B------:R0:W-:Y:S01]  /*d6d40*/  @P1 STL [R1+0x3f8], R15 ;  /* 0x0003f80f01001387 */ /* 0x0001e20000100800 */
[----:B----4-:R-:W-:-:S03]  /*d6d50*/  @P1 FMUL R9, R9, 0.25 ;  /* 0x3e80000009091820 */ /* 0x010fc60000400000 */
[----:B0-----:R-:W2:Y:S01]  /*d6d60*/  LDL.LU R15, [R1+0x3344] ;  /* 0x00334400010f7983 */ /* 0x001ea20000300800 */
[----:B------:R0:W-:Y:S02]  /*d6d70*/  @P1 STL [R1+0x3fc], R23 ;  /* 0x0003fc1701001387 */ /* 0x0001e40000100800 */
[----:B-----5:R-:W-:Y:S01]  /*d6d80*/  @P1 FMUL R11, R11, 0.25 ;  /* 0x3e8000000b0b1820 */ /* 0x020fe20000400000 */
[----:B0-----:R-:W3:Y:S04]  /*d6d90*/  LDL.LU R23, [R1+0x3340] ;  /* 0x0033400001177983 */ /* 0x001ee80000300800 */
[----:B------:R-:W-:Y:S02]  /*d6da0*/  @P1 STL [R1+0x400], R11 ;  /* 0x0004000b01001387 */ /* 0x000fe40000100800 */
[----:B------:R-:W-:Y:S02]  /*d6db0*/  @P1 STL [R1+0x404], R9 ;  /* 0x0004040901001387 */ /* 0x000fe40000100800 */
[----:B------:R-:W-:Y:S01]  /*d6dc0*/  @P1 STL [R1+0x408], R10 ;  /* 0x0004080a01001387 */ /* 0x000fe20000100800 */
[----:B------:R0:W-:Y:S04]  /*d6dd0*/  STL [R1+0x3338], R20 ;  /* 0x0033381401007387 */ /* 0x0001e80000100800 */
[----:B0-----:R-:W4:Y:S04]  /*d6de0*/  LDL R20, [R1+0x414] ;  /* 0x0004140001147983 */ /* 0x001f280000100800 */
[----:B----4-:R0:W-:Y:S01]  /*d6df0*/  STL [R1+0x333c], R20 ;  /* 0x00333c1401007387 */ /* 0x0101e20000100800 */
[----:B------:R-:W4:Y:S02]  /*d6e00*/  LDL R11, [R1+0x41c] ;  /* 0x00041c00010b7983 */ /* 0x000f240000100800 */
[----:B------:R-:W5:Y:S02]  /*d6e10*/  LDL R9, [R1+0x424] ;  /* 0x0004240001097983 */ /* 0x000f640000100800 */
[----:B------:R-:W2:Y:S01]  /*d6e20*/  LDL R10, [R1+0x42c] ;  /* 0x00042c00010a7983 */ /* 0x000ea20000100800 */
[----:B0-----:R-:W2:Y:S02]  /*d6e30*/  LDL R20, [R1+0x40c] ;  /* 0x00040c0001147983 */ /* 0x001ea40000100800 */
[----:B--2---:R-:W-:-:S05]  /*d6e40*/  @P1 FMUL R20, R20, 0.25 ;  /* 0x3e80000014141820 */ /* 0x004fca0000400000 */
[----:B------:R0:W-:Y:S04]  /*d6e50*/  @P1 STL [R1+0x40c], R20 ;  /* 0x00040c1401001387 */ /* 0x0001e80000100800 */
[----:B0-----:R-:W2:Y:S01]  /*d6e60*/  LDL.LU R20, [R1+0x333c] ;  /* 0x00333c0001147983 */ /* 0x001ea20000300800 */
[----:B----4-:R-:W-:Y:S02]  /*d6e70*/  @P1 FMUL R11, R11, 0.25 ;  /* 0x3e8000000b0b1820 */ /* 0x010fe40000400000 */
[----:B-----5:R-:W-:Y:S02]  /*d6e80*/  @P1 FMUL R9, R9, 0.25 ;  /* 0x3e80000009091820 */ /* 0x020fe40000400000 */
[----:B------:R-:W-:Y:S02]  /*d6e90*/  @P1 FMUL R10, R10, 0.25 ;  /* 0x3e8000000a0a1820 */ /* 0x000fe40000400000 */
[----:B--2---:R-:W-:-:S05]  /*d6ea0*/  @P1 FMUL R20, R20, 0.25 ;  /* 0x3e80000014141820 */ /* 0x004fca0000400000 */
[----:B------:R0:W-:Y:S04]  /*d6eb0*/  @P1 STL [R1+0x414], R20 ;  /* 0x0004141401001387 */ /* 0x0001e80000100800 */
[----:B0-----:R-:W2:Y:S01]  /*d6ec0*/  LDL.LU R20, [R1+0x3338] ;  /* 0x0033380001147983 */ /* 0x001ea20000300800 */
[----:B------:R-:W-:Y:S02]  /*d6ed0*/  @P1 STL [R1+0x41c], R11 ;  /* 0x00041c0b01001387 */ /* 0x000fe40000100800 */
[----:B------:R-:W-:Y:S02]  /*d6ee0*/  @P1 STL [R1+0x424], R9 ;  /* 0x0004240901001387 */ /* 0x000fe40000100800 */
[----:B------:R-:W-:Y:S01]  /*d6ef0*/  @P1 STL [R1+0x42c], R10 ;  /* 0x00042c0a01001387 */ /* 0x000fe20000100800 */
[----:B---3--:R0:W-:Y:S04]  /*d6f00*/  STL [R1+0x3334], R23 ;  /* 0x0033341701007387 */ /* 0x0081e80000100800 */
[----:B0-----:R-:W3:Y:S01]  /*d6f10*/  LDL R23, [R1+0x438] ;  /* 0x0004380001177983 */ /* 0x001ee20000100800 */
[----:B------:R0:W-:Y:S02]  /*d6f20*/  STL [R1+0x3330], R15 ;  /* 0x0033300f01007387 */ /* 0x0001e40000100800 */
[----:B------:R-:W4:Y:S01]  /*d6f30*/  LDL R11, [R1+0x44c] ;  /* 0x00044c00010b7983 */ /* 0x000f220000100800 */
[----:B------:R-:W-:-:S02]  /*d6f40*/  MOV R10, R14 ;  /* 0x0000000e000a7202 */ /* 0x000fc40000000f00 */
[----:B------:R-:W5:Y:S04]  /*d6f50*/  LDL R14, [R1+0x454] ;  /* 0x00045400010e7983 */ /* 0x000f680000100800 */
[----:B0-----:R-:W2:Y:S01]  /*d6f60*/  LDL R15, [R1+0x440] ;  /* 0x00044000010f7983 */ /* 0x001ea20000100800 */
[----:B------:R-:W-:Y:S01]  /*d6f70*/  MOV R9, R8 ;  /* 0x0000000800097202 */ /* 0x000fe20000000f00 */
[----:B------:R-:W-:Y:S01]  /*d6f80*/  IMAD.MOV.U32 R8, RZ, RZ, R7 ;  /* 0x000000ffff087224 */ /* 0x000fe200078e0007 */
[----:B------:R-:W-:Y:S01]  /*d6f90*/  MOV R7, R6 ;  /* 0x0000000600077202 */ /* 0x000fe20000000f00 */
[----:B------:R-:W-:Y:S02]  /*d6fa0*/  MOV R6, R5 ;  /* 0x0000000500067202 */ /* 0x000fe40000000f00 */
[----:B------:R-:W-:-:S02]  /*d6fb0*/  IMAD.MOV.U32 R5, RZ, RZ, R12 ;  /* 0x000000ffff057224 */ /* 0x000fc400078e000c */
[----:B------:R-:W2:Y:S01]  /*d6fc0*/  LDL R12, [R1+0x45c] ;  /* 0x00045c00010c7983 */ /* 0x000ea20000100800 */
[----:B---3--:R-:W-:Y:S02]  /*d6fd0*/  @P1 FMUL R23, R23, 0.25 ;  /* 0x3e80000017171820 */ /* 0x008fe40000400000 */
[----:B----4-:R-:W-:-:S03]  /*d6fe0*/  @P1 FMUL R11, R11, 0.25 ;  /* 0x3e8000000b0b1820 */ /* 0x010fc60000400000 */
[----:B------:R0:W-:Y:S01]  /*d6ff0*/  @P1 STL [R1+0x438], R23 ;  /* 0x0004381701001387 */ /* 0x0001e20000100800 */
[----:B-----5:R-:W-:Y:S02]  /*d7000*/  @P1 FMUL R14, R14, 0.25 ;  /* 0x3e8000000e0e1820 */ /* 0x020fe40000400000 */
[----:B--2---:R-:W-:Y:S01]  /*d7010*/  @P1 FMUL R15, R15, 0.25 ;  /* 0x3e8000000f0f1820 */ /* 0x004fe20000400000 */
[----:B0-----:R-:W2:Y:S04]  /*d7020*/  LDL.LU R23, [R1+0x3334] ;  /* 0x0033340001177983 */ /* 0x001ea80000300800 */
[----:B------:R0:W-:Y:S01]  /*d7030*/  @P1 STL [R1+0x440], R15 ;  /* 0x0004400f01001387 */ /* 0x0001e20000100800 */
[----:B------:R-:W-:-:S03]  /*d7040*/  @P1 FMUL R12, R12, 0.25 ;  /* 0x3e8000000c0c1820 */ /* 0x000fc60000400000 */
[----:B0-----:R-:W3:Y:S01]  /*d7050*/  LDL.LU R15, [R1+0x3330] ;  /* 0x00333000010f7983 */ /* 0x001ee20000300800 */
[----:B------:R0:W-:Y:S03]  /*d7060*/  @P1 STL [R1+0x44c], R11 ;  /* 0x00044c0b01001387 */ /* 0x0001e60000100800 */
[----:B0-----:R-:W4:Y:S01]  /*d7070*/  LDL.LU R11, [R1+0x332c] ;  /* 0x00332c00010b7983 */ /* 0x001f220000300800 */
[----:B------:R0:W-:Y:S03]  /*d7080*/  @P1 STL [R1+0x454], R14 ;  /* 0x0004540e01001387 */ /* 0x0001e60000100800 */
[----:B0-----:R-:W5:Y:S01]  /*d7090*/  LDL.LU R14, [R1+0x3328] ;  /* 0x00332800010e7983 */ /* 0x001f620000300800 */
[----:B------:R0:W-:Y:S03]  /*d70a0*/  @P1 STL [R1+0x45c], R12 ;  /* 0x00045c0c01001387 */ /* 0x0001e60000100800 */
[----:B0-----:R-:W2:Y:S01]  /*d70b0*/  LDL.LU R12, [R1+0x3324] ;  /* 0x00332400010c7983 */ /* 0x001ea20000300800 */
[----:B------:R0:W-:Y:S03]  /*d70c0*/  STL [R1+0x3320], R2 ;  /* 0x0033200201007387 */ /* 0x0001e60000100800 */
[----:B0-----:R-:W3:Y:S01]  /*d70d0*/  LDL R2, [R1+0x3f8] ;  /* 0x0003f80001027983 */ /* 0x001ee20000100800 */
[----:B----4-:R-:W-:-:S05]  /*d70e0*/  @P1 FMUL R11, R11, 0.25 ;  /* 0x3e8000000b0b1820 */ /* 0x010fca0000400000 */
[----:B------:R0:W-:Y:S01]  /*d70f0*/  STL [R1+0x32f4], R11 ;  /* 0x0032f40b01007387 */ /* 0x0001e20000100800 */
[----:B-----5:R-:W-:-:S03]  /*d7100*/  @P1 FMUL R14, R14, 0.25 ;  /* 0x3e8000000e0e1820 */ /* 0x020fc60000400000 */
[----:B0-----:R-:W4:Y:S02]  /*d7110*/  LDL R11, [R1+0x44c] ;  /* 0x00044c00010b7983 */ /* 0x001f240000100800 */
[----:B------:R0:W-:Y:S01]  /*d7120*/  STL [R1+0x32f8], R14 ;  /* 0x0032f80e01007387 */ /* 0x0001e20000100800 */
[----:B--2---:R-:W-:Y:S01]  /*d7130*/  FSETP.GT.AND P1, PT, |R12|, 8.50705917302346158658e+37, PT ;  /* 0x7e8000000c00780b */ /* 0x004fe20003f24200 */
[----:B0-----:R-:W2:Y:S01]  /*d7140*/  LDL R14, [R1+0x42c] ;  /* 0x00042c00010e7983 */ /* 0x001ea20000100800 */
[----:B------:R0:W-:Y:S03]  /*d7150*/  STL [R1+0x32fc], R12 ;  /* 0x0032fc0c01007387 */ /* 0x0001e60000100800 */
[----:B0-----:R-:W5:Y:S01]  /*d7160*/  LDL R12, [R1+0x438] ;  /* 0x00043800010c7983 */ /* 0x001f620000100800 */
[----:B---3--:R-:W-:-:S05]  /*d7170*/  @!P0 FMUL R2, R2, 16777216 ;  /* 0x4b80000002028820 */ /* 0x008fca0000400000 */
[----:B------:R0:W-:Y:S04]  /*d7180*/  @!P0 STL [R1+0x3f8], R2 ;  /* 0x0003f80201008387 */ /* 0x0001e80000100800 */
[----:B0-----:R-:W3:Y:S04]  /*d7190*/  LDL.LU R2, [R1+0x3320] ;  /* 0x0033200001027983 */ /* 0x001ee80000300800 */
        /* <DEDUP_REMOVED lines=9> */
[----:B0-----:R-:W5:Y:S04]  /*d7230*/  LDL.LU R12, [R1+0x3318] ;  /* 0x00331800010c7983 */ /* 0x001f680000300800 */
        /* <DEDUP_REMOVED lines=9> */
[----:B0-----:R-:W5:Y:S01]  /*d72d0*/  LDL.LU R12, [R1+0x3310] ;  /* 0x00331000010c7983 */ /* 0x001f620000300800 */
[----:B------:R0:W-:Y:S03]  /*d72e0*/  STL [R1+0x32e4], R10 ;  /* 0x0032e40a01007387 */ /* 0x0001e60000100800 */
[----:B0-----:R-:W2:Y:S02]  /*d72f0*/  LDL R10, [R1+0x40c] ;  /* 0x00040c00010a7983 */ /* 0x001ea40000100800 */
[----:B--2---:R-:W-:-:S05]  /*d7300*/  @!P0 FMUL R10, R10, 16777216 ;  /* 0x4b8000000a0a8820 */ /* 0x004fca0000400000 */
[----:B------:R5:W-:Y:S02]  /*d7310*/  @!P0 STL [R1+0x40c], R10 ;  /* 0x00040c0a01008387 */ /* 0x000be40000100800 */
[----:B-----5:R-:W-:-:S05]  /*d7320*/  MOV R10, R12 ;  /* 0x0000000c000a7202 */ /* 0x020fca0000000f00 */
[----:B------:R0:W-:Y:S04]  /*d7330*/  STL [R1+0x3308], R10 ;  /* 0x0033080a01007387 */ /* 0x0001e80000100800 */
[----:B0-----:R-:W2:Y:S04]  /*d7340*/  LDL R10, [R1+0x41c] ;  /* 0x00041c00010a7983 */ /* 0x001ea80000100800 */
[----:B--2---:R0:W-:Y:S01]  /*d7350*/  STL [R1+0x330c], R10 ;  /* 0x00330c0a01007387 */ /* 0x0041e20000100800 */
[----:B------:R-:W2:Y:S03]  /*d7360*/  LDL R12, [R1+0x424] ;  /* 0x00042400010c7983 */ /* 0x000ea60000100800 */
[----:B0-----:R-:W5:Y:S02]  /*d7370*/  LDL R10, [R1+0x414] ;  /* 0x00041400010a7983 */ /* 0x001f640000100800 */
[----:B-----5:R-:W-:-:S05]  /*d7380*/  @!P0 FMUL R10, R10, 16777216 ;  /* 0x4b8000000a0a8820 */ /* 0x020fca0000400000 */
[----:B------:R0:W-:Y:S04]  /*d7390*/  @!P0 STL [R1+0x414], R10 ;  /* 0x0004140a01008387 */ /* 0x0001e80000100800 */
[----:B0-----:R-:W5:Y:S01]  /*d73a0*/  LDL.LU R10, [R1+0x330c] ;  /* 0x00330c00010a7983 */ /* 0x001f620000300800 */
[----:B--2---:R-:W-:Y:S02]  /*d73b0*/  @!P0 FMUL R12, R12, 16777216 ;  /* 0x4b8000000c0c8820 */ /* 0x004fe40000400000 */
[----:B-----5:R-:W-:-:S05]  /*d73c0*/  @!P0 FMUL R10, R10, 16777216 ;  /* 0x4b8000000a0a8820 */ /* 0x020fca0000400000 */
[----:B------:R0:W-:Y:S04]  /*d73d0*/  @!P0 STL [R1+0x41c], R10 ;  /* 0x00041c0a01008387 */ /* 0x0001e80000100800 */
[----:B0-----:R-:W2:Y:S01]  /*d73e0*/  LDL.LU R10, [R1+0x3308] ;  /* 0x00330800010a7983 */ /* 0x001ea20000300800 */
[----:B------:R0:W-:Y:S03]  /*d73f0*/  @!P0 STL [R1+0x424], R12 ;  /* 0x0004240c01008387 */ /* 0x0001e60000100800 */
[----:B0-----:R-:W5:Y:S04]  /*d7400*/  LDL R12, [R1+0x440] ;  /* 0x00044000010c7983 */ /* 0x001f680000100800 */
[----:B-----5:R2:W-:Y:S02]  /*d7410*/  STL [R1+0x3300], R12 ;  /* 0x0033000c01007387 */ /* 0x0205e40000100800 */
[----:B--2---:R-:W-:-:S05]  /*d7420*/  MOV R12, R10 ;  /* 0x0000000a000c7202 */ /* 0x004fca0000000f00 */
[----:B------:R0:W-:Y:S01]  /*d7430*/  STL [R1+0x3304], R12 ;  /* 0x0033040c01007387 */ /* 0x0001e20000100800 */
[----:B------:R-:W2:Y:S02]  /*d7440*/  LDL R10, [R1+0x45c] ;  /* 0x00045c00010a7983 */ /* 0x000ea40000100800 */
[----:B0-----:R-:W-:Y:S01]  /*d7450*/  IMAD.MOV.U32 R12, RZ, RZ, R14 ;  /* 0x000000ffff0c7224 */ /* 0x001fe200078e000e */
[----:B----4-:R-:W-:Y:S02]  /*d7460*/  MOV R14, R11 ;  /* 0x0000000b000e7202 */ /* 0x010fe40000000f00 */
[----:B------:R-:W4:Y:S01]  /*d7470*/  LDL R11, [R1+0x454] ;  /* 0x00045400010b7983 */ /* 0x000f220000100800 */
[----:B------:R-:W-:-:S05]  /*d7480*/  @!P0 FMUL R12, R12, 16777216 ;  /* 0x4b8000000c0c8820 */ /* 0x000fca0000400000 */
[----:B------:R0:W-:Y:S04]  /*d7490*/  @!P0 STL [R1+0x42c], R12 ;  /* 0x00042c0c01008387 */ /* 0x0001e80000100800 */
[----:B0-----:R-:W5:Y:S02]  /*d74a0*/  LDL.LU R12, [R1+0x3304] ;  /* 0x00330400010c7983 */ /* 0x001f640000300800 */
[----:B-----5:R-:W-:-:S05]  /*d74b0*/  @!P0 FMUL R12, R12, 16777216 ;  /* 0x4b8000000c0c8820 */ /* 0x020fca0000400000 */
[----:B------:R0:W-:Y:S04]  /*d74c0*/  @!P0 STL [R1+0x438], R12 ;  /* 0x0004380c01008387 */ /* 0x0001e80000100800 */
[----:B0-----:R-:W5:Y:S01]  /*d74d0*/  LDL.LU R12, [R1+0x3300] ;  /* 0x00330000010c7983 */ /* 0x001f620000300800 */
[----:B------:R-:W-:Y:S02]  /*d74e0*/  @!P0 FMUL R14, R14, 16777216 ;  /* 0x4b8000000e0e8820 */ /* 0x000fe40000400000 */
[----:B----4-:R-:W-:Y:S02]  /*d74f0*/  @!P0 FMUL R11, R11, 16777216 ;  /* 0x4b8000000b0b8820 */ /* 0x010fe40000400000 */
[----:B-----5:R-:W-:-:S05]  /*d7500*/  @!P0 FMUL R12, R12, 16777216 ;  /* 0x4b8000000c0c8820 */ /* 0x020fca0000400000 */
[----:B------:R0:W-:Y:S04]  /*d7510*/  @!P0 STL [R1+0x440], R12 ;  /* 0x0004400c01008387 */ /* 0x0001e80000100800 */
[----:B0-----:R-:W4:Y:S01]  /*d7520*/  LDL.LU R12, [R1+0x32fc] ;  /* 0x0032fc00010c7983 */ /* 0x001f220000300800 */
[----:B------:R0:W-:Y:S03]  /*d7530*/  @!P0 STL [R1+0x44c], R14 ;  /* 0x00044c0e01008387 */ /* 0x0001e60000100800 */
[----:B0-----:R-:W5:Y:S01]  /*d7540*/  LDL.LU R14, [R1+0x32f8] ;  /* 0x0032f800010e7983 */ /* 0x001f620000300800 */
[----:B------:R0:W-:Y:S03]  /*d7550*/  @!P0 STL [R1+0x454], R11 ;  /* 0x0004540b01008387 */ /* 0x0001e60000100800 */
[----:B0-----:R-:W3:Y:S01]  /*d7560*/  LDL.LU R11, [R1+0x32f4] ;  /* 0x0032f400010b7983 */ /* 0x001ee20000300800 */
[----:B--2---:R-:W-:-:S05]  /*d7570*/  @!P0 FMUL R10, R10, 16777216 ;  /* 0x4b8000000a0a8820 */ /* 0x004fca0000400000 */
[----:B------:R-:W-:Y:S01]  /*d7580*/  @!P0 STL [R1+0x45c], R10 ;  /* 0x00045c0a01008387 */ /* 0x000fe20000100800 */
[----:B-----5:R-:W-:Y:S02]  /*d7590*/  @!P0 FMUL R14, R14, 16777216 ;  /* 0x4b8000000e0e8820 */ /* 0x020fe40000400000 */
[----:B---3--:R-:W-:-:S05]  /*d75a0*/  @!P0 FMUL R11, R11, 16777216 ;  /* 0x4b8000000b0b8820 */ /* 0x008fca0000400000 */
[----:B------:R-:W-:Y:S01]  /*d75b0*/  STL [R1+0x31ac], R11 ;  /* 0x0031ac0b01007387 */ /* 0x000fe20000100800 */
[----:B------:R0:W-:Y:S03]  /*d75c0*/  STL [R1+0x464], R14 ;  /* 0x0004640e01007387 */ /* 0x0001e60000100800 */
[----:B0-----:R-:W2:Y:S04]  /*d75d0*/  LDL R14, [R1+0x4fc] ;  /* 0x0004fc00010e7983 */ /* 0x001ea80000100800 */
[----:B--2---:R0:W-:Y:S01]  /*d75e0*/  STL [R1+0x32c0], R14 ;  /* 0x0032c00e01007387 */ /* 0x0041e20000100800 */
[----:B------:R-:W2:Y:S02]  /*d75f0*/  LDL R11, [R1+0x410] ;  /* 0x00041000010b7983 */ /* 0x000ea40000100800 */
[----:B------:R-:W3:Y:S01]  /*d7600*/  LDL R10, [R1+0x428] ;  /* 0x00042800010a7983 */ /* 0x000ee20000100800 */
[----:B0-----:R-:W-:-:S02]  /*d7610*/  MOV R14, R9 ;  /* 0x00000009000e7202 */ /* 0x001fc40000000f00 */
[----:B------:R-:W5:Y:S03]  /*d7620*/  LDL R9, [R1+0x420] ;  /* 0x0004200001097983 */ /* 0x000f660000100800 */
[----:B------:R0:W-:Y:S02]  /*d7630*/  STL [R1+0x32e8], R14 ;  /* 0x0032e80e01007387 */ /* 0x0001e40000100800 */
[----:B0-----:R-:W3:Y:S01]  /*d7640*/  LDL R14, [R1+0x418] ;  /* 0x00041800010e7983 */ /* 0x001ee20000100800 */
[----:B----4-:R-:W-:Y:S01]  /*d7650*/  STL [R1+0x32f0], R12 ;  /* 0x0032f00c01007387 */ /* 0x010fe20000100800 */
[----:B------:R-:W-:Y:S01]  /*d7660*/  FSETP.GEU.AND P0, PT, |R12|, 1.175494350822287508e-38, PT ;  /* 0x008000000c00780b */ /* 0x000fe20003f0e200 */
[----:B--2---:R-:W-:-:S05]  /*d7670*/  @P1 FMUL R11, R11, 0.25 ;  /* 0x3e8000000b0b1820 */ /* 0x004fca0000400000 */
[----:B------:R0:W-:Y:S01]  /*d7680*/  @P1 STL [R1+0x410], R11 ;  /* 0x0004100b01001387 */ /* 0x0001e20000100800 */
[----:B-----5:R-:W-:-:S03]  /*d7690*/  @P1 FMUL R9, R9, 0.25 ;  /* 0x3e80000009091820 */ /* 0x020fc60000400000 */
[----:B0-----:R-:W2:Y:S01]  /*d76a0*/  LDL R11, [R1+0x430] ;  /* 0x00043000010b7983 */ /* 0x001ea20000100800 */
[----:B---3--:R-:W-:Y:S02]  /*d76b0*/  @P1 FMUL R14, R14, 0.25 ;  /* 0x3e8000000e0e1820 */ /* 0x008fe40000400000 */
[----:B------:R-:W-:-:S03]  /*d76c0*/  @P1 FMUL R10, R10, 0.25 ;  /* 0x3e8000000a0a1820 */ /* 0x000fc60000400000 */
[----:B------:R-:W-:Y:S01]  /*d76d0*/  @P1 STL [R1+0x418], R14 ;  /* 0x0004180e01001387 */ /* 0x000fe20000100800 */
[----:B------:R0:W-:Y:S02]  /*d76e0*/  @P1 STL [R1+0x420], R9 ;  /* 0x0004200901001387 */ /* 0x0001e40000100800 */
[----:B------:R-:W3:Y:S01]  /*d76f0*/  LDL R12, [R1+0x434] ;  /* 0x00043400010c7983 */ /* 0x000ee20000100800 */
[----:B0-----:R-:W4:Y:S01]  /*d7700*/  LDL R9, [R1+0x43c] ;  /* 0x00043c0001097983 */ /* 0x001f220000100800 */
[----:B------:R0:W-:Y:S02]  /*d7710*/  @P1 STL [R1+0x428], R10 ;  /* 0x0004280a01001387 */ /* 0x0001e40000100800 */
[----:B------:R-:W5:Y:S01]  /*d7720*/  LDL R14, [R1+0x450] ;  /* 0x00045000010e7983 */ /* 0x000f620000100800 */
[----:B0-----:R-:W5:Y:S01]  /*d7730*/  LDL R10, [R1+0x448] ;  /* 0x00044800010a7983 */ /* 0x001f620000100800 */
[----:B--2---:R-:W-:-:S05]  /*d7740*/  @P1 FMUL R11, R11, 0.25 ;  /* 0x3e8000000b0b1820 */ /* 0x004fca0000400000 */
[----:B------:R0:W-:Y:S01]  /*d7750*/  @P1 STL [R1+0x430], R11 ;  /* 0x0004300b01001387 */ /* 0x0001e20000100800 */
[----:B---3--:R-:W-:Y:S02]  /*d7760*/  @P1 FMUL R12, R12, 0.25 ;  /* 0x3e8000000c0c1820 */ /* 0x008fe40000400000 */
[----:B0-----:R-:W-:Y:S01]  /*d7770*/  IMAD.MOV.U32 R11, RZ, RZ, R8 ;  /* 0x000000ffff0b7224 */ /* 0x001fe200078e0008 */
[----:B------:R-:W-:Y:S02]  /*d7780*/  MOV R8, R7 ;  /* 0x0000000700087202 */ /* 0x000fe40000000f00 */
[----:B------:R-:W2:Y:S01]  /*d7790*/  LDL R7, [R1+0x458] ;  /* 0x0004580001077983 */ /* 0x000ea20000100800 */
[----:B------:R0:W-:Y:S02]  /*d77a0*/  @P1 STL [R1+0x434], R12 ;  /* 0x0004340c01001387 */ /* 0x0001e40000100800 */
[----:B----4-:R-:W-:Y:S01]  /*d77b0*/  @P1 FMUL R9, R9, 0.25 ;  /* 0x3e80000009091820 */ /* 0x010fe20000400000 */
[----:B0-----:R-:W3:Y:S04]  /*d77c0*/  LDL.LU R12, [R1+0x32f0] ;  /* 0x0032f000010c7983 */ /* 0x001ee80000300800 */
[----:B------:R0:W-:Y:S02]  /*d77d0*/  @P1 STL [R1+0x43c], R9 ;  /* 0x00043c0901001387 */ /* 0x0001e40000100800 */
[----:B-----5:R-:W-:Y:S01]  /*d77e0*/  @P1 FMUL R10, R10, 0.25 ;  /* 0x3e8000000a0a1820 */ /* 0x020fe20000400000 */
[----:B0-----:R-:W4:Y:S04]  /*d77f0*/  LDL.LU R9, [R1+0x32ec] ;  /* 0x0032ec0001097983 */ /* 0x001f280000300800 */
[----:B------:R0:W-:Y:S02]  /*d7800*/  @P1 STL [R1+0x448], R10 ;  /* 0x0004480a01001387 */ /* 0x0001e40000100800 */
[----:B0-----:R-:W5:Y:S01]  /*d7810*/  LDL R10, [R1+0x460] ;  /* 0x00046000010a7983 */ /* 0x001f620000100800 */
[----:B------:R-:W-:-:S05]  /*d7820*/  @P1 FMUL R14, R14, 0.25 ;  /* 0x3e8000000e0e1820 */ /* 0x000fca0000400000 */
[----:B------:R0:W-:Y:S04]  /*d7830*/  @P1 STL [R1+0x450], R14 ;  /* 0x0004500e01001387 */ /* 0x0001e80000100800 */
[----:B0-----:R-:W3:Y:S01]  /*d7840*/  LDL.LU R14, [R1+0x32e8] ;  /* 0x0032e800010e7983 */ /* 0x001ee20000300800 */
[----:B--2---:R-:W-:-:S05]  /*d7850*/  @P1 FMUL R7, R7, 0.25 ;  /* 0x3e80000007071820 */ /* 0x004fca0000400000 */
[----:B------:R0:W-:Y:S02]  /*d7860*/  @P1 STL [R1+0x458], R7 ;  /* 0x0004580701001387 */ /* 0x0001e40000100800 */
[----:B0-----:R-:W-:Y:S01]  /*d7870*/  MOV R7, R2 ;  /* 0x0000000200077202 */ /* 0x001fe20000000f00 */
[----:B------:R-:W-:Y:S01]  /*d7880*/  IMAD.MOV.U32 R2, RZ, RZ, R22 ;  /* 0x000000ffff027224 */ /* 0x000fe200078e0016 */
[----:B------:R-:W-:Y:S02]  /*d7890*/  MOV R22, R13 ;  /* 0x0000000d00167202 */ /* 0x000fe40000000f00 */
[----:B------:R-:W2:Y:S01]  /*d78a0*/  LDL R13, [R1+0x480] ;  /* 0x00048000010d7983 */ /* 0x000ea20000100800 */
[----:B----4-:R-:W-:-:S05]  /*d78b0*/  @P1 FMUL R9, R9, 0.25 ;  /* 0x3e80000009091820 */ /* 0x010fca0000400000 */
[----:B------:R-:W-:Y:S01]  /*d78c0*/  @P1 STL [R1+0x444], R9 ;  /* 0x0004440901001387 */ /* 0x000fe20000100800 */
[----:B------:R0:W-:Y:S02]  /*d78d0*/  STL [R1+0x32d8], R9 ;  /* 0x0032d80901007387 */ /* 0x0001e40000100800 */
[----:B-----5:R-:W-:Y:S01]  /*d78e0*/  @P1 FMUL R10, R10, 0.25 ;  /* 0x3e8000000a0a1820 */ /* 0x020fe20000400000 */
[----:B0-----:R-:W4:Y:S04]  /*d78f0*/  LDL R9, [R1+0x46c] ;  /* 0x00046c0001097983 */ /* 0x001f280000100800 */
[----:B------:R0:W-:Y:S02]  /*d7900*/  @P1 STL [R1+0x460], R10 ;  /* 0x0004600a01001387 */ /* 0x0001e40000100800 */
[----:B0-----:R-:W5:Y:S01]  /*d7910*/  LDL.LU R10, [R1+0x32e4] ;  /* 0x0032e400010a7983 */ /* 0x001f620000300800 */
[----:B--2---:R-:W-:-:S02]  /*d7920*/  @P1 FMUL R13, R13, 0.25 ;  /* 0x3e8000000d0d1820 */ /* 0x004fc40000400000 */
[----:B----4-:R-:W-:-:S05]  /*d7930*/  @P1 FMUL R9, R9, 0.25 ;  /* 0x3e80000009091820 */ /* 0x010fca0000400000 */
[----:B------:R0:W-:Y:S01]  /*d7940*/  @P1 STL [R1+0x46c], R9 ;  /* 0x00046c0901001387 */ /* 0x0001e20000100800 */
[----:B-----5:R-:W-:-:S03]  /*d7950*/  @P1 FMUL R10, R10, 0.25 ;  /* 0x3e8000000a0a1820 */ /* 0x020fc60000400000 */
[----:B0-----:R-:W2:Y:S01]  /*d7960*/  LDL R9, [R1+0x418] ;  /* 0x0004180001097983 */ /* 0x001ea20000100800 */
[----:B------:R0:W-:Y:S03]  /*d7970*/  @P1 STL [R1+0x480], R13 ;  /* 0x0004800d01001387 */ /* 0x0001e60000100800 */
[----:B0-----:R-:W4:Y:S01]  /*d7980*/  LDL.LU R13, [R1+0x32e0] ;  /* 0x0032e000010d7983 */ /* 0x001f220000300800 */
[----:B------:R-:W-:Y:S02]  /*d7990*/  @P1 STL [R1+0x468], R10 ;  /* 0x0004680a01001387 */ /* 0x000fe40000100800 */
[----:B------:R0:W-:Y:S02]  /*d79a0*/  STL [R1+0x32dc], R10 ;  /* 0x0032dc0a01007387 */ /* 0x0001e40000100800 */
[----:B0-----:R-:W5:Y:S01]  /*d79b0*/  LDL R10, [R1+0x410] ;  /* 0x00041000010a7983 */ /* 0x001f620000100800 */
[----:B---3--:R-:W-:-:S02]  /*d79c0*/  @P1 FMUL R12, R12, 0.25 ;  /* 0x3e8000000c0c1820 */ /* 0x008fc40000400000 */
[----:B------:R-:W-:-:S03]  /*d79d0*/  @P1 FMUL R14, R14, 0.25 ;  /* 0x3e8000000e0e1820 */ /* 0x000fc60000400000 */
[----:B------:R0:W-:Y:S04]  /*d79e0*/  STL [R1+0x32c4], R12 ;  /* 0x0032c40c01007387 */ /* 0x0001e80000100800 */
[----:B0-----:R-:W3:Y:S01]  /*d79f0*/  LDL R12, [R1+0x448] ;  /* 0x00044800010c7983 */ /* 0x001ee20000100800 */
[----:B------:R-:W-:Y:S02]  /*d7a00*/  @P1 STL [R1+0x48c], R14 ;  /* 0x00048c0e01001387 */ /* 0x000fe40000100800 */
[----:B------:R0:W-:Y:S02]  /*d7a10*/  STL [R1+0x32c8], R14 ;  /* 0x0032c80e01007387 */ /* 0x0001e40000100800 */
[----:B0-----:R-:W3:Y:S01]  /*d7a20*/  LDL R14, [R1+0x43c] ;  /* 0x00043c00010e7983 */ /* 0x001ee20000100800 */
[----:B----4-:R-:W-:-:S03]  /*d7a30*/  FSETP.GT.AND P1, PT, |R13|, 8.50705917302346158658e+37, PT ;  /* 0x7e8000000d00780b */ /* 0x010fc60003f24200 */
[----:B------:R0:W-:Y:S04]  /*d7a40*/  STL [R1+0x32cc], R13 ;  /* 0x0032cc0d01007387 */ /* 0x0001e80000100800 */
[----:B0-----:R-:W4:Y:S01]  /*d7a50*/  LDL R13, [R1+0x480] ;  /* 0x00048000010d7983 */ /* 0x001f220000100800 */
[----:B-----5:R-:W-:-:S05]  /*d7a60*/  @!P0 FMUL R10, R10, 16777216 ;  /* 0x4b8000000a0a8820 */ /* 0x020fca0000400000 */
[----:B------:R0:W-:Y:S04]  /*d7a70*/  @!P0 STL [R1+0x410], R10 ;  /* 0x0004100a01008387 */ /* 0x0001e80000100800 */
[----:B0-----:R-:W5:Y:S01]  /*d7a80*/  LDL R10, [R1+0x420] ;  /* 0x00042000010a7983 */ /* 0x001f620000100800 */
[----:B--2---:R-:W-:-:S05]  /*d7a90*/  @!P0 FMUL R9, R9, 16777216 ;  /* 0x4b80000009098820 */ /* 0x004fca0000400000 */
[----:B------:R0:W-:Y:S04]  /*d7aa0*/  @!P0 STL [R1+0x418], R9 ;  /* 0x0004180901008387 */ /* 0x0001e80000100800 */
[----:B0-----:R-:W2:Y:S01]  /*d7ab0*/  LDL R9, [R1+0x428] ;  /* 0x0004280001097983 */ /* 0x001ea20000100800 */
[----:B------:R0:W-:Y:S03]  /*d7ac0*/  STL [R1+0x32b4], R11 ;  /* 0x0032b40b01007387 */ /* 0x0001e60000100800 */
[----:B0-----:R-:W3:Y:S01]  /*d7ad0*/  LDL R11, [R1+0x46c] ;  /* 0x00046c00010b7983 */ /* 0x001ee20000100800 */
[----:B-----5:R-:W-:-:S05]  /*d7ae0*/  @!P0 FMUL R10, R10, 16777216 ;  /* 0x4b8000000a0a8820 */ /* 0x020fca0000400000 */
[----:B------:R0:W-:Y:S04]  /*d7af0*/  @!P0 STL [R1+0x420], R10 ;  /* 0x0004200a01008387 */ /* 0x0001e80000100800 */
[----:B0-----:R-:W5:Y:S01]  /*d7b00*/  LDL.LU R10, [R1+0x32dc] ;  /* 0x0032dc00010a7983 */ /* 0x001f620000300800 */
[----:B--2---:R-:W-:-:S05]  /*d7b10*/  @!P0 FMUL R9, R9, 16777216 ;  /* 0x4b80000009098820 */ /* 0x004fca0000400000 */
[----:B------:R0:W-:Y:S04]  /*d7b20*/  @!P0 STL [R1+0x428], R9 ;  /* 0x0004280901008387 */ /* 0x0001e80000100800 */
[----:B0-----:R-:W2:Y:S01]  /*d7b30*/  LDL.LU R9, [R1+0x32d8] ;  /* 0x0032d80001097983 */ /* 0x001ea20000300800 */
[----:B------:R5:W-:Y:S02]  /*d7b40*/  STL [R1+0x32ac], R6 ;  /* 0x0032ac0601007387 */ /* 0x000be40000100800 */
[----:B-----5:R-:W-:Y:S02]  /*d7b50*/  MOV R6, R10 ;  /* 0x0000000a00067202 */ /* 0x020fe40000000f00 */
[----:B------:R-:W5:Y:S04]  /*d7b60*/  LDL.LU R10, [R1+0x5ac] ;  /* 0x0005ac00010a7983 */ /* 0x000f680000300800 */
[----:B-----5:R0:W-:Y:S04]  /*d7b70*/  STL [R1+0x32b0], R10 ;  /* 0x0032b00a01007387 */ /* 0x0201e80000100800 */
[----:B0-----:R-:W5:Y:S02]  /*d7b80*/  LDL R10, [R1+0x430] ;  /* 0x00043000010a7983 */ /* 0x001f640000100800 */
[----:B-----5:R-:W-:-:S05]  /*d7b90*/  @!P0 FMUL R10, R10, 16777216 ;  /* 0x4b8000000a0a8820 */ /* 0x020fca0000400000 */
[----:B------:R0:W-:Y:S02]  /*d7ba0*/  @!P0 STL [R1+0x430], R10 ;  /* 0x0004300a01008387 */ /* 0x0001e40000100800 */
[----:B0-----:R-:W-:Y:S01]  /*d7bb0*/  IMAD.MOV.U32 R10, RZ, RZ, R6 ;  /* 0x000000ffff0a7224 */ /* 0x001fe200078e0006 */
[----:B---3--:R-:W-:Y:S01]  /*d7bc0*/  MOV R6, R11 ;  /* 0x0000000b00067202 */ /* 0x008fe20000000f00 */
[----:B----4-:R-:W-:Y:S02]  /*d7bd0*/  MOV R11, R13 ;  /* 0x0000000d000b7202 */ /* 0x010fe40000000f00 */
[----:B------:R-:W-:Y:S01]  /*d7be0*/  IMAD.MOV.U32 R13, RZ, RZ, R14 ;  /* 0x000000ffff0d7224 */ /* 0x000fe200078e000e */
[----:B--2---:R-:W-:Y:S01]  /*d7bf0*/  MOV R14, R9 ;  /* 0x00000009000e7202 */ /* 0x004fe20000000f00 */
[----:B------:R-:W-:Y:S02]  /*d7c00*/  MOV R9, R8 ;  /* 0x0000000800097202 */ /* 0x000fe40000000f00 */
[----:B------:R-:W2:Y:S04]  /*d7c10*/  LDL.LU R8, [R1+0x5b4] ;  /* 0x0005b40001087983 */ /* 0x000ea80000300800 */
[----:B--2---:R0:W-:Y:S04]  /*d7c20*/  STL [R1+0x32a8], R8 ;  /* 0x0032a80801007387 */ /* 0x0041e80000100800 */
[----:B0-----:R-:W2:Y:S04]  /*d7c30*/  LDL R8, [R1+0x550] ;  /* 0x0005500001087983 */ /* 0x001ea80000100800 */
[----:B--2---:R0:W-:Y:S04]  /*d7c40*/  STL [R1+0x32b8], R8 ;  /* 0x0032b80801007387 */ /* 0x0041e80000100800 */
[----:B0-----:R-:W2:Y:S02]  /*d7c50*/  LDL R8, [R1+0x434] ;  /* 0x0004340001087983 */ /* 0x001ea40000100800 */
[----:B--2---:R-:W-:-:S05]  /*d7c60*/  @!P0 FMUL R8, R8, 16777216 ;  /* 0x4b80000008088820 */ /* 0x004fca0000400000 */
[----:B------:R0:W-:Y:S01]  /*d7c70*/  @!P0 STL [R1+0x434], R8 ;  /* 0x0004340801008387 */ /* 0x0001e20000100800 */
[----:B------:R1:W-:Y:S02]  /*d7c80*/  STL [R1+0x32d4], R29 ;  /* 0x0032d41d01007387 */ /* 0x0003e40000100800 */
[----:B------:R2:W-:Y:S01]  /*d7c90*/  STL [R1+0x32d0], R17 ;  /* 0x0032d01101007387 */ /* 0x0005e20000100800 */
[----:B0-----:R-:W3:Y:S01]  /*d7ca0*/  LDL R8, [R1+0x460] ;  /* 0x0004600001087983 */ /* 0x001ee20000100800 */
[----:B-1----:R-:W-:Y:S01]  /*d7cb0*/  IMAD.MOV.U32 R29, RZ, RZ, R13 ;  /* 0x000000ffff1d7224 */ /* 0x002fe200078e000d */
[----:B--2---:R-:W-:Y:S02]  /*d7cc0*/  MOV R17, R14 ;  /* 0x0000000e00117202 */ /* 0x004fe40000000f00 */
[----:B------:R-:W-:Y:S01]  /*d7cd0*/  MOV R13, R12 ;  /* 0x0000000c000d7202 */ /* 0x000fe20000000f00 */
[----:B------:R-:W2:Y:S04]  /*d7ce0*/  LDL R14, [R1+0x450] ;  /* 0x00045000010e7983 */ /* 0x000ea80000100800 */
[----:B------:R-:W4:Y:S01]  /*d7cf0*/  LDL R12, [R1+0x458] ;  /* 0x00045800010c7983 */ /* 0x000f220000100800 */
[----:B------:R-:W-:-:S02]  /*d7d00*/  @!P0 FMUL R29, R29, 16777216 ;  /* 0x4b8000001d1d8820 */ /* 0x000fc40000400000 */
[----:B------:R-:W-:Y:S02]  /*d7d10*/  @!P0 FMUL R17, R17, 16777216 ;  /* 0x4b80000011118820 */ /* 0x000fe40000400000 */
[----:B------:R-:W-:Y:S01]  /*d7d20*/  @!P0 FMUL R13, R13, 16777216 ;  /* 0x4b8000000d0d8820 */ /* 0x000fe20000400000 */
[----:B------:R0:W-:Y:S04]  /*d7d30*/  @!P0 STL [R1+0x43c], R29 ;  /* 0x00043c1d01008387 */ /* 0x0001e80000100800 */
[----:B0-----:R-:W5:Y:S01]  /*d7d40*/  LDL.LU R29, [R1+0x32d4] ;  /* 0x0032d400011d7983 */ /* 0x001f620000300800 */
[----:B------:R0:W-:Y:S03]  /*d7d50*/  @!P0 STL [R1+0x444], R17 ;  /* 0x0004441101008387 */ /* 0x0001e60000100800 */
[----:B0-----:R-:W5:Y:S01]  /*d7d60*/  LDL.LU R17, [R1+0x32d0] ;  /* 0x0032d00001117983 */ /* 0x001f620000300800 */
[----:B------:R0:W-:Y:S03]  /*d7d70*/  @!P0 STL [R1+0x448], R13 ;  /* 0x0004480d01008387 */ /* 0x0001e60000100800 */
[----:B0-----:R-:W5:Y:S01]  /*d7d80*/  LDL.LU R13, [R1+0x32cc] ;  /* 0x0032cc00010d7983 */ /* 0x001f620000300800 */
[----:B--2---:R-:W-:-:S02]  /*d7d90*/  @!P0 FMUL R14, R14, 16777216 ;  /* 0x4b8000000e0e8820 */ /* 0x004fc40000400000 */
[----:B----4-:R-:W-:-:S03]  /*d7da0*/  @!P0 FMUL R12, R12, 16777216 ;  /* 0x4b8000000c0c8820 */ /* 0x010fc60000400000 */
[----:B------:R0:W-:Y:S04]  /*d7db0*/  @!P0 STL [R1+0x450], R14 ;  /* 0x0004500e01008387 */ /* 0x0001e80000100800 */
[----:B0-----:R-:W2:Y:S01]  /*d7dc0*/  LDL.LU R14, [R1+0x32c8] ;  /* 0x0032c800010e7983 */ /* 0x001ea20000300800 */
[----:B------:R0:W-:Y:S03]  /*d7dd0*/  @!P0 STL [R1+0x458], R12 ;  /* 0x0004580c01008387 */ /* 0x0001e60000100800 */
[----:B0-----:R-:W4:Y:S01]  /*d7de0*/  LDL.LU R12, [R1+0x32c4] ;  /* 0x0032c400010c7983 */ /* 0x001f220000300800 */
[----:B---3--:R-:W-:Y:S02]  /*d7df0*/  @!P0 FMUL R8, R8, 16777216 ;  /* 0x4b80000008088820 */ /* 0x008fe40000400000 */
[----:B------:R-:W-:-:S02]  /*d7e00*/  @!P0 FMUL R10, R10, 16777216 ;  /* 0x4b8000000a0a8820 */ /* 0x000fc40000400000 */
[----:B------:R-:W-:Y:S02]  /*d7e10*/  @!P0 FMUL R6, R6, 16777216 ;  /* 0x4b80000006068820 */ /* 0x000fe40000400000 */
[----:B------:R-:W-:Y:S01]  /*d7e20*/  @!P0 FMUL R11, R11, 16777216 ;  /* 0x4b8000000b0b8820 */ /* 0x000fe20000400000 */
[----:B------:R-:W-:Y:S01]  /*d7e30*/  @!P0 STL [R1+0x460], R8 ;  /* 0x0004600801008387 */ /* 0x000fe20000100800 */
[----:B------:R0:W-:Y:S02]  /*d7e40*/  @!P0 STL [R1+0x468], R10 ;  /* 0x0004680a01008387 */ /* 0x0001e40000100800 */
[----:B------:R-:W-:Y:S02]  /*d7e50*/  @!P0 STL [R1+0x46c], R6 ;  /* 0x00046c0601008387 */ /* 0x000fe40000100800 */
[----:B------:R1:W-:Y:S01]  /*d7e60*/  @!P0 STL [R1+0x480], R11 ;  /* 0x0004800b01008387 */ /* 0x0003e20000100800 */
[----:B0-----:R-:W3:Y:S04]  /*d7e70*/  LDL R10, [R1+0x4d8] ;  /* 0x0004d800010a7983 */ /* 0x001ee80000100800 */
[----:B-1----:R-:W3:Y:S04]  /*d7e80*/  LDL R11, [R1+0x4ac] ;  /* 0x0004ac00010b7983 */ /* 0x002ee80000100800 */
[----:B------:R-:W5:Y:S01]  /*d7e90*/  LDL R6, [R1+0x4e8] ;  /* 0x0004e80001067983 */ /* 0x000f620000100800 */
[----:B--2---:R-:W-:-:S03]  /*d7ea0*/  IMAD.MOV.U32 R8, RZ, RZ, R14 ;  /* 0x000000ffff087224 */ /* 0x004fc600078e000e */
[----:B------:R-:W2:Y:S01]  /*d7eb0*/  LDL R14, [R1+0x4c0] ;  /* 0x0004c000010e7983 */ /* 0x000ea20000100800 */
[----:B----4-:R-:W-:-:S05]  /*d7ec0*/  @!P0 FMUL R12, R12, 16777216 ;  /* 0x4b8000000c0c8820 */ /* 0x010fca0000400000 */
[----:B------:R0:W-:Y:S04]  /*d7ed0*/  STL [R1+0x315c], R12 ;  /* 0x00315c0c01007387 */ /* 0x0001e80000100800 */
[----:B0-----:R-:W4:Y:S01]  /*d7ee0*/  LDL.LU R12, [R1+0x5a4] ;  /* 0x0005a400010c7983 */ /* 0x001f220000300800 */
[----:B------:R-:W-:Y:S02]  /*d7ef0*/  @!P0 FMUL R8, R8, 16777216 ;  /* 0x4b80000008088820 */ /* 0x000fe40000400000 */
[----:B---3--:R-:W-:Y:S02]  /*d7f00*/  @P1 FMUL R11, R11, 0.25 ;  /* 0x3e8000000b0b1820 */ /* 0x008fe40000400000 */
[----:B------:R-:W-:Y:S02]  /*d7f10*/  @P1 FMUL R10, R10, 0.25 ;  /* 0x3e8000000a0a1820 */ /* 0x000fe40000400000 */
[----:B-----5:R-:W-:-:S02]  /*d7f20*/  @P1 FMUL R6, R6, 0.25 ;  /* 0x3e80000006061820 */ /* 0x020fc40000400000 */
[----:B--2---:R-:W-:Y:S01]  /*d7f30*/  @P1 FMUL R14, R14, 0.25 ;  /* 0x3e8000000e0e1820 */ /* 0x004fe20000400000 */
[----:B----4-:R0:W-:Y:S01]  /*d7f40*/  STL [R1+0x32bc], R12 ;  /* 0x0032bc0c01007387 */ /* 0x0101e20000100800 */
[----:B------:R1:W-:Y:S03]  /*d7f50*/  @!P0 STL [R1+0x48c], R8 ;  /* 0x00048c0801008387 */ /* 0x0003e60000100800 */
[----:B0-----:R-:W2:Y:S04]  /*d7f60*/  LDL R12, [R1+0x500] ;  /* 0x00050000010c7983 */ /* 0x001ea80000100800 */
[----:B-1----:R-:W3:Y:S01]  /*d7f70*/  LDL R8, [R1+0x510] ;  /* 0x0005100001087983 */ /* 0x002ee20000100800 */
[----:B------:R0:W-:Y:S03]  /*d7f80*/  @P1 STL [R1+0x4ac], R11 ;  /* 0x0004ac0b01001387 */ /* 0x0001e60000100800 */
[----:B0-----:R-:W4:Y:S01]  /*d7f90*/  LDL R11, [R1+0x520] ;  /* 0x00052000010b7983 */ /* 0x001f220000100800 */
[----:B------:R0:W-:Y:S03]  /*d7fa0*/  @P1 STL [R1+0x4c0], R14 ;  /* 0x0004c00e01001387 */ /* 0x0001e60000100800 */
[----:B0-----:R-:W5:Y:S01]  /*d7fb0*/  LDL.LU R14, [R1+0x32c0] ;  /* 0x0032c000010e7983 */ /* 0x001f620000300800 */
[----:B------:R0:W-:Y:S03]  /*d7fc0*/  @P1 STL [R1+0x4d8], R10 ;  /* 0x0004d80a01001387 */ /* 0x0001e60000100800 */
[----:B0-----:R-:W5:Y:S01]  /*d7fd0*/  LDL R10, [R1+0x588] ;  /* 0x00058800010a7983 */ /* 0x001f620000100800 */
[----:B------:R0:W-:Y:S03]  /*d7fe0*/  @P1 STL [R1+0x4e8], R6 ;  /* 0x0004e80601001387 */ /* 0x0001e60000100800 */
[----:B0-----:R-:W5:Y:S01]  /*d7ff0*/  LDL R6, [R1+0x590] ;  /* 0x0005900001067983 */ /* 0x001f620000100800 */
[----:B--2---:R-:W-:-:S02]  /*d8000*/  @P1 FMUL R12, R12, 0.25 ;  /* 0x3e8000000c0c1820 */ /* 0x004fc40000400000 */
[----:B---3--:R-:W-:-:S03]  /*d8010*/  @P1 FMUL R8, R8, 0.25 ;  /* 0x3e80000008081820 */ /* 0x008fc60000400000 */
[----:B------:R0:W-:Y:S01]  /*d8020*/  @P1 STL [R1+0x500], R12 ;  /* 0x0005000c01001387 */ /* 0x0001e20000100800 */
[----:B----4-:R-:W-:-:S03]  /*d8030*/  @P1 FMUL R11, R11, 0.25 ;  /* 0x3e8000000b0b1820 */ /* 0x010fc60000400000 */
[----:B0-----:R-:W2:Y:S01]  /*d8040*/  LDL.LU R12, [R1+0x32bc] ;  /* 0x0032bc00010c7983 */ /* 0x001ea20000300800 */
[----:B------:R0:W-:Y:S02]  /*d8050*/  @P1 STL [R1+0x510], R8 ;  /* 0x0005100801001387 */ /* 0x0001e40000100800 */
[----:B-----5:R-:W-:Y:S01]  /*d8060*/  @P1 FMUL R14, R14, 0.25 ;  /* 0x3e8000000e0e1820 */ /* 0x020fe20000400000 */
[----:B0-----:R-:W3:Y:S01]  /*d8070*/  LDL.LU R8, [R1+0x32b8] ;  /* 0x0032b80001087983 */ /* 0x001ee20000300800 */
[----:B------:R0:W-:Y:S02]  /*d8080*/  @P1 STL [R1+0x520], R11 ;  /* 0x0005200b01001387 */ /* 0x0001e40000100800 */
[----:B------:R-:W-:Y:S01]  /*d8090*/  @P1 FMUL R10, R10, 0.25 ;  /* 0x3e8000000a0a1820 */ /* 0x000fe20000400000 */
[----:B0-----:R-:W4:Y:S01]  /*d80a0*/  LDL.LU R11, [R1+0x32b4] ;  /* 0x0032b400010b7983 */ /* 0x001f220000300800 */
[----:B------:R-:W-:Y:S03]  /*d80b0*/  @P1 STL [R1+0x4fc], R14 ;  /* 0x0004fc0e01001387 */ /* 0x000fe60000100800 */
[----:B------:R0:W-:Y:S02]  /*d80c0*/  @P1 STL [R1+0x588], R10 ;  /* 0x0005880a01001387 */ /* 0x0001e40000100800 */
[----:B------:R-:W-:Y:S01]  /*d80d0*/  @P1 FMUL R6, R6, 0.25 ;  /* 0x3e80000006061820 */ /* 0x000fe20000400000 */
[----:B0-----:R-:W5:Y:S04]  /*d80e0*/  LDL.LU R10, [R1+0x32b0] ;  /* 0x0032b000010a7983 */ /* 0x001f680000300800 */
[----:B------:R0:W-:Y:S02]  /*d80f0*/  @P1 STL [R1+0x590], R6 ;  /* 0x0005900601001387 */ /* 0x0001e40000100800 */
[----:B0-----:R-:W5:Y:S01]  /*d8100*/  LDL.LU R6, [R1+0x32ac] ;  /* 0x0032ac0001067983 */ /* 0x001f620000300800 */
[----:B--2---:R-:W-:-:S02]  /*d8110*/  @P1 FMUL R12, R12, 0.25 ;  /* 0x3e8000000c0c1820 */ /* 0x004fc40000400000 */
[----:B---3--:R-:W-:-:S05]  /*d8120*/  @P1 FMUL R8, R8, 0.25 ;  /* 0x3e80000008081820 */ /* 0x008fca0000400000 */
[----:B------:R-:W-:Y:S01]  /*d8130*/  @P1 STL [R1+0x550], R8 ;  /* 0x0005500801001387 */ /* 0x000fe20000100800 */
[----:B------:R0:W-:Y:S02]  /*d8140*/  STL [R1+0x32a0], R29 ;  /* 0x0032a01d01007387 */ /* 0x0001e40000100800 */
[----:B----4-:R-:W-:-:S05]  /*d8150*/  @P1 FMUL R11, R11, 0.25 ;  /* 0x3e8000000b0b1820 */ /* 0x010fca0000400000 */
[----:B------:R-:W-:Y:S01]  /*d8160*/  @P1 STL [R1+0x570], R11 ;  /* 0x0005700b01001387 */ /* 0x000fe20000100800 */
[----:B0-----:R-:W2:Y:S02]  /*d8170*/  LDL R29, [R1+0x4ac] ;  /* 0x0004ac00011d7983 */ /* 0x001ea40000100800 */
[----:B------:R0:W-:Y:S02]  /*d8180*/  STL [R1+0x3288], R12 ;  /* 0x0032880c01007387 */ /* 0x0001e40000100800 */
[----:B0-----:R-:W-:Y:S02]  /*d8190*/  MOV R12, R8 ;  /* 0x00000008000c7202 */ /* 0x001fe40000000f00 */
[----:B------:R-:W3:Y:S01]  /*d81a0*/  LDL.LU R8, [R1+0x32a8] ;  /* 0x0032a80001087983 */ /* 0x000ee20000300800 */
[----:B-----5:R-:W-:-:S05]  /*d81b0*/  @P1 FMUL R6, R6, 0.25 ;  /* 0x3e80000006061820 */ /* 0x020fca0000400000 */
[----:B------:R-:W-:Y:S01]  /*d81c0*/  @P1 STL [R1+0x59c], R6 ;  /* 0x00059c0601001387 */ /* 0x000fe20000100800 */
[----:B------:R0:W-:Y:S02]  /*d81d0*/  STL [R1+0x3298], R6 ;  /* 0x0032980601007387 */ /* 0x0001e40000100800 */
[----:B0-----:R-:W-:Y:S02]  /*d81e0*/  MOV R6, R14 ;  /* 0x0000000e00067202 */ /* 0x001fe40000000f00 */
[----:B------:R-:W4:Y:S01]  /*d81f0*/  LDL.LU R14, [R1+0x32a4] ;  /* 0x0032a400010e7983 */ /* 0x000f220000300800 */
[----:B------:R-:W-:Y:S01]  /*d8200*/  @P1 FMUL R10, R10, 0.25 ;  /* 0x3e8000000a0a1820 */ /* 0x000fe20000400000 */
[C---:B------:R-:W-:Y:S01]  /*d8210*/  FSETP.GEU.AND P0, PT, |R13|.reuse, 1.175494350822287508e-38, PT ;  /* 0x008000000d00780b */ /* 0x040fe20003f0e200 */
[----:B------:R-:W-:-:S03]  /*d8220*/  @P1 FMUL R13, R13, 0.25 ;  /* 0x3e8000000d0d1820 */ /* 0x000fc60000400000 */
[----:B------:R0:W-:Y:S04]  /*d8230*/  STL [R1+0x328c], R10 ;  /* 0x00328c0a01007387 */ /* 0x0001e80000100800 */
[----:B0-----:R-:W5:Y:S01]  /*d8240*/  LDL R10, [R1+0x520] ;  /* 0x00052000010a7983 */ /* 0x001f620000100800 */
[----:B------:R0:W-:Y:S03]  /*d8250*/  STL [R1+0x3290], R13 ;  /* 0x0032900d01007387 */ /* 0x0001e60000100800 */
[----:B0-----:R-:W5:Y:S01]  /*d8260*/  LDL R13, [R1+0x510] ;  /* 0x00051000010d7983 */ /* 0x001f620000100800 */
[----:B---3--:R-:W-:-:S05]  /*d8270*/  @P1 FMUL R8, R8, 0.25 ;  /* 0x3e80000008081820 */ /* 0x008fca0000400000 */
[----:B------:R0:W-:Y:S04]  /*d8280*/  STL [R1+0x3294], R8 ;  /* 0x0032940801007387 */ /* 0x0001e80000100800 */
[----:B0-----:R-:W3:Y:S01]  /*d8290*/  LDL R8, [R1+0x4d8] ;  /* 0x0004d80001087983 */ /* 0x001ee20000100800 */
[----:B----4-:R-:W-:-:S03]  /*d82a0*/  FSETP.GT.AND P1, PT, |R14|, 8.50705917302346158658e+37, PT ;  /* 0x7e8000000e00780b */ /* 0x010fc60003f24200 */
[----:B------:R0:W-:Y:S04]  /*d82b0*/  STL [R1+0x329c], R14 ;  /* 0x00329c0e01007387 */ /* 0x0001e80000100800 */
[----:B0-----:R-:W4:Y:S01]  /*d82c0*/  LDL R14, [R1+0x4c0] ;  /* 0x0004c000010e7983 */ /* 0x001f220000100800 */
[----:B--2---:R-:W-:-:S05]  /*d82d0*/  @!P0 FMUL R29, R29, 16777216 ;  /* 0x4b8000001d1d8820 */ /* 0x004fca0000400000 */
[----:B------:R0:W-:Y:S04]  /*d82e0*/  @!P0 STL [R1+0x4ac], R29 ;  /* 0x0004ac1d01008387 */ /* 0x0001e80000100800 */
[----:B0-----:R-:W2:Y:S01]  /*d82f0*/  LDL.LU R29, [R1+0x32a0] ;  /* 0x0032a000011d7983 */ /* 0x001ea20000300800 */
[----:B---3--:R-:W-:Y:S02]  /*d8300*/  @!P0 FMUL R8, R8, 16777216 ;  /* 0x4b80000008088820 */ /* 0x008fe40000400000 */
[----:B----4-:R-:W-:-:S05]  /*d8310*/  @!P0 FMUL R14, R14, 16777216 ;  /* 0x4b8000000e0e8820 */ /* 0x010fca0000400000 */
[----:B------:R0:W-:Y:S04]  /*d8320*/  @!P0 STL [R1+0x4c0], R14 ;  /* 0x0004c00e01008387 */ /* 0x0001e80000100800 */
[----:B0-----:R-:W3:Y:S01]  /*d8330*/  LDL R14, [R1+0x4e8] ;  /* 0x0004e800010e7983 */ /* 0x001ee20000100800 */
[----:B------:R5:W-:Y:S02]  /*d8340*/  @!P0 STL [R1+0x4d8], R8 ;  /* 0x0004d80801008387 */ /* 0x000be40000100800 */
[----:B-----5:R-:W-:Y:S01]  /*d8350*/  IMAD.MOV.U32 R8, RZ, RZ, R13 ;  /* 0x000000ffff087224 */ /* 0x020fe200078e000d */
[----:B------:R-:W-:Y:S01]  /*d8360*/  MOV R13, R10 ;  /* 0x0000000a000d7202 */ /* 0x000fe20000000f00 */
[----:B------:R-:W-:Y:S02]  /*d8370*/  MOV R10, R12 ;  /* 0x0000000c000a7202 */ /* 0x000fe40000000f00 */
[----:B------:R-:W-:Y:S01]  /*d8380*/  IMAD.MOV.U32 R12, RZ, RZ, R11 ;  /* 0x000000ffff0c7224 */ /* 0x000fe200078e000b */
[----:B------:R-:W-:Y:S01]  /*d8390*/  MOV R11, R7 ;  /* 0x00000007000b7202 */ /* 0x000fe20000000f00 */
[----:B------:R-:W-:-:S02]  /*d83a0*/  MOV R7, R5 ;  /* 0x0000000500077202 */ /* 0x000fc40000000f00 */
[----:B------:R-:W-:Y:S02]  /*d83b0*/  IMAD.MOV.U32 R5, RZ, RZ, R0 ;  /* 0x000000ffff057224 */ /* 0x000fe400078e0000 */
[----:B------:R-:W4:Y:S01]  /*d83c0*/  LDL.LU R0, [R1+0x578] ;  /* 0x0005780001007983 */ /* 0x000f220000300800 */
[----:B------:R-:W-:Y:S02]  /*d83d0*/  @!P0 FMUL R6, R6, 16777216 ;  /* 0x4b80000006068820 */ /* 0x000fe40000400000 */
[----:B---3--:R-:W-:Y:S01]  /*d83e0*/  @!P0 FMUL R14, R14, 16777216 ;  /* 0x4b8000000e0e8820 */ /* 0x008fe20000400000 */
[----:B----4-:R0:W-:Y:S04]  /*d83f0*/  STL [R1+0x3278], R0 ;  /* 0x0032780001007387 */ /* 0x0101e80000100800 */
[----:B0-----:R-:W3:Y:S01]  /*d8400*/  LDL R0, [R1+0x500] ;  /* 0x0005000001007983 */ /* 0x001ee20000100800 */
[----:B------:R0:W-:Y:S03]  /*d8410*/  @!P0 STL [R1+0x4e8], R14 ;  /* 0x0004e80e01008387 */ /* 0x0001e60000100800 */
[----:B0-----:R-:W4:Y:S01]  /*d8420*/  LDL.LU R14, [R1+0x329c] ;  /* 0x00329c00010e7983 */ /* 0x001f220000300800 */
[----:B------:R0:W-:Y:S03]  /*d8430*/  @!P0 STL [R1+0x4fc], R6 ;  /* 0x0004fc0601008387 */ /* 0x0001e60000100800 */
[----:B0-----:R-:W5:Y:S01]  /*d8440*/  LDL.LU R6, [R1+0x3298] ;  /* 0x0032980001067983 */ /* 0x001f620000300800 */
[----:B---3--:R-:W-:-:S05]  /*d8450*/  @!P0 FMUL R0, R0, 16777216 ;  /* 0x4b80000000008820 */ /* 0x008fca0000400000 */
[----:B------:R5:W-:Y:S02]  /*d8460*/  @!P0 STL [R1+0x500], R0 ;  /* 0x0005000001008387 */ /* 0x000be40000100800 */
[----:B-----5:R-:W-:Y:S01]  /*d8470*/  MOV R0, R6 ;  /* 0x0000000600007202 */ /* 0x020fe20000000f00 */
[----:B------:R-:W-:Y:S02]  /*d8480*/  MOV R6, R5 ;  /* 0x0000000500067202 */ /* 0x000fe40000000f00 */
[----:B------:R-:W-:Y:S01]  /*d8490*/  IMAD.MOV.U32 R5, RZ, RZ, R3 ;  /* 0x000000ffff057224 */ /* 0x000fe200078e0003 */
[----:B--2---:R-:W-:Y:S01]  /*d84a0*/  MOV R3, R29 ;  /* 0x0000001d00037202 */ /* 0x004fe20000000f00 */
[----:B------:R-:W-:Y:S02]  /*d84b0*/  MOV R29, R16 ;  /* 0x00000010001d7202 */ /* 0x000fe40000000f00 */
[----:B------:R-:W2:Y:S01]  /*d84c0*/  LDL.LU R16, [R1+0x598] ;  /* 0x0005980001107983 */ /* 0x000ea20000300800 */
[----:B------:R-:W-:-:S02]  /*d84d0*/  @!P0 FMUL R8, R8, 16777216 ;  /* 0x4b80000008088820 */ /* 0x000fc40000400000 */
[----:B------:R-:W-:Y:S02]  /*d84e0*/  @!P0 FMUL R13, R13, 16777216 ;  /* 0x4b8000000d0d8820 */ /* 0x000fe40000400000 */
[----:B------:R-:W-:Y:S02]  /*d84f0*/  @!P0 FMUL R10, R10, 16777216 ;  /* 0x4b8000000a0a8820 */ /* 0x000fe40000400000 */
[----:B------:R-:W-:Y:S01]  /*d8500*/  @!P0 FMUL R12, R12, 16777216 ;  /* 0x4b8000000c0c8820 */ /* 0x000fe20000400000 */
[----:B--2---:R0:W-:Y:S04]  /*d8510*/  STL [R1+0x3274], R16 ;  /* 0x0032741001007387 */ /* 0x0041e80000100800 */
[----:B0-----:R-:W2:Y:S01]  /*d8520*/  LDL R16, [R1+0x590] ;  /* 0x0005900001107983 */ /* 0x001ea20000100800 */
[----:B------:R0:W-:Y:S03]  /*d8530*/  @!P0 STL [R1+0x510], R8 ;  /* 0x0005100801008387 */ /* 0x0001e60000100800 */
[----:B0-----:R-:W3:Y:S01]  /*d8540*/  LDL.LU R8, [R1+0x3294] ;  /* 0x0032940001087983 */ /* 0x001ee20000300800 */
[----:B------:R0:W-:Y:S03]  /*d8550*/  @!P0 STL [R1+0x520], R13 ;  /* 0x0005200d01008387 */ /* 0x0001e60000100800 */
[----:B0-----:R-:W5:Y:S01]  /*d8560*/  LDL.LU R13, [R1+0x3290] ;  /* 0x00329000010d7983 */ /* 0x001f620000300800 */
[----:B------:R0:W-:Y:S03]  /*d8570*/  @!P0 STL [R1+0x550], R10 ;  /* 0x0005500a01008387 */ /* 0x0001e60000100800 */
[----:B0-----:R-:W4:Y:S01]  /*d8580*/  LDL.LU R10, [R1+0x328c] ;  /* 0x00328c00010a7983 */ /* 0x001f220000300800 */
[----:B------:R0:W-:Y:S03]  /*d8590*/  @!P0 STL [R1+0x570], R12 ;  /* 0x0005700c01008387 */ /* 0x0001e60000100800 */
[----:B0-----:R-:W4:Y:S01]  /*d85a0*/  LDL.LU R12, [R1+0x3288] ;  /* 0x00328800010c7983 */ /* 0x001f220000300800 */
[----:B------:R0:W-:Y:S03]  /*d85b0*/  STL [R1+0x327c], R11 ;  /* 0x00327c0b01007387 */ /* 0x0001e60000100800 */
[----:B0-----:R-:W4:Y:S01]  /*d85c0*/  LDL R11, [R1+0x588] ;  /* 0x00058800010b7983 */ /* 0x001f220000100800 */
[----:B------:R-:W-:-:S02]  /*d85d0*/  @!P0 FMUL R0, R0, 16777216 ;  /* 0x4b80000000008820 */ /* 0x000fc40000400000 */
[----:B------:R-:W-:Y:S02]  /*d85e0*/  STL [R1+0x3280], R17 ;  /* 0x0032801101007387 */ /* 0x000fe40000100800 */
[----:B--2---:R-:W-:Y:S02]  /*d85f0*/  @!P0 FMUL R16, R16, 16777216 ;  /* 0x4b80000010108820 */ /* 0x004fe40000400000 */
[----:B---3--:R-:W-:Y:S02]  /*d8600*/  @!P0 FMUL R8, R8, 16777216 ;  /* 0x4b80000008088820 */ /* 0x008fe40000400000 */
[----:B-----5:R-:W-:Y:S02]  /*d8610*/  @!P0 FMUL R13, R13, 16777216 ;  /* 0x4b8000000d0d8820 */ /* 0x020fe40000400000 */
[----:B----4-:R-:W-:Y:S02]  /*d8620*/  @!P0 FMUL R10, R10, 16777216 ;  /* 0x4b8000000a0a8820 */ /* 0x010fe40000400000 */
[----:B------:R-:W-:-:S02]  /*d8630*/  @!P0 FMUL R12, R12, 16777216 ;  /* 0x4b8000000c0c8820 */ /* 0x000fc40000400000 */
[----:B------:R-:W-:-:S05]  /*d8640*/  @!P0 FMUL R11, R11, 16777216 ;  /* 0x4b8000000b0b8820 */ /* 0x000fca0000400000 */
[----:B------:R-:W-:Y:S01]  /*d8650*/  @!P0 STL [R1+0x588], R11 ;  /* 0x0005880b01008387 */ /* 0x000fe20000100800 */
[----:B------:R-:W-:Y:S02]  /*d8660*/  @!P0 STL [R1+0x590], R16 ;  /* 0x0005901001008387 */ /* 0x000fe40000100800 */
[----:B------:R-:W-:Y:S02]  /*d8670*/  @!P0 STL [R1+0x59c], R0 ;  /* 0x00059c0001008387 */ /* 0x000fe40000100800 */
[----:B------:R0:W-:Y:S01]  /*d8680*/  STL [R1+0x3160], R13 ;  /* 0x0031600d01007387 */ /* 0x0001e20000100800 */
[----:B------:R-:W-:Y:S01]  /*d8690*/  STL [R1+0x5a4], R12 ;  /* 0x0005a40c01007387 */ /* 0x000fe20000100800 */
[----:B------:R-:W-:Y:S02]  /*d86a0*/  STL [R1+0x5ac], R10 ;  /* 0x0005ac0a01007387 */ /* 0x000fe40000100800 */
[----:B0-----:R-:W-:Y:S01]  /*d86b0*/  IMAD.MOV.U32 R13, RZ, RZ, R9 ;  /* 0x000000ffff0d7224 */ /* 0x001fe200078e0009 */
[----:B------:R-:W-:Y:S01]  /*d86c0*/  MOV R9, R6 ;  /* 0x0000000600097202 */ /* 0x000fe20000000f00 */
[----:B------:R-:W-:-:S02]  /*d86d0*/  MOV R6, R5 ;  /* 0x0000000500067202 */ /* 0x000fc40000000f00 */
[----:B------:R-:W-:Y:S01]  /*d86e0*/  IMAD.MOV.U32 R5, RZ, RZ, R20 ;  /* 0x000000ffff057224 */ /* 0x000fe200078e0014 */
[----:B------:R-:W-:Y:S01]  /*d86f0*/  MOV R20, R15 ;  /* 0x0000000f00147202 */ /* 0x000fe20000000f00 */
[----:B------:R0:W-:Y:S01]  /*d8700*/  STL [R1+0x3284], R13 ;  /* 0x0032840d01007387 */ /* 0x0001e20000100800 */
[----:B------:R-:W-:Y:S02]  /*d8710*/  STL [R1+0x5b4], R8 ;  /* 0x0005b40801007387 */ /* 0x000fe40000100800 */
[----:B------:R-:W2:Y:S02]  /*d8720*/  LDL R17, [R1+0x514] ;  /* 0x0005140001117983 */ /* 0x000ea40000100800 */
[----:B------:R-:W3:Y:S01]  /*d8730*/  LDL R11, [R1+0x53c] ;  /* 0x00053c00010b7983 */ /* 0x000ee20000100800 */
[----:B------:R-:W4:Y:S04]  /*d8740*/  LDL R0, [R1+0x554] ;  /* 0x0005540001007983 */ /* 0x000f280000100800 */
[----:B------:R-:W5:Y:S04]  /*d8750*/  LDL R16, [R1+0x580] ;  /* 0x0005800001107983 */ /* 0x000f680000100800 */
[----:B------:R-:W2:Y:S04]  /*d8760*/  LDL R15, [R1+0x58c] ;  /* 0x00058c00010f7983 */ /* 0x000ea80000100800 */
[----:B0-----:R-:W2:Y:S01]  /*d8770*/  LDL R13, [R1+0x508] ;  /* 0x00050800010d7983 */ /* 0x001ea20000100800 */
[----:B------:R-:W2:Y:S03]  /*d8780*/  LDL.LU R12, [R1+0x634] ;  /* 0x00063400010c7983 */ /* 0x000ea60000300800 */
[----:B--2---:R0:W-:Y:S04]  /*d8790*/  STL [R1+0x3240], R12 ;  /* 0x0032400c01007387 */ /* 0x0041e80000100800 */
[----:B0-----:R-:W2:Y:S01]  /*d87a0*/  LDL.LU R12, [R1+0x614] ;  /* 0x00061400010c7983 */ /* 0x001ea20000300800 */
[----:B------:R-:W2:Y:S02]  /*d87b0*/  LDL.LU R8, [R1+0x638] ;  /* 0x0006380001087983 */ /* 0x000ea40000300800 */
[----:B------:R-:W-:Y:S01]  /*d87c0*/  @P1 FMUL R13, R13, 0.25 ;  /* 0x3e8000000d0d1820 */ /* 0x000fe20000400000 */
[----:B--2---:R0:W-:Y:S04]  /*d87d0*/  STL [R1+0x3244], R8 ;  /* 0x0032440801007387 */ /* 0x0041e80000100800 */
[----:B0-----:R-:W2:Y:S01]  /*d87e0*/  LDL.LU R8, [R1+0x610] ;  /* 0x0006100001087983 */ /* 0x001ea20000300800 */
[----:B------:R-:W2:Y:S02]  /*d87f0*/  LDL.LU R10, [R1+0x63c] ;  /* 0x00063c00010a7983 */ /* 0x000ea40000300800 */
[----:B------:R-:W-:-:S02]  /*d8800*/  @P1 FMUL R17, R17, 0.25 ;  /* 0x3e80000011111820 */ /* 0x000fc40000400000 */
[----:B---3--:R-:W-:Y:S02]  /*d8810*/  @P1 FMUL R11, R11, 0.25 ;  /* 0x3e8000000b0b1820 */ /* 0x008fe40000400000 */
[----:B----4-:R-:W-:Y:S01]  /*d8820*/  @P1 FMUL R0, R0, 0.25 ;  /* 0x3e80000000001820 */ /* 0x010fe20000400000 */
[----:B--2---:R0:W-:Y:S04]  /*d8830*/  STL [R1+0x3248], R10 ;  /* 0x0032480a01007387 */ /* 0x0041e80000100800 */
[----:B0-----:R-:W2:Y:S01]  /*d8840*/  LDL.LU R10, [R1+0x5bc] ;  /* 0x0005bc00010a7983 */ /* 0x001ea20000300800 */
[----:B------:R0:W-:Y:S03]  /*d8850*/  @P1 STL [R1+0x508], R13 ;  /* 0x0005080d01001387 */ /* 0x0001e60000100800 */
[----:B0-----:R-:W3:Y:S01]  /*d8860*/  LDL.LU R13, [R1+0x3284] ;  /* 0x00328400010d7983 */ /* 0x001ee20000300800 */
[----:B------:R0:W-:Y:S03]  /*d8870*/  @P1 STL [R1+0x514], R17 ;  /* 0x0005141101001387 */ /* 0x0001e60000100800 */
[----:B0-----:R-:W4:Y:S01]  /*d8880*/  LDL.LU R17, [R1+0x3280] ;  /* 0x0032800001117983 */ /* 0x001f220000300800 */
[----:B------:R0:W-:Y:S03]  /*d8890*/  @P1 STL [R1+0x53c], R11 ;  /* 0x00053c0b01001387 */ /* 0x0001e60000100800 */
[----:B0-----:R-:W2:Y:S01]  /*d88a0*/  LDL.LU R11, [R1+0x327c] ;  /* 0x00327c00010b7983 */ /* 0x001ea20000300800 */
[----:B------:R0:W-:Y:S03]  /*d88b0*/  @P1 STL [R1+0x554], R0 ;  /* 0x0005540001001387 */ /* 0x0001e60000100800 */
[----:B0-----:R-:W2:Y:S01]  /*d88c0*/  LDL.LU R0, [R1+0x3278] ;  /* 0x0032780001007983 */ /* 0x001ea20000300800 */
[----:B-----5:R-:W-:-:S02]  /*d88d0*/  @P1 FMUL R16, R16, 0.25 ;  /* 0x3e80000010101820 */ /* 0x020fc40000400000 */
[----:B--2---:R-:W-:-:S05]  /*d88e0*/  @P1 FMUL R0, R0, 0.25 ;  /* 0x3e80000000001820 */ /* 0x004fca0000400000 */
[----:B------:R0:W-:Y:S04]  /*d88f0*/  STL [R1+0x3268], R0 ;  /* 0x0032680001007387 */ /* 0x0001e80000100800 */
[----:B0-----:R-:W2:Y:S01]  /*d8900*/  LDL R0, [R1+0x5a0] ;  /* 0x0005a00001007983 */ /* 0x001ea20000100800 */
[----:B------:R0:W-:Y:S03]  /*d8910*/  @P1 STL [R1+0x580], R16 ;  /* 0x0005801001001387 */ /* 0x0001e60000100800 */
[----:B0-----:R-:W5:Y:S01]  /*d8920*/  LDL.LU R16, [R1+0x3274] ;  /* 0x0032740001107983 */ /* 0x001f620000300800 */
[----:B------:R-:W-:Y:S02]  /*d8930*/  @P1 FMUL R15, R15, 0.25 ;  /* 0x3e8000000f0f1820 */ /* 0x000fe40000400000 */
[----:B---3--:R-:W-:-:S02]  /*d8940*/  @P1 FMUL R13, R13, 0.25 ;  /* 0x3e8000000d0d1820 */ /* 0x008fc40000400000 */
[----:B-----5:R-:W-:-:S05]  /*d8950*/  @P1 FMUL R16, R16, 0.25 ;  /* 0x3e80000010101820 */ /* 0x020fca0000400000 */
[----:B------:R0:W-:Y:S01]  /*d8960*/  STL [R1+0x325c], R16 ;  /* 0x00325c1001007387 */ /* 0x0001e20000100800 */
[----:B------:R1:W-:Y:S01]  /*d8970*/  @P1 STL [R1+0x58c], R15 ;  /* 0x00058c0f01001387 */ /* 0x0003e20000100800 */
[----:B0-----:R-:W-:Y:S02]  /*d8980*/  MOV R16, R15 ;  /* 0x0000000f00107202 */ /* 0x001fe40000000f00 */
[----:B-1----:R-:W3:Y:S01]  /*d8990*/  LDL.LU R15, [R1+0x3270] ;  /* 0x00327000010f7983 */ /* 0x002ee20000300800 */
[----:B------:R-:W-:Y:S02]  /*d89a0*/  @P1 STL [R1+0x594], R13 ;  /* 0x0005940d01001387 */ /* 0x000fe40000100800 */
[----:B------:R0:W-:Y:S02]  /*d89b0*/  STL [R1+0x326c], R13 ;  /* 0x00326c0d01007387 */ /* 0x0001e40000100800 */
[----:B0-----:R-:W5:Y:S01]  /*d89c0*/  LDL R13, [R1+0x5b8] ;  /* 0x0005b800010d7983 */ /* 0x001f620000100800 */
[----:B--2---:R-:W-:-:S02]  /*d89d0*/  @P1 FMUL R0, R0, 0.25 ;  /* 0x3e80000000001820 */ /* 0x004fc40000400000 */
[----:B------:R-:W-:Y:S02]  /*d89e0*/  @P1 FMUL R11, R11, 0.25 ;  /* 0x3e8000000b0b1820 */ /* 0x000fe40000400000 */
[----:B------:R-:W-:Y:S02]  /*d89f0*/  @P1 FMUL R10, R10, 0.25 ;  /* 0x3e8000000a0a1820 */ /* 0x000fe40000400000 */
[----:B----4-:R-:W-:Y:S02]  /*d8a00*/  @P1 FMUL R17, R17, 0.25 ;  /* 0x3e80000011111820 */ /* 0x010fe40000400000 */
[----:B------:R-:W-:Y:S01]  /*d8a10*/  @P1 FMUL R8, R8, 0.25 ;  /* 0x3e80000008081820 */ /* 0x000fe20000400000 */
[----:B------:R-:W-:Y:S01]  /*d8a20*/  @P1 STL [R1+0x5a0], R0 ;  /* 0x0005a00001001387 */ /* 0x000fe20000100800 */
[----:B------:R-:W-:Y:S02]  /*d8a30*/  @P1 STL [R1+0x5a8], R11 ;  /* 0x0005a80b01001387 */ /* 0x000fe40000100800 */
[----:B------:R0:W-:Y:S02]  /*d8a40*/  STL [R1+0x324c], R10 ;  /* 0x00324c0a01007387 */ /* 0x0001e40000100800 */
[----:B-----5:R-:W-:-:S05]  /*d8a50*/  @P1 FMUL R13, R13, 0.25 ;  /* 0x3e8000000d0d1820 */ /* 0x020fca0000400000 */
[----:B------:R1:W-:Y:S01]  /*d8a60*/  @P1 STL [R1+0x5b8], R13 ;  /* 0x0005b80d01001387 */ /* 0x0003e20000100800 */
[----:B------:R-:W-:Y:S02]  /*d8a70*/  @P1 STL [R1+0x5b0], R17 ;  /* 0x0005b01101001387 */ /* 0x000fe40000100800 */
[----:B0-----:R-:W-:Y:S02]  /*d8a80*/  IMAD.MOV.U32 R10, RZ, RZ, R13 ;  /* 0x000000ffff0a7224 */ /* 0x001fe400078e000d */
[----:B------:R0:W-:Y:S01]  /*d8a90*/  STL [R1+0x3250], R8 ;  /* 0x0032500801007387 */ /* 0x0001e20000100800 */
[----:B-1----:R-:W2:Y:S01]  /*d8aa0*/  LDL R13, [R1+0x508] ;  /* 0x00050800010d7983 */ /* 0x002ea20000100800 */
[----:B0-----:R-:W-:-:S03]  /*d8ab0*/  MOV R8, R0 ;  /* 0x0000000000087202 */ /* 0x001fc60000000f00 */
[----:B------:R-:W4:Y:S01]  /*d8ac0*/  LDL R0, [R1+0x514] ;  /* 0x0005140001007983 */ /* 0x000f220000100800 */
[C---:B------:R-:W-:Y:S01]  /*d8ad0*/  FSETP.GEU.AND P0, PT, |R14|.reuse, 1.175494350822287508e-38, PT ;  /* 0x008000000e00780b */ /* 0x040fe20003f0e200 */
[----:B------:R-:W-:Y:S02]  /*d8ae0*/  @P1 FMUL R14, R14, 0.25 ;  /* 0x3e8000000e0e1820 */ /* 0x000fe40000400000 */
[----:B------:R-:W-:-:S03]  /*d8af0*/  @P1 FMUL R12, R12, 0.25 ;  /* 0x3e8000000c0c1820 */ /* 0x000fc60000400000 */
[----:B------:R0:W-:Y:S01]  /*d8b00*/  STL [R1+0x3254], R14 ;  /* 0x0032540e01007387 */ /* 0x0001e20000100800 */
[----:B---3--:R-:W-:-:S03]  /*d8b10*/  FSETP.GT.AND P1, PT, |R15|, 8.50705917302346158658e+37, PT ;  /* 0x7e8000000f00780b */ /* 0x008fc60003f24200 */
[----:B0-----:R-:W3:Y:S01]  /*d8b20*/  LDL R14, [R1+0x554] ;  /* 0x00055400010e7983 */ /* 0x001ee20000100800 */
[----:B------:R0:W-:Y:S03]  /*d8b30*/  STL [R1+0x3258], R12 ;  /* 0x0032580c01007387 */ /* 0x0001e60000100800 */
[----:B0-----:R-:W5:Y:S01]  /*d8b40*/  LDL R12, [R1+0x580] ;  /* 0x00058000010c7983 */ /* 0x001f620000100800 */
[----:B------:R0:W-:Y:S03]  /*d8b50*/  STL [R1+0x3260], R15 ;  /* 0x0032600f01007387 */ /* 0x0001e60000100800 */
[----:B0-----:R-:W5:Y:S01]  /*d8b60*/  LDL R15, [R1+0x53c] ;  /* 0x00053c00010f7983 */ /* 0x001f620000100800 */
[----:B--2---:R-:W-:Y:S02]  /*d8b70*/  @!P0 FMUL R13, R13, 16777216 ;  /* 0x4b8000000d0d8820 */ /* 0x004fe40000400000 */
[----:B----4-:R-:W-:-:S03]  /*d8b80*/  @!P0 FMUL R0, R0, 16777216 ;  /* 0x4b80000000008820 */ /* 0x010fc60000400000 */
[----:B------:R0:W-:Y:S04]  /*d8b90*/  @!P0 STL [R1+0x508], R13 ;  /* 0x0005080d01008387 */ /* 0x0001e80000100800 */
[----:B0-----:R-:W2:Y:S01]  /*d8ba0*/  LDL.LU R13, [R1+0x326c] ;  /* 0x00326c00010d7983 */ /* 0x001ea20000300800 */
[----:B------:R0:W-:Y:S03]  /*d8bb0*/  @!P0 STL [R1+0x514], R0 ;  /* 0x0005140001008387 */ /* 0x0001e60000100800 */
[----:B0-----:R-:W4:Y:S01]  /*d8bc0*/  LDL.LU R0, [R1+0x3268] ;  /* 0x0032680001007983 */ /* 0x001f220000300800 */
[----:B------:R5:W-:Y:S02]  /*d8bd0*/  STL [R1+0x3264], R5 ;  /* 0x0032640501007387 */ /* 0x000be40000100800 */
[----:B---3--:R-:W-:Y:S01]  /*d8be0*/  @!P0 FMUL R14, R14, 16777216 ;  /* 0x4b8000000e0e8820 */ /* 0x008fe20000400000 */
[----:B-----5:R-:W-:Y:S01]  /*d8bf0*/  MOV R5, R12 ;  /* 0x0000000c00057202 */ /* 0x020fe20000000f00 */
[----:B------:R-:W-:Y:S01]  /*d8c00*/  @!P0 FMUL R15, R15, 16777216 ;  /* 0x4b8000000f0f8820 */ /* 0x000fe20000400000 */
[----:B------:R-:W-:-:S04]  /*d8c10*/  MOV R12, R8 ;  /* 0x00000008000c7202 */ /* 0x000fc80000000f00 */
[----:B------:R0:W-:Y:S01]  /*d8c20*/  @!P0 STL [R1+0x53c], R15 ;  /* 0x00053c0f01008387 */ /* 0x0001e20000100800 */
[----:B------:R-:W-:Y:S01]  /*d8c30*/  MOV R8, R17 ;  /* 0x0000001100087202 */ /* 0x000fe20000000f00 */
[----:B------:R-:W-:Y:S02]  /*d8c40*/  @!P0 FMUL R5, R5, 16777216 ;  /* 0x4b80000005058820 */ /* 0x000fe40000400000 */
[----:B0-----:R-:W-:-:S04]  /*d8c50*/  IMAD.MOV.U32 R15, RZ, RZ, R16 ;  /* 0x000000ffff0f7224 */ /* 0x001fc800078e0010 */
[----:B------:R-:W-:Y:S01]  /*d8c60*/  @!P0 FMUL R15, R15, 16777216 ;  /* 0x4b8000000f0f8820 */ /* 0x000fe20000400000 */
[----:B--2---:R-:W-:Y:S02]  /*d8c70*/  MOV R16, R13 ;  /* 0x0000000d00107202 */ /* 0x004fe40000000f00 */
[----:B------:R-:W2:Y:S01]  /*d8c80*/  LDL.LU R13, [R1+0x630] ;  /* 0x00063000010d7983 */ /* 0x000ea20000300800 */
[----:B------:R0:W-:Y:S02]  /*d8c90*/  @!P0 STL [R1+0x554], R14 ;  /* 0x0005540e01008387 */ /* 0x0001e40000100800 */
[----:B------:R-:W3:Y:S02]  /*d8ca0*/  LDL.LU R17, [R1+0x700] ;  /* 0x0007000001117983 */ /* 0x000ee40000300800 */
[----:B------:R-:W-:Y:S02]  /*d8cb0*/  @!P0 FMUL R16, R16, 16777216 ;  /* 0x4b80000010108820 */ /* 0x000fe40000400000 */
[----:B----4-:R-:W-:-:S02]  /*d8cc0*/  @!P0 FMUL R0, R0, 16777216 ;  /* 0x4b80000000008820 */ /* 0x010fc40000400000 */
[----:B0-----:R-:W-:Y:S02]  /*d8cd0*/  IMAD.MOV.U32 R14, RZ, RZ, R11 ;  /* 0x000000ffff0e7224 */ /* 0x001fe400078e000b */
[----:B------:R-:W4:Y:S01]  /*d8ce0*/  LDL.LU R11, [R1+0x704] ;  /* 0x00070400010b7983 */ /* 0x000f220000300800 */
[----:B------:R0:W-:Y:S03]  /*d8cf0*/  STL [R1+0x578], R0 ;  /* 0x0005780001007387 */ /* 0x0001e60000100800 */
[----:B0-----:R-:W5:Y:S01]  /*d8d00*/  LDL.LU R0, [R1+0x70c] ;  /* 0x00070c0001007983 */ /* 0x001f620000300800 */
[----:B------:R0:W-:Y:S03]  /*d8d10*/  @!P0 STL [R1+0x580], R5 ;  /* 0x0005800501008387 */ /* 0x0001e60000100800 */
[----:B0-----:R-:W2:Y:S01]  /*d8d20*/  LDL.LU R5, [R1+0x3264] ;  /* 0x0032640001057983 */ /* 0x001ea20000300800 */
[----:B------:R0:W-:Y:S03]  /*d8d30*/  @!P0 STL [R1+0x58c], R15 ;  /* 0x00058c0f01008387 */ /* 0x0001e60000100800 */
[----:B0-----:R-:W2:Y:S01]  /*d8d40*/  LDL.LU R15, [R1+0x3260] ;  /* 0x00326000010f7983 */ /* 0x001ea20000300800 */
[----:B------:R0:W-:Y:S03]  /*d8d50*/  @!P0 STL [R1+0x594], R16 ;  /* 0x0005941001008387 */ /* 0x0001e60000100800 */
[----:B0-----:R-:W2:Y:S01]  /*d8d60*/  LDL.LU R16, [R1+0x325c] ;  /* 0x00325c0001107983 */ /* 0x001ea20000300800 */
[----:B------:R-:W-:-:S02]  /*d8d70*/  @!P0 FMUL R12, R12, 16777216 ;  /* 0x4b8000000c0c8820 */ /* 0x000fc40000400000 */
[----:B------:R-:W-:Y:S02]  /*d8d80*/  @!P0 FMUL R14, R14, 16777216 ;  /* 0x4b8000000e0e8820 */ /* 0x000fe40000400000 */
[----:B------:R-:W-:Y:S02]  /*d8d90*/  @!P0 FMUL R8, R8, 16777216 ;  /* 0x4b80000008088820 */ /* 0x000fe40000400000 */
[----:B------:R-:W-:Y:S02]  /*d8da0*/  @!P0 FMUL R10, R10, 16777216 ;  /* 0x4b8000000a0a8820 */ /* 0x000fe40000400000 */
[----:B--2---:R-:W-:-:S05]  /*d8db0*/  @!P0 FMUL R16, R16, 16777216 ;  /* 0x4b80000010108820 */ /* 0x004fca0000400000 */
[----:B------:R0:W-:Y:S04]  /*d8dc0*/  STL [R1+0x598], R16 ;  /* 0x0005981001007387 */ /* 0x0001e80000100800 */
[----:B0-----:R-:W2:Y:S01]  /*d8dd0*/  LDL R16, [R1+0x618] ;  /* 0x0006180001107983 */ /* 0x001ea20000100800 */
[----:B------:R0:W-:Y:S03]  /*d8de0*/  @!P0 STL [R1+0x5a0], R12 ;  /* 0x0005a00c01008387 */ /* 0x0001e60000100800 */
[----:B0-----:R-:W2:Y:S01]  /*d8df0*/  LDL.LU R12, [R1+0x3258] ;  /* 0x00325800010c7983 */ /* 0x001ea20000300800 */
[----:B------:R0:W-:Y:S03]  /*d8e00*/  @!P0 STL [R1+0x5a8], R14 ;  /* 0x0005a80e01008387 */ /* 0x0001e60000100800 */
[----:B0-----:R-:W3:Y:S01]  /*d8e10*/  LDL.LU R14, [R1+0x3254] ;  /* 0x00325400010e7983 */ /* 0x001ee20000300800 */
[----:B------:R0:W-:Y:S03]  /*d8e20*/  @!P0 STL [R1+0x5b0], R8 ;  /* 0x0005b00801008387 */ /* 0x0001e60000100800 */
[----:B0-----:R-:W4:Y:S01]  /*d8e30*/  LDL.LU R8, [R1+0x3250] ;  /* 0x0032500001087983 */ /* 0x001f220000300800 */
[----:B------:R0:W-:Y:S03]  /*d8e40*/  @!P0 STL [R1+0x5b8], R10 ;  /* 0x0005b80a01008387 */ /* 0x0001e60000100800 */
[----:B0-----:R-:W5:Y:S01]  /*d8e50*/  LDL.LU R10, [R1+0x324c] ;  /* 0x00324c00010a7983 */ /* 0x001f620000300800 */
[----:B--2---:R-:W-:-:S02]  /*d8e60*/  @!P0 FMUL R12, R12, 16777216 ;  /* 0x4b8000000c0c8820 */ /* 0x004fc40000400000 */
[----:B---3--:R-:W-:Y:S02]  /*d8e70*/  @!P0 FMUL R14, R14, 16777216 ;  /* 0x4b8000000e0e8820 */ /* 0x008fe40000400000 */
[----:B----4-:R-:W-:Y:S02]  /*d8e80*/  @!P0 FMUL R8, R8, 16777216 ;  /* 0x4b80000008088820 */ /* 0x010fe40000400000 */
[----:B-----5:R-:W-:-:S05]  /*d8e90*/  @!P0 FMUL R10, R10, 16777216 ;  /* 0x4b8000000a0a8820 */ /* 0x020fca0000400000 */
[----:B------:R0:W-:Y:S04]  /*d8ea0*/  STL [R1+0x5bc], R10 ;  /* 0x0005bc0a01007387 */ /* 0x0001e80000100800 */
[----:B0-----:R-:W2:Y:S01]  /*d8eb0*/  LDL.LU R10, [R1+0x3248] ;  /* 0x00324800010a7983 */ /* 0x001ea20000300800 */
[----:B------:R0:W-:Y:S03]  /*d8ec0*/  STL [R1+0x610], R8 ;  /* 0x0006100801007387 */ /* 0x0001e60000100800 */
[----:B0-----:R-:W3:Y:S01]  /*d8ed0*/  LDL.LU R8, [R1+0x3244] ;  /* 0x0032440001087983 */ /* 0x001ee20000300800 */
[----:B------:R0:W-:Y:S03]  /*d8ee0*/  STL [R1+0x3164], R14 ;  /* 0x0031640e01007387 */ /* 0x0001e60000100800 */
[----:B0-----:R-:W4:Y:S01]  /*d8ef0*/  LDL R14, [R1+0x6b0] ;  /* 0x0006b000010e7983 */ /* 0x001f220000100800 */
[----:B------:R0:W-:Y:S03]  /*d8f00*/  STL [R1+0x614], R12 ;  /* 0x0006140c01007387 */ /* 0x0001e60000100800 */
[----:B0-----:R-:W5:Y:S01]  /*d8f10*/  LDL.LU R12, [R1+0x3240] ;  /* 0x00324000010c7983 */ /* 0x001f620000300800 */
[----:B------:R0:W-:Y:S03]  /*d8f20*/  STL [R1+0x3234], R24 ;  /* 0x0032341801007387 */ /* 0x0001e60000100800 */
[----:B0-----:R-:W2:Y:S01]  /*d8f30*/  LDL.LU R24, [R1+0x61c] ;  /* 0x00061c0001187983 */ /* 0x001ea20000300800 */
[----:B------:R0:W-:Y:S03]  /*d8f40*/  STL [R1+0x3238], R23 ;  /* 0x0032381701007387 */ /* 0x0001e60000100800 */
[----:B0-----:R-:W2:Y:S01]  /*d8f50*/  LDL R23, [R1+0x6bc] ;  /* 0x0006bc0001177983 */ /* 0x001ea20000100800 */
[----:B------:R-:W-:-:S02]  /*d8f60*/  @P1 FMUL R16, R16, 0.25 ;  /* 0x3e80000010101820 */ /* 0x000fc40000400000 */
[----:B------:R-:W-:Y:S02]  /*d8f70*/  @P1 FMUL R20, R20, 0.25 ;  /* 0x3e80000014141820 */ /* 0x000fe40000400000 */
[----:B------:R-:W-:Y:S02]  /*d8f80*/  @P1 FMUL R28, R28, 0.25 ;  /* 0x3e8000001c1c1820 */ /* 0x000fe40000400000 */
[----:B------:R-:W-:Y:S02]  /*d8f90*/  @P1 FMUL R25, R25, 0.25 ;  /* 0x3e80000019191820 */ /* 0x000fe40000400000 */
[----:B------:R-:W-:Y:S01]  /*d8fa0*/  @P1 FMUL R6, R6, 0.25 ;  /* 0x3e80000006061820 */ /* 0x000fe20000400000 */
[----:B------:R0:W-:Y:S01]  /*d8fb0*/  @P1 STL [R1+0x618], R16 ;  /* 0x0006181001001387 */ /* 0x0001e20000100800 */
[----:B------:R-:W-:Y:S02]  /*d8fc0*/  @P1 FMUL R26, R26, 0.25 ;  /* 0x3e8000001a1a1820 */ /* 0x000fe40000400000 */
[----:B------:R-:W-:-:S02]  /*d8fd0*/  @P1 FMUL R17, R17, 0.25 ;  /* 0x3e80000011111820 */ /* 0x000fc40000400000 */
[----:B------:R-:W-:Y:S01]  /*d8fe0*/  @P1 FMUL R11, R11, 0.25 ;  /* 0x3e8000000b0b1820 */ /* 0x000fe20000400000 */
[----:B0-----:R-:W3:Y:S01]  /*d8ff0*/  LDL.LU R16, [R1+0x323c] ;  /* 0x00323c0001107983 */ /* 0x001ee20000300800 */
[----:B------:R-:W-:Y:S02]  /*d9000*/  @P1 STL [R1+0x644], R20 ;  /* 0x0006441401001387 */ /* 0x000fe40000100800 */
[----:B------:R-:W-:Y:S02]  /*d9010*/  @P1 STL [R1+0x64c], R28 ;  /* 0x00064c1c01001387 */ /* 0x000fe40000100800 */
[----:B------:R-:W-:Y:S01]  /*d9020*/  @P1 STL [R1+0x674], R25 ;  /* 0x0006741901001387 */ /* 0x000fe20000100800 */
[----:B------:R-:W-:Y:S01]  /*d9030*/  @P1 STL [R1+0x698], R6 ;  /* 0x0006980601001387 */ /* 0x000fe20000100800 */
[----:B----4-:R-:W-:-:S05]  /*d9040*/  @P1 FMUL R14, R14, 0.25 ;  /* 0x3e8000000e0e1820 */ /* 0x010fca0000400000 */
[----:B------:R-:W-:Y:S01]  /*d9050*/  @P1 STL [R1+0x6b0], R14 ;  /* 0x0006b00e01001387 */ /* 0x000fe20000100800 */
[----:B------:R-:W-:Y:S02]  /*d9060*/  @P1 STL [R1+0x67c], R26 ;  /* 0x00067c1a01001387 */ /* 0x000fe40000100800 */
[----:B--2---:R-:W-:-:S05]  /*d9070*/  @P1 FMUL R23, R23, 0.25 ;  /* 0x3e80000017171820 */ /* 0x004fca0000400000 */
[----:B------:R-:W-:Y:S01]  /*d9080*/  @P1 STL [R1+0x6bc], R23 ;  /* 0x0006bc1701001387 */ /* 0x000fe20000100800 */
[----:B------:R0:W-:Y:S02]  /*d9090*/  STL [R1+0x3218], R17 ;  /* 0x0032181101007387 */ /* 0x0001e40000100800 */
[----:B0-----:R-:W-:Y:S02]  /*d90a0*/  MOV R17, R23 ;  /* 0x0000001700117202 */ /* 0x001fe40000000f00 */
[----:B------:R-:W2:Y:S01]  /*d90b0*/  LDL.LU R23, [R1+0x3238] ;  /* 0x0032380001177983 */ /* 0x000ea20000300800 */
[----:B------:R0:W-:Y:S03]  /*d90c0*/  STL [R1+0x321c], R11 ;  /* 0x00321c0b01007387 */ /* 0x0001e60000100800 */
[----:B0-----:R-:W4:Y:S01]  /*d90d0*/  LDL R11, [R1+0x618] ;  /* 0x00061800010b7983 */ /* 0x001f220000100800 */
[----:B------:R-:W-:Y:S01]  /*d90e0*/  FSETP.GEU.AND P0, PT, |R15|, 1.175494350822287508e-38, PT ;  /* 0x008000000f00780b */ /* 0x000fe20003f0e200 */
[----:B------:R-:W-:-:S02]  /*d90f0*/  @P1 FMUL R24, R24, 0.25 ;  /* 0x3e80000018181820 */ /* 0x000fc40000400000 */
[----:B------:R-:W-:Y:S02]  /*d9100*/  @P1 FMUL R15, R15, 0.25 ;  /* 0x3e8000000f0f1820 */ /* 0x000fe40000400000 */
[----:B------:R-:W-:-:S03]  /*d9110*/  @P1 FMUL R0, R0, 0.25 ;  /* 0x3e80000000001820 */ /* 0x000fc60000400000 */
[----:B------:R-:W-:Y:S02]  /*d9120*/  STL [R1+0x3220], R15 ;  /* 0x0032200f01007387 */ /* 0x000fe40000100800 */
[----:B------:R-:W-:Y:S02]  /*d9130*/  STL [R1+0x3224], R0 ;  /* 0x0032240001007387 */ /* 0x000fe40000100800 */
[----:B---3--:R0:W-:Y:S02]  /*d9140*/  STL [R1+0x3228], R16 ;  /* 0x0032281001007387 */ /* 0x0081e40000100800 */
[----:B------:R-:W-:-:S05]  /*d9150*/  @!P0 FMUL R24, R24, 16777216 ;  /* 0x4b80000018188820 */ /* 0x000fca0000400000 */
[----:B------:R1:W-:Y:S01]  /*d9160*/  STL [R1+0x61c], R24 ;  /* 0x00061c1801007387 */ /* 0x0003e20000100800 */
[----:B------:R-:W-:Y:S02]  /*d9170*/  @P1 FMUL R13, R13, 0.25 ;  /* 0x3e8000000d0d1820 */ /* 0x000fe40000400000 */
[----:B-----5:R-:W-:Y:S02]  /*d9180*/  @P1 FMUL R12, R12, 0.25 ;  /* 0x3e8000000c0c1820 */ /* 0x020fe40000400000 */
[----:B------:R-:W-:Y:S02]  /*d9190*/  @P1 FMUL R8, R8, 0.25 ;  /* 0x3e80000008081820 */ /* 0x000fe40000400000 */
[----:B------:R-:W-:Y:S01]  /*d91a0*/  @P1 FMUL R10, R10, 0.25 ;  /* 0x3e8000000a0a1820 */ /* 0x000fe20000400000 */
[----:B------:R-:W-:Y:S01]  /*d91b0*/  FSETP.GT.AND P1, PT, |R16|, 8.50705917302346158658e+37, PT ;  /* 0x7e8000001000780b */ /* 0x000fe20003f24200 */
[----:B0-----:R-:W-:Y:S02]  /*d91c0*/  MOV R16, R25 ;  /* 0x0000001900107202 */ /* 0x001fe40000000f00 */
[----:B------:R-:W-:Y:S01]  /*d91d0*/  @!P0 FMUL R13, R13, 16777216 ;  /* 0x4b8000000d0d8820 */ /* 0x000fe20000400000 */
[----:B------:R-:W-:Y:S01]  /*d91e0*/  MOV R0, R26 ;  /* 0x0000001a00007202 */ /* 0x000fe20000000f00 */
[----:B------:R-:W-:-:S02]  /*d91f0*/  @!P0 FMUL R12, R12, 16777216 ;  /* 0x4b8000000c0c8820 */ /* 0x000fc40000400000 */
[----:B------:R-:W-:Y:S01]  /*d9200*/  @!P0 FMUL R8, R8, 16777216 ;  /* 0x4b80000008088820 */ /* 0x000fe20000400000 */
[----:B------:R-:W-:Y:S01]  /*d9210*/  MOV R15, R6 ;  /* 0x00000006000f7202 */ /* 0x000fe20000000f00 */
[----:B------:R-:W-:Y:S02]  /*d9220*/  @!P0 FMUL R10, R10, 16777216 ;  /* 0x4b8000000a0a8820 */ /* 0x000fe40000400000 */
[----:B----4-:R-:W-:-:S05]  /*d9230*/  @!P0 FMUL R11, R11, 16777216 ;  /* 0x4b8000000b0b8820 */ /* 0x010fca0000400000 */
[----:B------:R0:W-:Y:S01]  /*d9240*/  @!P0 STL [R1+0x618], R11 ;  /* 0x0006180b01008387 */ /* 0x0001e20000100800 */
[----:B-1----:R-:W3:Y:S02]  /*d9250*/  LDL.LU R24, [R1+0x3234] ;  /* 0x0032340001187983 */ /* 0x002ee40000300800 */
[----:B------:R1:W-:Y:S02]  /*d9260*/  STL [R1+0x322c], R17 ;  /* 0x00322c1101007387 */ /* 0x0003e40000100800 */
[----:B0-----:R-:W-:-:S05]  /*d9270*/  IMAD.MOV.U32 R11, RZ, RZ, R14 ;  /* 0x000000ffff0b7224 */ /* 0x001fca00078e000e */
[----:B------:R0:W-:Y:S01]  /*d9280*/  STL [R1+0x3230], R11 ;  /* 0x0032300b01007387 */ /* 0x0001e20000100800 */
[----:B-1----:R-:W-:Y:S01]  /*d9290*/  IMAD.MOV.U32 R17, RZ, RZ, R28 ;  /* 0x000000ffff117224 */ /* 0x002fe200078e001c */
[----:B0-----:R-:W-:Y:S02]  /*d92a0*/  MOV R11, R20 ;  /* 0x00000014000b7202 */ /* 0x001fe40000000f00 */
[----:B------:R-:W4:Y:S01]  /*d92b0*/  LDL.LU R20, [R1+0x640] ;  /* 0x0006400001147983 */ /* 0x000f220000300800 */
[----:B------:R-:W5:Y:S02]  /*d92c0*/  LDL.LU R25, [R1+0x648] ;  /* 0x0006480001197983 */ /* 0x000f640000300800 */
[----:B------:R-:W2:Y:S02]  /*d92d0*/  LDL.LU R26, [R1+0x670] ;  /* 0x00067000011a7983 */ /* 0x000ea40000300800 */
[----:B------:R-:W2:Y:S01]  /*d92e0*/  LDL.LU R28, [R1+0x678] ;  /* 0x00067800011c7983 */ /* 0x000ea20000300800 */
[----:B------:R-:W2:Y:S01]  /*d92f0*/  LDL.LU R6, [R1+0x690] ;  /* 0x0006900001067983 */ /* 0x000ea20000300800 */
[----:B------:R-:W-:Y:S02]  /*d9300*/  STL [R1+0x630], R13 ;  /* 0x0006300d01007387 */ /* 0x000fe40000100800 */
[----:B------:R-:W-:Y:S02]  /*d9310*/  STL [R1+0x634], R12 ;  /* 0x0006340c01007387 */ /* 0x000fe40000100800 */
[----:B------:R0:W-:Y:S02]  /*d9320*/  STL [R1+0x638], R8 ;  /* 0x0006380801007387 */ /* 0x0001e40000100800 */
[----:B------:R-:W-:-:S02]  /*d9330*/  @!P0 FMUL R11, R11, 16777216 ;  /* 0x4b8000000b0b8820 */ /* 0x000fc40000400000 */
[----:B------:R-:W-:Y:S02]  /*d9340*/  @!P0 FMUL R17, R17, 16777216 ;  /* 0x4b80000011118820 */ /* 0x000fe40000400000 */
[----:B0-----:R-:W-:Y:S02]  /*d9350*/  IMAD.MOV.U32 R8, RZ, RZ, R18 ;  /* 0x000000ffff087224 */ /* 0x001fe400078e0012 */
[----:B------:R-:W2:Y:S01]  /*d9360*/  LDL.LU R18, [R1+0x6f0] ;  /* 0x0006f00001127983 */ /* 0x000ea20000300800 */
[----:B------:R-:W2:Y:S02]  /*d9370*/  LDL.LU R14, [R1+0x710] ;  /* 0x00071000010e7983 */ /* 0x000ea40000300800 */
[----:B------:R-:W2:Y:S02]  /*d9380*/  LDL.LU R13, [R1+0x714] ;  /* 0x00071400010d7983 */ /* 0x000ea40000300800 */
[----:B------:R-:W2:Y:S01]  /*d9390*/  LDL.LU R12, [R1+0x718] ;  /* 0x00071800010c7983 */ /* 0x000ea20000300800 */
[----:B------:R0:W-:Y:S04]  /*d93a0*/  STL [R1+0x63c], R10 ;  /* 0x00063c0a01007387 */ /* 0x0001e80000100800 */
[----:B0-----:R-:W2:Y:S01]  /*d93b0*/  LDL.LU R10, [R1+0x71c] ;  /* 0x00071c00010a7983 */ /* 0x001ea20000300800 */
[----:B------:R0:W-:Y:S03]  /*d93c0*/  @!P0 STL [R1+0x644], R11 ;  /* 0x0006440b01008387 */ /* 0x0001e60000100800 */
[----:B0-----:R-:W2:Y:S01]  /*d93d0*/  LDL.LU R11, [R1+0x3230] ;  /* 0x00323000010b7983 */ /* 0x001ea20000300800 */
[----:B------:R0:W-:Y:S03]  /*d93e0*/  @!P0 STL [R1+0x64c], R17 ;  /* 0x00064c1101008387 */ /* 0x0001e60000100800 */
[----:B0-----:R-:W3:Y:S01]  /*d93f0*/  LDL.LU R17, [R1+0x322c] ;  /* 0x00322c0001117983 */ /* 0x001ee20000300800 */
[----:B------:R-:W-:-:S02]  /*d9400*/  @!P0 FMUL R16, R16, 16777216 ;  /* 0x4b80000010108820 */ /* 0x000fc40000400000 */
[----:B------:R-:W-:Y:S02]  /*d9410*/  @!P0 FMUL R0, R0, 16777216 ;  /* 0x4b80000000008820 */ /* 0x000fe40000400000 */
[----:B------:R-:W-:Y:S01]  /*d9420*/  @!P0 FMUL R15, R15, 16777216 ;  /* 0x4b8000000f0f8820 */ /* 0x000fe20000400000 */
[----:B------:R0:W-:Y:S04]  /*d9430*/  @!P0 STL [R1+0x674], R16 ;  /* 0x0006741001008387 */ /* 0x0001e80000100800 */
[----:B0-----:R-:W4:Y:S01]  /*d9440*/  LDL.LU R16, [R1+0x3228] ;  /* 0x0032280001107983 */ /* 0x001f220000300800 */
[----:B------:R0:W-:Y:S03]  /*d9450*/  @!P0 STL [R1+0x67c], R0 ;  /* 0x00067c0001008387 */ /* 0x0001e60000100800 */
[----:B0-----:R-:W4:Y:S01]  /*d9460*/  LDL.LU R0, [R1+0x3224] ;  /* 0x0032240001007983 */ /* 0x001f220000300800 */
[----:B------:R0:W-:Y:S03]  /*d9470*/  @!P0 STL [R1+0x698], R15 ;  /* 0x0006980f01008387 */ /* 0x0001e60000100800 */
[----:B0-----:R-:W5:Y:S01]  /*d9480*/  LDL.LU R15, [R1+0x3220] ;  /* 0x00322000010f7983 */ /* 0x001f620000300800 */
[----:B--2---:R-:W-:-:S05]  /*d9490*/  @!P0 FMUL R11, R11, 16777216 ;  /* 0x4b8000000b0b8820 */ /* 0x004fca0000400000 */
[----:B------:R0:W-:Y:S01]  /*d94a0*/  @!P0 STL [R1+0x6b0], R11 ;  /* 0x0006b00b01008387 */ /* 0x0001e20000100800 */
[----:B---3--:R-:W-:-:S03]  /*d94b0*/  @!P0 FMUL R17, R17, 16777216 ;  /* 0x4b80000011118820 */ /* 0x008fc60000400000 */
[----:B0-----:R-:W2:Y:S02]  /*d94c0*/  LDL.LU R11, [R1+0x321c] ;  /* 0x00321c00010b7983 */ /* 0x001ea40000300800 */
[----:B------:R0:W-:Y:S02]  /*d94d0*/  @!P0 STL [R1+0x6bc], R17 ;  /* 0x0006bc1101008387 */ /* 0x0001e40000100800 */
[----:B0-----:R-:W3:Y:S01]  /*d94e0*/  LDL.LU R17, [R1+0x3218] ;  /* 0x0032180001117983 */ /* 0x001ee20000300800 */
[----:B----4-:R-:W-:Y:S02]  /*d94f0*/  @!P0 FMUL R0, R0, 16777216 ;  /* 0x4b80000000008820 */ /* 0x010fe40000400000 */
[----:B-----5:R-:W-:Y:S02]  /*d9500*/  @!P0 FMUL R15, R15, 16777216 ;  /* 0x4b8000000f0f8820 */ /* 0x020fe40000400000 */
[----:B--2---:R-:W-:Y:S02]  /*d9510*/  @!P0 FMUL R11, R11, 16777216 ;  /* 0x4b8000000b0b8820 */ /* 0x004fe40000400000 */
[----:B---3--:R-:W-:-:S05]  /*d9520*/  @!P0 FMUL R17, R17, 16777216 ;  /* 0x4b80000011118820 */ /* 0x008fca0000400000 */
[----:B------:R0:W-:Y:S04]  /*d9530*/  STL [R1+0x700], R17 ;  /* 0x0007001101007387 */ /* 0x0001e80000100800 */
[----:B0-----:R-:W2:Y:S01]  /*d9540*/  LDL.LU R17, [R1+0x3214] ;  /* 0x0032140001117983 */ /* 0x001ea20000300800 */
[----:B------:R-:W-:Y:S02]  /*d9550*/  STL [R1+0x704], R11 ;  /* 0x0007040b01007387 */ /* 0x000fe40000100800 */
[----:B------:R0:W-:Y:S02]  /*d9560*/  STL [R1+0x3168], R15 ;  /* 0x0031680f01007387 */ /* 0x0001e40000100800 */
[----:B0-----:R-:W3:Y:S01]  /*d9570*/  LDL.LU R15, [R1+0x708] ;  /* 0x00070800010f7983 */ /* 0x001ee20000300800 */
[----:B------:R0:W-:Y:S02]  /*d9580*/  STL [R1+0x70c], R0 ;  /* 0x00070c0001007387 */ /* 0x0001e40000100800 */
[----:B0-----:R-:W-:-:S02]  /*d9590*/  MOV R0, R4 ;  /* 0x0000000400007202 */ /* 0x001fc40000000f00 */
[----:B------:R-:W4:Y:S01]  /*d95a0*/  LDL.LU R4, [R1+0x760] ;  /* 0x0007600001047983 */ /* 0x000f220000300800 */
[----:B------:R-:W-:Y:S02]  /*d95b0*/  @P1 FMUL R5, R5, 0.25 ;  /* 0x3e80000005051820 */ /* 0x000fe40000400000 */
[----:B------:R-:W-:Y:S01]  /*d95c0*/  @P1 FMUL R7, R7, 0.25 ;  /* 0x3e80000007071820 */ /* 0x000fe20000400000 */
[----:B----4-:R0:W-:Y:S04]  /*d95d0*/  STL [R1+0x3200], R4 ;  /* 0x0032000401007387 */ /* 0x0101e80000100800 */
[----:B0-----:R-:W4:Y:S01]  /*d95e0*/  LDL.LU R4, [R1+0x6e0] ;  /* 0x0006e00001047983 */ /* 0x001f220000300800 */
[----:B------:R-:W-:Y:S02]  /*d95f0*/  @P1 FMUL R8, R8, 0.25 ;  /* 0x3e80000008081820 */ /* 0x000fe40000400000 */
[----:B------:R-:W-:-:S02]  /*d9600*/  @P1 FMUL R9, R9, 0.25 ;  /* 0x3e80000009091820 */ /* 0x000fc40000400000 */
[----:B------:R-:W-:Y:S01]  /*d9610*/  @P1 STL [R1+0x694], R5 ;  /* 0x0006940501001387 */ /* 0x000fe20000100800 */
[----:B------:R-:W-:Y:S01]  /*d9620*/  @P1 STL [R1+0x69c], R7 ;  /* 0x00069c0701001387 */ /* 0x000fe20000100800 */
[----:B------:R-:W-:Y:S02]  /*d9630*/  @P1 STL [R1+0x6b4], R8 ;  /* 0x0006b40801001387 */ /* 0x000fe40000100800 */
[----:B------:R-:W-:Y:S01]  /*d9640*/  @P1 STL [R1+0x6b8], R9 ;  /* 0x0006b80901001387 */ /* 0x000fe20000100800 */
[----:B------:R-:W-:Y:S01]  /*d9650*/  FSETP.GEU.AND P0, PT, |R16|, 1.175494350822287508e-38, PT ;  /* 0x008000001000780b */ /* 0x000fe20003f0e200 */
[----:B------:R-:W-:Y:S02]  /*d9660*/  @P1 FMUL R20, R20, 0.25 ;  /* 0x3e80000014141820 */ /* 0x000fe40000400000 */
[----:B------:R-:W-:Y:S02]  /*d9670*/  @P1 FMUL R25, R25, 0.25 ;  /* 0x3e80000019191820 */ /* 0x000fe40000400000 */
[----:B------:R-:W-:-:S02]  /*d9680*/  @P1 FMUL R26, R26, 0.25 ;  /* 0x3e8000001a1a1820 */ /* 0x000fc40000400000 */
[----:B------:R-:W-:-:S06]  /*d9690*/  @P1 FMUL R28, R28, 0.25 ;  /* 0x3e8000001c1c1820 */ /* 0x000fcc0000400000 */
[----:B------:R-:W-:Y:S02]  /*d96a0*/  @!P0 FMUL R20, R20, 16777216 ;  /* 0x4b80000014148820 */ /* 0x000fe40000400000 */
[----:B------:R-:W-:Y:S02]  /*d96b0*/  @!P0 FMUL R25, R25, 16777216 ;  /* 0x4b80000019198820 */ /* 0x000fe40000400000 */
[----:B------:R-:W-:Y:S02]  /*d96c0*/  @!P0 FMUL R26, R26, 16777216 ;  /* 0x4b8000001a1a8820 */ /* 0x000fe40000400000 */
[----:B------:R-:W-:Y:S02]  /*d96d0*/  @!P0 FMUL R28, R28, 16777216 ;  /* 0x4b8000001c1c8820 */ /* 0x000fe40000400000 */
[----:B------:R-:W-:-:S04]  /*d96e0*/  @P1 FMUL R6, R6, 0.25 ;  /* 0x3e80000006061820 */ /* 0x000fc80000400000 */
[----:B------:R-:W-:Y:S02]  /*d96f0*/  @!P0 FMUL R6, R6, 16777216 ;  /* 0x4b80000006068820 */ /* 0x000fe40000400000 */
[----:B----4-:R-:W-:-:S05]  /*d9700*/  @P1 FMUL R4, R4, 0.25 ;  /* 0x3e80000004041820 */ /* 0x010fca0000400000 */
[----:B------:R0:W-:Y:S02]  /*d9710*/  STL [R1+0x3204], R4 ;  /* 0x0032040401007387 */ /* 0x0001e40000100800 */
[----:B0-----:R-:W-:-:S05]  /*d9720*/  MOV R4, R9 ;  /* 0x0000000900047202 */ /* 0x001fca0000000f00 */
[----:B------:R0:W-:Y:S02]  /*d9730*/  STL [R1+0x3208], R4 ;  /* 0x0032080401007387 */ /* 0x0001e40000100800 */
[----:B0-----:R-:W-:-:S05]  /*d9740*/  IMAD.MOV.U32 R4, RZ, RZ, R8 ;  /* 0x000000ffff047224 */ /* 0x001fca00078e0008 */
[----:B------:R0:W-:Y:S02]  /*d9750*/  STL [R1+0x320c], R4 ;  /* 0x00320c0401007387 */ /* 0x0001e40000100800 */
[----:B0-----:R-:W-:-:S05]  /*d9760*/  MOV R4, R7 ;  /* 0x0000000700047202 */ /* 0x001fca0000000f00 */
[----:B------:R0:W-:Y:S02]  /*d9770*/  STL [R1+0x3210], R4 ;  /* 0x0032100401007387 */ /* 0x0001e40000100800 */
[----:B0-----:R-:W-:Y:S02]  /*d9780*/  MOV R4, R5 ;  /* 0x0000000500047202 */ /* 0x001fe40000000f00 */
[----:B------:R-:W4:Y:S01]  /*d9790*/  LDL.LU R5, [R1+0x738] ;  /* 0x0007380001057983 */ /* 0x000f220000300800 */
[----:B------:R0:W-:Y:S03]  /*d97a0*/  STL [R1+0x640], R20 ;  /* 0x0006401401007387 */ /* 0x0001e60000100800 */
[----:B0-----:R-:W5:Y:S01]  /*d97b0*/  LDL.LU R20, [R1+0x73c] ;  /* 0x00073c0001147983 */ /* 0x001f620000300800 */
[----:B------:R0:W-:Y:S02]  /*d97c0*/  STL [R1+0x648], R25 ;  /* 0x0006481901007387 */ /* 0x0001e40000100800 */
[----:B------:R-:W-:Y:S01]  /*d97d0*/  @!P0 FMUL R4, R4, 16777216 ;  /* 0x4b80000004048820 */ /* 0x000fe20000400000 */
[----:B0-----:R-:W2:Y:S01]  /*d97e0*/  LDL.LU R25, [R1+0x730] ;  /* 0x0007300001197983 */ /* 0x001ea20000300800 */
[----:B------:R0:W-:Y:S03]  /*d97f0*/  STL [R1+0x670], R26 ;  /* 0x0006701a01007387 */ /* 0x0001e60000100800 */
[----:B0-----:R-:W2:Y:S01]  /*d9800*/  LDL.LU R26, [R1+0x734] ;  /* 0x00073400011a7983 */ /* 0x001ea20000300800 */
[----:B------:R0:W-:Y:S02]  /*d9810*/  STL [R1+0x678], R28 ;  /* 0x0006781c01007387 */ /* 0x0001e40000100800 */
[----:B0-----:R-:W-:-:S02]  /*d9820*/  IMAD.MOV.U32 R28, RZ, RZ, R19 ;  /* 0x000000ffff1c7224 */ /* 0x001fc400078e0013 */
[----:B------:R-:W2:Y:S01]  /*d9830*/  LDL.LU R19, [R1+0x798] ;  /* 0x0007980001137983 */ /* 0x000ea20000300800 */
[----:B------:R-:W2:Y:S02]  /*d9840*/  LDL.LU R11, [R1+0x7b4] ;  /* 0x0007b400010b7983 */ /* 0x000ea40000300800 */
[----:B------:R-:W2:Y:S02]  /*d9850*/  LDL.LU R9, [R1+0x7e0] ;  /* 0x0007e00001097983 */ /* 0x000ea40000300800 */
[----:B------:R-:W2:Y:S01]  /*d9860*/  LDL.LU R8, [R1+0x7e4] ;  /* 0x0007e40001087983 */ /* 0x000ea20000300800 */
[----:B------:R-:W2:Y:S01]  /*d9870*/  LDL.LU R7, [R1+0x7f0] ;  /* 0x0007f00001077983 */ /* 0x000ea20000300800 */
[----:B------:R0:W-:Y:S03]  /*d9880*/  STL [R1+0x690], R6 ;  /* 0x0006900601007387 */ /* 0x0001e60000100800 */
[----:B0-----:R-:W2:Y:S01]  /*d9890*/  LDL.LU R6, [R1+0x7f4] ;  /* 0x0007f40001067983 */ /* 0x001ea20000300800 */
[----:B------:R0:W-:Y:S03]  /*d98a0*/  @!P0 STL [R1+0x694], R4 ;  /* 0x0006940401008387 */ /* 0x0001e60000100800 */
[----:B0-----:R-:W2:Y:S02]  /*d98b0*/  LDL.LU R4, [R1+0x3210] ;  /* 0x0032100001047983 */ /* 0x001ea40000300800 */
[----:B--2---:R-:W-:-:S05]  /*d98c0*/  @!P0 FMUL R4, R4, 16777216 ;  /* 0x4b80000004048820 */ /* 0x004fca0000400000 */
[----:B------:R0:W-:Y:S04]  /*d98d0*/  @!P0 STL [R1+0x69c], R4 ;  /* 0x00069c0401008387 */ /* 0x0001e80000100800 */
[----:B0-----:R-:W2:Y:S02]  /*d98e0*/  LDL.LU R4, [R1+0x320c] ;  /* 0x00320c0001047983 */ /* 0x001ea40000300800 */
[----:B--2---:R-:W-:-:S05]  /*d98f0*/  @!P0 FMUL R4, R4, 16777216 ;  /* 0x4b80000004048820 */ /* 0x004fca0000400000 */
[----:B------:R0:W-:Y:S04]  /*d9900*/  @!P0 STL [R1+0x6b4], R4 ;  /* 0x0006b40401008387 */ /* 0x0001e80000100800 */
[----:B0-----:R-:W2:Y:S02]  /*d9910*/  LDL.LU R4, [R1+0x3208] ;  /* 0x0032080001047983 */ /* 0x001ea40000300800 */
[----:B--2---:R-:W-:-:S05]  /*d9920*/  @!P0 FMUL R4, R4, 16777216 ;  /* 0x4b80000004048820 */ /* 0x004fca0000400000 */
[----:B------:R0:W-:Y:S04]  /*d9930*/  @!P0 STL [R1+0x6b8], R4 ;  /* 0x0006b80401008387 */ /* 0x0001e80000100800 */
[----:B0-----:R-:W2:Y:S01]  /*d9940*/  LDL.LU R4, [R1+0x3204] ;  /* 0x0032040001047983 */ /* 0x001ea20000300800 */
[----:B------:R-:W-:Y:S02]  /*d9950*/  @P1 FMUL R18, R18, 0.25 ;  /* 0x3e80000012121820 */ /* 0x000fe40000400000 */
[----:B---3--:R-:W-:Y:S02]  /*d9960*/  @P1 FMUL R15, R15, 0.25 ;  /* 0x3e8000000f0f1820 */ /* 0x008fe40000400000 */
[----:B------:R-:W-:Y:S02]  /*d9970*/  @P1 FMUL R14, R14, 0.25 ;  /* 0x3e8000000e0e1820 */ /* 0x000fe40000400000 */
[----:B------:R-:W-:-:S02]  /*d9980*/  @P1 FMUL R13, R13, 0.25 ;  /* 0x3e8000000d0d1820 */ /* 0x000fc40000400000 */
[----:B------:R-:W-:Y:S02]  /*d9990*/  @P1 FMUL R12, R12, 0.25 ;  /* 0x3e8000000c0c1820 */ /* 0x000fe40000400000 */
[----:B------:R-:W-:Y:S02]  /*d99a0*/  @P1 FMUL R16, R16, 0.25 ;  /* 0x3e80000010101820 */ /* 0x000fe40000400000 */
[----:B------:R-:W-:Y:S01]  /*d99b0*/  @P1 FMUL R10, R10, 0.25 ;  /* 0x3e8000000a0a1820 */ /* 0x000fe20000400000 */
[----:B------:R-:W-:Y:S01]  /*d99c0*/  FSETP.GT.AND P1, PT, |R17|, 8.50705917302346158658e+37, PT ;  /* 0x7e8000001100780b */ /* 0x000fe20003f24200 */
[----:B------:R-:W-:Y:S02]  /*d99d0*/  @!P0 FMUL R18, R18, 16777216 ;  /* 0x4b80000012128820 */ /* 0x000fe40000400000 */
[----:B------:R-:W-:Y:S02]  /*d99e0*/  @!P0 FMUL R15, R15, 16777216 ;  /* 0x4b8000000f0f8820 */ /* 0x000fe40000400000 */
[----:B------:R-:W-:-:S02]  /*d99f0*/  @!P0 FMUL R14, R14, 16777216 ;  /* 0x4b8000000e0e8820 */ /* 0x000fc40000400000 */
[----:B------:R-:W-:Y:S02]  /*d9a00*/  @!P0 FMUL R16, R16, 16777216 ;  /* 0x4b80000010108820 */ /* 0x000fe40000400000 */
[----:B------:R-:W-:Y:S02]  /*d9a10*/  @!P0 FMUL R13, R13, 16777216 ;  /* 0x4b8000000d0d8820 */ /* 0x000fe40000400000 */
[----:B------:R-:W-:Y:S02]  /*d9a20*/  @!P0 FMUL R12, R12, 16777216 ;  /* 0x4b8000000c0c8820 */ /* 0x000fe40000400000 */
[----:B------:R-:W-:Y:S02]  /*d9a30*/  @!P0 FMUL R10, R10, 16777216 ;  /* 0x4b8000000a0a8820 */ /* 0x000fe40000400000 */
[----:B------:R-:W-:Y:S02]  /*d9a40*/  @P1 FMUL R27, R27, 0.25 ;  /* 0x3e8000001b1b1820 */ /* 0x000fe40000400000 */
[----:B------:R-:W-:-:S02]  /*d9a50*/  @P1 FMUL R22, R22, 0.25 ;  /* 0x3e80000016161820 */ /* 0x000fc40000400000 */
[----:B------:R-:W-:Y:S02]  /*d9a60*/  @P1 FMUL R28, R28, 0.25 ;  /* 0x3e8000001c1c1820 */ /* 0x000fe40000400000 */
[----:B------:R-:W-:Y:S02]  /*d9a70*/  @P1 FMUL R0, R0, 0.25 ;  /* 0x3e80000000001820 */ /* 0x000fe40000400000 */
[----:B------:R-:W-:Y:S02]  /*d9a80*/  @P1 FMUL R19, R19, 0.25 ;  /* 0x3e80000013131820 */ /* 0x000fe40000400000 */
[----:B--2---:R-:W-:-:S05]  /*d9a90*/  @!P0 FMUL R4, R4, 16777216 ;  /* 0x4b80000004048820 */ /* 0x004fca0000400000 */
[----:B------:R0:W-:Y:S04]  /*d9aa0*/  STL [R1+0x6e0], R4 ;  /* 0x0006e00401007387 */ /* 0x0001e80000100800 */
[----:B0-----:R-:W2:Y:S01]  /*d9ab0*/  LDL.LU R4, [R1+0x3200] ;  /* 0x0032000001047983 */ /* 0x001ea20000300800 */
[----:B------:R0:W-:Y:S03]  /*d9ac0*/  STL [R1+0x6f0], R18 ;  /* 0x0006f01201007387 */ /* 0x0001e60000100800 */
[----:B0-----:R-:W3:Y:S01]  /*d9ad0*/  LDL.LU R18, [R1+0x31fc] ;  /* 0x0031fc0001127983 */ /* 0x001ee20000300800 */
[----:B------:R-:W-:Y:S02]  /*d9ae0*/  STL [R1+0x708], R15 ;  /* 0x0007080f01007387 */ /* 0x000fe40000100800 */
[----:B------:R-:W-:Y:S02]  /*d9af0*/  STL [R1+0x710], R14 ;  /* 0x0007100e01007387 */ /* 0x000fe40000100800 */
[----:B------:R0:W-:Y:S01]  /*d9b00*/  STL [R1+0x31b0], R16 ;  /* 0x0031b01001007387 */ /* 0x0001e20000100800 */
[----:B------:R-:W-:Y:S01]  /*d9b10*/  STL [R1+0x714], R13 ;  /* 0x0007140d01007387 */ /* 0x000fe20000100800 */
[----:B------:R-:W-:-:S03]  /*d9b20*/  FSETP.GEU.AND P0, PT, |R17|, 1.175494350822287508e-38, PT ;  /* 0x008000001100780b */ /* 0x000fc60003f0e200 */
[----:B0-----:R-:W3:Y:S01]  /*d9b30*/  LDL.LU R16, [R1+0x7b0] ;  /* 0x0007b00001107983 */ /* 0x001ee20000300800 */
[----:B------:R-:W-:Y:S02]  /*d9b40*/  STL [R1+0x718], R12 ;  /* 0x0007180c01007387 */ /* 0x000fe40000100800 */
[----:B------:R-:W-:Y:S02]  /*d9b50*/  STL [R1+0x71c], R10 ;  /* 0x00071c0a01007387 */ /* 0x000fe40000100800 */
[----:B------:R-:W-:Y:S01]  /*d9b60*/  @P1 STL [R1+0x764], R27 ;  /* 0x0007641b01001387 */ /* 0x000fe20000100800 */
[----:B------:R-:W-:Y:S01]  /*d9b70*/  @P1 STL [R1+0x768], R22 ;  /* 0x0007681601001387 */ /* 0x000fe20000100800 */
[----:B------:R-:W-:Y:S02]  /*d9b80*/  @P1 STL [R1+0x790], R28 ;  /* 0x0007901c01001387 */ /* 0x000fe40000100800 */
[----:B------:R-:W-:Y:S02]  /*d9b90*/  @P1 STL [R1+0x794], R0 ;  /* 0x0007940001001387 */ /* 0x000fe40000100800 */
[----:B------:R0:W-:Y:S02]  /*d9ba0*/  STL [R1+0x31ec], R19 ;  /* 0x0031ec1301007387 */ /* 0x0001e40000100800 */
[----:B------:R-:W-:Y:S01]  /*d9bb0*/  @P1 FMUL R25, R25, 0.25 ;  /* 0x3e80000019191820 */ /* 0x000fe20000400000 */
[----:B0-----:R-:W-:-:S05]  /*d9bc0*/  MOV R19, R0 ;  /* 0x0000000000137202 */ /* 0x001fca0000000f00 */
[----:B------:R0:W-:Y:S01]  /*d9bd0*/  STL [R1+0x31f0], R19 ;  /* 0x0031f01301007387 */ /* 0x0001e20000100800 */
[----:B------:R-:W-:Y:S02]  /*d9be0*/  @P1 FMUL R26, R26, 0.25 ;  /* 0x3e8000001a1a1820 */ /* 0x000fe40000400000 */
[----:B------:R-:W-:Y:S01]  /*d9bf0*/  @!P0 FMUL R25, R25, 16777216 ;  /* 0x4b80000019198820 */ /* 0x000fe20000400000 */
[----:B0-----:R-:W-:Y:S01]  /*d9c00*/  MOV R19, R28 ;  /* 0x0000001c00137202 */ /* 0x001fe20000000f00 */
[----:B------:R-:W-:-:S04]  /*d9c10*/  @!P0 FMUL R26, R26, 16777216 ;  /* 0x4b8000001a1a8820 */ /* 0x000fc80000400000 */
[----:B------:R0:W-:Y:S01]  /*d9c20*/  STL [R1+0x31f4], R19 ;  /* 0x0031f41301007387 */ /* 0x0001e20000100800 */
[----:B----4-:R-:W-:Y:S02]  /*d9c30*/  @P1 FMUL R5, R5, 0.25 ;  /* 0x3e80000005051820 */ /* 0x010fe40000400000 */
[----:B-----5:R-:W-:Y:S02]  /*d9c40*/  @P1 FMUL R20, R20, 0.25 ;  /* 0x3e80000014141820 */ /* 0x020fe40000400000 */
[----:B0-----:R-:W-:Y:S02]  /*d9c50*/  IMAD.MOV.U32 R19, RZ, RZ, R22 ;  /* 0x000000ffff137224 */ /* 0x001fe400078e0016 */
[----:B------:R-:W-:-:S03]  /*d9c60*/  @!P0 FMUL R5, R5, 16777216 ;  /* 0x4b80000005058820 */ /* 0x000fc60000400000 */
[----:B------:R0:W-:Y:S01]  /*d9c70*/  STL [R1+0x31f8], R19 ;  /* 0x0031f81301007387 */ /* 0x0001e20000100800 */
[----:B------:R1:W-:Y:S02]  /*d9c80*/  STL [R1+0x730], R25 ;  /* 0x0007301901007387 */ /* 0x0003e40000100800 */
[----:B------:R4:W-:Y:S01]  /*d9c90*/  STL [R1+0x734], R26 ;  /* 0x0007341a01007387 */ /* 0x0009e20000100800 */
[----:B------:R-:W-:Y:S01]  /*d9ca0*/  MOV R28, R23 ;  /* 0x00000017001c7202 */ /* 0x000fe20000000f00 */
[----:B------:R-:W-:Y:S01]  /*d9cb0*/  @!P0 FMUL R20, R20, 16777216 ;  /* 0x4b80000014148820 */ /* 0x000fe20000400000 */
[----:B0-----:R-:W-:Y:S02]  /*d9cc0*/  MOV R19, R27 ;  /* 0x0000001b00137202 */ /* 0x001fe40000000f00 */
[----:B------:R-:W5:Y:S01]  /*d9cd0*/  LDL.LU R27, [R1+0x750] ;  /* 0x00075000011b7983 */ /* 0x000f620000300800 */
[----:B-1----:R-:W3:Y:S02]  /*d9ce0*/  LDL.LU R25, [R1+0x76c] ;  /* 0x00076c0001197983 */ /* 0x002ee40000300800 */
[----:B----4-:R-:W4:Y:S02]  /*d9cf0*/  LDL.LU R26, [R1+0x770] ;  /* 0x00077000011a7983 */ /* 0x010f240000300800 */
[----:B------:R-:W3:Y:S01]  /*d9d00*/  LDL.LU R23, [R1+0x780] ;  /* 0x0007800001177983 */ /* 0x000ee20000300800 */
[----:B------:R-:W3:Y:S01]  /*d9d10*/  LDL.LU R0, [R1+0x784] ;  /* 0x0007840001007983 */ /* 0x000ee20000300800 */
[----:B------:R-:W3:Y:S02]  /*d9d20*/  LDL.LU R22, [R1+0x79c] ;  /* 0x00079c0001167983 */ /* 0x000ee40000300800 */
[----:B------:R0:W-:Y:S02]  /*d9d30*/  STL [R1+0x738], R5 ;  /* 0x0007380501007387 */ /* 0x0001e40000100800 */
[----:B------:R-:W3:Y:S01]  /*d9d40*/  LDL.LU R15, [R1+0x7bc] ;  /* 0x0007bc00010f7983 */ /* 0x000ee20000300800 */
[----:B------:R1:W-:Y:S01]  /*d9d50*/  STL [R1+0x73c], R20 ;  /* 0x00073c1401007387 */ /* 0x0003e20000100800 */
[----:B------:R-:W3:Y:S02]  /*d9d60*/  LDL.LU R14, [R1+0x7c0] ;  /* 0x0007c000010e7983 */ /* 0x000ee40000300800 */
[----:B------:R-:W3:Y:S02]  /*d9d70*/  LDL.LU R13, [R1+0x7d0] ;  /* 0x0007d000010d7983 */ /* 0x000ee40000300800 */
[----:B------:R-:W3:Y:S01]  /*d9d80*/  LDL.LU R12, [R1+0x7e8] ;  /* 0x0007e800010c7983 */ /* 0x000ee20000300800 */
[----:B------:R-:W3:Y:S01]  /*d9d90*/  LDL.LU R10, [R1+0x7f8] ;  /* 0x0007f800010a7983 */ /* 0x000ee20000300800 */
[----:B------:R-:W-:-:S03]  /*d9da0*/  @!P0 FMUL R19, R19, 16777216 ;  /* 0x4b80000013138820 */ /* 0x000fc60000400000 */
[----:B0-----:R-:W3:Y:S01]  /*d9db0*/  LDL.LU R5, [R1+0x7fc] ;  /* 0x0007fc0001057983 */ /* 0x001ee20000300800 */
[----:B-1----:R-:W3:Y:S02]  /*d9dc0*/  LDL.LU R20, [R1+0x800] ;  /* 0x0008000001147983 */ /* 0x002ee40000300800 */
[----:B--2---:R-:W-:-:S04]  /*d9dd0*/  @P1 FMUL R4, R4, 0.25 ;  /* 0x3e80000004041820 */ /* 0x004fc80000400000 */
[----:B------:R-:W-:-:S05]  /*d9de0*/  @!P0 FMUL R4, R4, 16777216 ;  /* 0x4b80000004048820 */ /* 0x000fca0000400000 */
[----:B------:R0:W-:Y:S04]  /*d9df0*/  STL [R1+0x760], R4 ;  /* 0x0007600401007387 */ /* 0x0001e80000100800 */
        /* <DEDUP_REMOVED lines=12> */
[----:B---3--:R-:W-:Y:S02]  /*d9ec0*/  @P1 FMUL R16, R16, 0.25 ;  /* 0x3e80000010101820 */ /* 0x008fe40000400000 */
[----:B------:R-:W-:Y:S02]  /*d9ed0*/  @P1 FMUL R11, R11, 0.25 ;  /* 0x3e8000000b0b1820 */ /* 0x000fe40000400000 */
        /* <DEDUP_REMOVED lines=15> */
[----:B-----5:R-:W-:Y:S02]  /*d9fd0*/  @P1 FMUL R27, R27, 0.25 ;  /* 0x3e8000001b1b1820 */ /* 0x020fe40000400000 */
[----:B------:R-:W-:Y:S02]  /*d9fe0*/  @P1 FMUL R25, R25, 0.25 ;  /* 0x3e80000019191820 */ /* 0x000fe40000400000 */
[----:B------:R-:W-:Y:S02]  /*d9ff0*/  @P1 FMUL R3, R3, 0.25 ;  /* 0x3e80000003031820 */ /* 0x000fe40000400000 */
[----:B----4-:R-:W-:Y:S02]  /*da000*/  @P1 FMUL R26, R26, 0.25 ;  /* 0x3e8000001a1a1820 */ /* 0x010fe40000400000 */
[----:B------:R-:W-:Y:S02]  /*da010*/  @P1 FMUL R23, R23, 0.25 ;  /* 0x3e80000017171820 */ /* 0x000fe40000400000 */
[----:B------:R-:W-:-:S02]  /*da020*/  @P1 FMUL R0, R0, 0.25 ;  /* 0x3e80000000001820 */ /* 0x000fc40000400000 */
[----:B------:R-:W-:Y:S02]  /*da030*/  @P1 FMUL R22, R22, 0.25 ;  /* 0x3e80000016161820 */ /* 0x000fe40000400000 */
[----:B--2---:R-:W-:Y:S01]  /*da040*/  @!P0 FMUL R19, R19, 16777216 ;  /* 0x4b80000013138820 */ /* 0x004fe20000400000 */
[----:B------:R-:W-:-:S04]  /*da050*/  FSETP.GEU.AND P0, PT, |R18|, 1.175494350822287508e-38, PT ;  /* 0x008000001200780b */ /* 0x000fc80003f0e200 */
[----:B------:R0:W-:Y:S04]  /*da060*/  STL [R1+0x798], R19 ;  /* 0x0007981301007387 */ /* 0x0001e80000100800 */
[----:B0-----:R-:W2:Y:S01]  /*da070*/  LDL.LU R19, [R1+0x31e8] ;  /* 0x0031e80001137983 */ /* 0x001ea20000300800 */
[----:B------:R-:W-:Y:S02]  /*da080*/  STL [R1+0x7b0], R16 ;  /* 0x0007b01001007387 */ /* 0x000fe40000100800 */
[----:B------:R-:W-:Y:S02]  /*da090*/  STL [R1+0x7b4], R11 ;  /* 0x0007b40b01007387 */ /* 0x000fe40000100800 */
[----:B------:R-:W-:Y:S01]  /*da0a0*/  STL [R1+0x7e0], R9 ;  /* 0x0007e00901007387 */ /* 0x000fe20000100800 */
[----:B------:R-:W-:Y:S01]  /*da0b0*/  STL [R1+0x7e4], R8 ;  /* 0x0007e40801007387 */ /* 0x000fe20000100800 */
[----:B------:R-:W-:Y:S02]  /*da0c0*/  STL [R1+0x7f0], R7 ;  /* 0x0007f00701007387 */ /* 0x000fe40000100800 */
[----:B------:R-:W-:Y:S02]  /*da0d0*/  STL [R1+0x31b4], R17 ;  /* 0x0031b41101007387 */ /* 0x000fe40000100800 */
[----:B------:R-:W-:Y:S01]  /*da0e0*/  STL [R1+0x7f4], R6 ;  /* 0x0007f40601007387 */ /* 0x000fe20000100800 */
[----:B------:R0:W-:Y:S01]  /*da0f0*/  STL [R1+0x31e0], R15 ;  /* 0x0031e00f01007387 */ /* 0x0001e20000100800 */
[----:B------:R-:W-:-:S02]  /*da100*/  @!P0 FMUL R27, R27, 16777216 ;  /* 0x4b8000001b1b8820 */ /* 0x000fc40000400000 */
[----:B------:R-:W-:Y:S02]  /*da110*/  @!P0 FMUL R25, R25, 16777216 ;  /* 0x4b80000019198820 */ /* 0x000fe40000400000 */
[----:B------:R-:W-:Y:S01]  /*da120*/  @P1 STL [R1+0x7a0], R3 ;  /* 0x0007a00301001387 */ /* 0x000fe20000100800 */
[----:B------:R-:W-:Y:S01]  /*da130*/  @P1 STL [R1+0x7b8], R2 ;  /* 0x0007b80201001387 */ /* 0x000fe20000100800 */
[----:B------:R-:W-:Y:S02]  /*da140*/  @!P0 FMUL R26, R26, 16777216 ;  /* 0x4b8000001a1a8820 */ /* 0x000fe40000400000 */
[----:B0-----:R-:W-:Y:S02]  /*da150*/  IMAD.MOV.U32 R15, RZ, RZ, R2 ;  /* 0x000000ffff0f7224 */ /* 0x001fe400078e0002 */
[----:B------:R-:W-:-:S03]  /*da160*/  @!P0 FMUL R23, R23, 16777216 ;  /* 0x4b80000017178820 */ /* 0x000fc60000400000 */
[----:B------:R-:W-:Y:S01]  /*da170*/  STL [R1+0x31e4], R15 ;  /* 0x0031e40f01007387 */ /* 0x000fe20000100800 */
[----:B------:R-:W-:Y:S02]  /*da180*/  STL [R1+0x750], R27 ;  /* 0x0007501b01007387 */ /* 0x000fe40000100800 */
[----:B------:R0:W-:Y:S02]  /*da190*/  STL [R1+0x76c], R25 ;  /* 0x00076c1901007387 */ /* 0x0001e40000100800 */
[----:B------:R-:W-:Y:S01]  /*da1a0*/  @!P0 FMUL R0, R0, 16777216 ;  /* 0x4b80000000008820 */ /* 0x000fe20000400000 */
[----:B0-----:R-:W3:Y:S01]  /*da1b0*/  LDL.LU R25, [R1+0x814] ;  /* 0x0008140001197983 */ /* 0x001ee20000300800 */
[----:B------:R0:W-:Y:S01]  /*da1c0*/  STL [R1+0x770], R26 ;  /* 0x0007701a01007387 */ /* 0x0001e20000100800 */
[----:B------:R-:W-:Y:S02]  /*da1d0*/  MOV R27, R24 ;  /* 0x00000018001b7202 */ /* 0x000fe40000000f00 */
[----:B------:R-:W-:Y:S01]  /*da1e0*/  MOV R15, R3 ;  /* 0x00000003000f7202 */ /* 0x000fe20000000f00 */
[----:B0-----:R-:W4:Y:S01]  /*da1f0*/  LDL.LU R26, [R1+0x818] ;  /* 0x00081800011a7983 */ /* 0x001f220000300800 */
[----:B------:R0:W-:Y:S02]  /*da200*/  STL [R1+0x780], R23 ;  /* 0x0007801701007387 */ /* 0x0001e40000100800 */
[----:B------:R-:W-:Y:S01]  /*da210*/  @!P0 FMUL R22, R22, 16777216 ;  /* 0x4b80000016168820 */ /* 0x000fe20000400000 */
[----:B0-----:R-:W5:Y:S01]  /*da220*/  LDL.LU R23, [R1+0x81c] ;  /* 0x00081c0001177983 */ /* 0x001f620000300800 */
[----:B------:R-:W2:Y:S02]  /*da230*/  LDL.LU R24, [R1+0x840] ;  /* 0x0008400001187983 */ /* 0x000ea40000300800 */
[----:B------:R-:W2:Y:S02]  /*da240*/  LDL.LU R2, [R1+0x844] ;  /* 0x0008440001027983 */ /* 0x000ea40000300800 */
[----:B------:R-:W2:Y:S01]  /*da250*/  LDL.LU R3, [R1+0x848] ;  /* 0x0008480001037983 */ /* 0x000ea20000300800 */
[----:B------:R-:W2:Y:S01]  /*da260*/  LDL.LU R17, [R1+0x860] ;  /* 0x0008600001117983 */ /* 0x000ea20000300800 */
[----:B------:R-:W2:Y:S02]  /*da270*/  LDL.LU R16, [R1+0x868] ;  /* 0x0008680001107983 */ /* 0x000ea40000300800 */
[----:B------:R0:W-:Y:S02]  /*da280*/  STL [R1+0x784], R0 ;  /* 0x0007840001007387 */ /* 0x0001e40000100800 */
[----:B------:R-:W2:Y:S01]  /*da290*/  LDL.LU R11, [R1+0x874] ;  /* 0x00087400010b7983 */ /* 0x000ea20000300800 */
[----:B------:R-:W2:Y:S01]  /*da2a0*/  LDL.LU R9, [R1+0x880] ;  /* 0x0008800001097983 */ /* 0x000ea20000300800 */
[----:B------:R-:W2:Y:S02]  /*da2b0*/  LDL.LU R8, [R1+0x888] ;  /* 0x0008880001087983 */ /* 0x000ea40000300800 */
[----:B------:R-:W2:Y:S02]  /*da2c0*/  LDL.LU R7, [R1+0x890] ;  /* 0x0008900001077983 */ /* 0x000ea40000300800 */
[----:B------:R-:W-:Y:S01]  /*da2d0*/  @!P0 FMUL R15, R15, 16777216 ;  /* 0x4b8000000f0f8820 */ /* 0x000fe20000400000 */
[----:B------:R-:W2:Y:S04]  /*da2e0*/  LDL.LU R6, [R1+0x898] ;  /* 0x0008980001067983 */ /* 0x000ea80000300800 */
[----:B0-----:R-:W2:Y:S01]  /*da2f0*/  LDL.LU R0, [R1+0x8a0] ;  /* 0x0008a00001007983 */ /* 0x001ea20000300800 */
[----:B------:R0:W-:Y:S03]  /*da300*/  STL [R1+0x79c], R22 ;  /* 0x00079c1601007387 */ /* 0x0001e60000100800 */
[----:B0-----:R-:W2:Y:S01]  /*da310*/  LDL.LU R22, [R1+0x58] ;  /* 0x0000580001167983 */ /* 0x001ea20000300800 */
[----:B------:R0:W-:Y:S03]  /*da320*/  @!P0 STL [R1+0x7a0], R15 ;  /* 0x0007a00f01008387 */ /* 0x0001e60000100800 */
[----:B0-----:R-:W2:Y:S02]  /*da330*/  LDL.LU R15, [R1+0x31e4] ;  /* 0x0031e400010f7983 */ /* 0x001ea40000300800 */
[----:B--2---:R-:W-:-:S05]  /*da340*/  @!P0 FMUL R15, R15, 16777216 ;  /* 0x4b8000000f0f8820 */ /* 0x004fca0000400000 */
[----:B------:R0:W-:Y:S04]  /*da350*/  @!P0 STL [R1+0x7b8], R15 ;  /* 0x0007b80f01008387 */ /* 0x0001e80000100800 */
[----:B0-----:R-:W2:Y:S01]  /*da360*/  LDL.LU R15, [R1+0x31e0] ;  /* 0x0031e000010f7983 */ /* 0x001ea20000300800 */
[----:B------:R-:W-:Y:S02]  /*da370*/  @P1 FMUL R14, R14, 0.25 ;  /* 0x3e8000000e0e1820 */ /* 0x000fe40000400000 */
[----:B------:R-:W-:Y:S02]  /*da380*/  @P1 FMUL R13, R13, 0.25 ;  /* 0x3e8000000d0d1820 */ /* 0x000fe40000400000 */
[----:B------:R-:W-:Y:S02]  /*da390*/  @P1 FMUL R12, R12, 0.25 ;  /* 0x3e8000000c0c1820 */ /* 0x000fe40000400000 */
[----:B------:R-:W-:-:S02]  /*da3a0*/  @P1 FMUL R10, R10, 0.25 ;  /* 0x3e8000000a0a1820 */ /* 0x000fc40000400000 */
[----:B------:R-:W-:Y:S02]  /*da3b0*/  @P1 FMUL R5, R5, 0.25 ;  /* 0x3e80000005051820 */ /* 0x000fe40000400000 */
[----:B------:R-:W-:Y:S02]  /*da3c0*/  @!P0 FMUL R14, R14, 16777216 ;  /* 0x4b8000000e0e8820 */ /* 0x000fe40000400000 */
[----:B------:R-:W-:Y:S02]  /*da3d0*/  @P1 FMUL R18, R18, 0.25 ;  /* 0x3e80000012121820 */ /* 0x000fe40000400000 */
[----:B------:R-:W-:Y:S02]  /*da3e0*/  @!P0 FMUL R13, R13, 16777216 ;  /* 0x4b8000000d0d8820 */ /* 0x000fe40000400000 */
[----:B------:R-:W-:Y:S02]  /*da3f0*/  @!P0 FMUL R12, R12, 16777216 ;  /* 0x4b8000000c0c8820 */ /* 0x000fe40000400000 */
[----:B------:R-:W-:-:S02]  /*da400*/  @!P0 FMUL R10, R10, 16777216 ;  /* 0x4b8000000a0a8820 */ /* 0x000fc40000400000 */
[----:B------:R-:W-:Y:S02]  /*da410*/  @!P0 FMUL R5, R5, 16777216 ;  /* 0x4b80000005058820 */ /* 0x000fe40000400000 */
[----:B------:R-:W-:Y:S02]  /*da420*/  @!P0 FMUL R18, R18, 16777216 ;  /* 0x4b80000012128820 */ /* 0x000fe40000400000 */
[----:B--2---:R-:W-:-:S05]  /*da430*/  @!P0 FMUL R15, R15, 16777216 ;  /* 0x4b8000000f0f8820 */ /* 0x004fca0000400000 */
[----:B------:R-:W-:Y:S01]  /*da440*/  STL [R1+0x7bc], R15 ;  /* 0x0007bc0f01007387 */ /* 0x000fe20000100800 */
[----:B------:R-:W-:Y:S02]  /*da450*/  STL [R1+0x7c0], R14 ;  /* 0x0007c00e01007387 */ /* 0x000fe40000100800 */
[----:B------:R-:W-:Y:S02]  /*da460*/  STL [R1+0x7d0], R13 ;  /* 0x0007d00d01007387 */ /* 0x000fe40000100800 */
[----:B------:R-:W-:Y:S01]  /*da470*/  STL [R1+0x7e8], R12 ;  /* 0x0007e80c01007387 */ /* 0x000fe20000100800 */
[----:B------:R-:W-:Y:S01]  /*da480*/  STL [R1+0x7f8], R10 ;  /* 0x0007f80a01007387 */ /* 0x000fe20000100800 */
[----:B------:R-:W-:Y:S02]  /*da490*/  STL [R1+0x7fc], R5 ;  /* 0x0007fc0501007387 */ /* 0x000fe40000100800 */
[----:B------:R0:W-:Y:S02]  /*da4a0*/  STL [R1+0x31b8], R18 ;  /* 0x0031b81201007387 */ /* 0x0001e40000100800 */
[----:B0-----:R-:W2:Y:S01]  /*da4b0*/  LDL.LU R18, [R1+0x858] ;  /* 0x0008580001127983 */ /* 0x001ea20000300800 */
[----:B------:R-:W-:-:S02]  /*da4c0*/  @P1 FMUL R20, R20, 0.25 ;  /* 0x3e80000014141820 */ /* 0x000fc40000400000 */
[----:B------:R-:W-:Y:S01]  /*da4d0*/  @P1 FMUL R4, R4, 0.25 ;  /* 0x3e80000004041820 */ /* 0x000fe20000400000 */
[C---:B------:R-:W-:Y:S01]  /*da4e0*/  FSETP.GT.AND P1, PT, |R19|.reuse, 8.50705917302346158658e+37, PT ;  /* 0x7e8000001300780b */ /* 0x040fe20003f24200 */
[----:B------:R-:W-:Y:S02]  /*da4f0*/  @!P0 FMUL R20, R20, 16777216 ;  /* 0x4b80000014148820 */ /* 0x000fe40000400000 */
[----:B------:R-:W-:Y:S01]  /*da500*/  @!P0 FMUL R4, R4, 16777216 ;  /* 0x4b80000004048820 */ /* 0x000fe20000400000 */
[----:B------:R-:W-:Y:S02]  /*da510*/  FSETP.GEU.AND P0, PT, |R19|, 1.175494350822287508e-38, PT ;  /* 0x008000001300780b */ /* 0x000fe40003f0e200 */
[----:B------:R-:W-:Y:S07]  /*da520*/  STL [R1+0x800], R20 ;  /* 0x0008001401007387 */ /* 0x000fee0000100800 */
[----:B---3--:R-:W-:-:S02]  /*da530*/  @P1 FMUL R25, R25, 0.25 ;  /* 0x3e80000019191820 */ /* 0x008fc40000400000 */
[----:B----4-:R-:W-:Y:S02]  /*da540*/  @P1 FMUL R26, R26, 0.25 ;  /* 0x3e8000001a1a1820 */ /* 0x010fe40000400000 */
[----:B------:R-:W-:Y:S02]  /*da550*/  @P1 FMUL R28, R28, 0.25 ;  /* 0x3e8000001c1c1820 */ /* 0x000fe40000400000 */
[----:B-----5:R-:W-:Y:S02]  /*da560*/  @P1 FMUL R23, R23, 0.25 ;  /* 0x3e80000017171820 */ /* 0x020fe40000400000 */
[----:B------:R-:W-:Y:S02]  /*da570*/  @!P0 FMUL R25, R25, 16777216 ;  /* 0x4b80000019198820 */ /* 0x000fe40000400000 */
[----:B------:R-:W-:Y:S01]  /*da580*/  @!P0 FMUL R26, R26, 16777216 ;  /* 0x4b8000001a1a8820 */ /* 0x000fe20000400000 */
[----:B------:R-:W-:Y:S01]  /*da590*/  STL [R1+0x810], R4 ;  /* 0x0008100401007387 */ /* 0x000fe20000100800 */
[----:B------:R-:W-:-:S02]  /*da5a0*/  @P1 FMUL R24, R24, 0.25 ;  /* 0x3e80000018181820 */ /* 0x000fc40000400000 */
[----:B------:R-:W-:Y:S02]  /*da5b0*/  @!P0 FMUL R23, R23, 16777216 ;  /* 0x4b80000017178820 */ /* 0x000fe40000400000 */
[----:B------:R-:W-:Y:S02]  /*da5c0*/  @P1 FMUL R2, R2, 0.25 ;  /* 0x3e80000002021820 */ /* 0x000fe40000400000 */
[----:B------:R-:W-:Y:S02]  /*da5d0*/  @!P0 FMUL R24, R24, 16777216 ;  /* 0x4b80000018188820 */ /* 0x000fe40000400000 */
[----:B------:R-:W-:Y:S02]  /*da5e0*/  @!P0 FMUL R2, R2, 16777216 ;  /* 0x4b80000002028820 */ /* 0x000fe40000400000 */
[----:B------:R-:W-:-:S04]  /*da5f0*/  @P1 FMUL R3, R3, 0.25 ;  /* 0x3e80000003031820 */ /* 0x000fc80000400000 */
[----:B------:R-:W-:Y:S02]  /*da600*/  @!P0 FMUL R3, R3, 16777216 ;  /* 0x4b80000003038820 */ /* 0x000fe40000400000 */
[----:B--2---:R-:W-:-:S05]  /*da610*/  @P1 FMUL R18, R18, 0.25 ;  /* 0x3e80000012121820 */ /* 0x004fca0000400000 */
[----:B------:R-:W-:Y:S01]  /*da620*/  STL [R1+0x31dc], R18 ;  /* 0x0031dc1201007387 */ /* 0x000fe20000100800 */
[----:B------:R-:W-:Y:S02]  /*da630*/  @P1 STL [R1+0x850], R28 ;  /* 0x0008501c01001387 */ /* 0x000fe40000100800 */
[----:B------:R0:W-:Y:S02]  /*da640*/  STL [R1+0x814], R25 ;  /* 0x0008141901007387 */ /* 0x0001e40000100800 */
[----:B------:R1:W-:Y:S01]  /*da650*/  STL [R1+0x818], R26 ;  /* 0x0008181a01007387 */ /* 0x0003e20000100800 */
[----:B0-----:R-:W2:Y:S01]  /*da660*/  LDL.LU R25, [R1+0x84c] ;  /* 0x00084c0001197983 */ /* 0x001ea20000300800 */
[----:B-1----:R-:W3:Y:S02]  /*da670*/  LDL.LU R26, [R1+0x854] ;  /* 0x00085400011a7983 */ /* 0x002ee40000300800 */
[----:B------:R0:W-:Y:S02]  /*da680*/  STL [R1+0x81c], R23 ;  /* 0x00081c1701007387 */ /* 0x0001e40000100800 */
[----:B------:R-:W-:Y:S01]  /*da690*/  IMAD.MOV.U32 R18, RZ, RZ, R28 ;  /* 0x000000ffff127224 */ /* 0x000fe200078e001c */
[----:B0-----:R-:W4:Y:S01]  /*da6a0*/  LDL.LU R23, [R1+0x85c] ;  /* 0x00085c0001177983 */ /* 0x001f220000300800 */
[----:B------:R0:W-:Y:S02]  /*da6b0*/  STL [R1+0x840], R24 ;  /* 0x0008401801007387 */ /* 0x0001e40000100800 */
[----:B------:R-:W-:Y:S01]  /*da6c0*/  @!P0 FMUL R18, R18, 16777216 ;  /* 0x4b80000012128820 */ /* 0x000fe20000400000 */
[----:B0-----:R-:W5:Y:S01]  /*da6d0*/  LDL.LU R24, [R1+0x864] ;  /* 0x0008640001187983 */ /* 0x001f620000300800 */
[----:B------:R-:W2:Y:S02]  /*da6e0*/  LDL.LU R4, [R1+0x86c] ;  /* 0x00086c0001047983 */ /* 0x000ea40000300800 */
[----:B------:R-:W2:Y:S02]  /*da6f0*/  LDL.LU R15, [R1+0x87c] ;  /* 0x00087c00010f7983 */ /* 0x000ea40000300800 */
[----:B------:R-:W2:Y:S01]  /*da700*/  LDL.LU R14, [R1+0x884] ;  /* 0x00088400010e7983 */ /* 0x000ea20000300800 */
[----:B------:R0:W-:Y:S01]  /*da710*/  STL [R1+0x844], R2 ;  /* 0x0008440201007387 */ /* 0x0001e20000100800 */
[----:B------:R-:W2:Y:S02]  /*da720*/  LDL.LU R13, [R1+0x88c] ;  /* 0x00088c00010d7983 */ /* 0x000ea40000300800 */
[----:B------:R-:W2:Y:S02]  /*da730*/  LDL.LU R12, [R1+0x894] ;  /* 0x00089400010c7983 */ /* 0x000ea40000300800 */
[----:B------:R-:W2:Y:S01]  /*da740*/  LDL.LU R10, [R1+0x89c] ;  /* 0x00089c00010a7983 */ /* 0x000ea20000300800 */
[----:B------:R-:W2:Y:S01]  /*da750*/  LDL.LU R5, [R1+0x8a4] ;  /* 0x0008a40001057983 */ /* 0x000ea20000300800 */
[----:B------:R-:W2:Y:S03]  /*da760*/  LDL.LU R28, [R1+0x8a8] ;  /* 0x0008a800011c7983 */ /* 0x000ea60000300800 */
[----:B0-----:R-:W2:Y:S01]  /*da770*/  LDL.LU R2, [R1+0x8ac] ;  /* 0x0008ac0001027983 */ /* 0x001ea20000300800 */
[----:B------:R0:W-:Y:S03]  /*da780*/  STL [R1+0x848], R3 ;  /* 0x0008480301007387 */ /* 0x0001e60000100800 */
[----:B0-----:R-:W2:Y:S01]  /*da790*/  LDL.LU R3, [R1+0x8b0] ;  /* 0x0008b00001037983 */ /* 0x001ea20000300800 */
[----:B------:R-:W2:Y:S02]  /*da7a0*/  LDL.LU R20, [R1+0x80] ;  /* 0x0000800001147983 */ /* 0x000ea40000300800 */
[----:B------:R0:W-:Y:S02]  /*da7b0*/  @!P0 STL [R1+0x850], R18 ;  /* 0x0008501201008387 */ /* 0x0001e40000100800 */
[----:B0-----:R-:W2:Y:S01]  /*da7c0*/  LDL.LU R18, [R1+0x31dc] ;  /* 0x0031dc0001127983 */ /* 0x001ea20000300800 */
[----:B------:R-:W-:-:S02]  /*da7d0*/  @P1 FMUL R17, R17, 0.25 ;  /* 0x3e80000011111820 */ /* 0x000fc40000400000 */
[----:B------:R-:W-:Y:S02]  /*da7e0*/  @P1 FMUL R16, R16, 0.25 ;  /* 0x3e80000010101820 */ /* 0x000fe40000400000 */
[----:B------:R-:W-:Y:S02]  /*da7f0*/  @P1 FMUL R11, R11, 0.25 ;  /* 0x3e8000000b0b1820 */ /* 0x000fe40000400000 */
[----:B------:R-:W-:Y:S02]  /*da800*/  @P1 FMUL R9, R9, 0.25 ;  /* 0x3e80000009091820 */ /* 0x000fe40000400000 */
[----:B------:R-:W-:Y:S02]  /*da810*/  @P1 FMUL R8, R8, 0.25 ;  /* 0x3e80000008081820 */ /* 0x000fe40000400000 */
[----:B------:R-:W-:Y:S02]  /*da820*/  @!P0 FMUL R17, R17, 16777216 ;  /* 0x4b80000011118820 */ /* 0x000fe40000400000 */
[----:B------:R-:W-:-:S02]  /*da830*/  @P1 FMUL R7, R7, 0.25 ;  /* 0x3e80000007071820 */ /* 0x000fc40000400000 */
[----:B------:R-:W-:Y:S02]  /*da840*/  @!P0 FMUL R16, R16, 16777216 ;  /* 0x4b80000010108820 */ /* 0x000fe40000400000 */
[----:B------:R-:W-:Y:S02]  /*da850*/  @P1 FMUL R19, R19, 0.25 ;  /* 0x3e80000013131820 */ /* 0x000fe40000400000 */
[----:B------:R-:W-:Y:S02]  /*da860*/  @!P0 FMUL R11, R11, 16777216 ;  /* 0x4b8000000b0b8820 */ /* 0x000fe40000400000 */
[----:B------:R-:W-:Y:S02]  /*da870*/  @P1 FMUL R6, R6, 0.25 ;  /* 0x3e80000006061820 */ /* 0x000fe40000400000 */
[----:B------:R-:W-:Y:S02]  /*da880*/  @!P0 FMUL R9, R9, 16777216 ;  /* 0x4b80000009098820 */ /* 0x000fe40000400000 */
[----:B------:R-:W-:-:S02]  /*da890*/  @!P0 FMUL R8, R8, 16777216 ;  /* 0x4b80000008088820 */ /* 0x000fc40000400000 */
[----:B------:R-:W-:Y:S02]  /*da8a0*/  @!P0 FMUL R7, R7, 16777216 ;  /* 0x4b80000007078820 */ /* 0x000fe40000400000 */
        /* <DEDUP_REMOVED lines=11> */
[----:B------:R-:W-:Y:S04]  /*da960*/  STL [R1+0x898], R6 ;  /* 0x0008980601007387 */ /* 0x000fe80000100800 */
[----:B0-----:R-:W2:Y:S01]  /*da970*/  LDL.LU R19, [R1+0x878] ;  /* 0x0008780001137983 */ /* 0x001ea20000300800 */
[----:B------:R-:W-:Y:S01]  /*da980*/  @P1 FMUL R0, R0, 0.25 ;  /* 0x3e80000000001820 */ /* 0x000fe20000400000 */
[----:B------:R-:W-:-:S03]  /*da990*/  FSETP.GT.AND P1, PT, |R22|, 8.50705917302346158658e+37, PT ;  /* 0x7e8000001600780b */ /* 0x000fc60003f24200 */
[----:B------:R-:W-:Y:S01]  /*da9a0*/  @!P0 FMUL R0, R0, 16777216 ;  /* 0x4b80000000008820 */ /* 0x000fe20000400000 */
[----:B------:R-:W-:-:S09]  /*da9b0*/  FSETP.GEU.AND P0, PT, |R22|, 1.175494350822287508e-38, PT ;  /* 0x008000001600780b */ /* 0x000fd20003f0e200 */
[----:B------:R-:W-:Y:S02]  /*da9c0*/  @P1 FMUL R25, R25, 0.25 ;  /* 0x3e80000019191820 */ /* 0x000fe40000400000 */
[----:B---3--:R-:W-:Y:S02]  /*da9d0*/  @P1 FMUL R26, R26, 0.25 ;  /* 0x3e8000001a1a1820 */ /* 0x008fe40000400000 */
[----:B----4-:R-:W-:Y:S02]  /*da9e0*/  @P1 FMUL R23, R23, 0.25 ;  /* 0x3e80000017171820 */ /* 0x010fe40000400000 */
[----:B------:R-:W-:Y:S02]  /*da9f0*/  @P1 FMUL R27, R27, 0.25 ;  /* 0x3e8000001b1b1820 */ /* 0x000fe40000400000 */
[----:B------:R-:W-:Y:S02]  /*daa00*/  @!P0 FMUL R25, R25, 16777216 ;  /* 0x4b80000019198820 */ /* 0x000fe40000400000 */
[----:B-----5:R-:W-:-:S02]  /*daa10*/  @P1 FMUL R24, R24, 0.25 ;  /* 0x3e80000018181820 */ /* 0x020fc40000400000 */
[----:B------:R-:W-:Y:S01]  /*daa20*/  @!P0 FMUL R26, R26, 16777216 ;  /* 0x4b8000001a1a8820 */ /* 0x000fe20000400000 */
[----:B------:R-:W-:Y:S01]  /*daa30*/  STL [R1+0x8a0], R0 ;  /* 0x0008a00001007387 */ /* 0x000fe20000100800 */
[----:B------:R-:W-:Y:S02]  /*daa40*/  @!P0 FMUL R23, R23, 16777216 ;  /* 0x4b80000017178820 */ /* 0x000fe40000400000 */
[----:B------:R-:W-:Y:S02]  /*daa50*/  @!P0 FMUL R24, R24, 16777216 ;  /* 0x4b80000018188820 */ /* 0x000fe40000400000 */
[----:B------:R-:W-:-:S04]  /*daa60*/  @P1 FMUL R4, R4, 0.25 ;  /* 0x3e80000004041820 */ /* 0x000fc80000400000 */
[----:B------:R-:W-:Y:S02]  /*daa70*/  @!P0 FMUL R4, R4, 16777216 ;  /* 0x4b80000004048820 */ /* 0x000fe40000400000 */
[----:B--2---:R-:W-:-:S05]  /*daa80*/  @P1 FMUL R19, R19, 0.25 ;  /* 0x3e80000013131820 */ /* 0x004fca0000400000 */
[----:B------:R0:W-:Y:S01]  /*daa90*/  STL [R1+0x31d8], R19 ;  /* 0x0031d81301007387 */ /* 0x0001e20000100800 */
[----:B------:R1:W-:Y:S02]  /*daaa0*/  @P1 STL [R1+0x870], R27 ;  /* 0x0008701b01001387 */ /* 0x0003e40000100800 */
[----:B------:R-:W-:Y:S02]  /*daab0*/  STL [R1+0x84c], R25 ;  /* 0x00084c1901007387 */ /* 0x000fe40000100800 */
[----:B------:R2:W-:Y:S01]  /*daac0*/  STL [R1+0x854], R26 ;  /* 0x0008541a01007387 */ /* 0x0005e20000100800 */
[----:B------:R3:W-:Y:S01]  /*daad0*/  STL [R1+0x85c], R23 ;  /* 0x00085c1701007387 */ /* 0x0007e20000100800 */
[----:B0-----:R-:W-:Y:S01]  /*daae0*/  MOV R19, R27 ;  /* 0x0000001b00137202 */ /* 0x001fe20000000f00 */
[----:B-1----:R-:W-:Y:S02]  /*daaf0*/  MOV R27, R21 ;  /* 0x00000015001b7202 */ /* 0x002fe40000000f00 */
[----:B--2---:R-:W2:Y:S01]  /*dab00*/  LDL.LU R26, [R1+0x8b4] ;  /* 0x0008b400011a7983 */ /* 0x004ea20000300800 */
[----:B---3--:R-:W3:Y:S02]  /*dab10*/  LDL.LU R23, [R1+0x8b8] ;  /* 0x0008b80001177983 */ /* 0x008ee40000300800 */
[----:B------:R0:W-:Y:S02]  /*dab20*/  STL [R1+0x864], R24 ;  /* 0x0008641801007387 */ /* 0x0001e40000100800 */
[----:B------:R-:W4:Y:S02]  /*dab30*/  LDL.LU R21, [R1+0x8bc] ;  /* 0x0008bc0001157983 */ /* 0x000f240000300800 */
[----:B------:R-:W-:Y:S01]  /*dab40*/  IMAD.MOV.U32 R25, RZ, RZ, R29 ;  /* 0x000000ffff197224 */ /* 0x000fe200078e001d */
[----:B0-----:R-:W5:Y:S01]  /*dab50*/  LDL.LU R24, [R1+0x8c0] ;  /* 0x0008c00001187983 */ /* 0x001f620000300800 */
[----:B------:R-:W2:Y:S02]  /*dab60*/  LDL.LU R29, [R1+0x8c4] ;  /* 0x0008c400011d7983 */ /* 0x000ea40000300800 */
[----:B------:R-:W2:Y:S02]  /*dab70*/  LDL.LU R18, [R1+0x8d8] ;  /* 0x0008d80001127983 */ /* 0x000ea40000300800 */
[----:B------:R-:W2:Y:S01]  /*dab80*/  LDL.LU R17, [R1+0x8e0] ;  /* 0x0008e00001117983 */ /* 0x000ea20000300800 */
[----:B------:R-:W2:Y:S01]  /*dab90*/  LDL.LU R16, [R1+0x8e8] ;  /* 0x0008e80001107983 */ /* 0x000ea20000300800 */
[----:B------:R-:W2:Y:S02]  /*daba0*/  LDL.LU R11, [R1+0x8f4] ;  /* 0x0008f400010b7983 */ /* 0x000ea40000300800 */
[----:B------:R-:W2:Y:S02]  /*dabb0*/  LDL.LU R8, [R1+0x8fc] ;  /* 0x0008fc0001087983 */ /* 0x000ea40000300800 */
[----:B------:R-:W2:Y:S01]  /*dabc0*/  LDL.LU R7, [R1+0x908] ;  /* 0x0009080001077983 */ /* 0x000ea20000300800 */
[----:B------:R-:W2:Y:S01]  /*dabd0*/  LDL.LU R6, [R1+0x910] ;  /* 0x0009100001067983 */ /* 0x000ea20000300800 */
[----:B------:R-:W-:-:S02]  /*dabe0*/  @!P0 FMUL R19, R19, 16777216 ;  /* 0x4b80000013138820 */ /* 0x000fc40000400000 */
[----:B------:R-:W2:Y:S02]  /*dabf0*/  LDL.LU R0, [R1+0x918] ;  /* 0x0009180001007983 */ /* 0x000ea40000300800 */
[----:B------:R0:W-:Y:S02]  /*dac00*/  STL [R1+0x86c], R4 ;  /* 0x00086c0401007387 */ /* 0x0001e40000100800 */
        /* <DEDUP_REMOVED lines=17> */
[----:B------:R-:W-:Y:S02]  /*dad20*/  @P1 FMUL R22, R22, 0.25 ;  /* 0x3e80000016161820 */ /* 0x000fe40000400000 */
[----:B------:R-:W-:Y:S02]  /*dad30*/  @!P0 FMUL R5, R5, 16777216 ;  /* 0x4b80000005058820 */ /* 0x000fe40000400000 */
        /* <DEDUP_REMOVED lines=13> */
[----:B------:R0:W-:Y:S02]  /*dae10*/  STL [R1+0x31d0], R27 ;  /* 0x0031d01b01007387 */ /* 0x0001e40000100800 */
[----:B------:R-:W-:Y:S01]  /*dae20*/  STL [R1+0x58], R22 ;  /* 0x0000581601007387 */ /* 0x000fe20000100800 */
[----:B0-----:R-:W2:Y:S01]  /*dae30*/  LDL.LU R27, [R1+0x8d0] ;  /* 0x0008d000011b7983 */ /* 0x001ea20000300800 */
[----:B------:R-:W-:Y:S01]  /*dae40*/  @P1 FMUL R3, R3, 0.25 ;  /* 0x3e80000003031820 */ /* 0x000fe20000400000 */
[----:B------:R-:W-:-:S03]  /*dae50*/  FSETP.GT.AND P1, PT, |R20|, 8.50705917302346158658e+37, PT ;  /* 0x7e8000001400780b */ /* 0x000fc60003f24200 */
[----:B------:R-:W-:Y:S01]  /*dae60*/  @!P0 FMUL R3, R3, 16777216 ;  /* 0x4b80000003038820 */ /* 0x000fe20000400000 */
[----:B------:R-:W-:-:S09]  /*dae70*/  FSETP.GEU.AND P0, PT, |R20|, 1.175494350822287508e-38, PT ;  /* 0x008000001400780b */ /* 0x000fd20003f0e200 */
[----:B------:R-:W-:Y:S02]  /*dae80*/  @P1 FMUL R26, R26, 0.25 ;  /* 0x3e8000001a1a1820 */ /* 0x000fe40000400000 */
[----:B---3--:R-:W-:Y:S02]  /*dae90*/  @P1 FMUL R23, R23, 0.25 ;  /* 0x3e80000017171820 */ /* 0x008fe40000400000 */
[----:B------:R-:W-:Y:S02]  /*daea0*/  @P1 FMUL R25, R25, 0.25 ;  /* 0x3e80000019191820 */ /* 0x000fe40000400000 */
[----:B----4-:R-:W-:Y:S02]  /*daeb0*/  @P1 FMUL R21, R21, 0.25 ;  /* 0x3e80000015151820 */ /* 0x010fe40000400000 */
[----:B------:R-:W-:Y:S01]  /*daec0*/  @!P0 FMUL R26, R26, 16777216 ;  /* 0x4b8000001a1a8820 */ /* 0x000fe20000400000 */
[----:B------:R0:W-:Y:S01]  /*daed0*/  STL [R1+0x8b0], R3 ;  /* 0x0008b00301007387 */ /* 0x0001e20000100800 */
[----:B-----5:R-:W-:-:S02]  /*daee0*/  @P1 FMUL R24, R24, 0.25 ;  /* 0x3e80000018181820 */ /* 0x020fc40000400000 */
[----:B------:R-:W-:Y:S02]  /*daef0*/  @!P0 FMUL R23, R23, 16777216 ;  /* 0x4b80000017178820 */ /* 0x000fe40000400000 */
        /* <DEDUP_REMOVED lines=8> */
[----:B------:R-:W3:Y:S01]  /*daf80*/  LDL.LU R28, [R1+0x8cc] ;  /* 0x0008cc00011c7983 */ /* 0x000ee20000300800 */
[----:B------:R-:W-:Y:S01]  /*daf90*/  STL [R1+0x8b8], R23 ;  /* 0x0008b81701007387 */ /* 0x000fe20000100800 */
[----:B0-----:R-:W4:Y:S02]  /*dafa0*/  LDL.LU R3, [R1+0x8d4] ;  /* 0x0008d40001037983 */ /* 0x001f240000300800 */
[----:B------:R0:W-:Y:S01]  /*dafb0*/  STL [R1+0x8bc], R21 ;  /* 0x0008bc1501007387 */ /* 0x0001e20000100800 */
[----:B-1----:R-:W-:-:S02]  /*dafc0*/  MOV R27, R25 ;  /* 0x00000019001b7202 */ /* 0x002fc40000000f00 */
[----:B--2---:R-:W2:Y:S01]  /*dafd0*/  LDL.LU R25, [R1+0x8dc] ;  /* 0x0008dc0001197983 */ /* 0x004ea20000300800 */
[----:B------:R1:W-:Y:S03]  /*dafe0*/  STL [R1+0x8c0], R24 ;  /* 0x0008c01801007387 */ /* 0x0003e60000100800 */
[----:B0-----:R-:W5:Y:S04]  /*daff0*/  LDL.LU R21, [R1+0x8e4] ;  /* 0x0008e40001157983 */ /* 0x001f680000300800 */
[----:B-1----:R-:W2:Y:S01]  /*db000*/  LDL.LU R24, [R1+0x8ec] ;  /* 0x0008ec0001187983 */ /* 0x002ea20000300800 */
        /* <DEDUP_REMOVED lines=8> */
[----:B------:R-:W2:Y:S02]  /*db090*/  LDL.LU R12, [R1+0x928] ;  /* 0x00092800010c7983 */ /* 0x000ea40000300800 */
[----:B------:R-:W-:-:S02]  /*db0a0*/  @!P0 FMUL R27, R27, 16777216 ;  /* 0x4b8000001b1b8820 */ /* 0x000fc40000400000 */
[----:B------:R-:W2:Y:S01]  /*db0b0*/  LDL.LU R10, [R1+0x92c] ;  /* 0x00092c00010a7983 */ /* 0x000ea20000300800 */
[----:B------:R-:W2:Y:S01]  /*db0c0*/  LDL.LU R5, [R1+0x930] ;  /* 0x0009300001057983 */ /* 0x000ea20000300800 */
[----:B------:R0:W-:Y:S03]  /*db0d0*/  STL [R1+0x8c4], R29 ;  /* 0x0008c41d01007387 */ /* 0x0001e60000100800 */
[----:B0-----:R-:W2:Y:S01]  /*db0e0*/  LDL.LU R29, [R1+0x8c] ;  /* 0x00008c00011d7983 */ /* 0x001ea20000300800 */
[----:B------:R0:W-:Y:S03]  /*db0f0*/  @!P0 STL [R1+0x8c8], R27 ;  /* 0x0008c81b01008387 */ /* 0x0001e60000100800 */
[----:B0-----:R-:W2:Y:S01]  /*db100*/  LDL.LU R27, [R1+0x31d4] ;  /* 0x0031d400011b7983 */ /* 0x001ea20000300800 */
[----:B------:R-:W-:-:S02]  /*db110*/  @P1 FMUL R18, R18, 0.25 ;  /* 0x3e80000012121820 */ /* 0x000fc40000400000 */
[----:B------:R-:W-:Y:S02]  /*db120*/  @P1 FMUL R17, R17, 0.25 ;  /* 0x3e80000011111820 */ /* 0x000fe40000400000 */
[----:B------:R-:W-:Y:S02]  /*db130*/  @P1 FMUL R16, R16, 0.25 ;  /* 0x3e80000010101820 */ /* 0x000fe40000400000 */
[----:B------:R-:W-:Y:S02]  /*db140*/  @P1 FMUL R11, R11, 0.25 ;  /* 0x3e8000000b0b1820 */ /* 0x000fe40000400000 */
        /* <DEDUP_REMOVED lines=14> */
[----:B------:R-:W-:Y:S02]  /*db230*/  @!P0 FMUL R0, R0, 16777216 ;  /* 0x4b80000000008820 */ /* 0x000fe40000400000 */
[----:B------:R-:W-:-:S02]  /*db240*/  @!P0 FMUL R20, R20, 16777216 ;  /* 0x4b80000014148820 */ /* 0x000fc40000400000 */
[----:B------:R-:W-:Y:S02]  /*db250*/  @!P0 FMUL R4, R4, 16777216 ;  /* 0x4b80000004048820 */ /* 0x000fe40000400000 */
[----:B--2---:R-:W-:-:S05]  /*db260*/  @!P0 FMUL R27, R27, 16777216 ;  /* 0x4b8000001b1b8820 */ /* 0x004fca0000400000 */
[----:B------:R0:W-:Y:S04]  /*db270*/  STL [R1+0x8d0], R27 ;  /* 0x0008d01b01007387 */ /* 0x0001e80000100800 */
[----:B0-----:R-:W2:Y:S01]  /*db280*/  LDL.LU R27, [R1+0x31d0] ;  /* 0x0031d000011b7983 */ /* 0x001ea20000300800 */
[----:B------:R-:W-:Y:S01]  /*db290*/  FSETP.GEU.AND P0, PT, |R9|, 1.175494350822287508e-38, PT ;  /* 0x008000000900780b */ /* 0x000fe20003f0e200 */
[----:B------:R-:W-:Y:S02]  /*db2a0*/  STL [R1+0x8d8], R18 ;  /* 0x0008d81201007387 */ /* 0x000fe40000100800 */
[----:B------:R-:W-:Y:S02]  /*db2b0*/  STL [R1+0x8e0], R17 ;  /* 0x0008e01101007387 */ /* 0x000fe40000100800 */
[----:B---3--:R-:W-:Y:S01]  /*db2c0*/  @P1 FMUL R28, R28, 0.25 ;  /* 0x3e8000001c1c1820 */ /* 0x008fe20000400000 */
[----:B------:R-:W-:Y:S01]  /*db2d0*/  STL [R1+0x8e8], R16 ;  /* 0x0008e81001007387 */ /* 0x000fe20000100800 */
[----:B------:R-:W-:Y:S02]  /*db2e0*/  STL [R1+0x8f4], R11 ;  /* 0x0008f40b01007387 */ /* 0x000fe40000100800 */
[----:B----4-:R-:W-:-:S02]  /*db2f0*/  @P1 FMUL R3, R3, 0.25 ;  /* 0x3e80000003031820 */ /* 0x010fc40000400000 */
[----:B------:R-:W-:Y:S01]  /*db300*/  STL [R1+0x8fc], R8 ;  /* 0x0008fc0801007387 */ /* 0x000fe20000100800 */
[----:B------:R-:W-:Y:S01]  /*db310*/  STL [R1+0x908], R7 ;  /* 0x0009080701007387 */ /* 0x000fe20000100800 */
[----:B------:R-:W-:Y:S02]  /*db320*/  STL [R1+0x910], R6 ;  /* 0x0009100601007387 */ /* 0x000fe40000100800 */
[----:B------:R-:W-:Y:S02]  /*db330*/  @P1 FMUL R25, R25, 0.25 ;  /* 0x3e80000019191820 */ /* 0x000fe40000400000 */
[----:B------:R-:W-:Y:S02]  /*db340*/  STL [R1+0x918], R0 ;  /* 0x0009180001007387 */ /* 0x000fe40000100800 */
[----:B------:R-:W-:Y:S02]  /*db350*/  @!P0 FMUL R28, R28, 16777216 ;  /* 0x4b8000001c1c8820 */ /* 0x000fe40000400000 */
[----:B------:R-:W-:Y:S01]  /*db360*/  @!P0 FMUL R3, R3, 16777216 ;  /* 0x4b80000003038820 */ /* 0x000fe20000400000 */
[----:B------:R0:W-:Y:S01]  /*db370*/  STL [R1+0x80], R20 ;  /* 0x0000801401007387 */ /* 0x0001e20000100800 */
[----:B------:R1:W-:Y:S02]  /*db380*/  STL [R1+0x920], R4 ;  /* 0x0009200401007387 */ /* 0x0003e40000100800 */
[----:B------:R-:W-:-:S02]  /*db390*/  @!P0 FMUL R25, R25, 16777216 ;  /* 0x4b80000019198820 */ /* 0x000fc40000400000 */
[----:B------:R3:W-:Y:S02]  /*db3a0*/  STL [R1+0x8cc], R28 ;  /* 0x0008cc1c01007387 */ /* 0x0007e40000100800 */
[----:B-----5:R-:W-:Y:S01]  /*db3b0*/  @P1 FMUL R21, R21, 0.25 ;  /* 0x3e80000015151820 */ /* 0x020fe20000400000 */
[----:B0-----:R-:W4:Y:S01]  /*db3c0*/  LDL.LU R20, [R1+0x934] ;  /* 0x0009340001147983 */ /* 0x001f220000300800 */
[----:B------:R0:W-:Y:S02]  /*db3d0*/  STL [R1+0x8d4], R3 ;  /* 0x0008d40301007387 */ /* 0x0001e40000100800 */
[----:B-1----:R-:W5:Y:S02]  /*db3e0*/  LDL.LU R4, [R1+0x938] ;  /* 0x0009380001047983 */ /* 0x002f640000300800 */
[----:B---3--:R-:W3:Y:S01]  /*db3f0*/  LDL.LU R28, [R1+0x93c] ;  /* 0x00093c00011c7983 */ /* 0x008ee20000300800 */
[----:B------:R1:W-:Y:S01]  /*db400*/  STL [R1+0x8dc], R25 ;  /* 0x0008dc1901007387 */ /* 0x0003e20000100800 */
[----:B------:R-:W-:-:S02]  /*db410*/  @P1 FMUL R24, R24, 0.25 ;  /* 0x3e80000018181820 */ /* 0x000fc40000400000 */
[----:B------:R-:W-:Y:S01]  /*db420*/  @!P0 FMUL R21, R21, 16777216 ;  /* 0x4b80000015158820 */ /* 0x000fe20000400000 */
[----:B0-----:R-:W3:Y:S01]  /*db430*/  LDL.LU R3, [R1+0x940] ;  /* 0x0009400001037983 */ /* 0x001ee20000300800 */
[----:B------:R-:W3:Y:S02]  /*db440*/  LDL.LU R8, [R1+0x944] ;  /* 0x0009440001087983 */ /* 0x000ee40000300800 */
[----:B------:R-:W3:Y:S02]  /*db450*/  LDL.LU R6, [R1+0x948] ;  /* 0x0009480001067983 */ /* 0x000ee40000300800 */
[----:B------:R-:W3:Y:S01]  /*db460*/  LDL.LU R18, [R1+0x94c] ;  /* 0x00094c0001127983 */ /* 0x000ee20000300800 */
[----:B------:R-:W3:Y:S01]  /*db470*/  LDL.LU R17, [R1+0x970] ;  /* 0x0009700001117983 */ /* 0x000ee20000300800 */
[----:B------:R-:W-:Y:S02]  /*db480*/  @P1 FMUL R19, R19, 0.25 ;  /* 0x3e80000013131820 */ /* 0x000fe40000400000 */
[----:B------:R-:W3:Y:S02]  /*db490*/  LDL.LU R16, [R1+0x978] ;  /* 0x0009780001107983 */ /* 0x000ee40000300800 */
[----:B------:R-:W3:Y:S02]  /*db4a0*/  LDL.LU R11, [R1+0x97c] ;  /* 0x00097c00010b7983 */ /* 0x000ee40000300800 */
[----:B------:R-:W-:-:S02]  /*db4b0*/  @P1 FMUL R2, R2, 0.25 ;  /* 0x3e80000002021820 */ /* 0x000fc40000400000 */
[----:B------:R-:W-:Y:S02]  /*db4c0*/  @!P0 FMUL R24, R24, 16777216 ;  /* 0x4b80000018188820 */ /* 0x000fe40000400000 */
[----:B------:R-:W-:Y:S02]  /*db4d0*/  @P1 FMUL R22, R22, 0.25 ;  /* 0x3e80000016161820 */ /* 0x000fe40000400000 */
[----:B------:R-:W-:Y:S02]  /*db4e0*/  @!P0 FMUL R19, R19, 16777216 ;  /* 0x4b80000013138820 */ /* 0x000fe40000400000 */
[----:B------:R-:W-:Y:S02]  /*db4f0*/  @P1 FMUL R26, R26, 0.25 ;  /* 0x3e8000001a1a1820 */ /* 0x000fe40000400000 */
[----:B------:R-:W-:Y:S02]  /*db500*/  @!P0 FMUL R2, R2, 16777216 ;  /* 0x4b80000002028820 */ /* 0x000fe40000400000 */
[----:B------:R-:W-:-:S02]  /*db510*/  @P1 FMUL R23, R23, 0.25 ;  /* 0x3e80000017171820 */ /* 0x000fc40000400000 */
[----:B------:R-:W-:Y:S02]  /*db520*/  @!P0 FMUL R22, R22, 16777216 ;  /* 0x4b80000016168820 */ /* 0x000fe40000400000 */
[----:B------:R-:W-:Y:S02]  /*db530*/  @!P0 FMUL R26, R26, 16777216 ;  /* 0x4b8000001a1a8820 */ /* 0x000fe40000400000 */
[----:B------:R-:W-:Y:S01]  /*db540*/  @!P0 FMUL R23, R23, 16777216 ;  /* 0x4b80000017178820 */ /* 0x000fe20000400000 */
[----:B--2---:R-:W-:Y:S02]  /*db550*/  MOV R0, R27 ;  /* 0x0000001b00007202 */ /* 0x004fe40000000f00 */
[----:B------:R-:W2:Y:S01]  /*db560*/  LDL.LU R27, [R1+0x988] ;  /* 0x00098800011b7983 */ /* 0x000ea20000300800 */
[----:B------:R0:W-:Y:S02]  /*db570*/  STL [R1+0x8e4], R21 ;  /* 0x0008e41501007387 */ /* 0x0001e40000100800 */
[----:B-1----:R-:W2:Y:S01]  /*db580*/  LDL.LU R25, [R1+0x998] ;  /* 0x0009980001197983 */ /* 0x002ea20000300800 */
[----:B0-----:R-:W2:Y:S01]  /*db590*/  LDL.LU R21, [R1+0x990] ;  /* 0x0009900001157983 */ /* 0x001ea20000300800 */
[----:B------:R-:W2:Y:S02]  /*db5a0*/  LDL.LU R7, [R1+0x9b0] ;  /* 0x0009b00001077983 */ /* 0x000ea40000300800 */
[----:B------:R0:W-:Y:S02]  /*db5b0*/  STL [R1+0x8ec], R24 ;  /* 0x0008ec1801007387 */ /* 0x0001e40000100800 */
[----:B0-----:R-:W2:Y:S01]  /*db5c0*/  LDL.LU R24, [R1+0x90] ;  /* 0x0000900001187983 */ /* 0x001ea20000300800 */
[----:B------:R0:W-:Y:S03]  /*db5d0*/  STL [R1+0x8f0], R19 ;  /* 0x0008f01301007387 */ /* 0x0001e60000100800 */
        /* <DEDUP_REMOVED lines=9> */
[----:B------:R-:W-:-:S02]  /*db670*/  @P1 FMUL R15, R15, 0.25 ;  /* 0x3e8000000f0f1820 */ /* 0x000fc40000400000 */
[----:B------:R-:W-:Y:S02]  /*db680*/  @P1 FMUL R14, R14, 0.25 ;  /* 0x3e8000000e0e1820 */ /* 0x000fe40000400000 */
[----:B------:R-:W-:Y:S02]  /*db690*/  @P1 FMUL R13, R13, 0.25 ;  /* 0x3e8000000d0d1820 */ /* 0x000fe40000400000 */
[----:B------:R-:W-:Y:S02]  /*db6a0*/  @P1 FMUL R12, R12, 0.25 ;  /* 0x3e8000000c0c1820 */ /* 0x000fe40000400000 */
[----:B------:R-:W-:Y:S02]  /*db6b0*/  @P1 FMUL R10, R10, 0.25 ;  /* 0x3e8000000a0a1820 */ /* 0x000fe40000400000 */
[----:B------:R-:W-:Y:S02]  /*db6c0*/  @P1 FMUL R9, R9, 0.25 ;  /* 0x3e80000009091820 */ /* 0x000fe40000400000 */
[----:B------:R-:W-:Y:S01]  /*db6d0*/  @P1 FMUL R5, R5, 0.25 ;  /* 0x3e80000005051820 */ /* 0x000fe20000400000 */
[----:B------:R-:W-:Y:S01]  /*db6e0*/  FSETP.GT.AND P1, PT, |R29|, 8.50705917302346158658e+37, PT ;  /* 0x7e8000001d00780b */ /* 0x000fe20003f24200 */
[----:B------:R-:W-:-:S02]  /*db6f0*/  @!P0 FMUL R15, R15, 16777216 ;  /* 0x4b8000000f0f8820 */ /* 0x000fc40000400000 */
[----:B------:R-:W-:Y:S02]  /*db700*/  @!P0 FMUL R14, R14, 16777216 ;  /* 0x4b8000000e0e8820 */ /* 0x000fe40000400000 */
[----:B------:R-:W-:Y:S02]  /*db710*/  @!P0 FMUL R13, R13, 16777216 ;  /* 0x4b8000000d0d8820 */ /* 0x000fe40000400000 */
[----:B------:R-:W-:Y:S02]  /*db720*/  @!P0 FMUL R12, R12, 16777216 ;  /* 0x4b8000000c0c8820 */ /* 0x000fe40000400000 */
[----:B------:R-:W-:Y:S02]  /*db730*/  @!P0 FMUL R10, R10, 16777216 ;  /* 0x4b8000000a0a8820 */ /* 0x000fe40000400000 */
[----:B------:R-:W-:Y:S02]  /*db740*/  @!P0 FMUL R9, R9, 16777216 ;  /* 0x4b80000009098820 */ /* 0x000fe40000400000 */
[----:B------:R-:W-:Y:S01]  /*db750*/  @!P0 FMUL R5, R5, 16777216 ;  /* 0x4b80000005058820 */ /* 0x000fe20000400000 */
[----:B------:R-:W-:Y:S01]  /*db760*/  FSETP.GEU.AND P0, PT, |R29|, 1.175494350822287508e-38, PT ;  /* 0x008000001d00780b */ /* 0x000fe20003f0e200 */
[----:B------:R-:W-:Y:S01]  /*db770*/  STL [R1+0x914], R15 ;  /* 0x0009140f01007387 */ /* 0x000fe20000100800 */
[----:B------:R-:W-:Y:S02]  /*db780*/  STL [R1+0x91c], R14 ;  /* 0x00091c0e01007387 */ /* 0x000fe40000100800 */
[----:B----4-:R-:W-:-:S02]  /*db790*/  @P1 FMUL R20, R20, 0.25 ;  /* 0x3e80000014141820 */ /* 0x010fc40000400000 */
[----:B-----5:R-:W-:Y:S02]  /*db7a0*/  @P1 FMUL R4, R4, 0.25 ;  /* 0x3e80000004041820 */ /* 0x020fe40000400000 */
[----:B---3--:R-:W-:Y:S01]  /*db7b0*/  @P1 FMUL R28, R28, 0.25 ;  /* 0x3e8000001c1c1820 */ /* 0x008fe20000400000 */
[----:B------:R-:W-:Y:S01]  /*db7c0*/  STL [R1+0x924], R13 ;  /* 0x0009240d01007387 */ /* 0x000fe20000100800 */
[----:B------:R-:W-:Y:S02]  /*db7d0*/  @P1 FMUL R3, R3, 0.25 ;  /* 0x3e80000003031820 */ /* 0x000fe40000400000 */
[----:B------:R-:W-:Y:S02]  /*db7e0*/  STL [R1+0x928], R12 ;  /* 0x0009280c01007387 */ /* 0x000fe40000100800 */
[----:B------:R0:W-:Y:S02]  /*db7f0*/  STL [R1+0x92c], R10 ;  /* 0x00092c0a01007387 */ /* 0x0001e40000100800 */
[----:B------:R-:W-:-:S02]  /*db800*/  @!P0 FMUL R20, R20, 16777216 ;  /* 0x4b80000014148820 */ /* 0x000fc40000400000 */
[----:B------:R-:W-:Y:S02]  /*db810*/  @!P0 FMUL R4, R4, 16777216 ;  /* 0x4b80000004048820 */ /* 0x000fe40000400000 */
[----:B------:R-:W-:Y:S01]  /*db820*/  @!P0 FMUL R28, R28, 16777216 ;  /* 0x4b8000001c1c8820 */ /* 0x000fe20000400000 */
[----:B------:R1:W-:Y:S01]  /*db830*/  STL [R1+0x88], R9 ;  /* 0x0000880901007387 */ /* 0x0003e20000100800 */
[----:B------:R-:W-:Y:S02]  /*db840*/  STL [R1+0x930], R5 ;  /* 0x0009300501007387 */ /* 0x000fe40000100800 */
[----:B------:R-:W-:Y:S02]  /*db850*/  @!P0 FMUL R3, R3, 16777216 ;  /* 0x4b80000003038820 */ /* 0x000fe40000400000 */
[----:B------:R3:W-:Y:S01]  /*db860*/  STL [R1+0x934], R20 ;  /* 0x0009341401007387 */ /* 0x0007e20000100800 */
[----:B------:R4:W-:Y:S01]  /*db870*/  STL [R1+0x938], R4 ;  /* 0x0009380401007387 */ /* 0x0009e20000100800 */
[----:B------:R5:W-:Y:S02]  /*db880*/  STL [R1+0x93c], R28 ;  /* 0x00093c1c01007387 */ /* 0x000be40000100800 */
[----:B0-----:R-:W-:-:S02]  /*db890*/  IMAD.MOV.U32 R10, RZ, RZ, R0 ;  /* 0x000000ffff0a7224 */ /* 0x001fc400078e0000 */
[----:B------:R-:W-:Y:S01]  /*db8a0*/  @P1 FMUL R8, R8, 0.25 ;  /* 0x3e80000008081820 */ /* 0x000fe20000400000 */
[----:B-1----:R-:W2:Y:S01]  /*db8b0*/  LDL.LU R9, [R1+0x984] ;  /* 0x0009840001097983 */ /* 0x002ea20000300800 */
[----:B------:R0:W-:Y:S02]  /*db8c0*/  STL [R1+0x940], R3 ;  /* 0x0009400301007387 */ /* 0x0001e40000100800 */
[----:B------:R-:W2:Y:S02]  /*db8d0*/  LDL.LU R0, [R1+0x98c] ;  /* 0x00098c0001007983 */ /* 0x000ea40000300800 */
[----:B---3--:R-:W3:Y:S01]  /*db8e0*/  LDL.LU R20, [R1+0x994] ;  /* 0x0009940001147983 */ /* 0x008ee20000300800 */
[----:B----4-:R-:W4:Y:S01]  /*db8f0*/  LDL.LU R4, [R1+0x9a0] ;  /* 0x0009a00001047983 */ /* 0x010f220000300800 */
[----:B------:R-:W-:Y:S02]  /*db900*/  @P1 FMUL R6, R6, 0.25 ;  /* 0x3e80000006061820 */ /* 0x000fe40000400000 */
[----:B-----5:R-:W5:Y:S02]  /*db910*/  LDL.LU R28, [R1+0x9c4] ;  /* 0x0009c400011c7983 */ /* 0x020f640000300800 */
[----:B------:R-:W-:-:S02]  /*db920*/  @!P0 FMUL R8, R8, 16777216 ;  /* 0x4b80000008088820 */ /* 0x000fc40000400000 */
[----:B------:R-:W-:Y:S01]  /*db930*/  @P1 FMUL R18, R18, 0.25 ;  /* 0x3e80000012121820 */ /* 0x000fe20000400000 */
[----:B0-----:R-:W3:Y:S01]  /*db940*/  LDL.LU R3, [R1+0x9c8] ;  /* 0x0009c80001037983 */ /* 0x001ee20000300800 */
[----:B------:R-:W-:Y:S02]  /*db950*/  @P1 FMUL R17, R17, 0.25 ;  /* 0x3e80000011111820 */ /* 0x000fe40000400000 */
[----:B------:R-:W-:Y:S02]  /*db960*/  @!P0 FMUL R6, R6, 16777216 ;  /* 0x4b80000006068820 */ /* 0x000fe40000400000 */
[----:B------:R-:W-:Y:S02]  /*db970*/  @!P0 FMUL R18, R18, 16777216 ;  /* 0x4b80000012128820 */ /* 0x000fe40000400000 */
[----:B------:R-:W-:Y:S02]  /*db980*/  @P1 FMUL R16, R16, 0.25 ;  /* 0x3e80000010101820 */ /* 0x000fe40000400000 */
[----:B------:R-:W-:-:S02]  /*db990*/  @!P0 FMUL R17, R17, 16777216 ;  /* 0x4b80000011118820 */ /* 0x000fc40000400000 */
[----:B------:R-:W-:Y:S02]  /*db9a0*/  @P1 FMUL R11, R11, 0.25 ;  /* 0x3e8000000b0b1820 */ /* 0x000fe40000400000 */
[----:B------:R-:W-:Y:S02]  /*db9b0*/  @!P0 FMUL R16, R16, 16777216 ;  /* 0x4b80000010108820 */ /* 0x000fe40000400000 */
[----:B------:R-:W-:Y:S02]  /*db9c0*/  @!P0 FMUL R11, R11, 16777216 ;  /* 0x4b8000000b0b8820 */ /* 0x000fe40000400000 */
[----:B--2---:R-:W-:Y:S02]  /*db9d0*/  @P1 FMUL R27, R27, 0.25 ;  /* 0x3e8000001b1b1820 */ /* 0x004fe40000400000 */
[----:B------:R-:W-:Y:S02]  /*db9e0*/  @P1 FMUL R25, R25, 0.25 ;  /* 0x3e80000019191820 */ /* 0x000fe40000400000 */
[----:B------:R-:W-:-:S02]  /*db9f0*/  @!P0 FMUL R27, R27, 16777216 ;  /* 0x4b8000001b1b8820 */ /* 0x000fc40000400000 */
[----:B------:R-:W-:Y:S02]  /*dba00*/  @!P0 FMUL R25, R25, 16777216 ;  /* 0x4b80000019198820 */ /* 0x000fe40000400000 */
[----:B------:R-:W-:-:S04]  /*dba10*/  @P1 FMUL R21, R21, 0.25 ;  /* 0x3e80000015151820 */ /* 0x000fc80000400000 */
[----:B------:R-:W-:Y:S01]  /*dba20*/  @!P0 FMUL R21, R21, 16777216 ;  /* 0x4b80000015158820 */ /* 0x000fe20000400000 */
[----:B------:R-:W-:Y:S02]  /*dba30*/  MOV R15, R2 ;  /* 0x00000002000f7202 */ /* 0x000fe40000000f00 */
[----:B------:R-:W2:Y:S01]  /*dba40*/  LDL.LU R2, [R1+0x9cc] ;  /* 0x0009cc0001027983 */ /* 0x000ea20000300800 */
[----:B------:R-:W-:-:S03]  /*dba50*/  MOV R5, R22 ;  /* 0x0000001600057202 */ /* 0x000fc60000000f00 */
[----:B------:R-:W2:Y:S01]  /*dba60*/  LDL.LU R22, [R1+0x9d0] ;  /* 0x0009d00001167983 */ /* 0x000ea20000300800 */
[----:B------:R-:W2:Y:S02]  /*dba70*/  LDL.LU R14, [R1+0x9b4] ;  /* 0x0009b400010e7983 */ /* 0x000ea40000300800 */
[----:B------:R0:W-:Y:S02]  /*dba80*/  STL [R1+0x944], R8 ;  /* 0x0009440801007387 */ /* 0x0001e40000100800 */
[----:B0-----:R-:W2:Y:S01]  /*dba90*/  LDL.LU R8, [R1+0x9ac] ;  /* 0x0009ac0001087983 */ /* 0x001ea20000300800 */
[----:B------:R-:W2:Y:S02]  /*dbaa0*/  LDL.LU R13, [R1+0x9a8] ;  /* 0x0009a800010d7983 */ /* 0x000ea40000300800 */
[----:B------:R-:W2:Y:S02]  /*dbab0*/  LDL.LU R12, [R1+0x9bc] ;  /* 0x0009bc00010c7983 */ /* 0x000ea40000300800 */
[----:B------:R0:W-:Y:S02]  /*dbac0*/  STL [R1+0x948], R6 ;  /* 0x0009480601007387 */ /* 0x0001e40000100800 */
[----:B------:R-:W-:-:S02]  /*dbad0*/  @P1 FMUL R23, R23, 0.25 ;  /* 0x3e80000017171820 */ /* 0x000fc40000400000 */
[----:B------:R-:W-:Y:S02]  /*dbae0*/  @P1 FMUL R26, R26, 0.25 ;  /* 0x3e8000001a1a1820 */ /* 0x000fe40000400000 */
[----:B------:R-:W-:Y:S01]  /*dbaf0*/  @!P0 FMUL R23, R23, 16777216 ;  /* 0x4b80000017178820 */ /* 0x000fe20000400000 */
[----:B0-----:R-:W2:Y:S01]  /*dbb00*/  LDL.LU R6, [R1+0x9a4] ;  /* 0x0009a40001067983 */ /* 0x001ea20000300800 */
[----:B------:R0:W-:Y:S02]  /*dbb10*/  STL [R1+0x94c], R18 ;  /* 0x00094c1201007387 */ /* 0x0001e40000100800 */
[----:B------:R-:W-:Y:S01]  /*dbb20*/  @!P0 FMUL R26, R26, 16777216 ;  /* 0x4b8000001a1a8820 */ /* 0x000fe20000400000 */
        /* <DEDUP_REMOVED lines=17> */
[----:B------:R-:W-:-:S04]  /*dbc40*/  @P1 FMUL R7, R7, 0.25 ;  /* 0x3e80000007071820 */ /* 0x000fc80000400000 */
[----:B------:R-:W-:-:S05]  /*dbc50*/  @!P0 FMUL R7, R7, 16777216 ;  /* 0x4b80000007078820 */ /* 0x000fca0000400000 */
[----:B------:R0:W-:Y:S01]  /*dbc60*/  STL [R1+0x9b0], R7 ;  /* 0x0009b00701007387 */ /* 0x0001e20000100800 */
[----:B------:R-:W-:Y:S01]  /*dbc70*/  @P1 FMUL R29, R29, 0.25 ;  /* 0x3e8000001d1d1820 */ /* 0x000fe20000400000 */
[C---:B------:R-:W-:Y:S01]  /*dbc80*/  FSETP.GT.AND P1, PT, |R24|.reuse, 8.50705917302346158658e+37, PT ;  /* 0x7e8000001800780b */ /* 0x040fe20003f24200 */
[----:B0-----:R-:W-:Y:S02]  /*dbc90*/  IMAD.MOV.U32 R7, RZ, RZ, R5 ;  /* 0x000000ffff077224 */ /* 0x001fe400078e0005 */
[----:B------:R-:W-:Y:S01]  /*dbca0*/  @!P0 FMUL R29, R29, 16777216 ;  /* 0x4b8000001d1d8820 */ /* 0x000fe20000400000 */
[----:B------:R-:W-:-:S09]  /*dbcb0*/  FSETP.GEU.AND P0, PT, |R24|, 1.175494350822287508e-38, PT ;  /* 0x008000001800780b */ /* 0x000fd20003f0e200 */
[----:B------:R-:W-:Y:S02]  /*dbcc0*/  @P1 FMUL R9, R9, 0.25 ;  /* 0x3e80000009091820 */ /* 0x000fe40000400000 */
[----:B------:R-:W-:Y:S02]  /*dbcd0*/  @P1 FMUL R0, R0, 0.25 ;  /* 0x3e80000000001820 */ /* 0x000fe40000400000 */
[----:B---3--:R-:W-:Y:S02]  /*dbce0*/  @P1 FMUL R20, R20, 0.25 ;  /* 0x3e80000014141820 */ /* 0x008fe40000400000 */
[----:B----4-:R-:W-:Y:S02]  /*dbcf0*/  @P1 FMUL R4, R4, 0.25 ;  /* 0x3e80000004041820 */ /* 0x010fe40000400000 */
[----:B-----5:R-:W-:Y:S02]  /*dbd00*/  @P1 FMUL R28, R28, 0.25 ;  /* 0x3e8000001c1c1820 */ /* 0x020fe40000400000 */
[----:B------:R-:W-:-:S02]  /*dbd10*/  @P1 FMUL R3, R3, 0.25 ;  /* 0x3e80000003031820 */ /* 0x000fc40000400000 */
[----:B------:R-:W-:Y:S02]  /*dbd20*/  @P1 FMUL R24, R24, 0.25 ;  /* 0x3e80000018181820 */ /* 0x000fe40000400000 */
[----:B------:R-:W-:Y:S02]  /*dbd30*/  @!P0 FMUL R9, R9, 16777216 ;  /* 0x4b80000009098820 */ /* 0x000fe40000400000 */
[----:B------:R-:W-:Y:S02]  /*dbd40*/  @!P0 FMUL R0, R0, 16777216 ;  /* 0x4b80000000008820 */ /* 0x000fe40000400000 */
[----:B------:R-:W-:Y:S02]  /*dbd50*/  @!P0 FMUL R20, R20, 16777216 ;  /* 0x4b80000014148820 */ /* 0x000fe40000400000 */
[----:B------:R-:W-:Y:S02]  /*dbd60*/  @!P0 FMUL R4, R4, 16777216 ;  /* 0x4b80000004048820 */ /* 0x000fe40000400000 */
[----:B------:R-:W-:-:S02]  /*dbd70*/  @!P0 FMUL R28, R28, 16777216 ;  /* 0x4b8000001c1c8820 */ /* 0x000fc40000400000 */
[----:B------:R-:W-:Y:S02]  /*dbd80*/  @!P0 FMUL R3, R3, 16777216 ;  /* 0x4b80000003038820 */ /* 0x000fe40000400000 */
[----:B--2---:R-:W-:Y:S02]  /*dbd90*/  @P1 FMUL R2, R2, 0.25 ;  /* 0x3e80000002021820 */ /* 0x004fe40000400000 */
[----:B------:R-:W-:Y:S02]  /*dbda0*/  @P1 FMUL R22, R22, 0.25 ;  /* 0x3e80000016161820 */ /* 0x000fe40000400000 */
[----:B------:R-:W-:Y:S02]  /*dbdb0*/  @P1 FMUL R14, R14, 0.25 ;  /* 0x3e8000000e0e1820 */ /* 0x000fe40000400000 */
[----:B------:R-:W-:Y:S02]  /*dbdc0*/  @P1 FMUL R8, R8, 0.25 ;  /* 0x3e80000008081820 */ /* 0x000fe40000400000 */
[----:B------:R-:W-:-:S02]  /*dbdd0*/  @P1 FMUL R13, R13, 0.25 ;  /* 0x3e8000000d0d1820 */ /* 0x000fc40000400000 */
[----:B------:R-:W-:Y:S02]  /*dbde0*/  @P1 FMUL R12, R12, 0.25 ;  /* 0x3e8000000c0c1820 */ /* 0x000fe40000400000 */
[----:B------:R-:W-:Y:S02]  /*dbdf0*/  @P1 FMUL R6, R6, 0.25 ;  /* 0x3e80000006061820 */ /* 0x000fe40000400000 */
[----:B------:R-:W-:Y:S02]  /*dbe00*/  @!P0 FMUL R2, R2, 16777216 ;  /* 0x4b80000002028820 */ /* 0x000fe40000400000 */
[----:B------:R-:W-:Y:S02]  /*dbe10*/  @!P0 FMUL R22, R22, 16777216 ;  /* 0x4b80000016168820 */ /* 0x000fe40000400000 */
[----:B------:R-:W-:Y:S01]  /*dbe20*/  @P1 FMUL R26, R26, 0.25 ;  /* 0x3e8000001a1a1820 */ /* 0x000fe20000400000 */
[----:B------:R-:W-:-:S04]  /*dbe30*/  IADD3 R21, R21, -0x3f3504f3, RZ ;  /* 0xc0cafb0d15157810 */ /* 0x000fc80007ffe0ff */
[----:B------:R-:W-:-:S04]  /*dbe40*/  LOP3.LUT R5, R21, 0xff800000, RZ, 0xc0, !PT ;  /* 0xff80000015057812 */ /* 0x000fc800078ec0ff */
[----:B------:R0:W-:Y:S01]  /*dbe50*/  I2F R21, R5 ;  /* 0x0000000500157306 */ /* 0x0001e20000201400 */
[----:B------:R0:W-:Y:S04]  /*dbe60*/  STL [R1+0x138], R5 ;  /* 0x0001380501007387 */ /* 0x0001e80000100800 */
[----:B0-----:R-:W2:Y:S01]  /*dbe70*/  LDL.LU R5, [R1+0x5c] ;  /* 0x00005c0001057983 */ /* 0x001ea20000300800 */
[----:B------:R-:W-:Y:S02]  /*dbe80*/  @P1 FMUL R27, R27, 0.25 ;  /* 0x3e8000001b1b1820 */ /* 0x000fe40000400000 */
[----:B------:R-:W-:Y:S01]  /*dbe90*/  @P1 FMUL R25, R25, 0.25 ;  /* 0x3e80000019191820 */ /* 0x000fe20000400000 */
[----:B------:R-:W-:Y:S02]  /*dbea0*/  FSETP.NEU.AND P1, PT, R10, RZ, PT ;  /* 0x000000ff0a00720b */ /* 0x000fe40003f2d000 */
[----:B------:R-:W3:Y:S01]  /*dbeb0*/  LDL.LU R10, [R1+0x319c] ;  /* 0x00319c00010a7983 */ /* 0x000ee20000300800 */
[----:B------:R0:W-:Y:S03]  /*dbec0*/  STL [R1+0x984], R9 ;  /* 0x0009840901007387 */ /* 0x0001e60000100800 */
[----:B0-----:R-:W4:Y:S01]  /*dbed0*/  LDL.LU R9, [R1+0x3198] ;  /* 0x0031980001097983 */ /* 0x001f220000300800 */
[----:B------:R0:W-:Y:S03]  /*dbee0*/  STL [R1+0x98c], R0 ;  /* 0x00098c0001007387 */ /* 0x0001e60000100800 */
[----:B0-----:R-:W5:Y:S01]  /*dbef0*/  LDL.LU R0, [R1+0x3194] ;  /* 0x0031940001007983 */ /* 0x001f620000300800 */
[----:B------:R0:W-:Y:S03]  /*dbf00*/  STL [R1+0x994], R20 ;  /* 0x0009941401007387 */ /* 0x0001e60000100800 */
[----:B0-----:R-:W3:Y:S01]  /*dbf10*/  LDL.LU R20, [R1+0x3190] ;  /* 0x0031900001147983 */ /* 0x001ee20000300800 */
[----:B------:R0:W-:Y:S03]  /*dbf20*/  STL [R1+0x9a0], R4 ;  /* 0x0009a00401007387 */ /* 0x0001e60000100800 */
[----:B0-----:R-:W3:Y:S01]  /*dbf30*/  LDL.LU R4, [R1+0x318c] ;  /* 0x00318c0001047983 */ /* 0x001ee20000300800 */
[----:B------:R0:W-:Y:S03]  /*dbf40*/  STL [R1+0x9c4], R28 ;  /* 0x0009c41c01007387 */ /* 0x0001e60000100800 */
[----:B0-----:R-:W4:Y:S01]  /*dbf50*/  LDL.LU R28, [R1+0x3188] ;  /* 0x00318800011c7983 */ /* 0x001f220000300800 */
[----:B------:R0:W-:Y:S03]  /*dbf60*/  STL [R1+0x9c8], R3 ;  /* 0x0009c80301007387 */ /* 0x0001e60000100800 */
[----:B0-----:R-:W4:Y:S01]  /*dbf70*/  LDL.LU R3, [R1+0x3184] ;  /* 0x0031840001037983 */ /* 0x001f220000300800 */
[----:B------:R0:W-:Y:S03]  /*dbf80*/  STL [R1+0x9cc], R2 ;  /* 0x0009cc0201007387 */ /* 0x0001e60000100800 */
[----:B0-----:R-:W5:Y:S01]  /*dbf90*/  LDL.LU R2, [R1+0x3180] ;  /* 0x0031800001027983 */ /* 0x001f620000300800 */
[----:B------:R0:W-:Y:S03]  /*dbfa0*/  STL [R1+0x9d0], R22 ;  /* 0x0009d01601007387 */ /* 0x0001e60000100800 */
[----:B0-----:R-:W5:Y:S01]  /*dbfb0*/  LDL.LU R22, [R1+0x317c] ;  /* 0x00317c0001167983 */ /* 0x001f620000300800 */
[----:B------:R-:W-:-:S02]  /*dbfc0*/  @!P0 FMUL R8, R8, 16777216 ;  /* 0x4b80000008088820 */ /* 0x000fc40000400000 */
[----:B------:R-:W-:Y:S02]  /*dbfd0*/  @!P0 FMUL R26, R26, 16777216 ;  /* 0x4b8000001a1a8820 */ /* 0x000fe40000400000 */
[----:B------:R-:W-:Y:S02]  /*dbfe0*/  @!P0 FMUL R14, R14, 16777216 ;  /* 0x4b8000000e0e8820 */ /* 0x000fe40000400000 */
[----:B------:R-:W-:Y:S01]  /*dbff0*/  @!P0 FMUL R27, R27, 16777216 ;  /* 0x4b8000001b1b8820 */ /* 0x000fe20000400000 */
[----:B------:R0:W-:Y:S01]  /*dc000*/  STL [R1+0x9ac], R8 ;  /* 0x0009ac0801007387 */ /* 0x0001e20000100800 */
[----:B------:R-:W-:Y:S02]  /*dc010*/  STL [R1+0x99c], R26 ;  /* 0x00099c1a01007387 */ /* 0x000fe40000100800 */
[----:B------:R1:W-:Y:S02]  /*dc020*/  STL [R1+0x9b4], R14 ;  /* 0x0009b40e01007387 */ /* 0x0003e40000100800 */
[----:B------:R-:W-:-:S02]  /*dc030*/  @!P0 FMUL R13, R13, 16777216 ;  /* 0x4b8000000d0d8820 */ /* 0x000fc40000400000 */
[----:B------:R-:W-:Y:S02]  /*dc040*/  @!P0 FMUL R12, R12, 16777216 ;  /* 0x4b8000000c0c8820 */ /* 0x000fe40000400000 */
[----:B------:R-:W-:Y:S02]  /*dc050*/  @!P0 FMUL R6, R6, 16777216 ;  /* 0x4b80000006068820 */ /* 0x000fe40000400000 */
[----:B------:R-:W-:Y:S01]  /*dc060*/  @!P0 FMUL R25, R25, 16777216 ;  /* 0x4b80000019198820 */ /* 0x000fe20000400000 */
[----:B0-----:R-:W-:Y:S01]  /*dc070*/  MOV R8, R7 ;  /* 0x0000000700087202 */ /* 0x001fe20000000f00 */
[----:B-1----:R-:W5:Y:S01]  /*dc080*/  LDL.LU R14, [R1+0x130] ;  /* 0x00013000010e7983 */ /* 0x002f620000300800 */
[----:B------:R-:W5:Y:S02]  /*dc090*/  LDL.LU R7, [R1+0x13c] ;  /* 0x00013c0001077983 */ /* 0x000f640000300800 */
[----:B------:R-:W-:Y:S02]  /*dc0a0*/  STL [R1+0x314c], R27 ;  /* 0x00314c1b01007387 */ /* 0x000fe40000100800 */
[----:B------:R0:W-:Y:S02]  /*dc0b0*/  STL [R1+0x9a8], R13 ;  /* 0x0009a80d01007387 */ /* 0x0001e40000100800 */
[----:B0-----:R-:W5:Y:S01]  /*dc0c0*/  LDL.LU R13, [R1+0x144] ;  /* 0x00014400010d7983 */ /* 0x001f620000300800 */
[----:B------:R0:W-:Y:S03]  /*dc0d0*/  STL [R1+0x9bc], R12 ;  /* 0x0009bc0c01007387 */ /* 0x0001e60000100800 */
[----:B0-----:R-:W5:Y:S01]  /*dc0e0*/  LDL.LU R12, [R1+0x14c] ;  /* 0x00014c00010c7983 */ /* 0x001f620000300800 */
[----:B------:R-:W-:Y:S02]  /*dc0f0*/  STL [R1+0x9a4], R6 ;  /* 0x0009a40601007387 */ /* 0x000fe40000100800 */
[----:B------:R0:W-:Y:S02]  /*dc100*/  STL [R1+0x3158], R25 ;  /* 0x0031581901007387 */ /* 0x0001e40000100800 */
[----:B0-----:R-:W5:Y:S01]  /*dc110*/  LDL.LU R25, [R1+0x140] ;  /* 0x0001400001197983 */ /* 0x001f620000300800 */
[----:B------:R-:W5:Y:S02]  /*dc120*/  LDL.LU R27, [R1+0x150] ;  /* 0x00015000011b7983 */ /* 0x000f640000300800 */
[----:B------:R-:W5:Y:S02]  /*dc130*/  LDL.LU R6, [R1+0x154] ;  /* 0x0001540001067983 */ /* 0x000f640000300800 */
[----:B------:R-:W-:Y:S01]  /*dc140*/  @!P0 FMUL R24, R24, 16777216 ;  /* 0x4b80000018188820 */ /* 0x000fe20000400000 */
[----:B--2---:R-:W-:-:S02]  /*dc150*/  FSETP.NEU.AND P0, PT, R5, RZ, PT ;  /* 0x000000ff0500720b */ /* 0x004fc40003f0d000 */
[----:B------:R-:W2:Y:S01]  /*dc160*/  LDL.LU R5, [R1+0x158] ;  /* 0x0001580001057983 */ /* 0x000ea20000300800 */
[----:B---3--:R-:W4:Y:S02]  /*dc170*/  MUFU.RCP R4, R4 ;  /* 0x0000000400047308 */ /* 0x008f240000001000 */
[C---:B----4-:R-:W-:Y:S02]  /*dc180*/  FMUL R3, R4.reuse, R3 ;  /* 0x0000000304037220 */ /* 0x050fe40000400000 */
[----:B-----5:R-:W-:Y:S02]  /*dc190*/  FMUL R2, R4, R2 ;  /* 0x0000000204027220 */ /* 0x020fe40000400000 */
[----:B------:R-:W-:-:S05]  /*dc1a0*/  FFMA.FTZ R26, R21, 1.1920928955078125e-07, R22 ;  /* 0x34000000151a7823 */ /* 0x000fca0000010016 */
[----:B------:R-:W-:Y:S01]  /*dc1b0*/  STL [R1+0x6dc], R26 ;  /* 0x0006dc1a01007387 */ /* 0x000fe20000100800 */
[----:B------:R0:W-:Y:S01]  /*dc1c0*/  STL [R1+0x2f90], R2 ;  /* 0x002f900201007387 */ /* 0x0001e20000100800 */
[----:B------:R-:W-:Y:S01]  /*dc1d0*/  MOV R21, R23 ;  /* 0x0000001700157202 */ /* 0x000fe20000000f00 */
[----:B------:R-:W-:Y:S01]  /*dc1e0*/  IMAD.MOV.U32 R22, RZ, RZ, R15 ;  /* 0x000000ffff167224 */ /* 0x000fe200078e000f */
[----:B0-----:R-:W3:Y:S01]  /*dc1f0*/  LDL.LU R2, [R1+0x15c] ;  /* 0x00015c0001027983 */ /* 0x001ee20000300800 */
[----:B------:R-:W4:Y:S02]  /*dc200*/  LDL.LU R26, [R1+0x160] ;  /* 0x00016000011a7983 */ /* 0x000f240000300800 */
[----:B------:R-:W5:Y:S02]  /*dc210*/  LDL.LU R23, [R1+0x50] ;  /* 0x0000500001177983 */ /* 0x000f640000300800 */
[----:B------:R-:W5:Y:S01]  /*dc220*/  LDL.LU R15, [R1+0x164] ;  /* 0x00016400010f7983 */ /* 0x000f620000300800 */
[----:B------:R0:W-:Y:S02]  /*dc230*/  STL [R1+0x2f94], R3 ;  /* 0x002f940301007387 */ /* 0x0001e40000100800 */
[----:B0-----:R-:W-:-:S02]  /*dc240*/  FMUL R3, R4, R8 ;  /* 0x0000000804037220 */ /* 0x001fc40000400000 */
[----:B------:R-:W5:Y:S01]  /*dc250*/  LDL.LU R8, [R1+0x168] ;  /* 0x0001680001087983 */ /* 0x000f620000300800 */
[C---:B------:R-:W-:Y:S02]  /*dc260*/  FMUL R21, R4.reuse, R21 ;  /* 0x0000001504157220 */ /* 0x040fe40000400000 */
[----:B------:R0:W-:Y:S02]  /*dc270*/  STL [R1+0xa4c], R3 ;  /* 0x000a4c0301007387 */ /* 0x0001e40000100800 */
[C---:B0-----:R-:W-:Y:S02]  /*dc280*/  FMUL R3, R4.reuse, R14 ;  /* 0x0000000e04037220 */ /* 0x041fe40000400000 */
[----:B------:R-:W5:Y:S01]  /*dc290*/  LDL.LU R14, [R1+0x170] ;  /* 0x00017000010e7983 */ /* 0x000f620000300800 */
[----:B------:R0:W-:Y:S02]  /*dc2a0*/  STL [R1+0xa48], R21 ;  /* 0x000a481501007387 */ /* 0x0001e40000100800 */
[----:B------:R1:W-:Y:S02]  /*dc2b0*/  STL [R1+0xa44], R3 ;  /* 0x000a440301007387 */ /* 0x0003e40000100800 */
[----:B0-----:R-:W-:-:S02]  /*dc2c0*/  FMUL R21, R4, R22 ;  /* 0x0000001604157220 */ /* 0x001fc40000400000 */
[C---:B-1----:R-:W-:Y:S02]  /*dc2d0*/  FMUL R3, R4.reuse, R7 ;  /* 0x0000000704037220 */ /* 0x042fe40000400000 */
[C---:B------:R-:W-:Y:S01]  /*dc2e0*/  FMUL R22, R4.reuse, R25 ;  /* 0x0000001904167220 */ /* 0x040fe20000400000 */
[----:B------:R-:W5:Y:S01]  /*dc2f0*/  LDL.LU R7, [R1+0x178] ;  /* 0x0001780001077983 */ /* 0x000f620000300800 */
[----:B------:R0:W-:Y:S02]  /*dc300*/  STL [R1+0xa40], R21 ;  /* 0x000a401501007387 */ /* 0x0001e40000100800 */
[----:B------:R1:W-:Y:S02]  /*dc310*/  STL [R1+0xa3c], R3 ;  /* 0x000a3c0301007387 */ /* 0x0003e40000100800 */
[C---:B------:R-:W-:Y:S01]  /*dc320*/  FMUL R28, R4.reuse, R28 ;  /* 0x0000001c041c7220 */ /* 0x040fe20000400000 */
[----:B0-----:R-:W5:Y:S01]  /*dc330*/  LDL.LU R21, [R1+0x180] ;  /* 0x0001800001157983 */ /* 0x001f620000300800 */
[----:B-1----:R-:W-:-:S02]  /*dc340*/  FMUL R3, R4, R13 ;  /* 0x0000000d04037220 */ /* 0x002fc40000400000 */
[----:B------:R0:W-:Y:S02]  /*dc350*/  STL [R1+0xa38], R22 ;  /* 0x000a381601007387 */ /* 0x0001e40000100800 */
[----:B------:R-:W5:Y:S01]  /*dc360*/  LDL.LU R13, [R1+0x188] ;  /* 0x00018800010d7983 */ /* 0x000f620000300800 */
[----:B------:R1:W-:Y:S01]  /*dc370*/  STL [R1+0x6c4], R3 ;  /* 0x0006c40301007387 */ /* 0x0003e20000100800 */
[----:B------:R-:W-:-:S03]  /*dc380*/  FMUL R27, R4, R27 ;  /* 0x0000001b041b7220 */ /* 0x000fc60000400000 */
[----:B0-----:R-:W5:Y:S01]  /*dc390*/  LDL.LU R22, [R1+0x198] ;  /* 0x0001980001167983 */ /* 0x001f620000300800 */
[----:B------:R-:W5:Y:S02]  /*dc3a0*/  LDL.LU R25, [R1+0x1a0] ;  /* 0x0001a00001197983 */ /* 0x000f640000300800 */
[C---:B-1----:R-:W-:Y:S01]  /*dc3b0*/  FMUL R3, R4.reuse, R12 ;  /* 0x0000000c04037220 */ /* 0x042fe20000400000 */
[----:B------:R-:W-:Y:S01]  /*dc3c0*/  STL [R1+0x30b0], R28 ;  /* 0x0030b01c01007387 */ /* 0x000fe20000100800 */
[----:B------:R-:W5:Y:S03]  /*dc3d0*/  LDL.LU R12, [R1+0x1a8] ;  /* 0x0001a800010c7983 */ /* 0x000f660000300800 */
[----:B------:R0:W-:Y:S01]  /*dc3e0*/  STL [R1+0x6ac], R3 ;  /* 0x0006ac0301007387 */ /* 0x0001e20000100800 */
[----:B------:R1:W-:Y:S02]  /*dc3f0*/  STL [R1+0x6a8], R27 ;  /* 0x0006a81b01007387 */ /* 0x0003e40000100800 */
[C---:B0-----:R-:W-:Y:S01]  /*dc400*/  FMUL R3, R4.reuse, R6 ;  /* 0x0000000604037220 */ /* 0x041fe20000400000 */
[----:B-1----:R-:W5:Y:S04]  /*dc410*/  LDL.LU R27, [R1+0x1b0] ;  /* 0x0001b000011b7983 */ /* 0x002f680000300800 */
[----:B------:R-:W-:Y:S01]  /*dc420*/  STL [R1+0x6a4], R3 ;  /* 0x0006a40301007387 */ /* 0x000fe20000100800 */
[----:B------:R-:W5:Y:S01]  /*dc430*/  LDL.LU R6, [R1+0x1b8] ;  /* 0x0001b80001067983 */ /* 0x000f620000300800 */
[----:B------:R-:W0:Y:S01]  /*dc440*/  MUFU.RCP R20, R20 ;  /* 0x0000001400147308 */ /* 0x000e220000001000 */
[----:B--2---:R-:W-:-:S02]  /*dc450*/  FMUL R28, R4, R5 ;  /* 0x00000005041c7220 */ /* 0x004fc40000400000 */
[----:B------:R-:W2:Y:S03]  /*dc460*/  LDL.LU R5, [R1+0x1c0] ;  /* 0x0001c00001057983 */ /* 0x000ea60000300800 */
[----:B------:R1:W-:Y:S02]  /*dc470*/  STL [R1+0x30b4], R28 ;  /* 0x0030b41c01007387 */ /* 0x0003e40000100800 */
[----:B-1----:R-:W2:Y:S01]  /*dc480*/  LDL.LU R28, [R1+0x190] ;  /* 0x00019000011c7983 */ /* 0x002ea20000300800 */
[C---:B---3--:R-:W-:Y:S02]  /*dc490*/  FMUL R3, R4.reuse, R2 ;  /* 0x0000000204037220 */ /* 0x048fe40000400000 */
[----:B----4-:R-:W-:Y:S02]  /*dc4a0*/  FMUL R2, R4, R26 ;  /* 0x0000001a04027220 */ /* 0x010fe40000400000 */
[----:B------:R-:W3:Y:S01]  /*dc4b0*/  LDL.LU R26, [R1+0x1c8] ;  /* 0x0001c800011a7983 */ /* 0x000ee20000300800 */
[----:B------:R0:W-:Y:S01]  /*dc4c0*/  STL [R1+0x68c], R3 ;  /* 0x00068c0301007387 */ /* 0x0001e20000100800 */
[----:B-----5:R1:W-:Y:S02]  /*dc4d0*/  MUFU.RCP R4, R23 ;  /* 0x0000001700047308 */ /* 0x0203e40000001000 */
[----:B------:R4:W-:Y:S01]  /*dc4e0*/  STL [R1+0x688], R2 ;  /* 0x0006880201007387 */ /* 0x0009e20000100800 */
[----:B0-----:R-:W-:-:S03]  /*dc4f0*/  FMUL R3, R20, R15 ;  /* 0x0000000f14037220 */ /* 0x001fc60000400000 */
[----:B-1----:R-:W5:Y:S01]  /*dc500*/  LDL.LU R23, [R1+0x1d0] ;  /* 0x0001d00001177983 */ /* 0x002f620000300800 */
[----:B----4-:R-:W-:-:S03]  /*dc510*/  FMUL R2, R20, R8 ;  /* 0x0000000814027220 */ /* 0x010fc60000400000 */
[----:B------:R0:W-:Y:S01]  /*dc520*/  STL [R1+0xa34], R3 ;  /* 0x000a340301007387 */ /* 0x0001e20000100800 */
[----:B------:R-:W4:Y:S02]  /*dc530*/  LDL.LU R8, [R1+0x1d8] ;  /* 0x0001d80001087983 */ /* 0x000f240000300800 */
[----:B------:R-:W4:Y:S01]  /*dc540*/  LDL.LU R15, [R1+0x54] ;  /* 0x00005400010f7983 */ /* 0x000f220000300800 */
[----:B------:R1:W-:Y:S04]  /*dc550*/  STL [R1+0xa30], R2 ;  /* 0x000a300201007387 */ /* 0x0003e80000100800 */
[----:B0-----:R-:W4:Y:S01]  /*dc560*/  LDL.LU R3, [R1+0x174] ;  /* 0x0001740001037983 */ /* 0x001f220000300800 */
[----:B-1----:R-:W-:-:S03]  /*dc570*/  FMUL R2, R20, R14 ;  /* 0x0000000e14027220 */ /* 0x002fc60000400000 */
[----:B------:R-:W4:Y:S02]  /*dc580*/  LDL.LU R14, [R1+0x17c] ;  /* 0x00017c00010e7983 */ /* 0x000f240000300800 */
[----:B------:R0:W-:Y:S02]  /*dc590*/  STL [R1+0xa2c], R2 ;  /* 0x000a2c0201007387 */ /* 0x0001e40000100800 */
[C---:B0-----:R-:W-:Y:S02]  /*dc5a0*/  FMUL R2, R20.reuse, R7 ;  /* 0x0000000714027220 */ /* 0x041fe40000400000 */
[----:B------:R-:W4:Y:S03]  /*dc5b0*/  LDL.LU R7, [R1+0x184] ;  /* 0x0001840001077983 */ /* 0x000f260000300800 */
[----:B------:R0:W-:Y:S02]  /*dc5c0*/  STL [R1+0xa28], R2 ;  /* 0x000a280201007387 */ /* 0x0001e40000100800 */
[----:B0-----:R-:W-:-:S02]  /*dc5d0*/  FMUL R2, R20, R21 ;  /* 0x0000001514027220 */ /* 0x001fc40000400000 */
[C---:B------:R-:W-:Y:S01]  /*dc5e0*/  FMUL R13, R20.reuse, R13 ;  /* 0x0000000d140d7220 */ /* 0x040fe20000400000 */
[----:B------:R-:W4:Y:S02]  /*dc5f0*/  LDL.LU R21, [R1+0x18c] ;  /* 0x00018c0001157983 */ /* 0x000f240000300800 */
[----:B------:R0:W-:Y:S02]  /*dc600*/  STL [R1+0xa24], R2 ;  /* 0x000a240201007387 */ /* 0x0001e40000100800 */
[----:B0-----:R-:W4:Y:S01]  /*dc610*/  LDL.LU R2, [R1+0x194] ;  /* 0x0001940001027983 */ /* 0x001f220000300800 */
[----:B------:R0:W-:Y:S02]  /*dc620*/  STL [R1+0xa20], R13 ;  /* 0x000a200d01007387 */ /* 0x0001e40000100800 */
[C---:B------:R-:W-:Y:S01]  /*dc630*/  FMUL R25, R20.reuse, R25 ;  /* 0x0000001914197220 */ /* 0x040fe20000400000 */
[----:B0-----:R-:W4:Y:S01]  /*dc640*/  LDL.LU R13, [R1+0x19c] ;  /* 0x00019c00010d7983 */ /* 0x001f220000300800 */
[----:B--2---:R-:W-:-:S05]  /*dc650*/  FMUL R28, R20, R28 ;  /* 0x0000001c141c7220 */ /* 0x004fca0000400000 */
[----:B------:R0:W-:Y:S02]  /*dc660*/  STL [R1+0xa1c], R28 ;  /* 0x000a1c1c01007387 */ /* 0x0001e40000100800 */
[C---:B0-----:R-:W-:Y:S02]  /*dc670*/  FMUL R28, R20.reuse, R22 ;  /* 0x00000016141c7220 */ /* 0x041fe40000400000 */
[----:B------:R-:W2:Y:S03]  /*dc680*/  LDL.LU R22, [R1+0x1a4] ;  /* 0x0001a40001167983 */ /* 0x000ea60000300800 */
[----:B------:R0:W-:Y:S02]  /*dc690*/  STL [R1+0xa18], R28 ;  /* 0x000a181c01007387 */ /* 0x0001e40000100800 */
[----:B------:R-:W-:Y:S02]  /*dc6a0*/  STL [R1+0x684], R25 ;  /* 0x0006841901007387 */ /* 0x000fe40000100800 */
[----:B0-----:R-:W-:-:S02]  /*dc6b0*/  FMUL R28, R20, R12 ;  /* 0x0000000c141c7220 */ /* 0x001fc40000400000 */
[----:B------:R-:W2:Y:S03]  /*dc6c0*/  LDL.LU R12, [R1+0x1ac] ;  /* 0x0001ac00010c7983 */ /* 0x000ea60000300800 */
[----:B------:R0:W-:Y:S02]  /*dc6d0*/  STL [R1+0x30b8], R28 ;  /* 0x0030b81c01007387 */ /* 0x0001e40000100800 */
[----:B0-----:R-:W2:Y:S01]  /*dc6e0*/  LDL.LU R28, [R1+0x16c] ;  /* 0x00016c00011c7983 */ /* 0x001ea20000300800 */
[C---:B------:R-:W-:Y:S02]  /*dc6f0*/  FMUL R25, R20.reuse, R27 ;  /* 0x0000001b14197220 */ /* 0x040fe40000400000 */
[----:B------:R-:W-:-:S03]  /*dc700*/  FMUL R27, R20, R6 ;  /* 0x00000006141b7220 */ /* 0x000fc60000400000 */
[----:B------:R0:W-:Y:S01]  /*dc710*/  STL [R1+0x66c], R25 ;  /* 0x00066c1901007387 */ /* 0x0001e20000100800 */
[----:B------:R-:W2:Y:S02]  /*dc720*/  LDL.LU R6, [R1+0x1b4] ;  /* 0x0001b40001067983 */ /* 0x000ea40000300800 */
[----:B------:R-:W-:Y:S02]  /*dc730*/  STL [R1+0x668], R27 ;  /* 0x0006681b01007387 */ /* 0x000fe40000100800 */
[C---:B0-----:R-:W-:Y:S02]  /*dc740*/  FMUL R25, R20.reuse, R5 ;  /* 0x0000000514197220 */ /* 0x041fe40000400000 */
[----:B------:R-:W2:Y:S03]  /*dc750*/  LDL.LU R5, [R1+0x1bc] ;  /* 0x0001bc0001057983 */ /* 0x000ea60000300800 */
[----:B------:R0:W-:Y:S02]  /*dc760*/  STL [R1+0x664], R25 ;  /* 0x0006641901007387 */ /* 0x0001e40000100800 */
[----:B0-----:R-:W2:Y:S01]  /*dc770*/  LDL.LU R25, [R1+0x1c4] ;  /* 0x0001c40001197983 */ /* 0x001ea20000300800 */
[----:B------:R-:W2:Y:S02]  /*dc780*/  LDL.LU R27, [R1+0x1cc] ;  /* 0x0001cc00011b7983 */ /* 0x000ea40000300800 */
[----:B---3--:R-:W-:-:S05]  /*dc790*/  FMUL R26, R20, R26 ;  /* 0x0000001a141a7220 */ /* 0x008fca0000400000 */
[----:B------:R0:W-:Y:S01]  /*dc7a0*/  STL [R1+0x660], R26 ;  /* 0x0006601a01007387 */ /* 0x0001e20000100800 */
[----:B-----5:R-:W-:-:S03]  /*dc7b0*/  FMUL R23, R20, R23 ;  /* 0x0000001714177220 */ /* 0x020fc60000400000 */
[----:B0-----:R-:W3:Y:S04]  /*dc7c0*/  LDL.LU R26, [R1+0x1d4] ;  /* 0x0001d400011a7983 */ /* 0x001ee80000300800 */
[----:B------:R0:W-:Y:S01]  /*dc7d0*/  STL [R1+0x65c], R23 ;  /* 0x00065c1701007387 */ /* 0x0001e20000100800 */
[----:B----4-:R-:W-:-:S03]  /*dc7e0*/  FMUL R20, R20, R8 ;  /* 0x0000000814147220 */ /* 0x010fc60000400000 */
[----:B0-----:R-:W4:Y:S01]  /*dc7f0*/  LDL.LU R23, [R1+0x1dc] ;  /* 0x0001dc0001177983 */ /* 0x001f220000300800 */
[----:B------:R-:W5:Y:S03]  /*dc800*/  LDL.LU R8, [R1+0x3178] ;  /* 0x0031780001087983 */ /* 0x000f660000300800 */
[----:B------:R0:W-:Y:S02]  /*dc810*/  STL [R1+0x658], R20 ;  /* 0x0006581401007387 */ /* 0x0001e40000100800 */
[----:B0-----:R0:W-:Y:S02]  /*dc820*/  MUFU.RCP R20, R15 ;  /* 0x0000000f00147308 */ /* 0x0011e40000001000 */
[----:B0-----:R-:W5:Y:S06]  /*dc830*/  LDL.LU R15, [R1+0x1e0] ;  /* 0x0001e000010f7983 */ /* 0x001f6c0000300800 */
[----:B------:R-:W0:Y:S02]  /*dc840*/  MUFU.RCP R0, R0 ;  /* 0x0000000000007308 */ /* 0x000e240000001000 */
[----:B0-----:R-:W-:-:S02]  /*dc850*/  FMUL R2, R0, R2 ;  /* 0x0000000200027220 */ /* 0x001fc40000400000 */
[----:B--2---:R-:W-:-:S05]  /*dc860*/  FMUL R28, R0, R28 ;  /* 0x0000001c001c7220 */ /* 0x004fca0000400000 */
[----:B------:R0:W-:Y:S02]  /*dc870*/  STL [R1+0xa14], R28 ;  /* 0x000a141c01007387 */ /* 0x0001e40000100800 */
[C---:B0-----:R-:W-:Y:S02]  /*dc880*/  FMUL R28, R0.reuse, R3 ;  /* 0x00000003001c7220 */ /* 0x041fe40000400000 */
[C---:B------:R-:W-:Y:S02]  /*dc890*/  FMUL R3, R0.reuse, R14 ;  /* 0x0000000e00037220 */ /* 0x040fe40000400000 */
[----:B------:R-:W2:Y:S01]  /*dc8a0*/  LDL.LU R14, [R1+0x1e4] ;  /* 0x0001e400010e7983 */ /* 0x000ea20000300800 */
[----:B------:R0:W-:Y:S02]  /*dc8b0*/  STL [R1+0xa10], R28 ;  /* 0x000a101c01007387 */ /* 0x0001e40000100800 */
[----:B------:R1:W-:Y:S02]  /*dc8c0*/  STL [R1+0xa0c], R3 ;  /* 0x000a0c0301007387 */ /* 0x0003e40000100800 */
[----:B0-----:R-:W-:-:S02]  /*dc8d0*/  FMUL R28, R0, R7 ;  /* 0x00000007001c7220 */ /* 0x001fc40000400000 */
[C---:B-1----:R-:W-:Y:S01]  /*dc8e0*/  FMUL R3, R0.reuse, R21 ;  /* 0x0000001500037220 */ /* 0x042fe20000400000 */
[----:B------:R-:W2:Y:S02]  /*dc8f0*/  LDL.LU R7, [R1+0x1f8] ;  /* 0x0001f80001077983 */ /* 0x000ea40000300800 */
[----:B------:R-:W-:Y:S02]  /*dc900*/  STL [R1+0xa08], R28 ;  /* 0x000a081c01007387 */ /* 0x000fe40000100800 */
[----:B------:R-:W2:Y:S01]  /*dc910*/  LDL.LU R21, [R1+0x200] ;  /* 0x0002000001157983 */ /* 0x000ea20000300800 */
[----:B------:R0:W-:Y:S01]  /*dc920*/  STL [R1+0xa04], R3 ;  /* 0x000a040301007387 */ /* 0x0001e20000100800 */
[C---:B------:R-:W-:Y:S02]  /*dc930*/  FMUL R12, R0.reuse, R12 ;  /* 0x0000000c000c7220 */ /* 0x040fe40000400000 */
[C---:B0-----:R-:W-:Y:S02]  /*dc940*/  FMUL R3, R0.reuse, R13 ;  /* 0x0000000d00037220 */ /* 0x041fe40000400000 */
[----:B------:R-:W2:Y:S01]  /*dc950*/  LDL.LU R13, [R1+0x208] ;  /* 0x00020800010d7983 */ /* 0x000ea20000300800 */
[----:B------:R0:W-:Y:S02]  /*dc960*/  STL [R1+0xa00], R2 ;  /* 0x000a000201007387 */ /* 0x0001e40000100800 */
[----:B------:R1:W-:Y:S02]  /*dc970*/  STL [R1+0x2f98], R3 ;  /* 0x002f980301007387 */ /* 0x0003e40000100800 */
[----:B------:R-:W-:-:S02]  /*dc980*/  FMUL R6, R0, R6 ;  /* 0x0000000600067220 */ /* 0x000fc40000400000 */
[C---:B0-----:R-:W-:Y:S01]  /*dc990*/  FMUL R2, R0.reuse, R22 ;  /* 0x0000001600027220 */ /* 0x041fe20000400000 */
[----:B-1----:R-:W2:Y:S01]  /*dc9a0*/  LDL.LU R3, [R1+0x1f0] ;  /* 0x0001f00001037983 */ /* 0x002ea20000300800 */
[----:B------:R-:W-:-:S03]  /*dc9b0*/  FMUL R5, R0, R5 ;  /* 0x0000000500057220 */ /* 0x000fc60000400000 */
[----:B------:R0:W-:Y:S01]  /*dc9c0*/  STL [R1+0x2f9c], R2 ;  /* 0x002f9c0201007387 */ /* 0x0001e20000100800 */
[C---:B------:R-:W-:Y:S02]  /*dc9d0*/  FMUL R25, R0.reuse, R25 ;  /* 0x0000001900197220 */ /* 0x040fe40000400000 */
[C---:B------:R-:W-:Y:S01]  /*dc9e0*/  FMUL R27, R0.reuse, R27 ;  /* 0x0000001b001b7220 */ /* 0x040fe20000400000 */
[----:B0-----:R-:W2:Y:S01]  /*dc9f0*/  LDL.LU R2, [R1+0x210] ;  /* 0x0002100001027983 */ /* 0x001ea20000300800 */
[----:B------:R-:W2:Y:S02]  /*dca00*/  LDL.LU R28, [R1+0x21c] ;  /* 0x00021c00011c7983 */ /* 0x000ea40000300800 */
[----:B------:R-:W2:Y:S02]  /*dca10*/  LDL.LU R22, [R1+0x224] ;  /* 0x0002240001167983 */ /* 0x000ea40000300800 */
[----:B------:R0:W-:Y:S02]  /*dca20*/  STL [R1+0x654], R12 ;  /* 0x0006540c01007387 */ /* 0x0001e40000100800 */
[C---:B---3--:R-:W-:Y:S01]  /*dca30*/  FMUL R26, R0.reuse, R26 ;  /* 0x0000001a001a7220 */ /* 0x048fe20000400000 */
[----:B0-----:R-:W3:Y:S01]  /*dca40*/  LDL.LU R12, [R1+0x22c] ;  /* 0x00022c00010c7983 */ /* 0x001ee20000300800 */
[----:B------:R0:W-:Y:S02]  /*dca50*/  STL [R1+0x650], R6 ;  /* 0x0006500601007387 */ /* 0x0001e40000100800 */
[C---:B----4-:R-:W-:Y:S01]  /*dca60*/  FMUL R23, R0.reuse, R23 ;  /* 0x0000001700177220 */ /* 0x050fe20000400000 */
[----:B0-----:R-:W4:Y:S01]  /*dca70*/  LDL.LU R6, [R1+0x3174] ;  /* 0x0031740001067983 */ /* 0x001f220000300800 */
[----:B------:R0:W-:Y:S03]  /*dca80*/  STL [R1+0x62c], R5 ;  /* 0x00062c0501007387 */ /* 0x0001e60000100800 */
[----:B0-----:R-:W3:Y:S01]  /*dca90*/  LDL.LU R5, [R1+0x3170] ;  /* 0x0031700001057983 */ /* 0x001ee20000300800 */
[----:B------:R0:W-:Y:S02]  /*dcaa0*/  STL [R1+0x628], R25 ;  /* 0x0006281901007387 */ /* 0x0001e40000100800 */
[----:B-----5:R-:W-:Y:S01]  /*dcab0*/  FMUL R15, R0, R15 ;  /* 0x0000000f000f7220 */ /* 0x020fe20000400000 */
[----:B0-----:R-:W5:Y:S01]  /*dcac0*/  LDL.LU R25, [R1+0x23c] ;  /* 0x00023c0001197983 */ /* 0x001f620000300800 */
[----:B------:R0:W-:Y:S03]  /*dcad0*/  STL [R1+0x624], R27 ;  /* 0x0006241b01007387 */ /* 0x0001e60000100800 */
[----:B0-----:R-:W3:Y:S01]  /*dcae0*/  LDL.LU R27, [R1+0x244] ;  /* 0x00024400011b7983 */ /* 0x001ee20000300800 */
[----:B------:R0:W-:Y:S03]  /*dcaf0*/  STL [R1+0x620], R26 ;  /* 0x0006201a01007387 */ /* 0x0001e60000100800 */
[----:B0-----:R-:W3:Y:S01]  /*dcb00*/  LDL.LU R26, [R1+0x24c] ;  /* 0x00024c00011a7983 */ /* 0x001ee20000300800 */
[----:B------:R0:W-:Y:S03]  /*dcb10*/  STL [R1+0x60c], R23 ;  /* 0x00060c1701007387 */ /* 0x0001e60000100800 */
[----:B0-----:R-:W3:Y:S01]  /*dcb20*/  LDL.LU R23, [R1+0x254] ;  /* 0x0002540001177983 */ /* 0x001ee20000300800 */
[----:B------:R-:W3:Y:S02]  /*dcb30*/  LDL.LU R0, [R1+0x1e8] ;  /* 0x0001e80001007983 */ /* 0x000ee40000300800 */
[----:B------:R0:W-:Y:S02]  /*dcb40*/  STL [R1+0x608], R15 ;  /* 0x0006080f01007387 */ /* 0x0001e40000100800 */
[----:B0-----:R-:W4:Y:S01]  /*dcb50*/  LDL.LU R15, [R1+0x25c] ;  /* 0x00025c00010f7983 */ /* 0x001f220000300800 */
[----:B--2---:R-:W-:-:S05]  /*dcb60*/  FMUL R14, R4, R14 ;  /* 0x0000000e040e7220 */ /* 0x004fca0000400000 */
[----:B------:R0:W-:Y:S04]  /*dcb70*/  STL [R1+0x9f4], R14 ;  /* 0x0009f40e01007387 */ /* 0x0001e80000100800 */
[----:B0-----:R-:W2:Y:S01]  /*dcb80*/  LDL.LU R14, [R1+0x1ec] ;  /* 0x0001ec00010e7983 */ /* 0x001ea20000300800 */
[C---:B------:R-:W-:Y:S02]  /*dcb90*/  FMUL R3, R4.reuse, R3 ;  /* 0x0000000304037220 */ /* 0x040fe40000400000 */
[----:B---3--:R-:W-:-:S05]  /*dcba0*/  FMUL R0, R4, R0 ;  /* 0x0000000004007220 */ /* 0x008fca0000400000 */
[----:B------:R0:W-:Y:S02]  /*dcbb0*/  STL [R1+0x9f0], R0 ;  /* 0x0009f00001007387 */ /* 0x0001e40000100800 */
[C---:B0-----:R-:W-:Y:S02]  /*dcbc0*/  FMUL R0, R4.reuse, R7 ;  /* 0x0000000704007220 */ /* 0x041fe40000400000 */
[----:B------:R-:W3:Y:S01]  /*dcbd0*/  LDL.LU R7, [R1+0x1f4] ;  /* 0x0001f40001077983 */ /* 0x000ee20000300800 */
[----:B------:R0:W-:Y:S02]  /*dcbe0*/  STL [R1+0x9ec], R3 ;  /* 0x0009ec0301007387 */ /* 0x0001e40000100800 */
[----:B------:R-:W-:Y:S02]  /*dcbf0*/  STL [R1+0x9e8], R0 ;  /* 0x0009e80001007387 */ /* 0x000fe40000100800 */
[----:B0-----:R-:W-:-:S05]  /*dcc00*/  FMUL R3, R4, R21 ;  /* 0x0000001504037220 */ /* 0x001fca0000400000 */
[----:B------:R0:W-:Y:S04]  /*dcc10*/  STL [R1+0x2fa0], R3 ;  /* 0x002fa00301007387 */ /* 0x0001e80000100800 */
[----:B0-----:R-:W2:Y:S01]  /*dcc20*/  LDL.LU R3, [R1+0x234] ;  /* 0x0002340001037983 */ /* 0x001ea20000300800 */
[C---:B------:R-:W-:Y:S02]  /*dcc30*/  FMUL R13, R4.reuse, R13 ;  /* 0x0000000d040d7220 */ /* 0x040fe40000400000 */
[----:B------:R-:W3:Y:S02]  /*dcc40*/  LDL.LU R0, [R1+0x1fc] ;  /* 0x0001fc0001007983 */ /* 0x000ee40000300800 */
[C---:B------:R-:W-:Y:S01]  /*dcc50*/  FMUL R2, R4.reuse, R2 ;  /* 0x0000000204027220 */ /* 0x040fe20000400000 */
[----:B------:R-:W3:Y:S01]  /*dcc60*/  LDL.LU R21, [R1+0x204] ;  /* 0x0002040001157983 */ /* 0x000ee20000300800 */
[----:B------:R-:W-:-:S02]  /*dcc70*/  FMUL R28, R4, R28 ;  /* 0x0000001c041c7220 */ /* 0x000fc40000400000 */
[----:B------:R0:W-:Y:S02]  /*dcc80*/  STL [R1+0x9e0], R13 ;  /* 0x0009e00d01007387 */ /* 0x0001e40000100800 */
[----:B0-----:R-:W3:Y:S01]  /*dcc90*/  LDL.LU R13, [R1+0x20c] ;  /* 0x00020c00010d7983 */ /* 0x001ee20000300800 */
[----:B------:R0:W-:Y:S02]  /*dcca0*/  STL [R1+0x2fa4], R2 ;  /* 0x002fa40201007387 */ /* 0x0001e40000100800 */
[----:B------:R1:W-:Y:S02]  /*dccb0*/  STL [R1+0x9d8], R28 ;  /* 0x0009d81c01007387 */ /* 0x0003e40000100800 */
[C---:B0-----:R-:W-:Y:S02]  /*dccc0*/  FMUL R2, R4.reuse, R22 ;  /* 0x0000001604027220 */ /* 0x041fe40000400000 */
[C---:B-1----:R-:W-:Y:S01]  /*dccd0*/  FMUL R28, R4.reuse, R12 ;  /* 0x0000000c041c7220 */ /* 0x042fe20000400000 */
[----:B------:R-:W3:Y:S02]  /*dcce0*/  LDL.LU R22, [R1+0x218] ;  /* 0x0002180001167983 */ /* 0x000ee40000300800 */
[----:B------:R5:W-:Y:S02]  /*dccf0*/  STL [R1+0x604], R2 ;  /* 0x0006040201007387 */ /* 0x000be40000100800 */
[----:B------:R-:W3:Y:S01]  /*dcd00*/  LDL.LU R12, [R1+0x220] ;  /* 0x00022000010c7983 */ /* 0x000ee20000300800 */
[----:B------:R0:W-:Y:S01]  /*dcd10*/  STL [R1+0x30bc], R28 ;  /* 0x0030bc1c01007387 */ /* 0x0001e20000100800 */
[----:B-----5:R-:W-:-:S03]  /*dcd20*/  FMUL R2, R4, R25 ;  /* 0x0000001904027220 */ /* 0x020fc60000400000 */
[----:B0-----:R-:W5:Y:S01]  /*dcd30*/  LDL.LU R28, [R1+0x228] ;  /* 0x00022800011c7983 */ /* 0x001f620000300800 */
[----:B--2---:R-:W-:-:S05]  /*dcd40*/  FMUL R3, R4, R3 ;  /* 0x0000000304037220 */ /* 0x004fca0000400000 */
[----:B------:R0:W-:Y:S01]  /*dcd50*/  STL [R1+0x5fc], R3 ;  /* 0x0005fc0301007387 */ /* 0x0001e20000100800 */
[----:B------:R-:W2:Y:S02]  /*dcd60*/  LDL.LU R25, [R1+0x230] ;  /* 0x0002300001197983 */ /* 0x000ea40000300800 */
[----:B------:R1:W-:Y:S02]  /*dcd70*/  STL [R1+0x5f8], R2 ;  /* 0x0005f80201007387 */ /* 0x0003e40000100800 */
[C---:B0-----:R-:W-:Y:S02]  /*dcd80*/  FMUL R3, R4.reuse, R27 ;  /* 0x0000001b04037220 */ /* 0x041fe40000400000 */
[C---:B-1----:R-:W-:Y:S01]  /*dcd90*/  FMUL R2, R4.reuse, R26 ;  /* 0x0000001a04027220 */ /* 0x042fe20000400000 */
[----:B------:R-:W2:Y:S02]  /*dcda0*/  LDL.LU R27, [R1+0x238] ;  /* 0x00023800011b7983 */ /* 0x000ea40000300800 */
[----:B------:R0:W-:Y:S02]  /*dcdb0*/  STL [R1+0x5f4], R3 ;  /* 0x0005f40301007387 */ /* 0x0001e40000100800 */
[----:B------:R-:W2:Y:S01]  /*dcdc0*/  LDL.LU R26, [R1+0x240] ;  /* 0x00024000011a7983 */ /* 0x000ea20000300800 */
[----:B------:R4:W-:Y:S01]  /*dcdd0*/  STL [R1+0x5f0], R2 ;  /* 0x0005f00201007387 */ /* 0x0009e20000100800 */
[----:B0-----:R-:W-:-:S02]  /*dcde0*/  FMUL R3, R4, R23 ;  /* 0x0000001704037220 */ /* 0x001fc40000400000 */
[----:B----4-:R-:W-:-:S03]  /*dcdf0*/  FMUL R2, R4, R15 ;  /* 0x0000000f04027220 */ /* 0x010fc60000400000 */
[----:B------:R-:W-:Y:S01]  /*dce00*/  STL [R1+0x5ec], R3 ;  /* 0x0005ec0301007387 */ /* 0x000fe20000100800 */
[----:B------:R-:W4:Y:S02]  /*dce10*/  LDL.LU R23, [R1+0x248] ;  /* 0x0002480001177983 */ /* 0x000f240000300800 */
[----:B------:R0:W-:Y:S02]  /*dce20*/  STL [R1+0x5e8], R2 ;  /* 0x0005e80201007387 */ /* 0x0001e40000100800 */
[----:B------:R-:W4:Y:S02]  /*dce30*/  LDL.LU R15, [R1+0x250] ;  /* 0x00025000010f7983 */ /* 0x000f240000300800 */
[C---:B0-----:R-:W-:Y:S02]  /*dce40*/  FMUL R2, R20.reuse, R14 ;  /* 0x0000000e14027220 */ /* 0x041fe40000400000 */
[C---:B---3--:R-:W-:Y:S01]  /*dce50*/  FMUL R3, R20.reuse, R7 ;  /* 0x0000000714037220 */ /* 0x048fe20000400000 */
[----:B------:R-:W3:Y:S02]  /*dce60*/  LDL.LU R14, [R1+0x258] ;  /* 0x00025800010e7983 */ /* 0x000ee40000300800 */
[----:B------:R-:W-:Y:S02]  /*dce70*/  STL [R1+0x2fa8], R2 ;  /* 0x002fa80201007387 */ /* 0x000fe40000100800 */
[----:B------:R-:W3:Y:S02]  /*dce80*/  LDL.LU R7, [R1+0x260] ;  /* 0x0002600001077983 */ /* 0x000ee40000300800 */
[----:B------:R-:W3:Y:S01]  /*dce90*/  LDL.LU R4, [R1+0x264] ;  /* 0x0002640001047983 */ /* 0x000ee20000300800 */
[----:B------:R0:W-:Y:S02]  /*dcea0*/  STL [R1+0x2fac], R3 ;  /* 0x002fac0301007387 */ /* 0x0001e40000100800 */
[----:B0-----:R-:W-:-:S02]  /*dceb0*/  FMUL R3, R20, R0 ;  /* 0x0000000014037220 */ /* 0x001fc40000400000 */
[C---:B------:R-:W-:Y:S02]  /*dcec0*/  FMUL R0, R20.reuse, R21 ;  /* 0x0000001514007220 */ /* 0x040fe40000400000 */
[C---:B------:R-:W-:Y:S01]  /*dced0*/  FMUL R2, R20.reuse, R13 ;  /* 0x0000000d14027220 */ /* 0x040fe20000400000 */
[----:B------:R-:W-:Y:S01]  /*dcee0*/  STL [R1+0x968], R3 ;  /* 0x0009680301007387 */ /* 0x000fe20000100800 */
[----:B------:R-:W3:Y:S02]  /*dcef0*/  LDL.LU R13, [R1+0x26c] ;  /* 0x00026c00010d7983 */ /* 0x000ee40000300800 */
[----:B------:R0:W-:Y:S02]  /*dcf00*/  STL [R1+0x964], R0 ;  /* 0x0009640001007387 */ /* 0x0001e40000100800 */
[C---:B------:R-:W-:Y:S02]  /*dcf10*/  FMUL R22, R20.reuse, R22 ;  /* 0x0000001614167220 */ /* 0x040fe40000400000 */
[C---:B-----5:R-:W-:Y:S01]  /*dcf20*/  FMUL R28, R20.reuse, R28 ;  /* 0x0000001c141c7220 */ /* 0x060fe20000400000 */
[----:B0-----:R-:W5:Y:S01]  /*dcf30*/  LDL.LU R0, [R1+0x274] ;  /* 0x0002740001007983 */ /* 0x001f620000300800 */
[----:B------:R-:W5:Y:S02]  /*dcf40*/  LDL.LU R21, [R1+0x27c] ;  /* 0x00027c0001157983 */ /* 0x000f640000300800 */
[----:B------:R0:W-:Y:S02]  /*dcf50*/  STL [R1+0x2fb0], R2 ;  /* 0x002fb00201007387 */ /* 0x0001e40000100800 */
[C---:B------:R-:W-:Y:S01]  /*dcf60*/  FMUL R3, R20.reuse, R12 ;  /* 0x0000000c14037220 */ /* 0x040fe20000400000 */
[----:B0-----:R-:W5:Y:S01]  /*dcf70*/  LDL.LU R2, [R1+0x268] ;  /* 0x0002680001027983 */ /* 0x001f620000300800 */
[----:B------:R-:W5:Y:S02]  /*dcf80*/  LDL.LU R12, [R1+0x284] ;  /* 0x00028400010c7983 */ /* 0x000f640000300800 */
[----:B------:R0:W-:Y:S02]  /*dcf90*/  STL [R1+0x95c], R22 ;  /* 0x00095c1601007387 */ /* 0x0001e40000100800 */
[----:B0-----:R-:W5:Y:S01]  /*dcfa0*/  LDL.LU R22, [R1+0x28c] ;  /* 0x00028c0001167983 */ /* 0x001f620000300800 */
[----:B------:R2:W-:Y:S02]  /*dcfb0*/  STL [R1+0x2fb4], R3 ;  /* 0x002fb40301007387 */ /* 0x0005e40000100800 */
[----:B--2---:R-:W-:-:S02]  /*dcfc0*/  FMUL R3, R20, R25 ;  /* 0x0000001914037220 */ /* 0x004fc40000400000 */
[----:B------:R-:W2:Y:S01]  /*dcfd0*/  LDL.LU R25, [R1+0x294] ;  /* 0x0002940001197983 */ /* 0x000ea20000300800 */
[----:B------:R0:W-:Y:S02]  /*dcfe0*/  STL [R1+0x954], R28 ;  /* 0x0009541c01007387 */ /* 0x0001e40000100800 */
[----:B------:R1:W-:Y:S02]  /*dcff0*/  STL [R1+0x5e4], R3 ;  /* 0x0005e40301007387 */ /* 0x0003e40000100800 */
[C---:B0-----:R-:W-:Y:S02]  /*dd000*/  FMUL R28, R20.reuse, R27 ;  /* 0x0000001b141c7220 */ /* 0x041fe40000400000 */
[C---:B-1----:R-:W-:Y:S01]  /*dd010*/  FMUL R3, R20.reuse, R26 ;  /* 0x0000001a14037220 */ /* 0x042fe20000400000 */
[----:B------:R-:W2:Y:S02]  /*dd020*/  LDL.LU R27, [R1+0x2a4] ;  /* 0x0002a400011b7983 */ /* 0x000ea40000300800 */
[----:B------:R0:W-:Y:S02]  /*dd030*/  STL [R1+0x30c0], R28 ;  /* 0x0030c01c01007387 */ /* 0x0001e40000100800 */
[----:B0-----:R-:W2:Y:S01]  /*dd040*/  LDL.LU R28, [R1+0x2ac] ;  /* 0x0002ac00011c7983 */ /* 0x001ea20000300800 */
[----:B------:R-:W2:Y:S02]  /*dd050*/  LDL.LU R26, [R1+0x2b4] ;  /* 0x0002b400011a7983 */ /* 0x000ea40000300800 */
[----:B------:R0:W-:Y:S02]  /*dd060*/  STL [R1+0x5dc], R3 ;  /* 0x0005dc0301007387 */ /* 0x0001e40000100800 */
[----:B----4-:R-:W-:-:S02]  /*dd070*/  FMUL R15, R20, R15 ;  /* 0x0000000f140f7220 */ /* 0x010fc40000400000 */
[C---:B0-----:R-:W-:Y:S02]  /*dd080*/  FMUL R3, R20.reuse, R23 ;  /* 0x0000001714037220 */ /* 0x041fe40000400000 */
[----:B------:R-:W4:Y:S03]  /*dd090*/  LDL.LU R23, [R1+0x2bc] ;  /* 0x0002bc0001177983 */ /* 0x000f260000300800 */
[----:B------:R0:W-:Y:S02]  /*dd0a0*/  STL [R1+0x5d8], R3 ;  /* 0x0005d80301007387 */ /* 0x0001e40000100800 */
[C---:B---3--:R-:W-:Y:S02]  /*dd0b0*/  FMUL R14, R20.reuse, R14 ;  /* 0x0000000e140e7220 */ /* 0x048fe40000400000 */
[C---:B------:R-:W-:Y:S02]  /*dd0c0*/  FMUL R7, R20.reuse, R7 ;  /* 0x0000000714077220 */ /* 0x040fe40000400000 */
[----:B------:R-:W-:Y:S01]  /*dd0d0*/  FMUL R4, R20, R4 ;  /* 0x0000000414047220 */ /* 0x000fe20000400000 */
[----:B0-----:R-:W3:Y:S01]  /*dd0e0*/  LDL.LU R3, [R1+0x2c4] ;  /* 0x0002c40001037983 */ /* 0x001ee20000300800 */
[----:B------:R0:W-:Y:S03]  /*dd0f0*/  STL [R1+0x5d4], R15 ;  /* 0x0005d40f01007387 */ /* 0x0001e60000100800 */
[----:B0-----:R-:W3:Y:S01]  /*dd100*/  LDL.LU R15, [R1+0x2cc] ;  /* 0x0002cc00010f7983 */ /* 0x001ee20000300800 */
[----:B------:R0:W-:Y:S03]  /*dd110*/  STL [R1+0x5d0], R14 ;  /* 0x0005d00e01007387 */ /* 0x0001e60000100800 */
[----:B0-----:R-:W3:Y:S01]  /*dd120*/  LDL.LU R14, [R1+0x2d4] ;  /* 0x0002d400010e7983 */ /* 0x001ee20000300800 */
[----:B------:R0:W-:Y:S03]  /*dd130*/  STL [R1+0x5cc], R7 ;  /* 0x0005cc0701007387 */ /* 0x0001e60000100800 */
[----:B0-----:R-:W3:Y:S01]  /*dd140*/  LDL.LU R7, [R1+0x316c] ;  /* 0x00316c0001077983 */ /* 0x001ee20000300800 */
[----:B------:R-:W3:Y:S01]  /*dd150*/  LDL.LU R20, [R1+0x29c] ;  /* 0x00029c0001147983 */ /* 0x000ee20000300800 */
[----:B------:R-:W5:Y:S01]  /*dd160*/  MUFU.RCP R5, R5 ;  /* 0x0000000500057308 */ /* 0x000f620000001000 */
[----:B------:R0:W-:Y:S02]  /*dd170*/  STL [R1+0x5c8], R4 ;  /* 0x0005c80401007387 */ /* 0x0001e40000100800 */
[----:B0-----:R-:W4:Y:S01]  /*dd180*/  LDL.LU R4, [R1+0x2dc] ;  /* 0x0002dc0001047983 */ /* 0x001f220000300800 */
[----:B-----5:R-:W-:-:S02]  /*dd190*/  FMUL R2, R5, R2 ;  /* 0x0000000205027220 */ /* 0x020fc40000400000 */
[----:B------:R-:W-:-:S03]  /*dd1a0*/  FMUL R0, R5, R0 ;  /* 0x0000000005007220 */ /* 0x000fc60000400000 */
[----:B------:R0:W-:Y:S02]  /*dd1b0*/  STL [R1+0x950], R2 ;  /* 0x0009500201007387 */ /* 0x0001e40000100800 */
[C---:B0-----:R-:W-:Y:S02]  /*dd1c0*/  FMUL R2, R5.reuse, R13 ;  /* 0x0000000d05027220 */ /* 0x041fe40000400000 */
[----:B------:R-:W5:Y:S03]  /*dd1d0*/  LDL.LU R13, [R1+0x270] ;  /* 0x00027000010d7983 */ /* 0x000f660000300800 */
[----:B------:R0:W-:Y:S02]  /*dd1e0*/  STL [R1+0x83c], R2 ;  /* 0x00083c0201007387 */ /* 0x0001e40000100800 */
[----:B------:R1:W-:Y:S02]  /*dd1f0*/  STL [R1+0x838], R0 ;  /* 0x0008380001007387 */ /* 0x0003e40000100800 */
[C---:B0-----:R-:W-:Y:S01]  /*dd200*/  FMUL R2, R5.reuse, R21 ;  /* 0x0000001505027220 */ /* 0x041fe20000400000 */
[----:B-1----:R-:W5:Y:S01]  /*dd210*/  LDL.LU R0, [R1+0x278] ;  /* 0x0002780001007983 */ /* 0x002f620000300800 */
[----:B------:R-:W5:Y:S03]  /*dd220*/  LDL.LU R21, [R1+0x280] ;  /* 0x0002800001157983 */ /* 0x000f660000300800 */
[----:B------:R0:W-:Y:S02]  /*dd230*/  STL [R1+0x834], R2 ;  /* 0x0008340201007387 */ /* 0x0001e40000100800 */
[----:B0-----:R-:W-:-:S02]  /*dd240*/  FMUL R2, R5, R12 ;  /* 0x0000000c05027220 */ /* 0x001fc40000400000 */
[----:B------:R-:W5:Y:S03]  /*dd250*/  LDL.LU R12, [R1+0x288] ;  /* 0x00028800010c7983 */ /* 0x000f660000300800 */
[----:B------:R0:W-:Y:S02]  /*dd260*/  STL [R1+0x830], R2 ;  /* 0x0008300201007387 */ /* 0x0001e40000100800 */
[C---:B0-----:R-:W-:Y:S02]  /*dd270*/  FMUL R2, R5.reuse, R22 ;  /* 0x0000001605027220 */ /* 0x041fe40000400000 */
[----:B------:R-:W5:Y:S03]  /*dd280*/  LDL.LU R22, [R1+0x290] ;  /* 0x0002900001167983 */ /* 0x000f660000300800 */
[----:B------:R2:W-:Y:S02]  /*dd290*/  STL [R1+0x2fb8], R2 ;  /* 0x002fb80201007387 */ /* 0x0005e40000100800 */
[----:B--2---:R-:W-:-:S02]  /*dd2a0*/  FMUL R2, R5, R25 ;  /* 0x0000001905027220 */ /* 0x004fc40000400000 */
[----:B------:R-:W2:Y:S03]  /*dd2b0*/  LDL.LU R25, [R1+0x298] ;  /* 0x0002980001197983 */ /* 0x000ea60000300800 */
[----:B------:R0:W-:Y:S02]  /*dd2c0*/  STL [R1+0x2fbc], R2 ;  /* 0x002fbc0201007387 */ /* 0x0001e40000100800 */
[C---:B0-----:R-:W-:Y:S02]  /*dd2d0*/  FMUL R2, R5.reuse, R27 ;  /* 0x0000001b05027220 */ /* 0x041fe40000400000 */
[----:B------:R-:W2:Y:S01]  /*dd2e0*/  LDL.LU R27, [R1+0x2a0] ;  /* 0x0002a000011b7983 */ /* 0x000ea20000300800 */
[----:B---3--:R-:W-:-:S05]  /*dd2f0*/  FMUL R20, R5, R20 ;  /* 0x0000001405147220 */ /* 0x008fca0000400000 */
[----:B------:R0:W-:Y:S01]  /*dd300*/  STL [R1+0x824], R20 ;  /* 0x0008241401007387 */ /* 0x0001e20000100800 */
[----:B------:R1:W-:Y:S02]  /*dd310*/  STL [R1+0x5c4], R2 ;  /* 0x0005c40201007387 */ /* 0x0003e40000100800 */
[C---:B0-----:R-:W-:Y:S02]  /*dd320*/  FMUL R20, R5.reuse, R28 ;  /* 0x0000001c05147220 */ /* 0x041fe40000400000 */
[C---:B-1----:R-:W-:Y:S02]  /*dd330*/  FMUL R2, R5.reuse, R26 ;  /* 0x0000001a05027220 */ /* 0x042fe40000400000 */
[----:B------:R-:W3:Y:S01]  /*dd340*/  LDL.LU R26, [R1+0x2a8] ;  /* 0x0002a800011a7983 */ /* 0x000ee20000300800 */
[----:B------:R4:W-:Y:S02]  /*dd350*/  STL [R1+0x5c0], R20 ;  /* 0x0005c01401007387 */ /* 0x0009e40000100800 */
[----:B------:R0:W-:Y:S02]  /*dd360*/  STL [R1+0x2b4], R2 ;  /* 0x0002b40201007387 */ /* 0x0001e40000100800 */
[----:B----4-:R-:W-:-:S02]  /*dd370*/  FMUL R20, R5, R23 ;  /* 0x0000001705147220 */ /* 0x010fc40000400000 */
[----:B------:R-:W4:Y:S03]  /*dd380*/  LDL.LU R23, [R1+0x2b0] ;  /* 0x0002b00001177983 */ /* 0x000f260000300800 */
[----:B------:R-:W-:Y:S02]  /*dd390*/  STL [R1+0x2ac], R20 ;  /* 0x0002ac1401007387 */ /* 0x000fe40000100800 */
[----:B------:R-:W4:Y:S01]  /*dd3a0*/  LDL.LU R28, [R1+0x2b8] ;  /* 0x0002b800011c7983 */ /* 0x000f220000300800 */
[----:B------:R-:W5:Y:S01]  /*dd3b0*/  MUFU.RCP R6, R6 ;  /* 0x0000000600067308 */ /* 0x000f620000001000 */
[C---:B0-----:R-:W-:Y:S02]  /*dd3c0*/  FMUL R2, R5.reuse, R3 ;  /* 0x0000000305027220 */ /* 0x041fe40000400000 */
[----:B------:R-:W-:-:S03]  /*dd3d0*/  FMUL R3, R5, R15 ;  /* 0x0000000f05037220 */ /* 0x000fc60000400000 */
[----:B------:R0:W-:Y:S01]  /*dd3e0*/  STL [R1+0x2a4], R2 ;  /* 0x0002a40201007387 */ /* 0x0001e20000100800 */
[----:B------:R-:W4:Y:S02]  /*dd3f0*/  LDL.LU R15, [R1+0x2d0] ;  /* 0x0002d000010f7983 */ /* 0x000f240000300800 */
[----:B------:R1:W-:Y:S02]  /*dd400*/  STL [R1+0x29c], R3 ;  /* 0x00029c0301007387 */ /* 0x0003e40000100800 */
[C---:B0-----:R-:W-:Y:S02]  /*dd410*/  FMUL R2, R5.reuse, R14 ;  /* 0x0000000e05027220 */ /* 0x041fe40000400000 */
[----:B-1----:R-:W-:Y:S01]  /*dd420*/  FMUL R3, R5, R4 ;  /* 0x0000000405037220 */ /* 0x002fe20000400000 */
[----:B------:R-:W4:Y:S02]  /*dd430*/  LDL.LU R14, [R1+0x2d8] ;  /* 0x0002d800010e7983 */ /* 0x000f240000300800 */
[----:B------:R0:W-:Y:S02]  /*dd440*/  STL [R1+0x294], R2 ;  /* 0x0002940201007387 */ /* 0x0001e40000100800 */
[----:B------:R-:W4:Y:S02]  /*dd450*/  LDL.LU R5, [R1+0x2e0] ;  /* 0x0002e00001057983 */ /* 0x000f240000300800 */
[C---:B-----5:R-:W-:Y:S01]  /*dd460*/  FMUL R0, R6.reuse, R0 ;  /* 0x0000000006007220 */ /* 0x060fe20000400000 */
[----:B0-----:R-:W5:Y:S01]  /*dd470*/  LDL.LU R2, [R1+0x2e4] ;  /* 0x0002e40001027983 */ /* 0x001f620000300800 */
[----:B------:R0:W-:Y:S02]  /*dd480*/  STL [R1+0x28c], R3 ;  /* 0x00028c0301007387 */ /* 0x0001e40000100800 */
[----:B------:R-:W5:Y:S02]  /*dd490*/  LDL.LU R20, [R1+0x2e8] ;  /* 0x0002e80001147983 */ /* 0x000f640000300800 */
[----:B0-----:R-:W-:-:S02]  /*dd4a0*/  FMUL R3, R6, R13 ;  /* 0x0000000d06037220 */ /* 0x001fc40000400000 */
[----:B------:R-:W5:Y:S03]  /*dd4b0*/  LDL.LU R13, [R1+0x2ec] ;  /* 0x0002ec00010d7983 */ /* 0x000f660000300800 */
[----:B------:R0:W-:Y:S02]  /*dd4c0*/  STL [R1+0x820], R3 ;  /* 0x0008200301007387 */ /* 0x0001e40000100800 */
[----:B------:R-:W5:Y:S02]  /*dd4d0*/  LDL.LU R4, [R1+0x2f4] ;  /* 0x0002f40001047983 */ /* 0x000f640000300800 */
[----:B------:R1:W-:Y:S02]  /*dd4e0*/  STL [R1+0x80c], R0 ;  /* 0x00080c0001007387 */ /* 0x0003e40000100800 */
[C---:B0-----:R-:W-:Y:S02]  /*dd4f0*/  FMUL R3, R6.reuse, R21 ;  /* 0x0000001506037220 */ /* 0x041fe40000400000 */
[----:B-1----:R-:W-:-:S03]  /*dd500*/  FMUL R0, R6, R12 ;  /* 0x0000000c06007220 */ /* 0x002fc60000400000 */
[----:B------:R0:W-:Y:S01]  /*dd510*/  STL [R1+0x808], R3 ;  /* 0x0008080301007387 */ /* 0x0001e20000100800 */
[----:B------:R-:W5:Y:S02]  /*dd520*/  LDL.LU R12, [R1+0x2fc] ;  /* 0x0002fc00010c7983 */ /* 0x000f640000300800 */
[----:B------:R1:W-:Y:S02]  /*dd530*/  STL [R1+0x804], R0 ;  /* 0x0008040001007387 */ /* 0x0003e40000100800 */
[C---:B0-----:R-:W-:Y:S01]  /*dd540*/  FMUL R3, R6.reuse, R22 ;  /* 0x0000001606037220 */ /* 0x041fe20000400000 */
[----:B-1----:R-:W5:Y:S01]  /*dd550*/  LDL.LU R0, [R1+0x304] ;  /* 0x0003040001007983 */ /* 0x002f620000300800 */
[----:B------:R-:W5:Y:S03]  /*dd560*/  LDL.LU R21, [R1+0x30c] ;  /* 0x00030c0001157983 */ /* 0x000f660000300800 */
[----:B------:R2:W-:Y:S02]  /*dd570*/  STL [R1+0x7ec], R3 ;  /* 0x0007ec0301007387 */ /* 0x0005e40000100800 */
[----:B--2---:R-:W-:-:S02]  /*dd580*/  FMUL R3, R6, R25 ;  /* 0x0000001906037220 */ /* 0x004fc40000400000 */
[----:B------:R-:W2:Y:S03]  /*dd590*/  LDL.LU R25, [R1+0x314] ;  /* 0x0003140001197983 */ /* 0x000ea60000300800 */
[----:B------:R0:W-:Y:S02]  /*dd5a0*/  STL [R1+0x2fc0], R3 ;  /* 0x002fc00301007387 */ /* 0x0001e40000100800 */
[C---:B------:R-:W-:Y:S01]  /*dd5b0*/  FMUL R27, R6.reuse, R27 ;  /* 0x0000001b061b7220 */ /* 0x040fe20000400000 */
[----:B0-----:R-:W2:Y:S01]  /*dd5c0*/  LDL.LU R3, [R1+0x2c8] ;  /* 0x0002c80001037983 */ /* 0x001ea20000300800 */
[----:B------:R-:W2:Y:S03]  /*dd5d0*/  LDL.LU R22, [R1+0x31c] ;  /* 0x00031c0001167983 */ /* 0x000ea60000300800 */
[----:B------:R0:W-:Y:S04]  /*dd5e0*/  STL [R1+0x7d8], R27 ;  /* 0x0007d81b01007387 */ /* 0x0001e80000100800 */
[----:B0-----:R-:W2:Y:S01]  /*dd5f0*/  LDL.LU R27, [R1+0x324] ;  /* 0x00032400011b7983 */ /* 0x001ea20000300800 */
[----:B---3--:R-:W-:-:S05]  /*dd600*/  FMUL R26, R6, R26 ;  /* 0x0000001a061a7220 */ /* 0x008fca0000400000 */
[----:B------:R0:W-:Y:S01]  /*dd610*/  STL [R1+0x7d4], R26 ;  /* 0x0007d41a01007387 */ /* 0x0001e20000100800 */
[C---:B----4-:R-:W-:Y:S02]  /*dd620*/  FMUL R23, R6.reuse, R23 ;  /* 0x0000001706177220 */ /* 0x050fe40000400000 */
[C---:B------:R-:W-:Y:S01]  /*dd630*/  FMUL R28, R6.reuse, R28 ;  /* 0x0000001c061c7220 */ /* 0x040fe20000400000 */
[----:B0-----:R-:W3:Y:S02]  /*dd640*/  LDL.LU R26, [R1+0x32c] ;  /* 0x00032c00011a7983 */ /* 0x001ee40000300800 */
[----:B------:R0:W-:Y:S02]  /*dd650*/  STL [R1+0x280], R23 ;  /* 0x0002801701007387 */ /* 0x0001e40000100800 */
[----:B0-----:R-:W4:Y:S01]  /*dd660*/  LDL.LU R23, [R1+0x334] ;  /* 0x0003340001177983 */ /* 0x001f220000300800 */
[----:B------:R0:W-:Y:S03]  /*dd670*/  STL [R1+0x30c4], R28 ;  /* 0x0030c41c01007387 */ /* 0x0001e60000100800 */
[----:B0-----:R-:W3:Y:S01]  /*dd680*/  LDL.LU R28, [R1+0x2c0] ;  /* 0x0002c000011c7983 */ /* 0x001ee20000300800 */
[----:B------:R-:W0:Y:S01]  /*dd690*/  MUFU.RCP R7, R7 ;  /* 0x0000000700077308 */ /* 0x000e220000001000 */
[----:B-----5:R-:W-:-:S02]  /*dd6a0*/  FMUL R2, R6, R2 ;  /* 0x0000000206027220 */ /* 0x020fc40000400000 */
[C---:B--2---:R-:W-:Y:S02]  /*dd6b0*/  FMUL R3, R6.reuse, R3 ;  /* 0x0000000306037220 */ /* 0x044fe40000400000 */
[----:B---3--:R-:W-:-:S05]  /*dd6c0*/  FMUL R28, R6, R28 ;  /* 0x0000001c061c7220 */ /* 0x008fca0000400000 */
[----:B------:R1:W-:Y:S01]  /*dd6d0*/  STL [R1+0x270], R28 ;  /* 0x0002701c01007387 */ /* 0x0003e20000100800 */
[----:B------:R2:W-:Y:S02]  /*dd6e0*/  STL [R1+0x26c], R3 ;  /* 0x00026c0301007387 */ /* 0x0005e40000100800 */
[C---:B-1----:R-:W-:Y:S02]  /*dd6f0*/  FMUL R28, R6.reuse, R15 ;  /* 0x0000000f061c7220 */ /* 0x042fe40000400000 */
[C---:B--2---:R-:W-:Y:S01]  /*dd700*/  FMUL R3, R6.reuse, R14 ;  /* 0x0000000e06037220 */ /* 0x044fe20000400000 */
[----:B------:R-:W2:Y:S02]  /*dd710*/  LDL.LU R15, [R1+0x338] ;  /* 0x00033800010f7983 */ /* 0x000ea40000300800 */
[----:B------:R-:W-:Y:S02]  /*dd720*/  STL [R1+0x260], R28 ;  /* 0x0002601c01007387 */ /* 0x000fe40000100800 */
[----:B------:R-:W3:Y:S01]  /*dd730*/  LDL.LU R14, [R1+0x340] ;  /* 0x00034000010e7983 */ /* 0x000ee20000300800 */
[----:B------:R1:W-:Y:S02]  /*dd740*/  STL [R1+0x25c], R3 ;  /* 0x00025c0301007387 */ /* 0x0003e40000100800 */
[----:B-1----:R-:W-:-:S02]  /*dd750*/  FMUL R3, R6, R5 ;  /* 0x0000000506037220 */ /* 0x002fc40000400000 */
[----:B0-----:R-:W-:-:S03]  /*dd760*/  FMUL R5, R7, R20 ;  /* 0x0000001407057220 */ /* 0x001fc60000400000 */
[----:B------:R0:W-:Y:S01]  /*dd770*/  STL [R1+0x20c], R3 ;  /* 0x00020c0301007387 */ /* 0x0001e20000100800 */
[----:B------:R1:W-:Y:S02]  /*dd780*/  STL [R1+0x208], R2 ;  /* 0x0002080201007387 */ /* 0x0003e40000100800 */
[C---:B0-----:R-:W-:Y:S01]  /*dd790*/  FMUL R3, R7.reuse, R13 ;  /* 0x0000000d07037220 */ /* 0x041fe20000400000 */
[----:B-1----:R-:W5:Y:S01]  /*dd7a0*/  LDL.LU R2, [R1+0x344] ;  /* 0x0003440001027983 */ /* 0x002f620000300800 */
[----:B------:R-:W-:Y:S02]  /*dd7b0*/  STL [R1+0x7cc], R5 ;  /* 0x0007cc0501007387 */ /* 0x000fe40000100800 */
[----:B------:R-:W5:Y:S01]  /*dd7c0*/  LDL.LU R13, [R1+0x350] ;  /* 0x00035000010d7983 */ /* 0x000f620000300800 */
[----:B------:R0:W-:Y:S02]  /*dd7d0*/  STL [R1+0x7c8], R3 ;  /* 0x0007c80301007387 */ /* 0x0001e40000100800 */
[----:B0-----:R-:W-:-:S05]  /*dd7e0*/  FMUL R3, R7, R4 ;  /* 0x0000000407037220 */ /* 0x001fca0000400000 */
[----:B------:R0:W-:Y:S02]  /*dd7f0*/  STL [R1+0x2fc4], R3 ;  /* 0x002fc40301007387 */ /* 0x0001e40000100800 */
[C---:B0-----:R-:W-:Y:S02]  /*dd800*/  FMUL R3, R7.reuse, R12 ;  /* 0x0000000c07037220 */ /* 0x041fe40000400000 */
[----:B------:R-:W5:Y:S01]  /*dd810*/  LDL.LU R12, [R1+0x354] ;  /* 0x00035400010c7983 */ /* 0x000f620000300800 */
[C---:B------:R-:W-:Y:S02]  /*dd820*/  FMUL R0, R7.reuse, R0 ;  /* 0x0000000007007220 */ /* 0x040fe40000400000 */
[----:B------:R0:W-:Y:S02]  /*dd830*/  STL [R1+0x7ac], R3 ;  /* 0x0007ac0301007387 */ /* 0x0001e40000100800 */
[----:B------:R-:W5:Y:S01]  /*dd840*/  LDL.LU R20, [R1+0x2f0] ;  /* 0x0002f00001147983 */ /* 0x000f620000300800 */
[----:B------:R1:W-:Y:S01]  /*dd850*/  STL [R1+0x7a8], R0 ;  /* 0x0007a80001007387 */ /* 0x0003e20000100800 */
[----:B0-----:R-:W-:-:S02]  /*dd860*/  FMUL R3, R7, R21 ;  /* 0x0000001507037220 */ /* 0x001fc40000400000 */
[----:B-1----:R-:W-:-:S03]  /*dd870*/  FMUL R0, R7, R25 ;  /* 0x0000001907007220 */ /* 0x002fc60000400000 */
[----:B------:R-:W-:Y:S01]  /*dd880*/  STL [R1+0x7a4], R3 ;  /* 0x0007a40301007387 */ /* 0x000fe20000100800 */
[----:B------:R-:W5:Y:S02]  /*dd890*/  LDL.LU R4, [R1+0x2f8] ;  /* 0x0002f80001047983 */ /* 0x000f640000300800 */
[----:B------:R-:W5:Y:S02]  /*dd8a0*/  LDL.LU R25, [R1+0x300] ;  /* 0x0003000001197983 */ /* 0x000f640000300800 */
[C---:B------:R-:W-:Y:S01]  /*dd8b0*/  FMUL R28, R7.reuse, R27 ;  /* 0x0000001b071c7220 */ /* 0x040fe20000400000 */
[----:B------:R0:W-:Y:S04]  /*dd8c0*/  STL [R1+0x78c], R0 ;  /* 0x00078c0001007387 */ /* 0x0001e80000100800 */
[----:B------:R4:W-:Y:S01]  /*dd8d0*/  STL [R1+0x30c8], R28 ;  /* 0x0030c81c01007387 */ /* 0x0009e20000100800 */
[----:B0-----:R-:W-:-:S05]  /*dd8e0*/  FMUL R0, R7, R22 ;  /* 0x0000001607007220 */ /* 0x001fca0000400000 */
[----:B------:R0:W-:Y:S01]  /*dd8f0*/  STL [R1+0x788], R0 ;  /* 0x0007880001007387 */ /* 0x0001e20000100800 */
[----:B------:R-:W5:Y:S02]  /*dd900*/  LDL.LU R6, [R1+0x310] ;  /* 0x0003100001067983 */ /* 0x000f640000300800 */
[C---:B----4-:R-:W-:Y:S02]  /*dd910*/  FMUL R28, R7.reuse, R23 ;  /* 0x00000017071c7220 */ /* 0x050fe40000400000 */
[----:B0-----:R-:W-:-:S05]  /*dd920*/  FMUL R0, R7, R26 ;  /* 0x0000001a07007220 */ /* 0x001fca0000400000 */
[----:B------:R0:W-:Y:S01]  /*dd930*/  STL [R1+0x200], R0 ;  /* 0x0002000001007387 */ /* 0x0001e20000100800 */
[----:B------:R-:W4:Y:S02]  /*dd940*/  LDL.LU R26, [R1+0x318] ;  /* 0x00031800011a7983 */ /* 0x000f240000300800 */
[----:B------:R-:W4:Y:S01]  /*dd950*/  LDL.LU R5, [R1+0x320] ;  /* 0x0003200001057983 */ /* 0x000f220000300800 */
[----:B0-----:R-:W4:Y:S01]  /*dd960*/  LDL.LU R0, [R1+0x328] ;  /* 0x0003280001007983 */ /* 0x001f220000300800 */
[----:B------:R-:W4:Y:S02]  /*dd970*/  LDL.LU R21, [R1+0x330] ;  /* 0x0003300001157983 */ /* 0x000f240000300800 */
[----:B------:R-:W4:Y:S02]  /*dd980*/  LDL.LU R23, [R1+0x33c] ;  /* 0x00033c0001177983 */ /* 0x000f240000300800 */
[----:B------:R3:W-:Y:S01]  /*dd990*/  STL [R1+0x30cc], R28 ;  /* 0x0030cc1c01007387 */ /* 0x0007e20000100800 */
[----:B------:R-:W4:Y:S01]  /*dd9a0*/  LDL.LU R22, [R1+0x348] ;  /* 0x0003480001167983 */ /* 0x000f220000300800 */
[----:B--2---:R-:W-:-:S02]  /*dd9b0*/  FMUL R3, R7, R15 ;  /* 0x0000000f07037220 */ /* 0x004fc40000400000 */
[----:B---3--:R-:W-:-:S03]  /*dd9c0*/  FMUL R28, R7, R14 ;  /* 0x0000000e071c7220 */ /* 0x008fc60000400000 */
[----:B------:R-:W-:Y:S01]  /*dd9d0*/  STL [R1+0x1f8], R3 ;  /* 0x0001f80301007387 */ /* 0x000fe20000100800 */
[----:B------:R-:W2:Y:S02]  /*dd9e0*/  LDL.LU R27, [R1+0x34c] ;  /* 0x00034c00011b7983 */ /* 0x000ea40000300800 */
[----:B------:R-:W3:Y:S02]  /*dd9f0*/  LDL.LU R15, [R1+0x358] ;  /* 0x00035800010f7983 */ /* 0x000ee40000300800 */
[----:B------:R-:W2:Y:S01]  /*dda00*/  LDL.LU R14, [R1+0x35c] ;  /* 0x00035c00010e7983 */ /* 0x000ea20000300800 */
[----:B------:R0:W-:Y:S01]  /*dda10*/  STL [R1+0x30d0], R28 ;  /* 0x0030d01c01007387 */ /* 0x0001e20000100800 */
[C---:B-----5:R-:W-:Y:S02]  /*dda20*/  FMUL R2, R7.reuse, R2 ;  /* 0x0000000207027220 */ /* 0x060fe40000400000 */
[C---:B0-----:R-:W-:Y:S02]  /*dda30*/  FMUL R28, R7.reuse, R13 ;  /* 0x0000000d071c7220 */ /* 0x041fe40000400000 */
[----:B------:R-:W5:Y:S01]  /*dda40*/  LDL.LU R13, [R1+0x360] ;  /* 0x00036000010d7983 */ /* 0x000f620000300800 */
[----:B------:R-:W-:Y:S02]  /*dda50*/  STL [R1+0x1f0], R2 ;  /* 0x0001f00201007387 */ /* 0x000fe40000100800 */
[----:B------:R0:W-:Y:S02]  /*dda60*/  STL [R1+0x30d4], R28 ;  /* 0x0030d41c01007387 */ /* 0x0001e40000100800 */
[----:B0-----:R-:W2:Y:S01]  /*dda70*/  LDL.LU R28, [R1+0x308] ;  /* 0x00030800011c7983 */ /* 0x001ea20000300800 */
[----:B------:R-:W-:-:S03]  /*dda80*/  FMUL R2, R7, R12 ;  /* 0x0000000c07027220 */ /* 0x000fc60000400000 */
[----:B------:R-:W3:Y:S01]  /*dda90*/  LDL.LU R12, [R1+0x364] ;  /* 0x00036400010c7983 */ /* 0x000ee20000300800 */
[----:B------:R-:W0:Y:S03]  /*ddaa0*/  MUFU.RCP R8, R8 ;  /* 0x0000000800087308 */ /* 0x000e260000001000 */
[----:B------:R0:W-:Y:S02]  /*ddab0*/  STL [R1+0x1e8], R2 ;  /* 0x0001e80201007387 */ /* 0x0001e40000100800 */
[C---:B0-----:R-:W-:Y:S02]  /*ddac0*/  FMUL R2, R8.reuse, R20 ;  /* 0x0000001408027220 */ /* 0x041fe40000400000 */
[----:B------:R-:W-:-:S03]  /*ddad0*/  FMUL R3, R8, R25 ;  /* 0x0000001908037220 */ /* 0x000fc60000400000 */
[----:B------:R0:W-:Y:S02]  /*ddae0*/  STL [R1+0x2fc8], R2 ;  /* 0x002fc80201007387 */ /* 0x0001e40000100800 */
[C---:B0-----:R-:W-:Y:S02]  /*ddaf0*/  FMUL R2, R8.reuse, R4 ;  /* 0x0000000408027220 */ /* 0x041fe40000400000 */
[----:B------:R-:W3:Y:S03]  /*ddb00*/  LDL.LU R4, [R1+0x368] ;  /* 0x0003680001047983 */ /* 0x000ee60000300800 */
[----:B------:R-:W-:Y:S02]  /*ddb10*/  STL [R1+0x778], R2 ;  /* 0x0007780201007387 */ /* 0x000fe40000100800 */
[----:B------:R-:W3:Y:S02]  /*ddb20*/  LDL.LU R20, [R1+0x36c] ;  /* 0x00036c0001147983 */ /* 0x000ee40000300800 */
[----:B------:R-:W3:Y:S01]  /*ddb30*/  LDL.LU R25, [R1+0x370] ;  /* 0x0003700001197983 */ /* 0x000ee20000300800 */
[----:B------:R0:W-:Y:S02]  /*ddb40*/  STL [R1+0x2fcc], R3 ;  /* 0x002fcc0301007387 */ /* 0x0001e40000100800 */
[----:B0-----:R-:W-:-:S05]  /*ddb50*/  FMUL R3, R8, R6 ;  /* 0x0000000608037220 */ /* 0x001fca0000400000 */
[----:B------:R4:W-:Y:S02]  /*ddb60*/  STL [R1+0x2fd0], R3 ;  /* 0x002fd00301007387 */ /* 0x0009e40000100800 */
[C---:B----4-:R-:W-:Y:S02]  /*ddb70*/  FMUL R3, R8.reuse, R5 ;  /* 0x0000000508037220 */ /* 0x050fe40000400000 */
[----:B--2---:R-:W-:-:S05]  /*ddb80*/  FMUL R2, R8, R28 ;  /* 0x0000001c08027220 */ /* 0x004fca0000400000 */
[----:B------:R0:W-:Y:S02]  /*ddb90*/  STL [R1+0x75c], R2 ;  /* 0x00075c0201007387 */ /* 0x0001e40000100800 */
[C---:B0-----:R-:W-:Y:S02]  /*ddba0*/  FMUL R2, R8.reuse, R26 ;  /* 0x0000001a08027220 */ /* 0x041fe40000400000 */
[----:B------:R-:W2:Y:S03]  /*ddbb0*/  LDL.LU R26, [R1+0x374] ;  /* 0x00037400011a7983 */ /* 0x000ea60000300800 */
[----:B------:R0:W-:Y:S02]  /*ddbc0*/  STL [R1+0x754], R2 ;  /* 0x0007540201007387 */ /* 0x0001e40000100800 */
[C---:B------:R-:W-:Y:S02]  /*ddbd0*/  FMUL R28, R8.reuse, R23 ;  /* 0x00000017081c7220 */ /* 0x040fe40000400000 */
[----:B------:R1:W-:Y:S02]  /*ddbe0*/  STL [R1+0x74c], R3 ;  /* 0x00074c0301007387 */ /* 0x0003e40000100800 */
[----:B0-----:R-:W-:-:S02]  /*ddbf0*/  FMUL R2, R8, R0 ;  /* 0x0000000008027220 */ /* 0x001fc40000400000 */
[C---:B------:R-:W-:Y:S02]  /*ddc00*/  FMUL R0, R8.reuse, R21 ;  /* 0x0000001508007220 */ /* 0x040fe40000400000 */
[C---:B-1----:R-:W-:Y:S01]  /*ddc10*/  FMUL R3, R8.reuse, R22 ;  /* 0x0000001608037220 */ /* 0x042fe20000400000 */
[----:B------:R0:W-:Y:S01]  /*ddc20*/  STL [R1+0x748], R2 ;  /* 0x0007480201007387 */ /* 0x0001e20000100800 */
[----:B------:R-:W4:Y:S02]  /*ddc30*/  LDL.LU R23, [R1+0x378] ;  /* 0x0003780001177983 */ /* 0x000f240000300800 */
[----:B------:R1:W-:Y:S02]  /*ddc40*/  STL [R1+0x1d8], R0 ;  /* 0x0001d80001007387 */ /* 0x0003e40000100800 */
[----:B------:R-:W-:Y:S02]  /*ddc50*/  STL [R1+0x30d8], R28 ;  /* 0x0030d81c01007387 */ /* 0x000fe40000100800 */
[C---:B0-----:R-:W-:Y:S01]  /*ddc60*/  FMUL R2, R8.reuse, R27 ;  /* 0x0000001b08027220 */ /* 0x041fe20000400000 */
[----:B-1----:R-:W4:Y:S01]  /*ddc70*/  LDL.LU R0, [R1+0x37c] ;  /* 0x00037c0001007983 */ /* 0x002f220000300800 */
[----:B------:R3:W-:Y:S03]  /*ddc80*/  STL [R1+0x1d0], R3 ;  /* 0x0001d00301007387 */ /* 0x0007e60000100800 */
[----:B------:R0:W-:Y:S02]  /*ddc90*/  STL [R1+0x1cc], R2 ;  /* 0x0001cc0201007387 */ /* 0x0001e40000100800 */
[----:B---3--:R-:W-:-:S02]  /*ddca0*/  FMUL R3, R8, R15 ;  /* 0x0000000f08037220 */ /* 0x008fc40000400000 */
[C---:B0-----:R-:W-:Y:S01]  /*ddcb0*/  FMUL R2, R8.reuse, R14 ;  /* 0x0000000e08027220 */ /* 0x041fe20000400000 */
[----:B------:R-:W3:Y:S02]  /*ddcc0*/  LDL.LU R15, [R1+0x384] ;  /* 0x00038400010f7983 */ /* 0x000ee40000300800 */
[----:B------:R-:W-:Y:S02]  /*ddcd0*/  STL [R1+0x1c8], R3 ;  /* 0x0001c80301007387 */ /* 0x000fe40000100800 */
[----:B------:R-:W3:Y:S01]  /*ddce0*/  LDL.LU R14, [R1+0x38c] ;  /* 0x00038c00010e7983 */ /* 0x000ee20000300800 */
[----:B------:R5:W-:Y:S01]  /*ddcf0*/  STL [R1+0x1c4], R2 ;  /* 0x0001c40201007387 */ /* 0x000be20000100800 */
[----:B------:R-:W3:Y:S02]  /*ddd00*/  LDL.LU R21, [R1+0x394] ;  /* 0x0003940001157983 */ /* 0x000ee40000300800 */
[C---:B-----5:R-:W-:Y:S02]  /*ddd10*/  FMUL R2, R8.reuse, R13 ;  /* 0x0000000d08027220 */ /* 0x060fe40000400000 */
[----:B------:R-:W5:Y:S01]  /*ddd20*/  LDL.LU R13, [R1+0x39c] ;  /* 0x00039c00010d7983 */ /* 0x000f620000300800 */
[----:B------:R-:W5:Y:S02]  /*ddd30*/  LDL.LU R22, [R1+0x3a8] ;  /* 0x0003a80001167983 */ /* 0x000f640000300800 */
[----:B------:R0:W-:Y:S02]  /*ddd40*/  STL [R1+0x1c0], R2 ;  /* 0x0001c00201007387 */ /* 0x0001e40000100800 */
[----:B0-----:R-:W-:-:S02]  /*ddd50*/  FMUL R2, R8, R12 ;  /* 0x0000000c08027220 */ /* 0x001fc40000400000 */
[----:B------:R-:W5:Y:S01]  /*ddd60*/  LDL.LU R12, [R1+0x3b0] ;  /* 0x0003b000010c7983 */ /* 0x000f620000300800 */
[----:B------:R-:W5:Y:S01]  /*ddd70*/  LDL.LU R27, [R1+0x3bc] ;  /* 0x0003bc00011b7983 */ /* 0x000f620000300800 */
[----:B------:R-:W0:Y:S01]  /*ddd80*/  MUFU.RCP R9, R9 ;  /* 0x0000000900097308 */ /* 0x000e220000001000 */
[----:B------:R1:W-:Y:S01]  /*ddd90*/  STL [R1+0x1bc], R2 ;  /* 0x0001bc0201007387 */ /* 0x0003e20000100800 */
[----:B------:R-:W5:Y:S01]  /*ddda0*/  LDL.LU R8, [R1+0x3e4] ;  /* 0x0003e40001087983 */ /* 0x000f620000300800 */
[C---:B0-----:R-:W-:Y:S02]  /*dddb0*/  FMUL R3, R9.reuse, R4 ;  /* 0x0000000409037220 */ /* 0x041fe40000400000 */
[C---:B-1----:R-:W-:Y:S01]  /*dddc0*/  FMUL R2, R9.reuse, R20 ;  /* 0x0000001409027220 */ /* 0x042fe20000400000 */
[----:B------:R-:W5:Y:S02]  /*dddd0*/  LDL.LU R4, [R1+0x380] ;  /* 0x0003800001047983 */ /* 0x000f640000300800 */
[----:B------:R0:W-:Y:S02]  /*ddde0*/  STL [R1+0x744], R3 ;  /* 0x0007440301007387 */ /* 0x0001e40000100800 */
[----:B------:R-:W5:Y:S01]  /*dddf0*/  LDL.LU R7, [R1+0x388] ;  /* 0x0003880001077983 */ /* 0x000f620000300800 */
[----:B------:R-:W-:Y:S01]  /*dde00*/  STL [R1+0x740], R2 ;  /* 0x0007400201007387 */ /* 0x000fe20000100800 */
[----:B0-----:R-:W-:-:S03]  /*dde10*/  FMUL R3, R9, R25 ;  /* 0x0000001909037220 */ /* 0x001fc60000400000 */
[----:B------:R-:W5:Y:S02]  /*dde20*/  LDL.LU R25, [R1+0x390] ;  /* 0x0003900001197983 */ /* 0x000f640000300800 */
[----:B------:R0:W-:Y:S02]  /*dde30*/  STL [R1+0x2fe0], R3 ;  /* 0x002fe00301007387 */ /* 0x0001e40000100800 */
[----:B0-----:R-:W5:Y:S01]  /*dde40*/  LDL.LU R3, [R1+0x3cc] ;  /* 0x0003cc0001037983 */ /* 0x001f620000300800 */
[----:B------:R-:W5:Y:S02]  /*dde50*/  LDL.LU R28, [R1+0x398] ;  /* 0x00039800011c7983 */ /* 0x000f640000300800 */
[C---:B--2---:R-:W-:Y:S02]  /*dde60*/  FMUL R2, R9.reuse, R26 ;  /* 0x0000001a09027220 */ /* 0x044fe40000400000 */
[----:B------:R-:W2:Y:S03]  /*dde70*/  LDL.LU R26, [R1+0x3a0] ;  /* 0x0003a000011a7983 */ /* 0x000ea60000300800 */
[----:B------:R0:W-:Y:S02]  /*dde80*/  STL [R1+0x2fe4], R2 ;  /* 0x002fe40201007387 */ /* 0x0001e40000100800 */
[----:B0-----:R-:W2:Y:S01]  /*dde90*/  LDL.LU R2, [R1+0x3c4] ;  /* 0x0003c40001027983 */ /* 0x001ea20000300800 */
[----:B------:R-:W2:Y:S02]  /*ddea0*/  LDL.LU R6, [R1+0x3a4] ;  /* 0x0003a40001067983 */ /* 0x000ea40000300800 */
[----:B------:R-:W2:Y:S02]  /*ddeb0*/  LDL.LU R5, [R1+0x3ac] ;  /* 0x0003ac0001057983 */ /* 0x000ea40000300800 */
[----:B----4-:R-:W-:-:S05]  /*ddec0*/  FMUL R20, R9, R23 ;  /* 0x0000001709147220 */ /* 0x010fca0000400000 */
[----:B------:R0:W-:Y:S01]  /*dded0*/  STL [R1+0x724], R20 ;  /* 0x0007241401007387 */ /* 0x0001e20000100800 */
[----:B------:R-:W4:Y:S02]  /*ddee0*/  LDL.LU R23, [R1+0x3b4] ;  /* 0x0003b40001177983 */ /* 0x000f240000300800 */
[C---:B------:R-:W-:Y:S01]  /*ddef0*/  FMUL R0, R9.reuse, R0 ;  /* 0x0000000009007220 */ /* 0x040fe20000400000 */
[----:B0-----:R-:W4:Y:S04]  /*ddf00*/  LDL.LU R20, [R1+0x3b8] ;  /* 0x0003b80001147983 */ /* 0x001f280000300800 */
[----:B------:R0:W-:Y:S02]  /*ddf10*/  STL [R1+0x720], R0 ;  /* 0x0007200001007387 */ /* 0x0001e40000100800 */
[----:B---3--:R-:W-:-:S02]  /*ddf20*/  FMUL R15, R9, R15 ;  /* 0x0000000f090f7220 */ /* 0x008fc40000400000 */
[C---:B------:R-:W-:Y:S01]  /*ddf30*/  FMUL R14, R9.reuse, R14 ;  /* 0x0000000e090e7220 */ /* 0x040fe20000400000 */
[----:B0-----:R-:W3:Y:S02]  /*ddf40*/  LDL.LU R0, [R1+0x3c0] ;  /* 0x0003c00001007983 */ /* 0x001ee40000300800 */
[----:B------:R0:W-:Y:S02]  /*ddf50*/  STL [R1+0x6fc], R15 ;  /* 0x0006fc0f01007387 */ /* 0x0001e40000100800 */
[C---:B------:R-:W-:Y:S01]  /*ddf60*/  FMUL R21, R9.reuse, R21 ;  /* 0x0000001509157220 */ /* 0x040fe20000400000 */
[----:B0-----:R-:W3:Y:S01]  /*ddf70*/  LDL.LU R15, [R1+0x3168] ;  /* 0x00316800010f7983 */ /* 0x001ee20000300800 */
[----:B------:R0:W-:Y:S02]  /*ddf80*/  STL [R1+0x6f8], R14 ;  /* 0x0006f80e01007387 */ /* 0x0001e40000100800 */
[C---:B-----5:R-:W-:Y:S02]  /*ddf90*/  FMUL R13, R9.reuse, R13 ;  /* 0x0000000d090d7220 */ /* 0x060fe40000400000 */
[C---:B------:R-:W-:Y:S01]  /*ddfa0*/  FMUL R22, R9.reuse, R22 ;  /* 0x0000001609167220 */ /* 0x040fe20000400000 */
[----:B0-----:R-:W5:Y:S01]  /*ddfb0*/  LDL.LU R14, [R1+0x3164] ;  /* 0x00316400010e7983 */ /* 0x001f620000300800 */
[----:B------:R0:W-:Y:S02]  /*ddfc0*/  STL [R1+0x1b8], R21 ;  /* 0x0001b81501007387 */ /* 0x0001e40000100800 */
[----:B------:R-:W-:-:S02]  /*ddfd0*/  FMUL R12, R9, R12 ;  /* 0x0000000c090c7220 */ /* 0x000fc40000400000 */
[C---:B------:R-:W-:Y:S01]  /*ddfe0*/  FMUL R27, R9.reuse, R27 ;  /* 0x0000001b091b7220 */ /* 0x040fe20000400000 */
[----:B0-----:R-:W3:Y:S01]  /*ddff0*/  LDL.LU R21, [R1+0x3c8] ;  /* 0x0003c80001157983 */ /* 0x001ee20000300800 */
[----:B------:R0:W-:Y:S03]  /*de000*/  STL [R1+0x1b4], R13 ;  /* 0x0001b40d01007387 */ /* 0x0001e60000100800 */
[----:B0-----:R-:W3:Y:S01]  /*de010*/  LDL.LU R13, [R1+0x3160] ;  /* 0x00316000010d7983 */ /* 0x001ee20000300800 */
[----:B------:R0:W-:Y:S03]  /*de020*/  STL [R1+0x1b0], R22 ;  /* 0x0001b01601007387 */ /* 0x0001e60000100800 */
[----:B0-----:R-:W3:Y:S01]  /*de030*/  LDL.LU R22, [R1+0x3e0] ;  /* 0x0003e00001167983 */ /* 0x001ee20000300800 */
[----:B------:R0:W-:Y:S03]  /*de040*/  STL [R1+0x1ac], R12 ;  /* 0x0001ac0c01007387 */ /* 0x0001e60000100800 */
[----:B0-----:R-:W5:Y:S01]  /*de050*/  LDL.LU R12, [R1+0x315c] ;  /* 0x00315c00010c7983 */ /* 0x001f620000300800 */
[----:B------:R0:W-:Y:S03]  /*de060*/  STL [R1+0x1a0], R27 ;  /* 0x0001a01b01007387 */ /* 0x0001e60000100800 */
[----:B0-----:R-:W5:Y:S01]  /*de070*/  LDL.LU R27, [R1+0x3e8] ;  /* 0x0003e800011b7983 */ /* 0x001f620000300800 */
[----:B------:R-:W0:Y:S01]  /*de080*/  MUFU.RCP R10, R10 ;  /* 0x0000000a000a7308 */ /* 0x000e220000001000 */
[----:B------:R-:W-:-:S02]  /*de090*/  FMUL R3, R9, R3 ;  /* 0x0000000309037220 */ /* 0x000fc40000400000 */
[----:B0-----:R-:W-:Y:S02]  /*de0a0*/  FMUL R7, R10, R7 ;  /* 0x000000070a077220 */ /* 0x001fe40000400000 */
[----:B--2---:R-:W-:-:S05]  /*de0b0*/  FMUL R2, R9, R2 ;  /* 0x0000000209027220 */ /* 0x004fca0000400000 */
[----:B------:R0:W-:Y:S01]  /*de0c0*/  STL [R1+0x19c], R2 ;  /* 0x00019c0201007387 */ /* 0x0001e20000100800 */
[----:B------:R1:W-:Y:S02]  /*de0d0*/  STL [R1+0x190], R3 ;  /* 0x0001900301007387 */ /* 0x0003e40000100800 */
[----:B0-----:R-:W-:Y:S02]  /*de0e0*/  FMUL R2, R9, R8 ;  /* 0x0000000809027220 */ /* 0x001fe40000400000 */
[C---:B-1----:R-:W-:Y:S02]  /*de0f0*/  FMUL R3, R10.reuse, R4 ;  /* 0x000000040a037220 */ /* 0x042fe40000400000 */
[C---:B------:R-:W-:Y:S01]  /*de100*/  FMUL R8, R10.reuse, R25 ;  /* 0x000000190a087220 */ /* 0x040fe20000400000 */
[----:B------:R0:W-:Y:S04]  /*de110*/  STL [R1+0x184], R2 ;  /* 0x0001840201007387 */ /* 0x0001e80000100800 */
[----:B0-----:R-:W2:Y:S01]  /*de120*/  LDL.LU R2, [R1+0x3f0] ;  /* 0x0003f00001027983 */ /* 0x001ea20000300800 */
[----:B------:R-:W2:Y:S02]  /*de130*/  LDL.LU R4, [R1+0x3f4] ;  /* 0x0003f40001047983 */ /* 0x000ea40000300800 */
[----:B------:R0:W-:Y:S02]  /*de140*/  STL [R1+0x6f4], R3 ;  /* 0x0006f40301007387 */ /* 0x0001e40000100800 */
[C---:B------:R-:W-:Y:S01]  /*de150*/  FMUL R9, R10.reuse, R26 ;  /* 0x0000001a0a097220 */ /* 0x040fe20000400000 */
[----:B0-----:R-:W2:Y:S01]  /*de160*/  LDL.LU R3, [R1+0x3f8] ;  /* 0x0003f80001037983 */ /* 0x001ea20000300800 */
[----:B------:R0:W-:Y:S03]  /*de170*/  STL [R1+0x6ec], R7 ;  /* 0x0006ec0701007387 */ /* 0x0001e60000100800 */
[----:B0-----:R-:W2:Y:S01]  /*de180*/  LDL.LU R7, [R1+0x3fc] ;  /* 0x0003fc0001077983 */ /* 0x001ea20000300800 */
[----:B------:R0:W-:Y:S02]  /*de190*/  STL [R1+0x6e8], R8 ;  /* 0x0006e80801007387 */ /* 0x0001e40000100800 */
[----:B------:R-:W2:Y:S02]  /*de1a0*/  LDL.LU R25, [R1+0x400] ;  /* 0x0004000001197983 */ /* 0x000ea40000300800 */
[----:B------:R-:W2:Y:S02]  /*de1b0*/  LDL.LU R26, [R1+0x404] ;  /* 0x00040400011a7983 */ /* 0x000ea40000300800 */
[----:B0-----:R-:W-:-:S02]  /*de1c0*/  FMUL R8, R10, R28 ;  /* 0x0000001c0a087220 */ /* 0x001fc40000400000 */
[----:B------:R-:W-:-:S03]  /*de1d0*/  FMUL R5, R10, R5 ;  /* 0x000000050a057220 */ /* 0x000fc60000400000 */
[----:B------:R0:W-:Y:S01]  /*de1e0*/  STL [R1+0x6e4], R8 ;  /* 0x0006e40801007387 */ /* 0x0001e20000100800 */
[----:B------:R-:W-:Y:S02]  /*de1f0*/  STL [R1+0x6d8], R9 ;  /* 0x0006d80901007387 */ /* 0x000fe40000100800 */
[C---:B0-----:R-:W-:Y:S02]  /*de200*/  FMUL R8, R10.reuse, R6 ;  /* 0x000000060a087220 */ /* 0x041fe40000400000 */
[----:B----4-:R-:W-:-:S03]  /*de210*/  FMUL R6, R10, R23 ;  /* 0x000000170a067220 */ /* 0x010fc60000400000 */
[----:B------:R-:W-:Y:S01]  /*de220*/  STL [R1+0x6d4], R8 ;  /* 0x0006d40801007387 */ /* 0x000fe20000100800 */
[----:B------:R-:W4:Y:S02]  /*de230*/  LDL.LU R23, [R1+0x408] ;  /* 0x0004080001177983 */ /* 0x000f240000300800 */
[----:B------:R0:W-:Y:S02]  /*de240*/  STL [R1+0x6d0], R5 ;  /* 0x0006d00501007387 */ /* 0x0001e40000100800 */
[----:B------:R1:W-:Y:S02]  /*de250*/  STL [R1+0x6cc], R6 ;  /* 0x0006cc0601007387 */ /* 0x0003e40000100800 */
[C---:B---3--:R-:W-:Y:S02]  /*de260*/  FMUL R28, R10.reuse, R0 ;  /* 0x000000000a1c7220 */ /* 0x048fe40000400000 */
[C---:B0-----:R-:W-:Y:S01]  /*de270*/  FMUL R5, R10.reuse, R20 ;  /* 0x000000140a057220 */ /* 0x041fe20000400000 */
[----:B-1----:R-:W3:Y:S04]  /*de280*/  LDL.LU R6, [R1+0x40c] ;  /* 0x00040c0001067983 */ /* 0x002ee80000300800 */
[----:B------:R0:W-:Y:S01]  /*de290*/  STL [R1+0x1a8], R5 ;  /* 0x0001a80501007387 */ /* 0x0001e20000100800 */
[----:B------:R-:W2:Y:S02]  /*de2a0*/  LDL.LU R0, [R1+0x414] ;  /* 0x0004140001007983 */ /* 0x000ea40000300800 */
[----:B------:R5:W-:Y:S02]  /*de2b0*/  STL [R1+0x30dc], R28 ;  /* 0x0030dc1c01007387 */ /* 0x000be40000100800 */
[----:B------:R-:W2:Y:S02]  /*de2c0*/  LDL.LU R9, [R1+0x41c] ;  /* 0x00041c0001097983 */ /* 0x000ea40000300800 */
[----:B------:R-:W-:-:S02]  /*de2d0*/  FMUL R20, R10, R22 ;  /* 0x000000160a147220 */ /* 0x000fc40000400000 */
[C---:B0-----:R-:W-:Y:S02]  /*de2e0*/  FMUL R5, R10.reuse, R21 ;  /* 0x000000150a057220 */ /* 0x041fe40000400000 */
[----:B------:R-:W2:Y:S03]  /*de2f0*/  LDL.LU R21, [R1+0x424] ;  /* 0x0004240001157983 */ /* 0x000ea60000300800 */
[----:B------:R0:W-:Y:S02]  /*de300*/  STL [R1+0x198], R5 ;  /* 0x0001980501007387 */ /* 0x0001e40000100800 */
[----:B------:R-:W2:Y:S02]  /*de310*/  LDL.LU R8, [R1+0x42c] ;  /* 0x00042c0001087983 */ /* 0x000ea40000300800 */
[C---:B-----5:R-:W-:Y:S01]  /*de320*/  FMUL R28, R10.reuse, R27 ;  /* 0x0000001b0a1c7220 */ /* 0x060fe20000400000 */
[----:B0-----:R-:W5:Y:S01]  /*de330*/  LDL.LU R5, [R1+0x438] ;  /* 0x0004380001057983 */ /* 0x001f620000300800 */
[----:B------:R0:W-:Y:S02]  /*de340*/  STL [R1+0x194], R20 ;  /* 0x0001941401007387 */ /* 0x0001e40000100800 */
[----:B------:R-:W2:Y:S01]  /*de350*/  LDL.LU R22, [R1+0x440] ;  /* 0x0004400001167983 */ /* 0x000ea20000300800 */
[----:B0-----:R-:W2:Y:S01]  /*de360*/  LDL.LU R20, [R1+0x44c] ;  /* 0x00044c0001147983 */ /* 0x001ea20000300800 */
[----:B------:R-:W2:Y:S02]  /*de370*/  LDL.LU R27, [R1+0x454] ;  /* 0x00045400011b7983 */ /* 0x000ea40000300800 */
[----:B------:R0:W-:Y:S02]  /*de380*/  STL [R1+0x30e0], R28 ;  /* 0x0030e01c01007387 */ /* 0x0001e40000100800 */
[----:B0-----:R-:W2:Y:S01]  /*de390*/  LDL.LU R28, [R1+0x3ec] ;  /* 0x0003ec00011c7983 */ /* 0x001ea20000300800 */
[----:B------:R-:W0:Y:S01]  /*de3a0*/  MUFU.RCP R11, R11 ;  /* 0x0000000b000b7308 */ /* 0x000e220000001000 */
[----:B--2---:R-:W-:-:S05]  /*de3b0*/  FMUL R28, R10, R28 ;  /* 0x0000001c0a1c7220 */ /* 0x004fca0000400000 */
[----:B------:R1:W-:Y:S02]  /*de3c0*/  STL [R1+0x188], R28 ;  /* 0x0001881c01007387 */ /* 0x0003e40000100800 */
[C---:B-1----:R-:W-:Y:S02]  /*de3d0*/  FMUL R28, R10.reuse, R2 ;  /* 0x000000020a1c7220 */ /* 0x042fe40000400000 */
[----:B------:R-:W-:Y:S02]  /*de3e0*/  FMUL R2, R10, R4 ;  /* 0x000000040a027220 */ /* 0x000fe40000400000 */
[----:B------:R-:W2:Y:S01]  /*de3f0*/  LDL.LU R4, [R1+0x45c] ;  /* 0x00045c0001047983 */ /* 0x000ea20000300800 */
[----:B------:R-:W-:Y:S02]  /*de400*/  STL [R1+0x180], R28 ;  /* 0x0001801c01007387 */ /* 0x000fe40000100800 */
[C---:B0-----:R-:W-:Y:S02]  /*de410*/  FMUL R10, R11.reuse, R3 ;  /* 0x000000030b0a7220 */ /* 0x041fe40000400000 */
[----:B------:R0:W-:Y:S02]  /*de420*/  STL [R1+0x17c], R2 ;  /* 0x00017c0201007387 */ /* 0x0001e40000100800 */
[C---:B------:R-:W-:Y:S01]  /*de430*/  FMUL R3, R11.reuse, R25 ;  /* 0x000000190b037220 */ /* 0x040fe20000400000 */
[----:B------:R-:W-:Y:S01]  /*de440*/  STL [R1+0x3f0], R10 ;  /* 0x0003f00a01007387 */ /* 0x000fe20000100800 */
[----:B------:R-:W2:Y:S02]  /*de450*/  LDL.LU R25, [R1+0x464] ;  /* 0x0004640001197983 */ /* 0x000ea40000300800 */
[----:B0-----:R-:W-:-:S05]  /*de460*/  FMUL R2, R11, R7 ;  /* 0x000000070b027220 */ /* 0x001fca0000400000 */
[----:B------:R0:W-:Y:S01]  /*de470*/  STL [R1+0x3ec], R2 ;  /* 0x0003ec0201007387 */ /* 0x0001e20000100800 */
[----:B------:R1:W-:Y:S03]  /*de480*/  STL [R1+0x2fe8], R3 ;  /* 0x002fe80301007387 */ /* 0x0003e60000100800 */
[----:B0-----:R-:W2:Y:S01]  /*de490*/  LDL.LU R2, [R1+0x410] ;  /* 0x0004100001027983 */ /* 0x001ea20000300800 */
[C---:B-1----:R-:W-:Y:S02]  /*de4a0*/  FMUL R3, R11.reuse, R26 ;  /* 0x0000001a0b037220 */ /* 0x042fe40000400000 */
[----:B------:R-:W2:Y:S03]  /*de4b0*/  LDL.LU R7, [R1+0x418] ;  /* 0x0004180001077983 */ /* 0x000ea60000300800 */
[----:B------:R4:W-:Y:S01]  /*de4c0*/  STL [R1+0x3e4], R3 ;  /* 0x0003e40301007387 */ /* 0x0009e20000100800 */
[----:B------:R-:W2:Y:S02]  /*de4d0*/  LDL.LU R26, [R1+0x420] ;  /* 0x00042000011a7983 */ /* 0x000ea40000300800 */
[----:B----4-:R-:W-:-:S02]  /*de4e0*/  FMUL R3, R11, R23 ;  /* 0x000000170b037220 */ /* 0x010fc40000400000 */
[----:B------:R-:W4:Y:S03]  /*de4f0*/  LDL.LU R23, [R1+0x428] ;  /* 0x0004280001177983 */ /* 0x000f260000300800 */
[----:B------:R3:W-:Y:S02]  /*de500*/  STL [R1+0x2fec], R3 ;  /* 0x002fec0301007387 */ /* 0x0007e40000100800 */
[C---:B------:R-:W-:Y:S02]  /*de510*/  FMUL R10, R11.reuse, R0 ;  /* 0x000000000b0a7220 */ /* 0x040fe40000400000 */
[C---:B---3--:R-:W-:Y:S02]  /*de520*/  FMUL R3, R11.reuse, R6 ;  /* 0x000000060b037220 */ /* 0x048fe40000400000 */
[----:B------:R-:W3:Y:S03]  /*de530*/  LDL.LU R6, [R1+0x430] ;  /* 0x0004300001067983 */ /* 0x000ee60000300800 */
[----:B------:R0:W-:Y:S02]  /*de540*/  STL [R1+0x3cc], R3 ;  /* 0x0003cc0301007387 */ /* 0x0001e40000100800 */
[----:B------:R-:W3:Y:S02]  /*de550*/  LDL.LU R0, [R1+0x434] ;  /* 0x0004340001007983 */ /* 0x000ee40000300800 */
[----:B------:R-:W-:Y:S02]  /*de560*/  STL [R1+0x3c8], R10 ;  /* 0x0003c80a01007387 */ /* 0x000fe40000100800 */
[----:B0-----:R-:W-:-:S02]  /*de570*/  FMUL R3, R11, R9 ;  /* 0x000000090b037220 */ /* 0x001fc40000400000 */
[C---:B------:R-:W-:Y:S02]  /*de580*/  FMUL R9, R11.reuse, R21 ;  /* 0x000000150b097220 */ /* 0x040fe40000400000 */
[----:B------:R-:W3:Y:S01]  /*de590*/  LDL.LU R21, [R1+0x43c] ;  /* 0x00043c0001157983 */ /* 0x000ee20000300800 */
[----:B------:R0:W-:Y:S02]  /*de5a0*/  STL [R1+0x3c4], R3 ;  /* 0x0003c40301007387 */ /* 0x0001e40000100800 */
[----:B------:R-:W-:Y:S02]  /*de5b0*/  STL [R1+0x178], R9 ;  /* 0x0001780901007387 */ /* 0x000fe40000100800 */
[C---:B0-----:R-:W-:Y:S02]  /*de5c0*/  FMUL R3, R11.reuse, R8 ;  /* 0x000000080b037220 */ /* 0x041fe40000400000 */
[C---:B-----5:R-:W-:Y:S02]  /*de5d0*/  FMUL R8, R11.reuse, R5 ;  /* 0x000000050b087220 */ /* 0x060fe40000400000 */
[----:B------:R-:W5:Y:S01]  /*de5e0*/  LDL.LU R5, [R1+0x444] ;  /* 0x0004440001057983 */ /* 0x000f620000300800 */
[----:B------:R0:W-:Y:S02]  /*de5f0*/  STL [R1+0x174], R3 ;  /* 0x0001740301007387 */ /* 0x0001e40000100800 */
[----:B------:R1:W-:Y:S02]  /*de600*/  STL [R1+0x170], R8 ;  /* 0x0001700801007387 */ /* 0x0003e40000100800 */
[----:B0-----:R-:W-:-:S02]  /*de610*/  FMUL R3, R11, R22 ;  /* 0x000000160b037220 */ /* 0x001fc40000400000 */
[----:B------:R-:W5:Y:S01]  /*de620*/  LDL.LU R22, [R1+0x448] ;  /* 0x0004480001167983 */ /* 0x000f620000300800 */
[C---:B-1----:R-:W-:Y:S02]  /*de630*/  FMUL R8, R11.reuse, R20 ;  /* 0x000000140b087220 */ /* 0x042fe40000400000 */
[----:B------:R0:W-:Y:S02]  /*de640*/  STL [R1+0x16c], R3 ;  /* 0x00016c0301007387 */ /* 0x0001e40000100800 */
[----:B------:R-:W5:Y:S01]  /*de650*/  LDL.LU R10, [R1+0x450] ;  /* 0x00045000010a7983 */ /* 0x000f620000300800 */
[----:B------:R1:W-:Y:S01]  /*de660*/  STL [R1+0x160], R8 ;  /* 0x0001600801007387 */ /* 0x0003e20000100800 */
[----:B------:R-:W5:Y:S02]  /*de670*/  LDL.LU R28, [R1+0x458] ;  /* 0x00045800011c7983 */ /* 0x000f640000300800 */
[C---:B0-----:R-:W-:Y:S01]  /*de680*/  FMUL R3, R11.reuse, R27 ;  /* 0x0000001b0b037220 */ /* 0x041fe20000400000 */
[----:B------:R-:W0:Y:S04]  /*de690*/  MUFU.RCP R12, R12 ;  /* 0x0000000c000c7308 */ /* 0x000e280000001000 */
[----:B------:R2:W-:Y:S01]  /*de6a0*/  STL [R1+0x15c], R3 ;  /* 0x00015c0301007387 */ /* 0x0005e20000100800 */
[----:B------:R-:W5:Y:S02]  /*de6b0*/  LDL.LU R27, [R1+0x460] ;  /* 0x00046000011b7983 */ /* 0x000f640000300800 */
[----:B------:R-:W5:Y:S02]  /*de6c0*/  LDL.LU R9, [R1+0x468] ;  /* 0x0004680001097983 */ /* 0x000f640000300800 */
[----:B-1----:R-:W5:Y:S02]  /*de6d0*/  LDL.LU R8, [R1+0x46c] ;  /* 0x00046c0001087983 */ /* 0x002f640000300800 */
[----:B--2---:R-:W-:-:S05]  /*de6e0*/  FMUL R3, R11, R4 ;  /* 0x000000040b037220 */ /* 0x004fca0000400000 */
[----:B------:R1:W-:Y:S01]  /*de6f0*/  STL [R1+0x150], R3 ;  /* 0x0001500301007387 */ /* 0x0003e20000100800 */
[----:B------:R-:W2:Y:S02]  /*de700*/  LDL.LU R20, [R1+0x480] ;  /* 0x0004800001147983 */ /* 0x000ea40000300800 */
[----:B------:R-:W2:Y:S02]  /*de710*/  LDL.LU R4, [R1+0x48c] ;  /* 0x00048c0001047983 */ /* 0x000ea40000300800 */
[----:B-1----:R-:W-:Y:S02]  /*de720*/  FMUL R3, R11, R25 ;  /* 0x000000190b037220 */ /* 0x002fe40000400000 */
[----:B------:R-:W2:Y:S03]  /*de730*/  LDL.LU R25, [R1+0x4ac] ;  /* 0x0004ac0001197983 */ /* 0x000ea60000300800 */
[----:B------:R1:W-:Y:S02]  /*de740*/  STL [R1+0x144], R3 ;  /* 0x0001440301007387 */ /* 0x0003e40000100800 */
[----:B0-----:R-:W-:-:S05]  /*de750*/  FMUL R11, R12, R2 ;  /* 0x000000020c0b7220 */ /* 0x001fca0000400000 */
[----:B------:R-:W-:Y:S01]  /*de760*/  STL [R1+0x3c0], R11 ;  /* 0x0003c00b01007387 */ /* 0x000fe20000100800 */
[----:B------:R-:W-:-:S03]  /*de770*/  FMUL R2, R12, R26 ;  /* 0x0000001a0c027220 */ /* 0x000fc60000400000 */
[----:B------:R-:W2:Y:S01]  /*de780*/  LDL.LU R26, [R1+0x4c0] ;  /* 0x0004c000011a7983 */ /* 0x000ea20000300800 */
[----:B-1----:R-:W-:-:S05]  /*de790*/  FMUL R3, R12, R7 ;  /* 0x000000070c037220 */ /* 0x002fca0000400000 */
[----:B------:R-:W-:Y:S01]  /*de7a0*/  STL [R1+0x3bc], R3 ;  /* 0x0003bc0301007387 */ /* 0x000fe20000100800 */
[----:B------:R4:W-:Y:S02]  /*de7b0*/  STL [R1+0x2ff0], R2 ;  /* 0x002ff00201007387 */ /* 0x0009e40000100800 */
[C---:B----4-:R-:W-:Y:S02]  /*de7c0*/  FMUL R2, R12.reuse, R23 ;  /* 0x000000170c027220 */ /* 0x050fe40000400000 */
[----:B------:R-:W4:Y:S01]  /*de7d0*/  LDL.LU R23, [R1+0x4d8] ;  /* 0x0004d80001177983 */ /* 0x000f220000300800 */
[----:B---3--:R-:W-:-:S03]  /*de7e0*/  FMUL R3, R12, R6 ;  /* 0x000000060c037220 */ /* 0x008fc60000400000 */
[----:B------:R0:W-:Y:S04]  /*de7f0*/  STL [R1+0x3b4], R2 ;  /* 0x0003b40201007387 */ /* 0x0001e80000100800 */
[----:B------:R1:W-:Y:S01]  /*de800*/  STL [R1+0x2ff4], R3 ;  /* 0x002ff40301007387 */ /* 0x0003e20000100800 */
[----:B------:R-:W3:Y:S02]  /*de810*/  LDL.LU R7, [R1+0x4e8] ;  /* 0x0004e80001077983 */ /* 0x000ee40000300800 */
[C---:B0-----:R-:W-:Y:S02]  /*de820*/  FMUL R2, R12.reuse, R0 ;  /* 0x000000000c027220 */ /* 0x041fe40000400000 */
[----:B------:R-:W3:Y:S01]  /*de830*/  LDL.LU R0, [R1+0x4fc] ;  /* 0x0004fc0001007983 */ /* 0x000ee20000300800 */
[----:B-1----:R-:W-:-:S02]  /*de840*/  FMUL R3, R12, R21 ;  /* 0x000000150c037220 */ /* 0x002fc40000400000 */
[----:B------:R-:W-:Y:S01]  /*de850*/  STL [R1+0x3ac], R2 ;  /* 0x0003ac0201007387 */ /* 0x000fe20000100800 */
[----:B------:R-:W3:Y:S02]  /*de860*/  LDL.LU R21, [R1+0x500] ;  /* 0x0005000001157983 */ /* 0x000ee40000300800 */
[----:B------:R5:W-:Y:S02]  /*de870*/  STL [R1+0x2ff8], R3 ;  /* 0x002ff80301007387 */ /* 0x000be40000100800 */
[----:B------:R-:W3:Y:S02]  /*de880*/  LDL.LU R6, [R1+0x510] ;  /* 0x0005100001067983 */ /* 0x000ee40000300800 */
[----:B-----5:R-:W-:-:S05]  /*de890*/  FMUL R3, R12, R5 ;  /* 0x000000050c037220 */ /* 0x020fca0000400000 */
[----:B------:R-:W-:Y:S01]  /*de8a0*/  STL [R1+0x3a4], R3 ;  /* 0x0003a40301007387 */ /* 0x000fe20000100800 */
[----:B------:R-:W5:Y:S02]  /*de8b0*/  LDL.LU R5, [R1+0x520] ;  /* 0x0005200001057983 */ /* 0x000f640000300800 */
[C---:B------:R-:W-:Y:S02]  /*de8c0*/  FMUL R2, R12.reuse, R22 ;  /* 0x000000160c027220 */ /* 0x040fe40000400000 */
[----:B------:R-:W5:Y:S01]  /*de8d0*/  LDL.LU R22, [R1+0x550] ;  /* 0x0005500001167983 */ /* 0x000f620000300800 */
[C---:B------:R-:W-:Y:S02]  /*de8e0*/  FMUL R10, R12.reuse, R10 ;  /* 0x0000000a0c0a7220 */ /* 0x040fe40000400000 */
[----:B------:R0:W-:Y:S01]  /*de8f0*/  STL [R1+0x168], R2 ;  /* 0x0001680201007387 */ /* 0x0001e20000100800 */
[----:B------:R-:W1:Y:S02]  /*de900*/  MUFU.RCP R13, R13 ;  /* 0x0000000d000d7308 */ /* 0x000e640000001000 */
[----:B------:R-:W-:Y:S01]  /*de910*/  STL [R1+0x164], R10 ;  /* 0x0001640a01007387 */ /* 0x000fe20000100800 */
[----:B0-----:R-:W-:-:S02]  /*de920*/  FMUL R2, R12, R28 ;  /* 0x0000001c0c027220 */ /* 0x001fc40000400000 */
[C---:B------:R-:W-:Y:S02]  /*de930*/  FMUL R3, R12.reuse, R27 ;  /* 0x0000001b0c037220 */ /* 0x040fe40000400000 */
[----:B------:R-:W5:Y:S01]  /*de940*/  LDL.LU R27, [R1+0x570] ;  /* 0x00057000011b7983 */ /* 0x000f620000300800 */
[----:B------:R0:W-:Y:S02]  /*de950*/  STL [R1+0x158], R2 ;  /* 0x0001580201007387 */ /* 0x0001e40000100800 */
[C---:B------:R-:W-:Y:S02]  /*de960*/  FMUL R8, R12.reuse, R8 ;  /* 0x000000080c087220 */ /* 0x040fe40000400000 */
[----:B------:R2:W-:Y:S02]  /*de970*/  STL [R1+0x154], R3 ;  /* 0x0001540301007387 */ /* 0x0005e40000100800 */
[----:B0-----:R-:W-:-:S05]  /*de980*/  FMUL R2, R12, R9 ;  /* 0x000000090c027220 */ /* 0x001fca0000400000 */
[----:B------:R0:W-:Y:S01]  /*de990*/  STL [R1+0x14c], R2 ;  /* 0x00014c0201007387 */ /* 0x0001e20000100800 */
[----:B------:R0:W-:Y:S02]  /*de9a0*/  STL [R1+0x148], R8 ;  /* 0x0001480801007387 */ /* 0x0001e40000100800 */
[C---:B--2---:R-:W-:Y:S02]  /*de9b0*/  FMUL R3, R12.reuse, R20 ;  /* 0x000000140c037220 */ /* 0x044fe40000400000 */
[----:B0-----:R-:W-:Y:S01]  /*de9c0*/  FMUL R2, R12, R4 ;  /* 0x000000040c027220 */ /* 0x001fe20000400000 */
[----:B------:R-:W2:Y:S02]  /*de9d0*/  LDL.LU R20, [R1+0x588] ;  /* 0x0005880001147983 */ /* 0x000ea40000300800 */
[----:B------:R1:W-:Y:S02]  /*de9e0*/  STL [R1+0x140], R3 ;  /* 0x0001400301007387 */ /* 0x0003e40000100800 */
[----:B------:R0:W-:Y:S01]  /*de9f0*/  STL [R1+0x13c], R2 ;  /* 0x00013c0201007387 */ /* 0x0001e20000100800 */
[----:B------:R-:W2:Y:S02]  /*dea00*/  LDL.LU R9, [R1+0x590] ;  /* 0x0005900001097983 */ /* 0x000ea40000300800 */
[----:B------:R-:W2:Y:S02]  /*dea10*/  LDL.LU R8, [R1+0x59c] ;  /* 0x00059c0001087983 */ /* 0x000ea40000300800 */
[----:B-1----:R-:W-:-:S02]  /*dea20*/  FMUL R3, R13, R25 ;  /* 0x000000190d037220 */ /* 0x002fc40000400000 */
[----:B------:R-:W2:Y:S03]  /*dea30*/  LDL.LU R25, [R1+0x5a4] ;  /* 0x0005a40001197983 */ /* 0x000ea60000300800 */
[----:B------:R4:W-:Y:S02]  /*dea40*/  STL [R1+0x2ffc], R3 ;  /* 0x002ffc0301007387 */ /* 0x0009e40000100800 */
[----:B------:R-:W2:Y:S02]  /*dea50*/  LDL.LU R4, [R1+0x5ac] ;  /* 0x0005ac0001047983 */ /* 0x000ea40000300800 */
[----:B0-----:R-:W-:-:S05]  /*dea60*/  FMUL R2, R13, R26 ;  /* 0x0000001a0d027220 */ /* 0x001fca0000400000 */
[----:B------:R3:W-:Y:S01]  /*dea70*/  STL [R1+0x39c], R2 ;  /* 0x00039c0201007387 */ /* 0x0007e20000100800 */
[----:B------:R-:W2:Y:S02]  /*dea80*/  LDL.LU R26, [R1+0x5b4] ;  /* 0x0005b400011a7983 */ /* 0x000ea40000300800 */
[C---:B----4-:R-:W-:Y:S02]  /*dea90*/  FMUL R3, R13.reuse, R23 ;  /* 0x000000170d037220 */ /* 0x050fe40000400000 */
[----:B------:R-:W4:Y:S03]  /*deaa0*/  LDL.LU R23, [R1+0x508] ;  /* 0x0005080001177983 */ /* 0x000f260000300800 */
[----:B------:R0:W-:Y:S02]  /*deab0*/  STL [R1+0x3000], R3 ;  /* 0x0030000301007387 */ /* 0x0001e40000100800 */
[----:B---3--:R-:W-:-:S02]  /*deac0*/  FMUL R2, R13, R7 ;  /* 0x000000070d027220 */ /* 0x008fc40000400000 */
[C---:B0-----:R-:W-:Y:S02]  /*dead0*/  FMUL R3, R13.reuse, R0 ;  /* 0x000000000d037220 */ /* 0x041fe40000400000 */
[----:B------:R-:W3:Y:S01]  /*deae0*/  LDL.LU R0, [R1+0x514] ;  /* 0x0005140001007983 */ /* 0x000ee20000300800 */
[----:B------:R0:W-:Y:S02]  /*deaf0*/  STL [R1+0x394], R2 ;  /* 0x0003940201007387 */ /* 0x0001e40000100800 */
[----:B------:R1:W-:Y:S02]  /*deb00*/  STL [R1+0x3004], R3 ;  /* 0x0030040301007387 */ /* 0x0003e40000100800 */
[C---:B0-----:R-:W-:Y:S02]  /*deb10*/  FMUL R2, R13.reuse, R21 ;  /* 0x000000150d027220 */ /* 0x041fe40000400000 */
[C---:B-1----:R-:W-:Y:S01]  /*deb20*/  FMUL R3, R13.reuse, R6 ;  /* 0x000000060d037220 */ /* 0x042fe20000400000 */
[----:B------:R-:W3:Y:S02]  /*deb30*/  LDL.LU R21, [R1+0x53c] ;  /* 0x00053c0001157983 */ /* 0x000ee40000300800 */
[----:B------:R-:W-:Y:S02]  /*deb40*/  STL [R1+0x38c], R2 ;  /* 0x00038c0201007387 */ /* 0x000fe40000100800 */
[----:B------:R5:W-:Y:S01]  /*deb50*/  STL [R1+0x3008], R3 ;  /* 0x0030080301007387 */ /* 0x000be20000100800 */
[----:B------:R-:W3:Y:S02]  /*deb60*/  LDL.LU R12, [R1+0x554] ;  /* 0x00055400010c7983 */ /* 0x000ee40000300800 */
[----:B-----5:R-:W-:-:S02]  /*deb70*/  FMUL R3, R13, R5 ;  /* 0x000000050d037220 */ /* 0x020fc40000400000 */
[----:B------:R-:W-:-:S03]  /*deb80*/  FMUL R2, R13, R22 ;  /* 0x000000160d027220 */ /* 0x000fc60000400000 */
[----:B------:R-:W-:Y:S01]  /*deb90*/  STL [R1+0x384], R3 ;  /* 0x0003840301007387 */ /* 0x000fe20000100800 */
[----:B------:R-:W5:Y:S02]  /*deba0*/  LDL.LU R11, [R1+0x578] ;  /* 0x00057800010b7983 */ /* 0x000f640000300800 */
[----:B------:R2:W-:Y:S02]  /*debb0*/  STL [R1+0x134], R2 ;  /* 0x0001340201007387 */ /* 0x0005e40000100800 */
[----:B------:R-:W5:Y:S01]  /*debc0*/  LDL.LU R22, [R1+0x580] ;  /* 0x0005800001167983 */ /* 0x000f620000300800 */
[----:B------:R-:W5:Y:S01]  /*debd0*/  LDL.LU R10, [R1+0x58c] ;  /* 0x00058c00010a7983 */ /* 0x000f620000300800 */
[----:B------:R-:W5:Y:S02]  /*debe0*/  LDL.LU R7, [R1+0x594] ;  /* 0x0005940001077983 */ /* 0x000f640000300800 */
[----:B------:R-:W5:Y:S02]  /*debf0*/  LDL.LU R6, [R1+0x598] ;  /* 0x0005980001067983 */ /* 0x000f640000300800 */
[----:B------:R-:W-:-:S02]  /*dec00*/  FMUL R28, R13, R27 ;  /* 0x0000001b0d1c7220 */ /* 0x000fc40000400000 */
[----:B------:R-:W5:Y:S03]  /*dec10*/  LDL.LU R27, [R1+0x5a0] ;  /* 0x0005a000011b7983 */ /* 0x000f660000300800 */
[----:B------:R-:W-:Y:S02]  /*dec20*/  STL [R1+0x3108], R28 ;  /* 0x0031081c01007387 */ /* 0x000fe40000100800 */
[----:B------:R-:W5:Y:S01]  /*dec30*/  LDL.LU R5, [R1+0x5a8] ;  /* 0x0005a80001057983 */ /* 0x000f620000300800 */
[----:B------:R-:W4:Y:S01]  /*dec40*/  MUFU.RCP R14, R14 ;  /* 0x0000000e000e7308 */ /* 0x000f220000001000 */
[C---:B--2---:R-:W-:Y:S02]  /*dec50*/  FMUL R2, R13.reuse, R20 ;  /* 0x000000140d027220 */ /* 0x044fe40000400000 */
[----:B------:R-:W2:Y:S01]  /*dec60*/  LDL.LU R20, [R1+0x5b0] ;  /* 0x0005b00001147983 */ /* 0x000ea20000300800 */
[----:B------:R-:W-:-:S03]  /*dec70*/  FMUL R9, R13, R9 ;  /* 0x000000090d097220 */ /* 0x000fc60000400000 */
[----:B------:R0:W-:Y:S01]  /*dec80*/  STL [R1+0x12c], R2 ;  /* 0x00012c0201007387 */ /* 0x0001e20000100800 */
[----:B------:R-:W-:-:S03]  /*dec90*/  FMUL R3, R13, R8 ;  /* 0x000000080d037220 */ /* 0x000fc60000400000 */
[----:B------:R-:W-:Y:S01]  /*deca0*/  STL [R1+0x128], R9 ;  /* 0x0001280901007387 */ /* 0x000fe20000100800 */
[----:B0-----:R-:W-:-:S03]  /*decb0*/  FMUL R2, R13, R25 ;  /* 0x000000190d027220 */ /* 0x001fc60000400000 */
[----:B------:R-:W2:Y:S01]  /*decc0*/  LDL.LU R25, [R1+0x5b8] ;  /* 0x0005b80001197983 */ /* 0x000ea20000300800 */
[----:B------:R0:W-:Y:S02]  /*decd0*/  STL [R1+0x11c], R3 ;  /* 0x00011c0301007387 */ /* 0x0001e40000100800 */
[----:B------:R1:W-:Y:S02]  /*dece0*/  STL [R1+0x118], R2 ;  /* 0x0001180201007387 */ /* 0x0003e40000100800 */
[C---:B0-----:R-:W-:Y:S02]  /*decf0*/  FMUL R3, R13.reuse, R4 ;  /* 0x000000040d037220 */ /* 0x041fe40000400000 */
[----:B------:R-:W2:Y:S01]  /*ded00*/  LDL.LU R4, [R1+0x5bc] ;  /* 0x0005bc0001047983 */ /* 0x000ea20000300800 */
[----:B-1----:R-:W-:-:S03]  /*ded10*/  FMUL R2, R13, R26 ;  /* 0x0000001a0d027220 */ /* 0x002fc60000400000 */
[----:B------:R4:W-:Y:S04]  /*ded20*/  STL [R1+0x10c], R3 ;  /* 0x00010c0301007387 */ /* 0x0009e80000100800 */
[----:B------:R3:W-:Y:S01]  /*ded30*/  STL [R1+0x100], R2 ;  /* 0x0001000201007387 */ /* 0x0007e20000100800 */
[----:B------:R-:W2:Y:S02]  /*ded40*/  LDL.LU R26, [R1+0x610] ;  /* 0x00061000011a7983 */ /* 0x000ea40000300800 */
[C---:B----4-:R-:W-:Y:S02]  /*ded50*/  FMUL R3, R14.reuse, R23 ;  /* 0x000000170e037220 */ /* 0x050fe40000400000 */
[----:B------:R-:W4:Y:S03]  /*ded60*/  LDL.LU R23, [R1+0x614] ;  /* 0x0006140001177983 */ /* 0x000f260000300800 */
[----:B------:R-:W-:Y:S02]  /*ded70*/  STL [R1+0x300c], R3 ;  /* 0x00300c0301007387 */ /* 0x000fe40000100800 */
[----:B---3--:R-:W-:-:S05]  /*ded80*/  FMUL R2, R14, R0 ;  /* 0x000000000e027220 */ /* 0x008fca0000400000 */
[----:B------:R-:W-:Y:S01]  /*ded90*/  STL [R1+0x3010], R2 ;  /* 0x0030100201007387 */ /* 0x000fe20000100800 */
[----:B------:R-:W3:Y:S02]  /*deda0*/  LDL.LU R9, [R1+0x618] ;  /* 0x0006180001097983 */ /* 0x000ee40000300800 */
[----:B------:R-:W3:Y:S02]  /*dedb0*/  LDL.LU R8, [R1+0x61c] ;  /* 0x00061c0001087983 */ /* 0x000ee40000300800 */
[----:B------:R-:W-:-:S05]  /*dedc0*/  FMUL R0, R14, R21 ;  /* 0x000000150e007220 */ /* 0x000fca0000400000 */
[----:B------:R0:W-:Y:S01]  /*dedd0*/  STL [R1+0x378], R0 ;  /* 0x0003780001007387 */ /* 0x0001e20000100800 */
[----:B------:R-:W-:-:S03]  /*dede0*/  FMUL R12, R14, R12 ;  /* 0x0000000c0e0c7220 */ /* 0x000fc60000400000 */
[----:B0-----:R-:W3:Y:S01]  /*dedf0*/  LDL.LU R0, [R1+0x630] ;  /* 0x0006300001007983 */ /* 0x001ee20000300800 */
[----:B------:R-:W3:Y:S02]  /*dee00*/  LDL.LU R21, [R1+0x634] ;  /* 0x0006340001157983 */ /* 0x000ee40000300800 */
[----:B------:R-:W-:Y:S02]  /*dee10*/  STL [R1+0x374], R12 ;  /* 0x0003740c01007387 */ /* 0x000fe40000100800 */
[C---:B-----5:R-:W-:Y:S02]  /*dee20*/  FMUL R2, R14.reuse, R11 ;  /* 0x0000000b0e027220 */ /* 0x060fe40000400000 */
[C---:B------:R-:W-:Y:S02]  /*dee30*/  FMUL R3, R14.reuse, R22 ;  /* 0x000000160e037220 */ /* 0x040fe40000400000 */
[----:B------:R-:W5:Y:S01]  /*dee40*/  LDL.LU R22, [R1+0x638] ;  /* 0x0006380001167983 */ /* 0x000f620000300800 */
[----:B------:R0:W-:Y:S02]  /*dee50*/  STL [R1+0x370], R2 ;  /* 0x0003700201007387 */ /* 0x0001e40000100800 */
[----:B------:R-:W-:-:S02]  /*dee60*/  FMUL R7, R14, R7 ;  /* 0x000000070e077220 */ /* 0x000fc40000400000 */
[----:B------:R1:W-:Y:S02]  /*dee70*/  STL [R1+0x36c], R3 ;  /* 0x00036c0301007387 */ /* 0x0003e40000100800 */
[C---:B0-----:R-:W-:Y:S02]  /*dee80*/  FMUL R2, R14.reuse, R10 ;  /* 0x0000000a0e027220 */ /* 0x041fe40000400000 */
[----:B-1----:R-:W-:-:S03]  /*dee90*/  FMUL R3, R14, R6 ;  /* 0x000000060e037220 */ /* 0x002fc60000400000 */
[----:B------:R0:W-:Y:S01]  /*deea0*/  STL [R1+0x368], R2 ;  /* 0x0003680201007387 */ /* 0x0001e20000100800 */
[----:B------:R-:W-:Y:S02]  /*deeb0*/  STL [R1+0x364], R7 ;  /* 0x0003640701007387 */ /* 0x000fe40000100800 */
[----:B------:R-:W5:Y:S02]  /*deec0*/  LDL.LU R12, [R1+0x63c] ;  /* 0x00063c00010c7983 */ /* 0x000f640000300800 */
[----:B------:R1:W-:Y:S02]  /*deed0*/  STL [R1+0x124], R3 ;  /* 0x0001240301007387 */ /* 0x0003e40000100800 */
[C---:B0-----:R-:W-:Y:S02]  /*deee0*/  FMUL R2, R14.reuse, R27 ;  /* 0x0000001b0e027220 */ /* 0x041fe40000400000 */
[----:B------:R-:W5:Y:S01]  /*deef0*/  LDL.LU R27, [R1+0x644] ;  /* 0x00064400011b7983 */ /* 0x000f620000300800 */
[----:B-1----:R-:W-:-:S02]  /*def00*/  FMUL R3, R14, R5 ;  /* 0x000000050e037220 */ /* 0x002fc40000400000 */
[----:B------:R2:W-:Y:S02]  /*def10*/  STL [R1+0x120], R2 ;  /* 0x0001200201007387 */ /* 0x0005e40000100800 */
[----:B------:R-:W5:Y:S01]  /*def20*/  LDL.LU R11, [R1+0x64c] ;  /* 0x00064c00010b7983 */ /* 0x000f620000300800 */
[----:B------:R0:W-:Y:S01]  /*def30*/  STL [R1+0x114], R3 ;  /* 0x0001140301007387 */ /* 0x0001e20000100800 */
[----:B------:R-:W5:Y:S02]  /*def40*/  LDL.LU R7, [R1+0x674] ;  /* 0x0006740001077983 */ /* 0x000f640000300800 */
[----:B--2---:R-:W-:-:S05]  /*def50*/  FMUL R2, R14, R20 ;  /* 0x000000140e027220 */ /* 0x004fca0000400000 */
[----:B------:R1:W-:Y:S01]  /*def60*/  STL [R1+0x110], R2 ;  /* 0x0001100201007387 */ /* 0x0003e20000100800 */
[----:B------:R-:W2:Y:S02]  /*def70*/  LDL.LU R6, [R1+0x67c] ;  /* 0x00067c0001067983 */ /* 0x000ea40000300800 */
[C---:B0-----:R-:W-:Y:S02]  /*def80*/  FMUL R3, R14.reuse, R25 ;  /* 0x000000190e037220 */ /* 0x041fe40000400000 */
[----:B------:R-:W2:Y:S03]  /*def90*/  LDL.LU R25, [R1+0x698] ;  /* 0x0006980001197983 */ /* 0x000ea60000300800 */
[----:B------:R-:W-:Y:S02]  /*defa0*/  STL [R1+0x108], R3 ;  /* 0x0001080301007387 */ /* 0x000fe40000100800 */
[----:B------:R-:W2:Y:S02]  /*defb0*/  LDL.LU R5, [R1+0x6b0] ;  /* 0x0006b00001057983 */ /* 0x000ea40000300800 */
[----:B------:R-:W2:Y:S02]  /*defc0*/  LDL.LU R20, [R1+0x6bc] ;  /* 0x0006bc0001147983 */ /* 0x000ea40000300800 */
[----:B-1----:R-:W-:-:S05]  /*defd0*/  FMUL R2, R14, R4 ;  /* 0x000000040e027220 */ /* 0x002fca0000400000 */
[----:B------:R0:W-:Y:S01]  /*defe0*/  STL [R1+0x104], R2 ;  /* 0x0001040201007387 */ /* 0x0001e20000100800 */
[----:B------:R-:W2:Y:S02]  /*deff0*/  LDL.LU R4, [R1+0x700] ;  /* 0x0007000001047983 */ /* 0x000ea40000300800 */
[C---:B0-----:R-:W-:Y:S02]  /*df000*/  FMUL R2, R14.reuse, R26 ;  /* 0x0000001a0e027220 */ /* 0x041fe40000400000 */
[----:B------:R-:W2:Y:S03]  /*df010*/  LDL.LU R26, [R1+0x704] ;  /* 0x00070400011a7983 */ /* 0x000ea60000300800 */
[----:B------:R0:W-:Y:S02]  /*df020*/  STL [R1+0xfc], R2 ;  /* 0x0000fc0201007387 */ /* 0x0001e40000100800 */
[----:B----4-:R-:W-:-:S02]  /*df030*/  FMUL R28, R14, R23 ;  /* 0x000000170e1c7220 */ /* 0x010fc40000400000 */
[----:B------:R-:W4:Y:S01]  /*df040*/  LDL.LU R23, [R1+0x70c] ;  /* 0x00070c0001177983 */ /* 0x000f220000300800 */
[----:B------:R-:W3:Y:S02]  /*df050*/  MUFU.RCP R15, R15 ;  /* 0x0000000f000f7308 */ /* 0x000ee40000001000 */
[----:B------:R-:W-:Y:S02]  /*df060*/  STL [R1+0x310c], R28 ;  /* 0x00310c1c01007387 */ /* 0x000fe40000100800 */
[C---:B---3--:R-:W-:Y:S02]  /*df070*/  FMUL R9, R15.reuse, R9 ;  /* 0x000000090f097220 */ /* 0x048fe40000400000 */
[----:B------:R-:W-:-:S03]  /*df080*/  FMUL R3, R15, R8 ;  /* 0x000000080f037220 */ /* 0x000fc60000400000 */
[----:B------:R1:W-:Y:S02]  /*df090*/  STL [R1+0x360], R9 ;  /* 0x0003600901007387 */ /* 0x0003e40000100800 */
[----:B------:R5:W-:Y:S02]  /*df0a0*/  STL [R1+0x35c], R3 ;  /* 0x00035c0301007387 */ /* 0x000be40000100800 */
[----:B------:R-:W3:Y:S02]  /*df0b0*/  LDL.LU R10, [R1+0x640] ;  /* 0x00064000010a7983 */ /* 0x000ee40000300800 */
[C---:B0-----:R-:W-:Y:S02]  /*df0c0*/  FMUL R2, R15.reuse, R0 ;  /* 0x000000000f027220 */ /* 0x041fe40000400000 */
[----:B------:R-:W-:-:S03]  /*df0d0*/  FMUL R0, R15, R21 ;  /* 0x000000150f007220 */ /* 0x000fc60000400000 */
[----:B------:R-:W-:Y:S01]  /*df0e0*/  STL [R1+0x358], R2 ;  /* 0x0003580201007387 */ /* 0x000fe20000100800 */
[----:B-1----:R-:W3:Y:S02]  /*df0f0*/  LDL.LU R9, [R1+0x648] ;  /* 0x0006480001097983 */ /* 0x002ee40000300800 */
[----:B------:R0:W-:Y:S02]  /*df100*/  STL [R1+0x354], R0 ;  /* 0x0003540001007387 */ /* 0x0001e40000100800 */
[C---:B-----5:R-:W-:Y:S01]  /*df110*/  FMUL R3, R15.reuse, R22 ;  /* 0x000000160f037220 */ /* 0x060fe20000400000 */
[----:B0-----:R-:W5:Y:S01]  /*df120*/  LDL.LU R0, [R1+0x670] ;  /* 0x0006700001007983 */ /* 0x001f620000300800 */
[----:B------:R-:W5:Y:S02]  /*df130*/  LDL.LU R8, [R1+0x678] ;  /* 0x0006780001087983 */ /* 0x000f640000300800 */
[----:B------:R-:W5:Y:S02]  /*df140*/  LDL.LU R21, [R1+0x690] ;  /* 0x0006900001157983 */ /* 0x000f640000300800 */
[----:B------:R-:W5:Y:S01]  /*df150*/  LDL.LU R22, [R1+0x694] ;  /* 0x0006940001167983 */ /* 0x000f620000300800 */
[----:B------:R0:W-:Y:S01]  /*df160*/  STL [R1+0x3014], R3 ;  /* 0x0030140301007387 */ /* 0x0001e20000100800 */
[----:B------:R-:W-:-:S02]  /*df170*/  FMUL R2, R15, R12 ;  /* 0x0000000c0f027220 */ /* 0x000fc40000400000 */
[C---:B0-----:R-:W-:Y:S02]  /*df180*/  FMUL R3, R15.reuse, R27 ;  /* 0x0000001b0f037220 */ /* 0x041fe40000400000 */
[----:B------:R-:W5:Y:S01]  /*df190*/  LDL.LU R27, [R1+0x69c] ;  /* 0x00069c00011b7983 */ /* 0x000f620000300800 */
[C---:B------:R-:W-:Y:S02]  /*df1a0*/  FMUL R11, R15.reuse, R11 ;  /* 0x0000000b0f0b7220 */ /* 0x040fe40000400000 */
[----:B------:R0:W-:Y:S02]  /*df1b0*/  STL [R1+0x34c], R2 ;  /* 0x00034c0201007387 */ /* 0x0001e40000100800 */
[----:B------:R2:W-:Y:S01]  /*df1c0*/  STL [R1+0x3018], R3 ;  /* 0x0030180301007387 */ /* 0x0005e20000100800 */
[----:B------:R-:W-:Y:S01]  /*df1d0*/  STL [R1+0x344], R11 ;  /* 0x0003440b01007387 */ /* 0x000fe20000100800 */
[----:B0-----:R-:W-:-:S03]  /*df1e0*/  FMUL R2, R15, R7 ;  /* 0x000000070f027220 */ /* 0x001fc60000400000 */
[----:B------:R-:W5:Y:S02]  /*df1f0*/  LDL.LU R7, [R1+0x6b4] ;  /* 0x0006b40001077983 */ /* 0x000f640000300800 */
[----:B------:R0:W-:Y:S02]  /*df200*/  STL [R1+0xf4], R2 ;  /* 0x0000f40201007387 */ /* 0x0001e40000100800 */
[----:B--2---:R-:W-:-:S05]  /*df210*/  FMUL R3, R15, R6 ;  /* 0x000000060f037220 */ /* 0x004fca0000400000 */
[----:B------:R-:W-:Y:S01]  /*df220*/  STL [R1+0xf0], R3 ;  /* 0x0000f00301007387 */ /* 0x000fe20000100800 */
[----:B0-----:R-:W-:-:S03]  /*df230*/  FMUL R2, R15, R25 ;  /* 0x000000190f027220 */ /* 0x001fc60000400000 */
[----:B------:R-:W2:Y:S01]  /*df240*/  LDL.LU R25, [R1+0x6b8] ;  /* 0x0006b80001197983 */ /* 0x000ea20000300800 */
[----:B------:R-:W-:-:S03]  /*df250*/  FMUL R5, R15, R5 ;  /* 0x000000050f057220 */ /* 0x000fc60000400000 */
[----:B------:R0:W-:Y:S04]  /*df260*/  STL [R1+0xec], R2 ;  /* 0x0000ec0201007387 */ /* 0x0001e80000100800 */
[----:B------:R-:W-:Y:S01]  /*df270*/  STL [R1+0xe8], R5 ;  /* 0x0000e80501007387 */ /* 0x000fe20000100800 */
[----:B------:R-:W2:Y:S02]  /*df280*/  LDL.LU R6, [R1+0x6e0] ;  /* 0x0006e00001067983 */ /* 0x000ea40000300800 */
[C---:B0-----:R-:W-:Y:S02]  /*df290*/  FMUL R2, R15.reuse, R20 ;  /* 0x000000140f027220 */ /* 0x041fe40000400000 */
[----:B------:R-:W-:-:S03]  /*df2a0*/  FMUL R3, R15, R4 ;  /* 0x000000040f037220 */ /* 0x000fc60000400000 */
[----:B------:R0:W-:Y:S02]  /*df2b0*/  STL [R1+0xdc], R2 ;  /* 0x0000dc0201007387 */ /* 0x0001e40000100800 */
[----:B------:R-:W-:Y:S02]  /*df2c0*/  STL [R1+0xd8], R3 ;  /* 0x0000d80301007387 */ /* 0x000fe40000100800 */
[----:B------:R-:W2:Y:S02]  /*df2d0*/  LDL.LU R11, [R1+0x6f0] ;  /* 0x0006f000010b7983 */ /* 0x000ea40000300800 */
[C---:B0-----:R-:W-:Y:S02]  /*df2e0*/  FMUL R2, R15.reuse, R26 ;  /* 0x0000001a0f027220 */ /* 0x041fe40000400000 */
[----:B------:R-:W2:Y:S03]  /*df2f0*/  LDL.LU R26, [R1+0x708] ;  /* 0x00070800011a7983 */ /* 0x000ea60000300800 */
[----:B------:R4:W-:Y:S02]  /*df300*/  STL [R1+0xcc], R2 ;  /* 0x0000cc0201007387 */ /* 0x0009e40000100800 */
[----:B------:R-:W2:Y:S02]  /*df310*/  LDL.LU R5, [R1+0x710] ;  /* 0x0007100001057983 */ /* 0x000ea40000300800 */
[----:B------:R-:W2:Y:S02]  /*df320*/  LDL.LU R20, [R1+0x714] ;  /* 0x0007140001147983 */ /* 0x000ea40000300800 */
[----:B----4-:R-:W-:-:S05]  /*df330*/  FMUL R2, R15, R23 ;  /* 0x000000170f027220 */ /* 0x010fca0000400000 */
[----:B------:R0:W-:Y:S01]  /*df340*/  STL [R1+0xc0], R2 ;  /* 0x0000c00201007387 */ /* 0x0001e20000100800 */
[----:B------:R-:W4:Y:S02]  /*df350*/  LDL.LU R4, [R1+0x718] ;  /* 0x0007180001047983 */ /* 0x000f240000300800 */
[----:B------:R-:W4:Y:S01]  /*df360*/  LDL.LU R23, [R1+0x71c] ;  /* 0x00071c0001177983 */ /* 0x000f220000300800 */
[----:B------:R-:W3:Y:S02]  /*df370*/  MUFU.RCP R16, R16 ;  /* 0x0000001000107308 */ /* 0x000ee40000001000 */
[----:B---3--:R-:W-:-:S05]  /*df380*/  FMUL R10, R16, R10 ;  /* 0x0000000a100a7220 */ /* 0x008fca0000400000 */
[----:B------:R-:W-:Y:S01]  /*df390*/  STL [R1+0x340], R10 ;  /* 0x0003400a01007387 */ /* 0x000fe20000100800 */
[C---:B0-----:R-:W-:Y:S02]  /*df3a0*/  FMUL R2, R16.reuse, R9 ;  /* 0x0000000910027220 */ /* 0x041fe40000400000 */
[C---:B-----5:R-:W-:Y:S02]  /*df3b0*/  FMUL R3, R16.reuse, R0 ;  /* 0x0000000010037220 */ /* 0x060fe40000400000 */
[----:B------:R-:W3:Y:S01]  /*df3c0*/  LDL.LU R0, [R1+0x730] ;  /* 0x0007300001007983 */ /* 0x000ee20000300800 */
[----:B------:R0:W-:Y:S02]  /*df3d0*/  STL [R1+0x33c], R2 ;  /* 0x00033c0201007387 */ /* 0x0001e40000100800 */
[----:B------:R1:W-:Y:S02]  /*df3e0*/  STL [R1+0x338], R3 ;  /* 0x0003380301007387 */ /* 0x0003e40000100800 */
[----:B0-----:R-:W-:-:S02]  /*df3f0*/  FMUL R2, R16, R8 ;  /* 0x0000000810027220 */ /* 0x001fc40000400000 */
[C---:B-1----:R-:W-:Y:S02]  /*df400*/  FMUL R3, R16.reuse, R21 ;  /* 0x0000001510037220 */ /* 0x042fe40000400000 */
[----:B------:R-:W5:Y:S01]  /*df410*/  LDL.LU R21, [R1+0x734] ;  /* 0x0007340001157983 */ /* 0x000f620000300800 */
[----:B------:R0:W-:Y:S02]  /*df420*/  STL [R1+0x334], R2 ;  /* 0x0003340201007387 */ /* 0x0001e40000100800 */
[----:B------:R1:W-:Y:S02]  /*df430*/  STL [R1+0x330], R3 ;  /* 0x0003300301007387 */ /* 0x0003e40000100800 */
[C---:B0-----:R-:W-:Y:S02]  /*df440*/  FMUL R2, R16.reuse, R22 ;  /* 0x0000001610027220 */ /* 0x041fe40000400000 */
[----:B------:R-:W5:Y:S03]  /*df450*/  LDL.LU R22, [R1+0x738] ;  /* 0x0007380001167983 */ /* 0x000f660000300800 */
[----:B------:R0:W-:Y:S02]  /*df460*/  STL [R1+0x301c], R2 ;  /* 0x00301c0201007387 */ /* 0x0001e40000100800 */
[----:B------:R-:W5:Y:S02]  /*df470*/  LDL.LU R10, [R1+0x73c] ;  /* 0x00073c00010a7983 */ /* 0x000f640000300800 */
[C---:B-1----:R-:W-:Y:S01]  /*df480*/  FMUL R3, R16.reuse, R27 ;  /* 0x0000001b10037220 */ /* 0x042fe20000400000 */
[----:B------:R-:W5:Y:S01]  /*df490*/  LDL.LU R9, [R1+0x760] ;  /* 0x0007600001097983 */ /* 0x000f620000300800 */
[----:B------:R-:W5:Y:S03]  /*df4a0*/  LDL.LU R27, [R1+0x764] ;  /* 0x00076400011b7983 */ /* 0x000f660000300800 */
[----:B------:R1:W-:Y:S01]  /*df4b0*/  STL [R1+0x3020], R3 ;  /* 0x0030200301007387 */ /* 0x0003e20000100800 */
[----:B------:R-:W5:Y:S02]  /*df4c0*/  LDL.LU R8, [R1+0x768] ;  /* 0x0007680001087983 */ /* 0x000f640000300800 */
[----:B0-----:R-:W-:-:S05]  /*df4d0*/  FMUL R2, R16, R7 ;  /* 0x0000000710027220 */ /* 0x001fca0000400000 */
[----:B------:R0:W-:Y:S01]  /*df4e0*/  STL [R1+0x324], R2 ;  /* 0x0003240201007387 */ /* 0x0001e20000100800 */
[----:B--2---:R-:W-:-:S03]  /*df4f0*/  FMUL R28, R16, R25 ;  /* 0x00000019101c7220 */ /* 0x004fc60000400000 */
[----:B------:R-:W2:Y:S01]  /*df500*/  LDL.LU R25, [R1+0x790] ;  /* 0x0007900001197983 */ /* 0x000ea20000300800 */
[----:B------:R-:W2:Y:S02]  /*df510*/  LDL.LU R7, [R1+0x794] ;  /* 0x0007940001077983 */ /* 0x000ea40000300800 */
[----:B------:R-:W-:Y:S02]  /*df520*/  STL [R1+0x3110], R28 ;  /* 0x0031101c01007387 */ /* 0x000fe40000100800 */
[C---:B-1----:R-:W-:Y:S02]  /*df530*/  FMUL R3, R16.reuse, R6 ;  /* 0x0000000610037220 */ /* 0x042fe40000400000 */
[----:B------:R-:W2:Y:S03]  /*df540*/  LDL.LU R6, [R1+0x798] ;  /* 0x0007980001067983 */ /* 0x000ea60000300800 */
[----:B------:R1:W-:Y:S02]  /*df550*/  STL [R1+0xe0], R3 ;  /* 0x0000e00301007387 */ /* 0x0003e40000100800 */
[----:B0-----:R-:W-:-:S02]  /*df560*/  FMUL R2, R16, R11 ;  /* 0x0000000b10027220 */ /* 0x001fc40000400000 */
[C---:B-1----:R-:W-:Y:S02]  /*df570*/  FMUL R3, R16.reuse, R26 ;  /* 0x0000001a10037220 */ /* 0x042fe40000400000 */
[----:B------:R-:W2:Y:S01]  /*df580*/  LDL.LU R26, [R1+0x7b0] ;  /* 0x0007b000011a7983 */ /* 0x000ea20000300800 */
[----:B------:R0:W-:Y:S02]  /*df590*/  STL [R1+0xd4], R2 ;  /* 0x0000d40201007387 */ /* 0x0001e40000100800 */
[----:B------:R-:W-:Y:S02]  /*df5a0*/  STL [R1+0xd0], R3 ;  /* 0x0000d00301007387 */ /* 0x000fe40000100800 */
[C---:B0-----:R-:W-:Y:S02]  /*df5b0*/  FMUL R2, R16.reuse, R5 ;  /* 0x0000000510027220 */ /* 0x041fe40000400000 */
[----:B------:R-:W-:-:S03]  /*df5c0*/  FMUL R5, R16, R20 ;  /* 0x0000001410057220 */ /* 0x000fc60000400000 */
[----:B------:R4:W-:Y:S02]  /*df5d0*/  STL [R1+0xc8], R2 ;  /* 0x0000c80201007387 */ /* 0x0009e40000100800 */
[----:B------:R0:W-:Y:S02]  /*df5e0*/  STL [R1+0xc4], R5 ;  /* 0x0000c40501007387 */ /* 0x0001e40000100800 */
[C---:B----4-:R-:W-:Y:S02]  /*df5f0*/  FMUL R2, R16.reuse, R23 ;  /* 0x0000001710027220 */ /* 0x050fe40000400000 */
[----:B------:R-:W4:Y:S01]  /*df600*/  LDL.LU R23, [R1+0x7b4] ;  /* 0x0007b40001177983 */ /* 0x000f220000300800 */
[----:B------:R-:W3:Y:S01]  /*df610*/  MUFU.RCP R17, R17 ;  /* 0x0000001100117308 */ /* 0x000ee20000001000 */
[----:B------:R-:W-:-:S05]  /*df620*/  FMUL R3, R16, R4 ;  /* 0x0000000410037220 */ /* 0x000fca0000400000 */
[----:B------:R-:W-:Y:S01]  /*df630*/  STL [R1+0xbc], R3 ;  /* 0x0000bc0301007387 */ /* 0x000fe20000100800 */
[----:B0-----:R-:W4:Y:S02]  /*df640*/  LDL.LU R5, [R1+0x7e0] ;  /* 0x0007e00001057983 */ /* 0x001f240000300800 */
[----:B------:R3:W-:Y:S02]  /*df650*/  STL [R1+0xb8], R2 ;  /* 0x0000b80201007387 */ /* 0x0007e40000100800 */
[----:B------:R-:W4:Y:S01]  /*df660*/  LDL.LU R20, [R1+0x7e4] ;  /* 0x0007e40001147983 */ /* 0x000f220000300800 */
[----:B------:R-:W4:Y:S01]  /*df670*/  LDL.LU R4, [R1+0x7f0] ;  /* 0x0007f00001047983 */ /* 0x000f220000300800 */
[----:B---3--:R-:W-:-:S05]  /*df680*/  FMUL R2, R17, R0 ;  /* 0x0000000011027220 */ /* 0x008fca0000400000 */
[----:B------:R5:W-:Y:S01]  /*df690*/  STL [R1+0x3024], R2 ;  /* 0x0030240201007387 */ /* 0x000be20000100800 */
[----:B------:R-:W3:Y:S02]  /*df6a0*/  LDL.LU R0, [R1+0x7f4] ;  /* 0x0007f40001007983 */ /* 0x000ee40000300800 */
[C---:B-----5:R-:W-:Y:S02]  /*df6b0*/  FMUL R2, R17.reuse, R21 ;  /* 0x0000001511027220 */ /* 0x060fe40000400000 */
[----:B------:R-:W5:Y:S03]  /*df6c0*/  LDL.LU R21, [R1+0x58] ;  /* 0x0000580001157983 */ /* 0x000f660000300800 */
[----:B------:R0:W-:Y:S02]  /*df6d0*/  STL [R1+0x31c], R2 ;  /* 0x00031c0201007387 */ /* 0x0001e40000100800 */
[----:B0-----:R-:W-:-:S02]  /*df6e0*/  FMUL R2, R17, R22 ;  /* 0x0000001611027220 */ /* 0x001fc40000400000 */
[C---:B------:R-:W-:Y:S01]  /*df6f0*/  FMUL R10, R17.reuse, R10 ;  /* 0x0000000a110a7220 */ /* 0x040fe20000400000 */
[----:B------:R-:W5:Y:S01]  /*df700*/  LDL.LU R22, [R1+0x750] ;  /* 0x0007500001167983 */ /* 0x000f620000300800 */
[C---:B------:R-:W-:Y:S02]  /*df710*/  FMUL R3, R17.reuse, R9 ;  /* 0x0000000911037220 */ /* 0x040fe40000400000 */
[----:B------:R0:W-:Y:S01]  /*df720*/  STL [R1+0x3028], R2 ;  /* 0x0030280201007387 */ /* 0x0001e20000100800 */
[----:B------:R-:W-:Y:S01]  /*df730*/  STL [R1+0x314], R10 ;  /* 0x0003140a01007387 */ /* 0x000fe20000100800 */
[----:B0-----:R-:W-:-:S03]  /*df740*/  FMUL R2, R17, R27 ;  /* 0x0000001b11027220 */ /* 0x001fc60000400000 */
[----:B------:R-:W5:Y:S01]  /*df750*/  LDL.LU R27, [R1+0x76c] ;  /* 0x00076c00011b7983 */ /* 0x000f620000300800 */
[----:B------:R0:W-:Y:S02]  /*df760*/  STL [R1+0x310], R3 ;  /* 0x0003100301007387 */ /* 0x0001e40000100800 */
[----:B------:R2:W-:Y:S02]  /*df770*/  STL [R1+0x30c], R2 ;  /* 0x00030c0201007387 */ /* 0x0005e40000100800 */
[----:B------:R-:W5:Y:S02]  /*df780*/  LDL.LU R14, [R1+0x770] ;  /* 0x00077000010e7983 */ /* 0x000f640000300800 */
[----:B0-----:R-:W-:-:S05]  /*df790*/  FMUL R3, R17, R8 ;  /* 0x0000000811037220 */ /* 0x001fca0000400000 */
[----:B------:R0:W-:Y:S01]  /*df7a0*/  STL [R1+0x308], R3 ;  /* 0x0003080301007387 */ /* 0x0001e20000100800 */
[----:B--2---:R-:W-:-:S03]  /*df7b0*/  FMUL R2, R17, R25 ;  /* 0x0000001911027220 */ /* 0x004fc60000400000 */
[----:B------:R-:W2:Y:S02]  /*df7c0*/  LDL.LU R25, [R1+0x780] ;  /* 0x0007800001197983 */ /* 0x000ea40000300800 */
[----:B------:R1:W-:Y:S02]  /*df7d0*/  STL [R1+0x304], R2 ;  /* 0x0003040201007387 */ /* 0x0003e40000100800 */
[C---:B0-----:R-:W-:Y:S02]  /*df7e0*/  FMUL R3, R17.reuse, R7 ;  /* 0x0000000711037220 */ /* 0x041fe40000400000 */
[----:B------:R-:W2:Y:S03]  /*df7f0*/  LDL.LU R13, [R1+0x784] ;  /* 0x00078400010d7983 */ /* 0x000ea60000300800 */
[----:B------:R-:W-:Y:S01]  /*df800*/  STL [R1+0xb4], R3 ;  /* 0x0000b40301007387 */ /* 0x000fe20000100800 */
[----:B------:R-:W2:Y:S02]  /*df810*/  LDL.LU R12, [R1+0x79c] ;  /* 0x00079c00010c7983 */ /* 0x000ea40000300800 */
[----:B------:R-:W2:Y:S02]  /*df820*/  LDL.LU R9, [R1+0x7a0] ;  /* 0x0007a00001097983 */ /* 0x000ea40000300800 */
[----:B-1----:R-:W-:-:S05]  /*df830*/  FMUL R2, R17, R6 ;  /* 0x0000000611027220 */ /* 0x002fca0000400000 */
[----:B------:R0:W-:Y:S01]  /*df840*/  STL [R1+0xb0], R2 ;  /* 0x0000b00201007387 */ /* 0x0001e20000100800 */
[----:B------:R-:W2:Y:S02]  /*df850*/  LDL.LU R11, [R1+0x7b8] ;  /* 0x0007b800010b7983 */ /* 0x000ea40000300800 */
[----:B------:R-:W2:Y:S02]  /*df860*/  LDL.LU R10, [R1+0x7bc] ;  /* 0x0007bc00010a7983 */ /* 0x000ea40000300800 */
[----:B0-----:R-:W-:-:S05]  /*df870*/  FMUL R2, R17, R26 ;  /* 0x0000001a11027220 */ /* 0x001fca0000400000 */
[----:B------:R4:W-:Y:S01]  /*df880*/  STL [R1+0xac], R2 ;  /* 0x0000ac0201007387 */ /* 0x0009e20000100800 */
[----:B------:R-:W2:Y:S02]  /*df890*/  LDL.LU R8, [R1+0x7c0] ;  /* 0x0007c00001087983 */ /* 0x000ea40000300800 */
[----:B------:R-:W2:Y:S02]  /*df8a0*/  LDL.LU R26, [R1+0x7d0] ;  /* 0x0007d000011a7983 */ /* 0x000ea40000300800 */
[C---:B----4-:R-:W-:Y:S02]  /*df8b0*/  FMUL R2, R17.reuse, R23 ;  /* 0x0000001711027220 */ /* 0x050fe40000400000 */
[----:B------:R-:W4:Y:S01]  /*df8c0*/  LDL.LU R23, [R1+0x7e8] ;  /* 0x0007e80001177983 */ /* 0x000f220000300800 */
[----:B------:R-:W0:Y:S02]  /*df8d0*/  MUFU.RCP R18, R18 ;  /* 0x0000001200127308 */ /* 0x000e240000001000 */
[----:B------:R1:W-:Y:S02]  /*df8e0*/  STL [R1+0x84], R2 ;  /* 0x0000840201007387 */ /* 0x0003e40000100800 */
[----:B------:R-:W4:Y:S02]  /*df8f0*/  LDL.LU R7, [R1+0x7f8] ;  /* 0x0007f80001077983 */ /* 0x000f240000300800 */
[----:B------:R-:W-:-:S02]  /*df900*/  FMUL R3, R17, R5 ;  /* 0x0000000511037220 */ /* 0x000fc40000400000 */
[----:B-1----:R-:W-:-:S03]  /*df910*/  FMUL R2, R17, R20 ;  /* 0x0000001411027220 */ /* 0x002fc60000400000 */
[----:B------:R1:W-:Y:S01]  /*df920*/  STL [R1+0x7c], R3 ;  /* 0x00007c0301007387 */ /* 0x0003e20000100800 */
[----:B------:R-:W4:Y:S03]  /*df930*/  LDL.LU R6, [R1+0x7fc] ;  /* 0x0007fc0001067983 */ /* 0x000f260000300800 */
[----:B------:R3:W-:Y:S01]  /*df940*/  STL [R1+0x78], R2 ;  /* 0x0000780201007387 */ /* 0x0007e20000100800 */
[----:B------:R-:W4:Y:S02]  /*df950*/  LDL.LU R5, [R1+0x800] ;  /* 0x0008000001057983 */ /* 0x000f240000300800 */
[----:B-1----:R-:W-:-:S05]  /*df960*/  FMUL R3, R17, R4 ;  /* 0x0000000411037220 */ /* 0x002fca0000400000 */
[----:B------:R0:W-:Y:S01]  /*df970*/  STL [R1+0x74], R3 ;  /* 0x0000740301007387 */ /* 0x0001e20000100800 */
[----:B------:R-:W4:Y:S02]  /*df980*/  LDL.LU R20, [R1+0x810] ;  /* 0x0008100001147983 */ /* 0x000f240000300800 */
[----:B---3--:R-:W-:-:S05]  /*df990*/  FMUL R2, R17, R0 ;  /* 0x0000000011027220 */ /* 0x008fca0000400000 */
[----:B------:R-:W-:Y:S01]  /*df9a0*/  STL [R1+0x70], R2 ;  /* 0x0000700201007387 */ /* 0x000fe20000100800 */
[----:B------:R-:W3:Y:S01]  /*df9b0*/  LDL.LU R4, [R1+0x80] ;  /* 0x0000800001047983 */ /* 0x000ee20000300800 */
[----:B-----5:R1:W-:Y:S01]  /*df9c0*/  MUFU.RCP R0, R21 ;  /* 0x0000001500007308 */ /* 0x0203e20000001000 */
[C---:B0-----:R-:W-:Y:S02]  /*df9d0*/  FMUL R3, R18.reuse, R22 ;  /* 0x0000001612037220 */ /* 0x041fe40000400000 */
[----:B------:R-:W5:Y:S04]  /*df9e0*/  LDL.LU R22, [R1+0x814] ;  /* 0x0008140001167983 */ /* 0x000f680000300800 */
[----:B-1----:R-:W5:Y:S01]  /*df9f0*/  LDL.LU R21, [R1+0x818] ;  /* 0x0008180001157983 */ /* 0x002f620000300800 */
[----:B------:R0:W-:Y:S02]  /*dfa00*/  STL [R1+0x302c], R3 ;  /* 0x00302c0301007387 */ /* 0x0001e40000100800 */
[----:B0-----:R-:W-:-:S02]  /*dfa10*/  FMUL R3, R18, R27 ;  /* 0x0000001b12037220 */ /* 0x001fc40000400000 */
[----:B------:R-:W5:Y:S01]  /*dfa20*/  LDL.LU R27, [R1+0x81c] ;  /* 0x00081c00011b7983 */ /* 0x000f620000300800 */
[C---:B------:R-:W-:Y:S02]  /*dfa30*/  FMUL R2, R18.reuse, R14 ;  /* 0x0000000e12027220 */ /* 0x040fe40000400000 */
[----:B------:R2:W-:Y:S03]  /*dfa40*/  STL [R1+0x2fc], R3 ;  /* 0x0002fc0301007387 */ /* 0x0005e60000100800 */
[----:B------:R0:W-:Y:S01]  /*dfa50*/  STL [R1+0x3030], R2 ;  /* 0x0030300201007387 */ /* 0x0001e20000100800 */
[----:B--2---:R-:W-:-:S03]  /*dfa60*/  FMUL R3, R18, R25 ;  /* 0x0000001912037220 */ /* 0x004fc60000400000 */
[----:B------:R-:W2:Y:S01]  /*dfa70*/  LDL.LU R25, [R1+0x840] ;  /* 0x0008400001197983 */ /* 0x000ea20000300800 */
[C---:B0-----:R-:W-:Y:S02]  /*dfa80*/  FMUL R2, R18.reuse, R13 ;  /* 0x0000000d12027220 */ /* 0x041fe40000400000 */
[----:B------:R0:W-:Y:S03]  /*dfa90*/  STL [R1+0x2f4], R3 ;  /* 0x0002f40301007387 */ /* 0x0001e60000100800 */
[----:B------:R1:W-:Y:S01]  /*dfaa0*/  STL [R1+0x3034], R2 ;  /* 0x0030340201007387 */ /* 0x0003e20000100800 */
[----:B0-----:R-:W-:-:S03]  /*dfab0*/  FMUL R3, R18, R9 ;  /* 0x0000000912037220 */ /* 0x001fc60000400000 */
[----:B------:R-:W2:Y:S01]  /*dfac0*/  LDL.LU R9, [R1+0x844] ;  /* 0x0008440001097983 */ /* 0x000ea20000300800 */
[C---:B-1----:R-:W-:Y:S02]  /*dfad0*/  FMUL R2, R18.reuse, R12 ;  /* 0x0000000c12027220 */ /* 0x042fe40000400000 */
[----:B------:R-:W-:-:S03]  /*dfae0*/  FMUL R10, R18, R10 ;  /* 0x0000000a120a7220 */ /* 0x000fc60000400000 */
[----:B------:R0:W-:Y:S01]  /*dfaf0*/  STL [R1+0x2ec], R2 ;  /* 0x0002ec0201007387 */ /* 0x0001e20000100800 */
[----:B------:R1:W-:Y:S02]  /*dfb00*/  STL [R1+0x2e8], R3 ;  /* 0x0002e80301007387 */ /* 0x0003e40000100800 */
[C---:B0-----:R-:W-:Y:S02]  /*dfb10*/  FMUL R2, R18.reuse, R11 ;  /* 0x0000000b12027220 */ /* 0x041fe40000400000 */
[----:B-1----:R-:W-:-:S03]  /*dfb20*/  FMUL R3, R18, R8 ;  /* 0x0000000812037220 */ /* 0x002fc60000400000 */
[----:B------:R0:W-:Y:S01]  /*dfb30*/  STL [R1+0x2e4], R2 ;  /* 0x0002e40201007387 */ /* 0x0001e20000100800 */
[----:B------:R-:W-:Y:S02]  /*dfb40*/  STL [R1+0x6c], R10 ;  /* 0x00006c0a01007387 */ /* 0x000fe40000100800 */
[C---:B0-----:R-:W-:Y:S02]  /*dfb50*/  FMUL R2, R18.reuse, R26 ;  /* 0x0000001a12027220 */ /* 0x041fe40000400000 */
[----:B------:R-:W2:Y:S01]  /*dfb60*/  LDL.LU R26, [R1+0x848] ;  /* 0x00084800011a7983 */ /* 0x000ea20000300800 */
[----:B------:R-:W-:Y:S02]  /*dfb70*/  STL [R1+0x68], R3 ;  /* 0x0000680301007387 */ /* 0x000fe40000100800 */
[----:B------:R0:W-:Y:S02]  /*dfb80*/  STL [R1+0x64], R2 ;  /* 0x0000640201007387 */ /* 0x0001e40000100800 */
[----:B----4-:R-:W-:-:S02]  /*dfb90*/  FMUL R28, R18, R23 ;  /* 0x00000017121c7220 */ /* 0x010fc40000400000 */
[----:B------:R-:W4:Y:S01]  /*dfba0*/  LDL.LU R23, [R1+0x850] ;  /* 0x0008500001177983 */ /* 0x000f220000300800 */
[----:B------:R-:W5:Y:S01]  /*dfbb0*/  MUFU.RCP R19, R19 ;  /* 0x0000001300137308 */ /* 0x000f620000001000 */
[C---:B0-----:R-:W-:Y:S02]  /*dfbc0*/  FMUL R2, R18.reuse, R7 ;  /* 0x0000000712027220 */ /* 0x041fe40000400000 */
[----:B------:R-:W-:Y:S01]  /*dfbd0*/  STL [R1+0x313c], R28 ;  /* 0x00313c1c01007387 */ /* 0x000fe20000100800 */
[----:B------:R-:W4:Y:S03]  /*dfbe0*/  LDL.LU R8, [R1+0x858] ;  /* 0x0008580001087983 */ /* 0x000f260000300800 */
[----:B------:R0:W-:Y:S01]  /*dfbf0*/  STL [R1+0x5c], R2 ;  /* 0x00005c0201007387 */ /* 0x0001e20000100800 */
[C---:B------:R-:W-:Y:S02]  /*dfc00*/  FMUL R3, R18.reuse, R6 ;  /* 0x0000000612037220 */ /* 0x040fe40000400000 */
[----:B0-----:R-:W-:-:S03]  /*dfc10*/  FMUL R2, R18, R5 ;  /* 0x0000000512027220 */ /* 0x001fc60000400000 */
[----:B------:R-:W-:Y:S01]  /*dfc20*/  STL [R1+0x58], R3 ;  /* 0x0000580301007387 */ /* 0x000fe20000100800 */
[----:B------:R-:W4:Y:S02]  /*dfc30*/  LDL.LU R7, [R1+0x860] ;  /* 0x0008600001077983 */ /* 0x000f240000300800 */
[----:B------:R-:W4:Y:S01]  /*dfc40*/  LDL.LU R6, [R1+0x868] ;  /* 0x0008680001067983 */ /* 0x000f220000300800 */
[----:B------:R0:W-:Y:S02]  /*dfc50*/  STL [R1+0x54], R2 ;  /* 0x0000540201007387 */ /* 0x0001e40000100800 */
[----:B0-----:R-:W-:Y:S02]  /*dfc60*/  FMUL R2, R18, R20 ;  /* 0x0000001412027220 */ /* 0x001fe40000400000 */
[----:B------:R-:W4:Y:S03]  /*dfc70*/  LDL.LU R20, [R1+0x874] ;  /* 0x0008740001147983 */ /* 0x000f260000300800 */
[----:B------:R0:W-:Y:S01]  /*dfc80*/  STL [R1+0x50], R2 ;  /* 0x0000500201007387 */ /* 0x0001e20000100800 */
[----:B---3--:R1:W3:Y:S01]  /*dfc90*/  MUFU.RCP R14, R4 ;  /* 0x00000004000e7308 */ /* 0x0082e20000001000 */
[----:B-----5:R-:W-:-:S02]  /*dfca0*/  FMUL R3, R19, R22 ;  /* 0x0000001613037220 */ /* 0x020fc40000400000 */
[C---:B0-----:R-:W-:Y:S01]  /*dfcb0*/  FMUL R2, R19.reuse, R21 ;  /* 0x0000001513027220 */ /* 0x041fe20000400000 */
[----:B------:R-:W5:Y:S02]  /*dfcc0*/  LDL.LU R22, [R1+0x880] ;  /* 0x0008800001167983 */ /* 0x000f640000300800 */
[----:B------:R0:W-:Y:S02]  /*dfcd0*/  STL [R1+0x2e0], R3 ;  /* 0x0002e00301007387 */ /* 0x0001e40000100800 */
[----:B------:R-:W3:Y:S01]  /*dfce0*/  LDL.LU R21, [R1+0x888] ;  /* 0x0008880001157983 */ /* 0x000ee20000300800 */
[----:B------:R2:W-:Y:S01]  /*dfcf0*/  STL [R1+0x2dc], R2 ;  /* 0x0002dc0201007387 */ /* 0x0005e20000100800 */
[----:B------:R-:W3:Y:S02]  /*dfd00*/  LDL.LU R5, [R1+0x890] ;  /* 0x0008900001057983 */ /* 0x000ee40000300800 */
[C---:B0-----:R-:W-:Y:S02]  /*dfd10*/  FMUL R3, R19.reuse, R27 ;  /* 0x0000001b13037220 */ /* 0x041fe40000400000 */
[----:B------:R-:W3:Y:S03]  /*dfd20*/  LDL.LU R27, [R1+0x898] ;  /* 0x00089800011b7983 */ /* 0x000ee60000300800 */
[----:B------:R-:W-:Y:S02]  /*dfd30*/  STL [R1+0x3044], R3 ;  /* 0x0030440301007387 */ /* 0x000fe40000100800 */
[----:B------:R-:W3:Y:S02]  /*dfd40*/  LDL.LU R17, [R1+0x8a0] ;  /* 0x0008a00001117983 */ /* 0x000ee40000300800 */
[----:B-1----:R-:W3:Y:S02]  /*dfd50*/  LDL.LU R4, [R1+0x88] ;  /* 0x0000880001047983 */ /* 0x002ee40000300800 */
[----:B--2---:R-:W-:-:S02]  /*dfd60*/  FMUL R2, R19, R25 ;  /* 0x0000001913027220 */ /* 0x004fc40000400000 */
[----:B------:R-:W2:Y:S03]  /*dfd70*/  LDL.LU R25, [R1+0x84c] ;  /* 0x00084c0001197983 */ /* 0x000ea60000300800 */
[----:B------:R0:W-:Y:S02]  /*dfd80*/  STL [R1+0x3048], R2 ;  /* 0x0030480201007387 */ /* 0x0001e40000100800 */
[----:B------:R-:W2:Y:S02]  /*dfd90*/  LDL.LU R16, [R1+0x854] ;  /* 0x0008540001107983 */ /* 0x000ea40000300800 */
[----:B------:R-:W2:Y:S02]  /*dfda0*/  LDL.LU R15, [R1+0x85c] ;  /* 0x00085c00010f7983 */ /* 0x000ea40000300800 */
[----:B0-----:R-:W-:-:S05]  /*dfdb0*/  FMUL R2, R19, R9 ;  /* 0x0000000913027220 */ /* 0x001fca0000400000 */
[----:B------:R4:W-:Y:S01]  /*dfdc0*/  STL [R1+0x2d0], R2 ;  /* 0x0002d00201007387 */ /* 0x0009e20000100800 */
[----:B------:R-:W2:Y:S02]  /*dfdd0*/  LDL.LU R13, [R1+0x864] ;  /* 0x00086400010d7983 */ /* 0x000ea40000300800 */
[----:B------:R-:W2:Y:S02]  /*dfde0*/  LDL.LU R11, [R1+0x86c] ;  /* 0x00086c00010b7983 */ /* 0x000ea40000300800 */
[C---:B------:R-:W-:Y:S02]  /*dfdf0*/  FMUL R3, R19.reuse, R26 ;  /* 0x0000001a13037220 */ /* 0x040fe40000400000 */
[----:B------:R-:W2:Y:S03]  /*dfe00*/  LDL.LU R26, [R1+0x870] ;  /* 0x00087000011a7983 */ /* 0x000ea60000300800 */
[----:B------:R0:W-:Y:S02]  /*dfe10*/  STL [R1+0x2cc], R3 ;  /* 0x0002cc0301007387 */ /* 0x0001e40000100800 */
[----:B------:R-:W2:Y:S02]  /*dfe20*/  LDL.LU R12, [R1+0x878] ;  /* 0x00087800010c7983 */ /* 0x000ea40000300800 */
[----:B------:R-:W2:Y:S02]  /*dfe30*/  LDL.LU R10, [R1+0x87c] ;  /* 0x00087c00010a7983 */ /* 0x000ea40000300800 */
[----:B----4-:R-:W-:-:S05]  /*dfe40*/  FMUL R2, R19, R23 ;  /* 0x0000001713027220 */ /* 0x010fca0000400000 */
[----:B------:R1:W-:Y:S01]  /*dfe50*/  STL [R1+0x2c8], R2 ;  /* 0x0002c80201007387 */ /* 0x0003e20000100800 */
[----:B------:R-:W4:Y:S02]  /*dfe60*/  LDL.LU R23, [R1+0x884] ;  /* 0x0008840001177983 */ /* 0x000f240000300800 */
[C---:B0-----:R-:W-:Y:S02]  /*dfe70*/  FMUL R3, R19.reuse, R8 ;  /* 0x0000000813037220 */ /* 0x041fe40000400000 */
[----:B------:R-:W4:Y:S03]  /*dfe80*/  LDL.LU R9, [R1+0x88c] ;  /* 0x00088c0001097983 */ /* 0x000f260000300800 */
[----:B------:R0:W-:Y:S01]  /*dfe90*/  STL [R1+0x2c4], R3 ;  /* 0x0002c40301007387 */ /* 0x0001e20000100800 */
[C---:B-1----:R-:W-:Y:S02]  /*dfea0*/  FMUL R2, R19.reuse, R7 ;  /* 0x0000000713027220 */ /* 0x042fe40000400000 */
[----:B0-----:R-:W-:-:S02]  /*dfeb0*/  FMUL R3, R19, R6 ;  /* 0x0000000613037220 */ /* 0x001fc40000400000 */
[----:B------:R-:W4:Y:S01]  /*dfec0*/  LDL.LU R6, [R1+0x894] ;  /* 0x0008940001067983 */ /* 0x000f220000300800 */
[----:B------:R0:W-:Y:S02]  /*dfed0*/  STL [R1+0x4c], R2 ;  /* 0x00004c0201007387 */ /* 0x0001e40000100800 */
[----:B------:R5:W-:Y:S02]  /*dfee0*/  STL [R1+0x48], R3 ;  /* 0x0000480301007387 */ /* 0x000be40000100800 */
[----:B------:R-:W4:Y:S02]  /*dfef0*/  LDL.LU R8, [R1+0x89c] ;  /* 0x00089c0001087983 */ /* 0x000f240000300800 */
[C---:B0-----:R-:W-:Y:S02]  /*dff00*/  FMUL R2, R19.reuse, R20 ;  /* 0x0000001413027220 */ /* 0x041fe40000400000 */
[----:B------:R-:W4:Y:S03]  /*dff10*/  LDL.LU R20, [R1+0x8a4] ;  /* 0x0008a40001147983 */ /* 0x000f260000300800 */
[----:B------:R3:W-:Y:S02]  /*dff20*/  STL [R1+0x3c], R2 ;  /* 0x00003c0201007387 */ /* 0x0007e40000100800 */
[----:B-----5:R-:W-:-:S02]  /*dff30*/  FMUL R3, R19, R22 ;  /* 0x0000001613037220 */ /* 0x020fc40000400000 */
[----:B------:R-:W5:Y:S01]  /*dff40*/  LDL.LU R22, [R1+0x8a8] ;  /* 0x0008a80001167983 */ /* 0x000f620000300800 */
[----:B---3--:R-:W-:-:S03]  /*dff50*/  FMUL R2, R19, R21 ;  /* 0x0000001513027220 */ /* 0x008fc60000400000 */
[----:B------:R0:W-:Y:S01]  /*dff60*/  STL [R1+0x38], R3 ;  /* 0x0000380301007387 */ /* 0x0001e20000100800 */
[----:B------:R-:W3:Y:S03]  /*dff70*/  LDL.LU R7, [R1+0x8ac] ;  /* 0x0008ac0001077983 */ /* 0x000ee60000300800 */
[----:B------:R-:W3:Y:S01]  /*dff80*/  LDL.LU R21, [R1+0x8b0] ;  /* 0x0008b00001157983 */ /* 0x000ee20000300800 */
[----:B------:R1:W-:Y:S02]  /*dff90*/  STL [R1+0x2c], R2 ;  /* 0x00002c0201007387 */ /* 0x0003e40000100800 */
[C---:B0-----:R-:W-:Y:S02]  /*dffa0*/  FMUL R3, R19.reuse, R5 ;  /* 0x0000000513037220 */ /* 0x041fe40000400000 */
[----:B------:R-:W3:Y:S01]  /*dffb0*/  LDL.LU R5, [R1+0x8b4] ;  /* 0x0008b40001057983 */ /* 0x000ee20000300800 */
[----:B-1----:R-:W-:-:S02]  /*dffc0*/  FMUL R2, R19, R27 ;  /* 0x0000001b13027220 */ /* 0x002fc40000400000 */
[----:B------:R0:W-:Y:S02]  /*dffd0*/  STL [R1+0x28], R3 ;  /* 0x0000280301007387 */ /* 0x0001e40000100800 */
[----:B------:R-:W3:Y:S01]  /*dffe0*/  LDL.LU R27, [R1+0x8b8] ;  /* 0x0008b800011b7983 */ /* 0x000ee20000300800 */
[----:B------:R2:W-:Y:S01]  /*dfff0*/  STL [R1+0x1c], R2 ;  /* 0x00001c0201007387 */ /* 0x0005e20000100800 */
[----:B0-----:R-:W-:-:S05]  /*e0000*/  FMUL R3, R19, R17 ;  /* 0x0000001113037220 */ /* 0x001fca0000400000 */
[----:B------:R0:W-:Y:S01]  /*e0010*/  STL [R1+0x18], R3 ;  /* 0x0000180301007387 */ /* 0x0001e20000100800 */
[C---:B--2---:R-:W-:Y:S02]  /*e0020*/  FMUL R2, R0.reuse, R25 ;  /* 0x0000001900027220 */ /* 0x044fe40000400000 */
[C---:B0-----:R-:W-:Y:S02]  /*e0030*/  FMUL R3, R0.reuse, R16 ;  /* 0x0000001000037220 */ /* 0x041fe40000400000 */
[C---:B------:R-:W-:Y:S01]  /*e0040*/  FMUL R15, R0.reuse, R15 ;  /* 0x0000000f000f7220 */ /* 0x040fe20000400000 */
[----:B------:R-:W2:Y:S01]  /*e0050*/  LDL.LU R25, [R1+0x8bc] ;  /* 0x0008bc0001197983 */ /* 0x000ea20000300800 */
[----:B------:R0:W-:Y:S02]  /*e0060*/  STL [R1+0x2c0], R2 ;  /* 0x0002c00201007387 */ /* 0x0001e40000100800 */
[----:B------:R1:W-:Y:S01]  /*e0070*/  STL [R1+0x2bc], R3 ;  /* 0x0002bc0301007387 */ /* 0x0003e20000100800 */
[----:B------:R-:W-:Y:S01]  /*e0080*/  STL [R1+0x2b8], R15 ;  /* 0x0002b80f01007387 */ /* 0x000fe20000100800 */
[----:B0-----:R-:W-:-:S02]  /*e0090*/  FMUL R2, R0, R13 ;  /* 0x0000000d00027220 */ /* 0x001fc40000400000 */
[C---:B-1----:R-:W-:Y:S02]  /*e00a0*/  FMUL R3, R0.reuse, R11 ;  /* 0x0000000b00037220 */ /* 0x042fe40000400000 */
[----:B------:R-:W2:Y:S01]  /*e00b0*/  LDL.LU R11, [R1+0x8c0] ;  /* 0x0008c000010b7983 */ /* 0x000ea20000300800 */
[----:B------:R0:W-:Y:S02]  /*e00c0*/  STL [R1+0x2b0], R2 ;  /* 0x0002b00201007387 */ /* 0x0001e40000100800 */
[----:B------:R-:W-:Y:S02]  /*e00d0*/  STL [R1+0x2a8], R3 ;  /* 0x0002a80301007387 */ /* 0x000fe40000100800 */
[C---:B0-----:R-:W-:Y:S02]  /*e00e0*/  FMUL R2, R0.reuse, R26 ;  /* 0x0000001a00027220 */ /* 0x041fe40000400000 */
[----:B------:R-:W2:Y:S01]  /*e00f0*/  LDL.LU R26, [R1+0x8c4] ;  /* 0x0008c400011a7983 */ /* 0x000ea20000300800 */
[----:B------:R-:W-:-:S02]  /*e0100*/  FMUL R12, R0, R12 ;  /* 0x0000000c000c7220 */ /* 0x000fc40000400000 */
[----:B------:R4:W-:Y:S03]  /*e0110*/  STL [R1+0x2a0], R2 ;  /* 0x0002a00201007387 */ /* 0x0009e60000100800 */
[----:B------:R-:W-:Y:S01]  /*e0120*/  STL [R1+0x298], R12 ;  /* 0x0002980c01007387 */ /* 0x000fe20000100800 */
[----:B----4-:R-:W-:-:S03]  /*e0130*/  FMUL R2, R0, R23 ;  /* 0x0000001700027220 */ /* 0x010fc60000400000 */
[----:B------:R-:W4:Y:S01]  /*e0140*/  LDL.LU R23, [R1+0x8c8] ;  /* 0x0008c80001177983 */ /* 0x000f220000300800 */
[C---:B------:R-:W-:Y:S02]  /*e0150*/  FMUL R3, R0.reuse, R10 ;  /* 0x0000000a00037220 */ /* 0x040fe40000400000 */
[----:B------:R-:W-:-:S03]  /*e0160*/  FMUL R28, R0, R9 ;  /* 0x00000009001c7220 */ /* 0x000fc60000400000 */
[----:B------:R-:W-:Y:S01]  /*e0170*/  STL [R1+0x290], R3 ;  /* 0x0002900301007387 */ /* 0x000fe20000100800 */
[----:B------:R0:W-:Y:S02]  /*e0180*/  STL [R1+0x44], R2 ;  /* 0x0000440201007387 */ /* 0x0001e40000100800 */
[----:B------:R-:W4:Y:S02]  /*e0190*/  LDL.LU R10, [R1+0x8d0] ;  /* 0x0008d000010a7983 */ /* 0x000f240000300800 */
[----:B------:R-:W-:Y:S02]  /*e01a0*/  STL [R1+0x3140], R28 ;  /* 0x0031401c01007387 */ /* 0x000fe40000100800 */
[C---:B0-----:R-:W-:Y:S02]  /*e01b0*/  FMUL R2, R0.reuse, R6 ;  /* 0x0000000600027220 */ /* 0x041fe40000400000 */
[C---:B------:R-:W-:Y:S01]  /*e01c0*/  FMUL R3, R0.reuse, R8 ;  /* 0x0000000800037220 */ /* 0x040fe20000400000 */
[----:B------:R-:W4:Y:S02]  /*e01d0*/  LDL.LU R6, [R1+0x8d8] ;  /* 0x0008d80001067983 */ /* 0x000f240000300800 */
[----:B------:R0:W-:Y:S02]  /*e01e0*/  STL [R1+0x34], R2 ;  /* 0x0000340201007387 */ /* 0x0001e40000100800 */
[----:B0-----:R-:W-:-:S02]  /*e01f0*/  FMUL R2, R0, R20 ;  /* 0x0000001400027220 */ /* 0x001fc40000400000 */
[----:B------:R-:W4:Y:S01]  /*e0200*/  LDL.LU R20, [R1+0x8e0] ;  /* 0x0008e00001147983 */ /* 0x000f220000300800 */
[----:B------:R5:W-:Y:S02]  /*e0210*/  STL [R1+0x30], R3 ;  /* 0x0000300301007387 */ /* 0x000be40000100800 */
[----:B------:R3:W-:Y:S02]  /*e0220*/  STL [R1+0x24], R2 ;  /* 0x0000240201007387 */ /* 0x0007e40000100800 */
[C---:B-----5:R-:W-:Y:S02]  /*e0230*/  FMUL R3, R0.reuse, R22 ;  /* 0x0000001600037220 */ /* 0x060fe40000400000 */
[----:B------:R-:W5:Y:S01]  /*e0240*/  LDL.LU R22, [R1+0x8e8] ;  /* 0x0008e80001167983 */ /* 0x000f620000300800 */
[C---:B---3--:R-:W-:Y:S02]  /*e0250*/  FMUL R2, R0.reuse, R7 ;  /* 0x0000000700027220 */ /* 0x048fe40000400000 */
[----:B------:R-:W-:-:S02]  /*e0260*/  FMUL R0, R0, R21 ;  /* 0x0000001500007220 */ /* 0x000fc40000400000 */
[----:B------:R-:W-:Y:S01]  /*e0270*/  STL [R1+0x20], R3 ;  /* 0x0000200301007387 */ /* 0x000fe20000100800 */
[----:B------:R-:W3:Y:S01]  /*e0280*/  LDL.LU R21, [R1+0x8f4] ;  /* 0x0008f40001157983 */ /* 0x000ee20000300800 */
[----:B------:R0:W-:Y:S02]  /*e0290*/  STL [R1+0x14], R2 ;  /* 0x0000140201007387 */ /* 0x0001e40000100800 */
[----:B------:R1:W-:Y:S02]  /*e02a0*/  STL [R1+0x10], R0 ;  /* 0x0000100001007387 */ /* 0x0003e40000100800 */
[----:B------:R-:W3:Y:S02]  /*e02b0*/  LDL.LU R7, [R1+0x8fc] ;  /* 0x0008fc0001077983 */ /* 0x000ee40000300800 */
[C---:B0-----:R-:W-:Y:S02]  /*e02c0*/  FMUL R2, R14.reuse, R5 ;  /* 0x000000050e027220 */ /* 0x041fe40000400000 */
[----:B-1----:R-:W-:-:S03]  /*e02d0*/  FMUL R0, R14, R27 ;  /* 0x0000001b0e007220 */ /* 0x002fc60000400000 */
[----:B------:R2:W-:Y:S01]  /*e02e0*/  STL [R1+0x288], R2 ;  /* 0x0002880201007387 */ /* 0x0005e20000100800 */
[----:B------:R-:W3:Y:S02]  /*e02f0*/  LDL.LU R9, [R1+0x908] ;  /* 0x0009080001097983 */ /* 0x000ee40000300800 */
[----:B------:R-:W-:Y:S02]  /*e0300*/  STL [R1+0x284], R0 ;  /* 0x0002840001007387 */ /* 0x000fe40000100800 */
[----:B------:R-:W3:Y:S01]  /*e0310*/  LDL.LU R27, [R1+0x910] ;  /* 0x00091000011b7983 */ /* 0x000ee20000300800 */
[----:B------:R-:W3:Y:S01]  /*e0320*/  LDL.LU R8, [R1+0x918] ;  /* 0x0009180001087983 */ /* 0x000ee20000300800 */
[----:B------:R-:W3:Y:S02]  /*e0330*/  LDL.LU R5, [R1+0x920] ;  /* 0x0009200001057983 */ /* 0x000ee40000300800 */
[C---:B--2---:R-:W-:Y:S02]  /*e0340*/  FMUL R2, R14.reuse, R25 ;  /* 0x000000190e027220 */ /* 0x044fe40000400000 */
[----:B------:R-:W2:Y:S03]  /*e0350*/  LDL.LU R25, [R1+0x8cc] ;  /* 0x0008cc0001197983 */ /* 0x000ea60000300800 */
[----:B------:R0:W-:Y:S02]  /*e0360*/  STL [R1+0x304c], R2 ;  /* 0x00304c0201007387 */ /* 0x0001e40000100800 */
[----:B------:R-:W-:-:S05]  /*e0370*/  FMUL R3, R14, R11 ;  /* 0x0000000b0e037220 */ /* 0x000fca0000400000 */
[----:B------:R-:W-:Y:S01]  /*e0380*/  STL [R1+0x3050], R3 ;  /* 0x0030500301007387 */ /* 0x000fe20000100800 */
[----:B------:R-:W2:Y:S02]  /*e0390*/  LDL.LU R18, [R1+0x8d4] ;  /* 0x0008d40001127983 */ /* 0x000ea40000300800 */
[C---:B0-----:R-:W-:Y:S02]  /*e03a0*/  FMUL R2, R14.reuse, R26 ;  /* 0x0000001a0e027220 */ /* 0x041fe40000400000 */
[----:B------:R-:W2:Y:S03]  /*e03b0*/  LDL.LU R26, [R1+0x8dc] ;  /* 0x0008dc00011a7983 */ /* 0x000ea60000300800 */
[----:B------:R0:W-:Y:S02]  /*e03c0*/  STL [R1+0x3054], R2 ;  /* 0x0030540201007387 */ /* 0x0001e40000100800 */
[----:B------:R-:W2:Y:S02]  /*e03d0*/  LDL.LU R17, [R1+0x8e4] ;  /* 0x0008e40001117983 */ /* 0x000ea40000300800 */
[----:B----4-:R-:W-:-:S02]  /*e03e0*/  FMUL R0, R14, R23 ;  /* 0x000000170e007220 */ /* 0x010fc40000400000 */
[----:B------:R-:W4:Y:S01]  /*e03f0*/  LDL.LU R23, [R1+0x8ec] ;  /* 0x0008ec0001177983 */ /* 0x000f220000300800 */
[----:B------:R-:W2:Y:S02]  /*e0400*/  MUFU.RCP R4, R4 ;  /* 0x0000000400047308 */ /* 0x000ea40000001000 */
[----:B------:R1:W-:Y:S02]  /*e0410*/  STL [R1+0x264], R0 ;  /* 0x0002640001007387 */ /* 0x0003e40000100800 */
[----:B0-----:R-:W-:-:S05]  /*e0420*/  FMUL R2, R14, R10 ;  /* 0x0000000a0e027220 */ /* 0x001fca0000400000 */
[----:B------:R-:W-:Y:S01]  /*e0430*/  STL [R1+0x3058], R2 ;  /* 0x0030580201007387 */ /* 0x000fe20000100800 */
[----:B------:R-:W4:Y:S02]  /*e0440*/  LDL.LU R16, [R1+0x8f0] ;  /* 0x0008f00001107983 */ /* 0x000f240000300800 */
[----:B------:R-:W4:Y:S02]  /*e0450*/  LDL.LU R11, [R1+0x8f8] ;  /* 0x0008f800010b7983 */ /* 0x000f240000300800 */
[----:B-1----:R-:W-:-:S05]  /*e0460*/  FMUL R0, R14, R6 ;  /* 0x000000060e007220 */ /* 0x002fca0000400000 */
[----:B------:R5:W-:Y:S01]  /*e0470*/  STL [R1+0x254], R0 ;  /* 0x0002540001007387 */ /* 0x000be20000100800 */
[----:B------:R-:W-:-:S05]  /*e0480*/  FMUL R28, R14, R20 ;  /* 0x000000140e1c7220 */ /* 0x000fca0000400000 */
[----:B------:R-:W-:Y:S01]  /*e0490*/  STL [R1+0x3144], R28 ;  /* 0x0031441c01007387 */ /* 0x000fe20000100800 */
[----:B------:R-:W4:Y:S02]  /*e04a0*/  LDL.LU R6, [R1+0x900] ;  /* 0x0009000001067983 */ /* 0x000f240000300800 */
[C---:B-----5:R-:W-:Y:S02]  /*e04b0*/  FMUL R0, R14.reuse, R22 ;  /* 0x000000160e007220 */ /* 0x060fe40000400000 */
[----:B------:R-:W5:Y:S01]  /*e04c0*/  LDL.LU R22, [R1+0x904] ;  /* 0x0009040001167983 */ /* 0x000f620000300800 */
[----:B---3--:R-:W-:-:S03]  /*e04d0*/  FMUL R10, R14, R21 ;  /* 0x000000150e0a7220 */ /* 0x008fc60000400000 */
[----:B------:R2:W-:Y:S04]  /*e04e0*/  STL [R1+0x8], R0 ;  /* 0x0000080001007387 */ /* 0x0005e80000100800 */
[----:B------:R-:W3:Y:S01]  /*e04f0*/  LDL.LU R20, [R1+0x90c] ;  /* 0x00090c0001147983 */ /* 0x000ee20000300800 */
[----:B------:R-:W3:Y:S02]  /*e0500*/  LDL.LU R21, [R1+0x914] ;  /* 0x0009140001157983 */ /* 0x000ee40000300800 */
[----:B------:R-:W-:Y:S02]  /*e0510*/  STL [R1+0x3148], R10 ;  /* 0x0031480a01007387 */ /* 0x000fe40000100800 */
[C---:B------:R-:W-:Y:S02]  /*e0520*/  FMUL R7, R14.reuse, R7 ;  /* 0x000000070e077220 */ /* 0x040fe40000400000 */
[----:B------:R-:W-:-:S02]  /*e0530*/  FMUL R9, R14, R9 ;  /* 0x000000090e097220 */ /* 0x000fc40000400000 */
[C---:B------:R-:W-:Y:S02]  /*e0540*/  FMUL R12, R14.reuse, R27 ;  /* 0x0000001b0e0c7220 */ /* 0x040fe40000400000 */
[C---:B------:R-:W-:Y:S01]  /*e0550*/  FMUL R8, R14.reuse, R8 ;  /* 0x000000080e087220 */ /* 0x040fe20000400000 */
[----:B------:R-:W3:Y:S01]  /*e0560*/  LDL.LU R27, [R1+0x91c] ;  /* 0x00091c00011b7983 */ /* 0x000ee20000300800 */
[----:B------:R-:W-:Y:S02]  /*e0570*/  FMUL R14, R14, R5 ;  /* 0x000000050e0e7220 */ /* 0x000fe40000400000 */
[----:B------:R-:W3:Y:S02]  /*e0580*/  LDL.LU R5, [R1+0x924] ;  /* 0x0009240001057983 */ /* 0x000ee40000300800 */
[----:B------:R-:W3:Y:S02]  /*e0590*/  LDL.LU R13, [R1+0x928] ;  /* 0x00092800010d7983 */ /* 0x000ee40000300800 */
[----:B--2---:R-:W-:-:S05]  /*e05a0*/  FMUL R0, R4, R25 ;  /* 0x0000001904007220 */ /* 0x004fca0000400000 */
[----:B------:R0:W-:Y:S01]  /*e05b0*/  STL [R1+0x250], R0 ;  /* 0x0002500001007387 */ /* 0x0001e20000100800 */
[----:B------:R-:W2:Y:S02]  /*e05c0*/  LDL.LU R15, [R1+0x92c] ;  /* 0x00092c00010f7983 */ /* 0x000ea40000300800 */
[----:B------:R-:W2:Y:S02]  /*e05d0*/  LDL.LU R25, [R1+0x930] ;  /* 0x0009300001197983 */ /* 0x000ea40000300800 */
[C---:B0-----:R-:W-:Y:S02]  /*e05e0*/  FMUL R0, R4.reuse, R18 ;  /* 0x0000001204007220 */ /* 0x041fe40000400000 */
[C---:B------:R-:W-:Y:S02]  /*e05f0*/  FMUL R2, R4.reuse, R26 ;  /* 0x0000001a04027220 */ /* 0x040fe40000400000 */
[----:B------:R-:W2:Y:S01]  /*e0600*/  LDL.LU R26, [R1+0x938] ;  /* 0x00093800011a7983 */ /* 0x000ea20000300800 */
[----:B------:R0:W-:Y:S02]  /*e0610*/  STL [R1+0x24c], R0 ;  /* 0x00024c0001007387 */ /* 0x0001e40000100800 */
[----:B------:R-:W-:Y:S02]  /*e0620*/  STL [R1+0x248], R2 ;  /* 0x0002480201007387 */ /* 0x000fe40000100800 */
[----:B0-----:R-:W-:-:S02]  /*e0630*/  FMUL R0, R4, R17 ;  /* 0x0000001104007220 */ /* 0x001fc40000400000 */
[C---:B----4-:R-:W-:Y:S02]  /*e0640*/  FMUL R3, R4.reuse, R23 ;  /* 0x0000001704037220 */ /* 0x050fe40000400000 */
[----:B------:R-:W4:Y:S01]  /*e0650*/  LDL.LU R23, [R1+0x940] ;  /* 0x0009400001177983 */ /* 0x000f220000300800 */
[----:B------:R-:W-:Y:S02]  /*e0660*/  STL [R1+0x244], R0 ;  /* 0x0002440001007387 */ /* 0x000fe40000100800 */
[----:B------:R0:W-:Y:S02]  /*e0670*/  STL [R1+0x305c], R3 ;  /* 0x00305c0301007387 */ /* 0x0001e40000100800 */
[----:B0-----:R-:W4:Y:S01]  /*e0680*/  LDL.LU R3, [R1+0x934] ;  /* 0x0009340001037983 */ /* 0x001f220000300800 */
[----:B------:R-:W4:Y:S01]  /*e0690*/  MUFU.RCP R29, R29 ;  /* 0x0000001d001d7308 */ /* 0x000f220000001000 */
[C---:B------:R-:W-:Y:S02]  /*e06a0*/  FMUL R0, R4.reuse, R16 ;  /* 0x0000001004007220 */ /* 0x040fe40000400000 */
[C---:B------:R-:W-:Y:S01]  /*e06b0*/  FMUL R2, R4.reuse, R11 ;  /* 0x0000000b04027220 */ /* 0x040fe20000400000 */
[----:B------:R-:W4:Y:S02]  /*e06c0*/  LDL.LU R10, [R1+0x970] ;  /* 0x00097000010a7983 */ /* 0x000f240000300800 */
[----:B------:R-:W-:Y:S02]  /*e06d0*/  STL [R1+0x23c], R0 ;  /* 0x00023c0001007387 */ /* 0x000fe40000100800 */
[----:B------:R0:W-:Y:S04]  /*e06e0*/  STL [R1+0x3060], R2 ;  /* 0x0030600201007387 */ /* 0x0001e80000100800 */
[----:B0-----:R-:W4:Y:S01]  /*e06f0*/  LDL.LU R2, [R1+0x93c] ;  /* 0x00093c0001027983 */ /* 0x001f220000300800 */
[----:B------:R-:W4:Y:S02]  /*e0700*/  LDL.LU R0, [R1+0x978] ;  /* 0x0009780001007983 */ /* 0x000f240000300800 */
[----:B------:R-:W-:-:S05]  /*e0710*/  FMUL R6, R4, R6 ;  /* 0x0000000604067220 */ /* 0x000fca0000400000 */
[----:B------:R0:W-:Y:S01]  /*e0720*/  STL [R1+0x234], R6 ;  /* 0x0002340601007387 */ /* 0x0001e20000100800 */
[----:B-----5:R-:W-:-:S03]  /*e0730*/  FMUL R28, R4, R22 ;  /* 0x00000016041c7220 */ /* 0x020fc60000400000 */
[----:B------:R-:W5:Y:S01]  /*e0740*/  LDL.LU R22, [R1+0x97c] ;  /* 0x00097c0001167983 */ /* 0x000f620000300800 */
[C---:B---3--:R-:W-:Y:S02]  /*e0750*/  FMUL R11, R4.reuse, R20 ;  /* 0x00000014040b7220 */ /* 0x048fe40000400000 */
[C---:B0-----:R-:W-:Y:S02]  /*e0760*/  FMUL R6, R4.reuse, R21 ;  /* 0x0000001504067220 */ /* 0x041fe40000400000 */
[----:B------:R-:W3:Y:S01]  /*e0770*/  LDL.LU R21, [R1+0x988] ;  /* 0x0009880001157983 */ /* 0x000ee20000300800 */
[----:B------:R0:W-:Y:S02]  /*e0780*/  STL [R1], R11 ;  /* 0x0000000b01007387 */ /* 0x0001e40000100800 */
[----:B------:R-:W3:Y:S02]  /*e0790*/  LDL.LU R20, [R1+0x990] ;  /* 0x0009900001147983 */ /* 0x000ee40000300800 */
[----:B------:R-:W3:Y:S01]  /*e07a0*/  LDL.LU R16, [R1+0x9a4] ;  /* 0x0009a40001107983 */ /* 0x000ee20000300800 */
[----:B------:R-:W3:Y:S01]  /*e07b0*/  LDL.LU R18, [R1+0x9b0] ;  /* 0x0009b00001127983 */ /* 0x000ee20000300800 */
[----:B0-----:R-:W-:-:S03]  /*e07c0*/  FMUL R11, R4, R27 ;  /* 0x0000001b040b7220 */ /* 0x001fc60000400000 */
[----:B------:R-:W3:Y:S01]  /*e07d0*/  LDL.LU R27, [R1+0x998] ;  /* 0x00099800011b7983 */ /* 0x000ee20000300800 */
[----:B------:R-:W3:Y:S02]  /*e07e0*/  LDL.LU R17, [R1+0x9a8] ;  /* 0x0009a80001117983 */ /* 0x000ee40000300800 */
[C---:B------:R-:W-:Y:S02]  /*e07f0*/  FMUL R5, R4.reuse, R5 ;  /* 0x0000000504057220 */ /* 0x040fe40000400000 */
[C---:B------:R-:W-:Y:S01]  /*e0800*/  FMUL R13, R4.reuse, R13 ;  /* 0x0000000d040d7220 */ /* 0x040fe20000400000 */
[----:B------:R-:W3:Y:S01]  /*e0810*/  LDL.LU R19, [R1+0x9bc] ;  /* 0x0009bc0001137983 */ /* 0x000ee20000300800 */
[C---:B--2---:R-:W-:Y:S02]  /*e0820*/  FMUL R15, R4.reuse, R15 ;  /* 0x0000000f040f7220 */ /* 0x044fe40000400000 */
[----:B------:R-:W-:Y:S02]  /*e0830*/  FMUL R4, R4, R25 ;  /* 0x0000001904047220 */ /* 0x000fe40000400000 */
[----:B------:R-:W2:Y:S01]  /*e0840*/  LDL.LU R25, [R1+0x3158] ;  /* 0x0031580001197983 */ /* 0x000ea20000300800 */
[----:B----4-:R-:W-:-:S05]  /*e0850*/  FMUL R3, R29, R3 ;  /* 0x000000031d037220 */ /* 0x010fca0000400000 */
[----:B------:R0:W-:Y:S04]  /*e0860*/  STL [R1+0x3064], R3 ;  /* 0x0030640301007387 */ /* 0x0001e80000100800 */
[----:B0-----:R-:W4:Y:S01]  /*e0870*/  LDL.LU R3, [R1+0x944] ;  /* 0x0009440001037983 */ /* 0x001f220000300800 */
[C---:B------:R-:W-:Y:S02]  /*e0880*/  FMUL R26, R29.reuse, R26 ;  /* 0x0000001a1d1a7220 */ /* 0x040fe40000400000 */
[C---:B------:R-:W-:Y:S02]  /*e0890*/  FMUL R2, R29.reuse, R2 ;  /* 0x000000021d027220 */ /* 0x040fe40000400000 */
[C---:B------:R-:W-:Y:S01]  /*e08a0*/  FMUL R23, R29.reuse, R23 ;  /* 0x000000171d177220 */ /* 0x040fe20000400000 */
[----:B------:R0:W-:Y:S04]  /*e08b0*/  STL [R1+0x22c], R26 ;  /* 0x00022c1a01007387 */ /* 0x0001e80000100800 */
[----:B0-----:R-:W2:Y:S01]  /*e08c0*/  LDL.LU R26, [R1+0x3154] ;  /* 0x00315400011a7983 */ /* 0x001ea20000300800 */
[----:B------:R0:W-:Y:S03]  /*e08d0*/  STL [R1+0x3068], R2 ;  /* 0x0030680201007387 */ /* 0x0001e60000100800 */
[----:B0-----:R-:W2:Y:S01]  /*e08e0*/  LDL.LU R2, [R1+0x94c] ;  /* 0x00094c0001027983 */ /* 0x001ea20000300800 */
[----:B------:R0:W-:Y:S03]  /*e08f0*/  STL [R1+0x224], R23 ;  /* 0x0002241701007387 */ /* 0x0001e60000100800 */
[----:B0-----:R-:W5:Y:S01]  /*e0900*/  LDL.LU R23, [R1+0x3150] ;  /* 0x0031500001177983 */ /* 0x001f620000300800 */
[----:B----4-:R-:W-:-:S05]  /*e0910*/  FMUL R3, R29, R3 ;  /* 0x000000031d037220 */ /* 0x010fca0000400000 */
[----:B------:R0:W-:Y:S04]  /*e0920*/  STL [R1+0x3080], R3 ;  /* 0x0030800301007387 */ /* 0x0001e80000100800 */
[----:B0-----:R-:W4:Y:S01]  /*e0930*/  LDL.LU R3, [R1+0x948] ;  /* 0x0009480001037983 */ /* 0x001f220000300800 */
[----:B------:R-:W0:Y:S01]  /*e0940*/  MUFU.RCP R24, R24 ;  /* 0x0000001800187308 */ /* 0x000e220000001000 */
[C---:B---3--:R-:W-:Y:S02]  /*e0950*/  FMUL R20, R29.reuse, R20 ;  /* 0x000000141d147220 */ /* 0x048fe40000400000 */
[----:B--2---:R-:W-:-:S05]  /*e0960*/  FMUL R2, R29, R2 ;  /* 0x000000021d027220 */ /* 0x004fca0000400000 */
[----:B------:R1:W-:Y:S01]  /*e0970*/  STL [R1+0x3084], R2 ;  /* 0x0030840201007387 */ /* 0x0003e20000100800 */
[C---:B0-----:R-:W-:Y:S02]  /*e0980*/  FMUL R16, R24.reuse, R16 ;  /* 0x0000001018107220 */ /* 0x041fe40000400000 */
[----:B------:R-:W-:Y:S02]  /*e0990*/  FMUL R25, R24, R25 ;  /* 0x0000001918197220 */ /* 0x000fe40000400000 */
[C---:B------:R-:W-:Y:S02]  /*e09a0*/  FMUL R18, R29.reuse, R18 ;  /* 0x000000121d127220 */ /* 0x040fe40000400000 */
[C---:B------:R-:W-:Y:S02]  /*e09b0*/  FMUL R0, R29.reuse, R0 ;  /* 0x000000001d007220 */ /* 0x040fe40000400000 */
[C---:B-1----:R-:W-:Y:S02]  /*e09c0*/  FMUL R2, R29.reuse, R10 ;  /* 0x0000000a1d027220 */ /* 0x042fe40000400000 */
[----:B-----5:R-:W-:-:S02]  /*e09d0*/  FMUL R23, R29, R23 ;  /* 0x000000171d177220 */ /* 0x020fc40000400000 */
[C---:B------:R-:W-:Y:S02]  /*e09e0*/  FMUL R22, R29.reuse, R22 ;  /* 0x000000161d167220 */ /* 0x040fe40000400000 */
[C---:B------:R-:W-:Y:S02]  /*e09f0*/  FMUL R26, R29.reuse, R26 ;  /* 0x0000001a1d1a7220 */ /* 0x040fe40000400000 */
[----:B------:R-:W-:Y:S02]  /*e0a00*/  FMUL R21, R29, R21 ;  /* 0x000000151d157220 */ /* 0x000fe40000400000 */
[C---:B------:R-:W-:Y:S02]  /*e0a10*/  FMUL R17, R24.reuse, R17 ;  /* 0x0000001118117220 */ /* 0x040fe40000400000 */
[----:B------:R-:W-:Y:S01]  /*e0a20*/  FMUL R19, R24, R19 ;  /* 0x0000001318137220 */ /* 0x000fe20000400000 */
[----:B------:R-:W-:Y:S02]  /*e0a30*/  F2FP.BF16.PACK_AB R16, R16, R25 ;  /* 0x000000191010723e */ /* 0x000fe400000010ff */
[----:B------:R-:W-:-:S02]  /*e0a40*/  F2FP.BF16.PACK_AB R20, R20, R18 ;  /* 0x000000121414723e */ /* 0x000fc400000010ff */
[----:B------:R-:W-:Y:S01]  /*e0a50*/  F2FP.BF16.PACK_AB R17, R17, R19 ;  /* 0x000000131111723e */ /* 0x000fe200000010ff */
[C---:B----4-:R-:W-:Y:S02]  /*e0a60*/  FMUL R3, R29.reuse, R3 ;  /* 0x000000031d037220 */ /* 0x050fe40000400000 */
[----:B------:R-:W-:-:S03]  /*e0a70*/  FMUL R29, R29, R27 ;  /* 0x0000001b1d1d7220 */ /* 0x000fc60000400000 */
[----:B------:R-:W-:Y:S01]  /*e0a80*/  STL [R1+0x21c], R3 ;  /* 0x00021c0301007387 */ /* 0x000fe20000100800 */
[----:B------:R-:W2:Y:S02]  /*e0a90*/  LDL.LU R10, [R1+0xa58] ;  /* 0x000a5800010a7983 */ /* 0x000ea40000300800 */
[----:B------:R0:W-:Y:S02]  /*e0aa0*/  STL [R1+0x210], R2 ;  /* 0x0002100201007387 */ /* 0x0001e40000100800 */
[----:B0-----:R-:W3:Y:S01]  /*e0ab0*/  LDL.LU R2, [R1+0x984] ;  /* 0x0009840001027983 */ /* 0x001ee20000300800 */
[----:B------:R-:W4:Y:S02]  /*e0ac0*/  LDL.LU R3, [R1+0x98c] ;  /* 0x00098c0001037983 */ /* 0x000f240000300800 */
[----:B------:R-:W5:Y:S02]  /*e0ad0*/  LDL.LU R27, [R1+0x314c] ;  /* 0x00314c00011b7983 */ /* 0x000f640000300800 */
[----:B------:R-:W3:Y:S01]  /*e0ae0*/  LDL.LU R25, [R1+0x9b4] ;  /* 0x0009b40001197983 */ /* 0x000ee20000300800 */
[----:B------:R-:W3:Y:S01]  /*e0af0*/  LDL.LU R18, [R1+0x9ac] ;  /* 0x0009ac0001127983 */ /* 0x000ee20000300800 */
[----:B------:R-:W4:Y:S01]  /*e0b00*/  LDL.LU R19, [R1+0x99c] ;  /* 0x00099c0001137983 */ /* 0x000f220000300800 */
[----:B------:R-:W-:-:S02]  /*e0b10*/  F2FP.BF16.PACK_AB R23, R23, R0 ;  /* 0x000000001717723e */ /* 0x000fc400000010ff */
[----:B------:R-:W0:Y:S01]  /*e0b20*/  S2R R0, SR_TID.X ;  /* 0x0000000000007919 */ /* 0x000e220000002100 */
[----:B------:R-:W-:Y:S02]  /*e0b30*/  F2FP.BF16.PACK_AB R21, R21, R29 ;  /* 0x0000001d1515723e */ /* 0x000fe400000010ff */
[----:B------:R-:W4:Y:S01]  /*e0b40*/  LDL.LU R29, [R1+0x9d0] ;  /* 0x0009d000011d7983 */ /* 0x000f220000300800 */
[----:B------:R-:W-:Y:S02]  /*e0b50*/  F2FP.BF16.PACK_AB R22, R22, R26 ;  /* 0x0000001a1616723e */ /* 0x000fe400000010ff */
[----:B0-----:R-:W-:-:S04]  /*e0b60*/  LOP3.LUT R0, R0, 0x18, RZ, 0xc0, !PT ;  /* 0x0000001800007812 */ /* 0x001fc800078ec0ff */
[----:B--2---:R-:W-:Y:S01]  /*e0b70*/  LEA R0, R0, R10, 0xc ;  /* 0x0000000a00007211 */ /* 0x004fe200078e60ff */
[C---:B-----5:R-:W-:Y:S02]  /*e0b80*/  FMUL R27, R24.reuse, R27 ;  /* 0x0000001b181b7220 */ /* 0x060fe40000400000 */
[C---:B---3--:R-:W-:Y:S02]  /*e0b90*/  FMUL R18, R24.reuse, R18 ;  /* 0x0000001218127220 */ /* 0x048fe40000400000 */
[C---:B----4-:R-:W-:Y:S02]  /*e0ba0*/  FMUL R19, R24.reuse, R19 ;  /* 0x0000001318137220 */ /* 0x050fe40000400000 */
[C---:B------:R-:W-:Y:S02]  /*e0bb0*/  FMUL R25, R24.reuse, R25 ;  /* 0x0000001918197220 */ /* 0x040fe40000400000 */
[----:B------:R-:W-:Y:S01]  /*e0bc0*/  FMUL R2, R24, R2 ;  /* 0x0000000218027220 */ /* 0x000fe20000400000 */
[----:B------:R-:W-:Y:S01]  /*e0bd0*/  F2FP.BF16.PACK_AB R18, R18, R27 ;  /* 0x0000001b1212723e */ /* 0x000fe200000010ff */
[----:B------:R-:W-:Y:S01]  /*e0be0*/  FMUL R3, R24, R3 ;  /* 0x0000000318037220 */ /* 0x000fe20000400000 */
[----:B------:R-:W2:Y:S01]  /*e0bf0*/  LDL.LU R27, [R1+0x9cc] ;  /* 0x0009cc00011b7983 */ /* 0x000ea20000300800 */
[----:B------:R-:W3:Y:S01]  /*e0c00*/  LDL.LU R26, [R1+0x9c8] ;  /* 0x0009c800011a7983 */ /* 0x000ee20000300800 */
[----:B------:R-:W-:-:S02]  /*e0c10*/  F2FP.BF16.PACK_AB R19, R19, R25 ;  /* 0x000000191313723e */ /* 0x000fc400000010ff */
[----:B------:R-:W4:Y:S01]  /*e0c20*/  LDL.LU R25, [R1+0x9c4] ;  /* 0x0009c40001197983 */ /* 0x000f220000300800 */
[----:B------:R-:W5:Y:S02]  /*e0c30*/  LDL.LU R10, [R1+0x3148] ;  /* 0x00314800010a7983 */ /* 0x000f640000300800 */
[----:B------:R0:W-:Y:S02]  /*e0c40*/  STL [R1+0x3088], R2 ;  /* 0x0030880201007387 */ /* 0x0001e40000100800 */
[----:B0-----:R-:W2:Y:S01]  /*e0c50*/  LDL.LU R2, [R1+0x9a0] ;  /* 0x0009a00001027983 */ /* 0x001ea20000300800 */
[----:B------:R0:W-:Y:S03]  /*e0c60*/  STL [R1+0x308c], R3 ;  /* 0x00308c0301007387 */ /* 0x0001e60000100800 */
[----:B0-----:R-:W3:Y:S01]  /*e0c70*/  LDL.LU R3, [R1+0x994] ;  /* 0x0009940001037983 */ /* 0x001ee20000300800 */
[----:B------:R-:W-:-:S03]  /*e0c80*/  FMUL R29, R24, R29 ;  /* 0x0000001d181d7220 */ /* 0x000fc60000400000 */
[----:B------:R-:W-:Y:S04]  /*e0c90*/  STS.128 [R0], R16 ;  /* 0x0000001000007388 */ /* 0x000fe80000000c00 */
[----:B------:R-:W-:Y:S01]  /*e0ca0*/  STS.128 [R0+0x80], R20 ;  /* 0x0000801400007388 */ /* 0x000fe20000000c00 */
[----:B------:R-:W-:Y:S02]  /*e0cb0*/  F2FP.BF16.PACK_AB R4, R15, R4 ;  /* 0x000000040f04723e */ /* 0x000fe400000010ff */
[----:B------:R-:W-:Y:S02]  /*e0cc0*/  F2FP.BF16.PACK_AB R8, R8, R14 ;  /* 0x0000000e0808723e */ /* 0x000fe400000010ff */
[----:B------:R-:W-:Y:S02]  /*e0cd0*/  F2FP.BF16.PACK_AB R5, R5, R13 ;  /* 0x0000000d0505723e */ /* 0x000fe400000010ff */
[----:B------:R-:W-:-:S02]  /*e0ce0*/  F2FP.BF16.PACK_AB R9, R9, R12 ;  /* 0x0000000c0909723e */ /* 0x000fc400000010ff */
[----:B------:R-:W-:Y:S01]  /*e0cf0*/  F2FP.BF16.PACK_AB R6, R6, R11 ;  /* 0x0000000b0606723e */ /* 0x000fe200000010ff */
[C---:B--2---:R-:W-:Y:S02]  /*e0d00*/  FMUL R2, R24.reuse, R2 ;  /* 0x0000000218027220 */ /* 0x044fe40000400000 */
[----:B---3--:R-:W-:-:S05]  /*e0d10*/  FMUL R3, R24, R3 ;  /* 0x0000000318037220 */ /* 0x008fca0000400000 */
[----:B------:R4:W-:Y:S01]  /*e0d20*/  STL [R1+0x1dc], R3 ;  /* 0x0001dc0301007387 */ /* 0x0009e20000100800 */
[----:B------:R0:W-:Y:S02]  /*e0d30*/  STL [R1+0x90], R2 ;  /* 0x0000900201007387 */ /* 0x0001e40000100800 */
[C---:B----4-:R-:W-:Y:S02]  /*e0d40*/  FMUL R3, R24.reuse, R25 ;  /* 0x0000001918037220 */ /* 0x050fe40000400000 */
[C---:B------:R-:W-:Y:S01]  /*e0d50*/  FMUL R25, R24.reuse, R26 ;  /* 0x0000001a18197220 */ /* 0x040fe20000400000 */
[----:B0-----:R-:W2:Y:S01]  /*e0d60*/  LDL.LU R2, [R1+0x48] ;  /* 0x0000480001027983 */ /* 0x001ea20000300800 */
[----:B------:R-:W-:Y:S02]  /*e0d70*/  FMUL R26, R24, R27 ;  /* 0x0000001b181a7220 */ /* 0x000fe40000400000 */
[----:B------:R0:W-:Y:S02]  /*e0d80*/  STL [R1+0x8c], R3 ;  /* 0x00008c0301007387 */ /* 0x0001e40000100800 */
[----:B0-----:R-:W3:Y:S01]  /*e0d90*/  LDL.LU R3, [R1+0x50] ;  /* 0x0000500001037983 */ /* 0x001ee20000300800 */
[----:B------:R0:W-:Y:S03]  /*e0da0*/  STL [R1+0x88], R25 ;  /* 0x0000881901007387 */ /* 0x0001e60000100800 */
[----:B0-----:R-:W4:Y:S01]  /*e0db0*/  LDL.LU R25, [R1+0x5c] ;  /* 0x00005c0001197983 */ /* 0x001f220000300800 */
[----:B------:R0:W-:Y:S03]  /*e0dc0*/  STL [R1+0x80], R26 ;  /* 0x0000801a01007387 */ /* 0x0001e60000100800 */
[----:B0-----:R-:W4:Y:S01]  /*e0dd0*/  LDL.LU R26, [R1+0x58] ;  /* 0x00005800011a7983 */ /* 0x001f220000300800 */
[----:B------:R-:W3:Y:S02]  /*e0de0*/  LDL.LU R24, [R1+0x54] ;  /* 0x0000540001187983 */ /* 0x000ee40000300800 */
[----:B------:R-:W2:Y:S02]  /*e0df0*/  LDL.LU R27, [R1+0x64] ;  /* 0x00006400011b7983 */ /* 0x000ea40000300800 */
[----:B------:R0:W-:Y:S02]  /*e0e00*/  STL [R1+0x3090], R29 ;  /* 0x0030901d01007387 */ /* 0x0001e40000100800 */
[----:B0-----:R-:W2:Y:S01]  /*e0e10*/  LDL.LU R29, [R1+0x4c] ;  /* 0x00004c00011d7983 */ /* 0x001ea20000300800 */
        /* <DEDUP_REMOVED lines=8> */
[----:B------:R0:W-:Y:S01]  /*e0ea0*/  STL [R1+0x3138], R0 ;  /* 0x0031380001007387 */ /* 0x0001e20000100800 */
[----:B-----5:R-:W-:-:S02]  /*e0eb0*/  F2FP.BF16.PACK_AB R10, R10, R7 ;  /* 0x000000070a0a723e */ /* 0x020fc400000010ff */
[----:B0-----:R-:W5:Y:S01]  /*e0ec0*/  LDL.LU R0, [R1+0x20] ;  /* 0x0000200001007983 */ /* 0x001f620000300800 */
[----:B------:R-:W5:Y:S02]  /*e0ed0*/  LDL.LU R15, [R1+0x24] ;  /* 0x00002400010f7983 */ /* 0x000f640000300800 */
[----:B------:R-:W2:Y:S02]  /*e0ee0*/  LDL.LU R14, [R1+0x1c] ;  /* 0x00001c00010e7983 */ /* 0x000ea40000300800 */
[----:B------:R-:W2:Y:S01]  /*e0ef0*/  LDL.LU R13, [R1+0x10] ;  /* 0x00001000010d7983 */ /* 0x000ea20000300800 */
[----:B------:R-:W2:Y:S01]  /*e0f00*/  LDL.LU R12, [R1+0x14] ;  /* 0x00001400010c7983 */ /* 0x000ea20000300800 */
[----:B------:R-:W2:Y:S02]  /*e0f10*/  LDL.LU R11, [R1+0x8] ;  /* 0x00000800010b7983 */ /* 0x000ea40000300800 */
[----:B------:R-:W2:Y:S02]  /*e0f20*/  LDL.LU R7, [R1] ;  /* 0x0000000001077983 */ /* 0x000ea40000300800 */
[----:B--2---:R-:W-:-:S02]  /*e0f30*/  F2FP.BF16.PACK_AB R7, R28, R7 ;  /* 0x000000071c07723e */ /* 0x004fc400000010ff */
[----:B------:R-:W2:Y:S01]  /*e0f40*/  LDL.LU R28, [R1+0x3144] ;  /* 0x00314400011c7983 */ /* 0x000ea20000300800 */
[----:B------:R-:W-:Y:S02]  /*e0f50*/  F2FP.BF16.PACK_AB R12, R12, R13 ;  /* 0x0000000d0c0c723e */ /* 0x000fe400000010ff */
[----:B--2---:R-:W-:Y:S02]  /*e0f60*/  F2FP.BF16.PACK_AB R11, R28, R11 ;  /* 0x0000000b1c0b723e */ /* 0x004fe400000010ff */
[----:B------:R-:W2:Y:S01]  /*e0f70*/  LDL.LU R28, [R1+0x3140] ;  /* 0x00314000011c7983 */ /* 0x000ea20000300800 */
[----:B-----5:R-:W-:Y:S02]  /*e0f80*/  F2FP.BF16.PACK_AB R13, R15, R0 ;  /* 0x000000000f0d723e */ /* 0x020fe400000010ff */
[----:B------:R-:W-:Y:S02]  /*e0f90*/  F2FP.BF16.PACK_AB R18, R23, R18 ;  /* 0x000000121712723e */ /* 0x000fe400000010ff */
[----:B--2---:R-:W-:-:S02]  /*e0fa0*/  F2FP.BF16.PACK_AB R15, R19, R28 ;  /* 0x0000001c130f723e */ /* 0x004fc400000010ff */
[----:B------:R-:W2:Y:S01]  /*e0fb0*/  LDL.LU R28, [R1+0x313c] ;  /* 0x00313c00011c7983 */ /* 0x000ea20000300800 */
[----:B------:R-:W5:Y:S02]  /*e0fc0*/  LDL.LU R0, [R1+0x6c] ;  /* 0x00006c0001007983 */ /* 0x000f640000300800 */
[----:B------:R-:W5:Y:S01]  /*e0fd0*/  LDL.LU R23, [R1+0x68] ;  /* 0x0000680001177983 */ /* 0x000f620000300800 */
[----:B------:R-:W-:Y:S02]  /*e0fe0*/  F2FP.BF16.PACK_AB R19, R29, R2 ;  /* 0x000000021d13723e */ /* 0x000fe400000010ff */
[----:B------:R-:W2:Y:S04]  /*e0ff0*/  LDL.LU R29, [R1+0x114] ;  /* 0x00011400011d7983 */ /* 0x000ea80000300800 */
[----:B--2---:R-:W-:Y:S01]  /*e1000*/  STL [R1+0x3114], R29 ;  /* 0x0031141d01007387 */ /* 0x004fe20000100800 */
[----:B------:R-:W2:Y:S01]  /*e1010*/  LDL.LU R2, [R1+0x110] ;  /* 0x0001100001027983 */ /* 0x000ea20000300800 */
[----:B------:R-:W-:Y:S01]  /*e1020*/  F2FP.BF16.PACK_AB R17, R20, R17 ;  /* 0x000000111411723e */ /* 0x000fe200000010ff */
[----:B---3--:R-:W-:Y:S01]  /*e1030*/  F2FP.BF16.PACK_AB R20, R24, R3 ;  /* 0x000000031814723e */ /* 0x008fe200000010ff */
[----:B--2---:R-:W-:Y:S01]  /*e1040*/  STL [R1+0x3118], R2 ;  /* 0x0031180201007387 */ /* 0x004fe20000100800 */
[----:B------:R-:W2:Y:S01]  /*e1050*/  LDL.LU R3, [R1+0x134] ;  /* 0x0001340001037983 */ /* 0x000ea20000300800 */
[----:B------:R-:W-:Y:S01]  /*e1060*/  F2FP.BF16.PACK_AB R16, R14, R16 ;  /* 0x000000100e10723e */ /* 0x000fe200000010ff */
[----:B------:R-:W-:Y:S01]  /*e1070*/  F2FP.BF16.PACK_AB R14, R21, R22 ;  /* 0x00000016150e723e */ /* 0x000fe200000010ff */
[----:B----4-:R-:W-:Y:S01]  /*e1080*/  F2FP.BF16.PACK_AB R21, R25, R26 ;  /* 0x0000001a1915723e */ /* 0x010fe200000010ff */
[----:B--2---:R-:W-:Y:S01]  /*e1090*/  STL [R1+0x311c], R3 ;  /* 0x00311c0301007387 */ /* 0x004fe20000100800 */
[----:B------:R-:W2:Y:S02]  /*e10a0*/  LDL.LU R24, [R1+0x70] ;  /* 0x0000700001187983 */ /* 0x000ea40000300800 */
[----:B------:R-:W3:Y:S02]  /*e10b0*/  LDL.LU R25, [R1+0x78] ;  /* 0x0000780001197983 */ /* 0x000ee40000300800 */
[----:B---3--:R0:W-:Y:S04]  /*e10c0*/  STL [R1+0x3134], R25 ;  /* 0x0031341901007387 */ /* 0x0081e80000100800 */
[----:B0-----:R-:W2:Y:S01]  /*e10d0*/  LDL.LU R25, [R1+0x74] ;  /* 0x0000740001197983 */ /* 0x001ea20000300800 */
[----:B------:R-:W3:Y:S01]  /*e10e0*/  LDL.LU R26, [R1+0x84] ;  /* 0x00008400011a7983 */ /* 0x000ee20000300800 */
[----:B------:R-:W-:-:S02]  /*e10f0*/  F2FP.BF16.PACK_AB R22, R27, R28 ;  /* 0x0000001c1b16723e */ /* 0x000fc400000010ff */
[----:B---3--:R0:W-:Y:S04]  /*e1100*/  STL [R1+0x3130], R26 ;  /* 0x0031301a01007387 */ /* 0x0081e80000100800 */
[----:B0-----:R-:W3:Y:S01]  /*e1110*/  LDL.LU R26, [R1+0x7c] ;  /* 0x00007c00011a7983 */ /* 0x001ee20000300800 */
[----:B------:R-:W4:Y:S03]  /*e1120*/  LDL.LU R27, [R1+0xb0] ;  /* 0x0000b000011b7983 */ /* 0x000f260000300800 */
[----:B----4-:R0:W-:Y:S04]  /*e1130*/  STL [R1+0x312c], R27 ;  /* 0x00312c1b01007387 */ /* 0x0101e80000100800 */
[----:B0-----:R-:W4:Y:S01]  /*e1140*/  LDL.LU R27, [R1+0xac] ;  /* 0x0000ac00011b7983 */ /* 0x001f220000300800 */
[----:B------:R-:W2:Y:S03]  /*e1150*/  LDL.LU R3, [R1+0xc8] ;  /* 0x0000c80001037983 */ /* 0x000ea60000300800 */
[----:B--2---:R0:W-:Y:S04]  /*e1160*/  STL [R1+0x3120], R3 ;  /* 0x0031200301007387 */ /* 0x0041e80000100800 */
[----:B0-----:R-:W2:Y:S04]  /*e1170*/  LDL.LU R3, [R1+0xcc] ;  /* 0x0000cc0001037983 */ /* 0x001ea80000300800 */
[----:B--2---:R0:W-:Y:S04]  /*e1180*/  STL [R1+0x3124], R3 ;  /* 0x0031240301007387 */ /* 0x0041e80000100800 */
[----:B0-----:R-:W2:Y:S01]  /*e1190*/  LDL.LU R3, [R1+0xbc] ;  /* 0x0000bc0001037983 */ /* 0x001ea20000300800 */
[----:B-----5:R-:W-:-:S03]  /*e11a0*/  F2FP.BF16.PACK_AB R23, R0, R23 ;  /* 0x000000170017723e */ /* 0x020fc600000010ff */
[----:B--2---:R0:W-:Y:S04]  /*e11b0*/  STL [R1+0x3128], R3 ;  /* 0x0031280301007387 */ /* 0x0041e80000100800 */
[----:B0-----:R-:W2:Y:S01]  /*e11c0*/  LDL.LU R3, [R1+0xb4] ;  /* 0x0000b40001037983 */ /* 0x001ea20000300800 */
[----:B------:R-:W5:Y:S02]  /*e11d0*/  LDL.LU R2, [R1+0xdc] ;  /* 0x0000dc0001027983 */ /* 0x000f640000300800 */
[----:B------:R-:W2:Y:S02]  /*e11e0*/  LDL.LU R29, [R1+0xd4] ;  /* 0x0000d400011d7983 */ /* 0x000ea40000300800 */
[----:B------:R-:W2:Y:S01]  /*e11f0*/  LDL.LU R28, [R1+0xec] ;  /* 0x0000ec00011c7983 */ /* 0x000ea20000300800 */
[----:B------:R-:W2:Y:S01]  /*e1200*/  LDL.LU R0, [R1+0x3138] ;  /* 0x0031380001007983 */ /* 0x000ea20000300800 */
[----:B------:R-:W-:-:S03]  /*e1210*/  F2FP.BF16.PACK_AB R24, R25, R24 ;  /* 0x000000181918723e */ /* 0x000fc600000010ff */
[----:B--2---:R0:W-:Y:S04]  /*e1220*/  STS.128 [R0+0x100], R4 ;  /* 0x0001000400007388 */ /* 0x0041e80000000c00 */
[----:B------:R1:W-:Y:S04]  /*e1230*/  STS.128 [R0+0x180], R8 ;  /* 0x0001800800007388 */ /* 0x0003e80000000c00 */
[----:B------:R2:W-:Y:S04]  /*e1240*/  STS.128 [R0+0x200], R12 ;  /* 0x0002000c00007388 */ /* 0x0005e80000000c00 */
[----:B------:R1:W-:Y:S04]  /*e1250*/  STS.128 [R0+0x280], R16 ;  /* 0x0002801000007388 */ /* 0x0003e80000000c00 */
[----:B0-----:R-:W3:Y:S01]  /*e1260*/  LDL.LU R4, [R1+0xb8] ;  /* 0x0000b80001047983 */ /* 0x001ee20000300800 */
[----:B------:R-:W3:Y:S02]  /*e1270*/  LDL.LU R5, [R1+0xc4] ;  /* 0x0000c40001057983 */ /* 0x000ee40000300800 */
[----:B------:R-:W3:Y:S02]  /*e1280*/  LDL.LU R6, [R1+0xd0] ;  /* 0x0000d00001067983 */ /* 0x000ee40000300800 */
[----:B------:R-:W3:Y:S01]  /*e1290*/  LDL.LU R7, [R1+0xe0] ;  /* 0x0000e00001077983 */ /* 0x000ee20000300800 */
[----:B-1----:R-:W3:Y:S01]  /*e12a0*/  LDL.LU R8, [R1+0xc0] ;  /* 0x0000c00001087983 */ /* 0x002ee20000300800 */
[----:B------:R-:W5:Y:S02]  /*e12b0*/  LDL.LU R9, [R1+0xd8] ;  /* 0x0000d80001097983 */ /* 0x000f640000300800 */
[----:B------:R-:W3:Y:S02]  /*e12c0*/  LDL.LU R10, [R1+0xe8] ;  /* 0x0000e800010a7983 */ /* 0x000ee40000300800 */
[----:B------:R-:W3:Y:S01]  /*e12d0*/  LDL.LU R11, [R1+0xf0] ;  /* 0x0000f000010b7983 */ /* 0x000ee20000300800 */
[----:B--2---:R-:W2:Y:S01]  /*e12e0*/  LDL.LU R12, [R1+0xfc] ;  /* 0x0000fc00010c7983 */ /* 0x004ea20000300800 */
[----:B------:R-:W2:Y:S02]  /*e12f0*/  LDL.LU R13, [R1+0x104] ;  /* 0x00010400010d7983 */ /* 0x000ea40000300800 */
[----:B------:R-:W2:Y:S02]  /*e1300*/  LDL.LU R14, [R1+0x118] ;  /* 0x00011800010e7983 */ /* 0x000ea40000300800 */
[----:B------:R-:W2:Y:S01]  /*e1310*/  LDL.LU R15, [R1+0x120] ;  /* 0x00012000010f7983 */ /* 0x000ea20000300800 */
[----:B------:R-:W2:Y:S01]  /*e1320*/  LDL.LU R16, [R1+0x100] ;  /* 0x0001000001107983 */ /* 0x000ea20000300800 */
[----:B------:R-:W2:Y:S02]  /*e1330*/  LDL.LU R17, [R1+0x11c] ;  /* 0x00011c0001117983 */ /* 0x000ea40000300800 */
[----:B------:R-:W2:Y:S02]  /*e1340*/  LDL.LU R18, [R1+0x128] ;  /* 0x0001280001127983 */ /* 0x000ea40000300800 */
[----:B------:R-:W2:Y:S01]  /*e1350*/  LDL.LU R19, [R1+0x124] ;  /* 0x0001240001137983 */ /* 0x000ea20000300800 */
[----:B------:R0:W-:Y:S04]  /*e1360*/  STS.128 [R0+0x300], R20 ;  /* 0x0003001400007388 */ /* 0x0001e80000000c00 */
[----:B0-----:R-:W2:Y:S01]  /*e1370*/  LDL.LU R20, [R1+0xf4] ;  /* 0x0000f40001147983 */ /* 0x001ea20000300800 */
[----:B------:R-:W2:Y:S02]  /*e1380*/  LDL.LU R21, [R1+0x10c] ;  /* 0x00010c0001157983 */ /* 0x000ea40000300800 */
[----:B------:R-:W2:Y:S02]  /*e1390*/  LDL.LU R22, [R1+0x108] ;  /* 0x0001080001167983 */ /* 0x000ea40000300800 */
[----:B------:R-:W2:Y:S01]  /*e13a0*/  LDL.LU R23, [R1+0x12c] ;  /* 0x00012c0001177983 */ /* 0x000ea20000300800 */
[----:B------:R-:W3:Y:S02]  /*e13b0*/  LDL.LU R25, [R1+0x3134] ;  /* 0x0031340001197983 */ /* 0x000ee40000300800 */
[----:B---3--:R-:W-:-:S02]  /*e13c0*/  F2FP.BF16.PACK_AB R25, R26, R25 ;  /* 0x000000191a19723e */ /* 0x008fc400000010ff */
[----:B------:R-:W4:Y:S02]  /*e13d0*/  LDL.LU R26, [R1+0x3130] ;  /* 0x00313000011a7983 */ /* 0x000f240000300800 */
[----:B----4-:R-:W-:Y:S02]  /*e13e0*/  F2FP.BF16.PACK_AB R26, R27, R26 ;  /* 0x0000001a1b1a723e */ /* 0x010fe400000010ff */
[----:B------:R-:W3:Y:S02]  /*e13f0*/  LDL.LU R27, [R1+0x312c] ;  /* 0x00312c00011b7983 */ /* 0x000ee40000300800 */
[----:B---3--:R-:W-:Y:S02]  /*e1400*/  F2FP.BF16.PACK_AB R27, R3, R27 ;  /* 0x0000001b031b723e */ /* 0x008fe400000010ff */
[----:B------:R-:W3:Y:S02]  /*e1410*/  LDL.LU R3, [R1+0x3128] ;  /* 0x0031280001037983 */ /* 0x000ee40000300800 */
[----:B---3--:R-:W-:-:S02]  /*e1420*/  F2FP.BF16.PACK_AB R4, R3, R4 ;  /* 0x000000040304723e */ /* 0x008fc400000010ff */
[----:B------:R-:W3:Y:S02]  /*e1430*/  LDL.LU R3, [R1+0x3124] ;  /* 0x0031240001037983 */ /* 0x000ee40000300800 */
[----:B---3--:R-:W-:Y:S02]  /*e1440*/  F2FP.BF16.PACK_AB R8, R3, R8 ;  /* 0x000000080308723e */ /* 0x008fe400000010ff */
[----:B------:R-:W3:Y:S01]  /*e1450*/  LDL.LU R3, [R1+0x3120] ;  /* 0x0031200001037983 */ /* 0x000ee20000300800 */
[----:B-----5:R-:W-:Y:S02]  /*e1460*/  F2FP.BF16.PACK_AB R9, R2, R9 ;  /* 0x000000090209723e */ /* 0x020fe400000010ff */
[----:B------:R-:W-:Y:S02]  /*e1470*/  F2FP.BF16.PACK_AB R6, R29, R6 ;  /* 0x000000061d06723e */ /* 0x000fe400000010ff */
[----:B------:R-:W-:Y:S02]  /*e1480*/  F2FP.BF16.PACK_AB R10, R28, R10 ;  /* 0x0000000a1c0a723e */ /* 0x000fe400000010ff */
[----:B---3--:R-:W-:-:S02]  /*e1490*/  F2FP.BF16.PACK_AB R5, R3, R5 ;  /* 0x000000050305723e */ /* 0x008fc400000010ff */
[----:B------:R-:W3:Y:S01]  /*e14a0*/  LDL.LU R3, [R1+0x311c] ;  /* 0x00311c0001037983 */ /* 0x000ee20000300800 */
[----:B------:R-:W4:Y:S02]  /*e14b0*/  LDL.LU R2, [R1+0x3118] ;  /* 0x0031180001027983 */ /* 0x000f240000300800 */
[----:B------:R-:W4:Y:S02]  /*e14c0*/  LDL.LU R29, [R1+0x3114] ;  /* 0x00311400011d7983 */ /* 0x000f240000300800 */
[----:B------:R-:W5:Y:S02]  /*e14d0*/  LDL.LU R28, [R1+0x3110] ;  /* 0x00311000011c7983 */ /* 0x000f640000300800 */
[----:B-----5:R-:W-:Y:S02]  /*e14e0*/  F2FP.BF16.PACK_AB R7, R28, R7 ;  /* 0x000000071c07723e */ /* 0x020fe400000010ff */
[----:B------:R-:W5:Y:S01]  /*e14f0*/  LDL.LU R28, [R1+0x310c] ;  /* 0x00310c00011c7983 */ /* 0x000f620000300800 */
[----:B--2---:R-:W-:Y:S01]  /*e1500*/  F2FP.BF16.PACK_AB R17, R17, R14 ;  /* 0x0000000e1111723e */ /* 0x004fe200000010ff */
[----:B----4-:R-:W-:Y:S01]  /*e1510*/  F2FP.BF16.PACK_AB R14, R29, R2 ;  /* 0x000000021d0e723e */ /* 0x010fe200000010ff */
[----:B-----5:R-:W-:-:S02]  /*e1520*/  F2FP.BF16.PACK_AB R12, R12, R28 ;  /* 0x0000001c0c0c723e */ /* 0x020fc400000010ff */
[----:B------:R-:W3:Y:S01]  /*e1530*/  LDL.LU R28, [R1+0x3108] ;  /* 0x00310800011c7983 */ /* 0x000ee20000300800 */
[----:B------:R-:W2:Y:S03]  /*e1540*/  LDL.LU R29, [R1+0x1a8] ;  /* 0x0001a800011d7983 */ /* 0x000ea60000300800 */
[----:B--2---:R-:W-:Y:S01]  /*e1550*/  STL [R1+0x30e4], R29 ;  /* 0x0030e41d01007387 */ /* 0x004fe20000100800 */
[----:B------:R-:W2:Y:S01]  /*e1560*/  LDL.LU R2, [R1+0x1bc] ;  /* 0x0001bc0001027983 */ /* 0x000ea20000300800 */
[----:B------:R-:W-:Y:S02]  /*e1570*/  F2FP.BF16.PACK_AB R11, R20, R11 ;  /* 0x0000000b140b723e */ /* 0x000fe400000010ff */
[----:B------:R-:W-:Y:S01]  /*e1580*/  F2FP.BF16.PACK_AB R16, R21, R16 ;  /* 0x000000101510723e */ /* 0x000fe200000010ff */
[----:B--2---:R-:W-:Y:S01]  /*e1590*/  STL [R1+0x30e8], R2 ;  /* 0x0030e80201007387 */ /* 0x004fe20000100800 */
[----:B------:R-:W2:Y:S02]  /*e15a0*/  LDL.LU R20, [R1+0x13c] ;  /* 0x00013c0001147983 */ /* 0x000ea40000300800 */
[----:B------:R-:W4:Y:S02]  /*e15b0*/  LDL.LU R21, [R1+0x148] ;  /* 0x0001480001157983 */ /* 0x000f240000300800 */
[----:B----4-:R0:W-:Y:S04]  /*e15c0*/  STL [R1+0x3100], R21 ;  /* 0x0031001501007387 */ /* 0x0101e80000100800 */
[----:B0-----:R-:W4:Y:S01]  /*e15d0*/  LDL.LU R21, [R1+0x150] ;  /* 0x0001500001157983 */ /* 0x001f220000300800 */
[----:B------:R-:W-:-:S03]  /*e15e0*/  F2FP.BF16.PACK_AB R13, R22, R13 ;  /* 0x0000000d160d723e */ /* 0x000fc600000010ff */
[----:B----4-:R0:W-:Y:S04]  /*e15f0*/  STL [R1+0x3104], R21 ;  /* 0x0031041501007387 */ /* 0x0101e80000100800 */
[----:B0-----:R-:W2:Y:S01]  /*e1600*/  LDL.LU R21, [R1+0x140] ;  /* 0x0001400001157983 */ /* 0x001ea20000300800 */
[----:B------:R-:W4:Y:S03]  /*e1610*/  LDL.LU R22, [R1+0x154] ;  /* 0x0001540001167983 */ /* 0x000f260000300800 */
[----:B----4-:R0:W-:Y:S04]  /*e1620*/  STL [R1+0x30f8], R22 ;  /* 0x0030f81601007387 */ /* 0x0101e80000100800 */
[----:B0-----:R-:W4:Y:S01]  /*e1630*/  LDL.LU R22, [R1+0x160] ;  /* 0x0001600001167983 */ /* 0x001f220000300800 */
[----:B------:R-:W-:-:S03]  /*e1640*/  F2FP.BF16.PACK_AB R18, R23, R18 ;  /* 0x000000121712723e */ /* 0x000fc600000010ff */
[----:B----4-:R0:W-:Y:S04]  /*e1650*/  STL [R1+0x30fc], R22 ;  /* 0x0030fc1601007387 */ /* 0x0101e80000100800 */
[----:B0-----:R-:W4:Y:S01]  /*e1660*/  LDL.LU R22, [R1+0x14c] ;  /* 0x00014c0001167983 */ /* 0x001f220000300800 */
[----:B------:R-:W5:Y:S03]  /*e1670*/  LDL.LU R23, [R1+0x164] ;  /* 0x0001640001177983 */ /* 0x000f660000300800 */
[----:B-----5:R0:W-:Y:S04]  /*e1680*/  STL [R1+0x30f0], R23 ;  /* 0x0030f01701007387 */ /* 0x0201e80000100800 */
[----:B0-----:R-:W5:Y:S04]  /*e1690*/  LDL.LU R23, [R1+0x170] ;  /* 0x0001700001177983 */ /* 0x001f680000300800 */
[----:B-----5:R0:W-:Y:S04]  /*e16a0*/  STL [R1+0x30f4], R23 ;  /* 0x0030f41701007387 */ /* 0x0201e80000100800 */
[----:B0-----:R-:W5:Y:S01]  /*e16b0*/  LDL.LU R23, [R1+0x158] ;  /* 0x0001580001177983 */ /* 0x001f620000300800 */
[----:B------:R-:W4:Y:S01]  /*e16c0*/  LDL.LU R2, [R1+0x178] ;  /* 0x0001780001027983 */ /* 0x000f220000300800 */
[----:B------:R-:W-:Y:S01]  /*e16d0*/  F2FP.BF16.PACK_AB R15, R19, R15 ;  /* 0x0000000f130f723e */ /* 0x000fe200000010ff */
[----:B---3--:R-:W-:Y:S01]  /*e16e0*/  F2FP.BF16.PACK_AB R19, R3, R28 ;  /* 0x0000001c0313723e */ /* 0x008fe200000010ff */
[----:B------:R-:W-:Y:S04]  /*e16f0*/  STS.128 [R0+0x380], R24 ;  /* 0x0003801800007388 */ /* 0x000fe80000000c00 */
[----:B------:R-:W-:Y:S04]  /*e1700*/  STS.128 [R0+0x400], R4 ;  /* 0x0004000400007388 */ /* 0x000fe80000000c00 */
[----:B------:R-:W-:Y:S04]  /*e1710*/  STS.128 [R0+0x480], R8 ;  /* 0x0004800800007388 */ /* 0x000fe80000000c00 */
[----:B------:R-:W-:Y:S04]  /*e1720*/  STS.128 [R0+0x500], R12 ;  /* 0x0005000c00007388 */ /* 0x000fe80000000c00 */
[----:B------:R-:W-:Y:S01]  /*e1730*/  STS.128 [R0+0x580], R16 ;  /* 0x0005801000007388 */ /* 0x000fe20000000c00 */
[----:B--2---:R-:W-:-:S03]  /*e1740*/  F2FP.BF16.PACK_AB R20, R21, R20 ;  /* 0x000000141514723e */ /* 0x004fc600000010ff */
[----:B----4-:R0:W-:Y:S04]  /*e1750*/  STL [R1+0x30ec], R2 ;  /* 0x0030ec0201007387 */ /* 0x0101e80000100800 */
[----:B0-----:R-:W2:Y:S01]  /*e1760*/  LDL.LU R2, [R1+0x168] ;  /* 0x0001680001027983 */ /* 0x001ea20000300800 */
[----:B------:R-:W3:Y:S02]  /*e1770*/  LDL.LU R29, [R1+0x180] ;  /* 0x00018000011d7983 */ /* 0x000ee40000300800 */
[----:B------:R-:W4:Y:S02]  /*e1780*/  LDL.LU R28, [R1+0x190] ;  /* 0x00019000011c7983 */ /* 0x000f240000300800 */
[----:B------:R-:W2:Y:S01]  /*e1790*/  LDL.LU R3, [R1+0x1d8] ;  /* 0x0001d80001037983 */ /* 0x000ea20000300800 */
        /* <DEDUP_REMOVED lines=8> */
[----:B------:R-:W3:Y:S01]  /*e1820*/  LDL.LU R8, [R1+0x17c] ;  /* 0x00017c0001087983 */ /* 0x000ee20000300800 */
[----:B------:R-:W2:Y:S02]  /*e1830*/  LDL.LU R9, [R1+0x188] ;  /* 0x0001880001097983 */ /* 0x000ea40000300800 */
[----:B------:R-:W2:Y:S02]  /*e1840*/  LDL.LU R10, [R1+0x194] ;  /* 0x00019400010a7983 */ /* 0x000ea40000300800 */
[----:B------:R-:W2:Y:S01]  /*e1850*/  LDL.LU R11, [R1+0x1ac] ;  /* 0x0001ac00010b7983 */ /* 0x000ea20000300800 */
[----:B------:R-:W4:Y:S01]  /*e1860*/  LDL.LU R12, [R1+0x184] ;  /* 0x00018400010c7983 */ /* 0x000f220000300800 */
[----:B------:R-:W2:Y:S02]  /*e1870*/  LDL.LU R13, [R1+0x19c] ;  /* 0x00019c00010d7983 */ /* 0x000ea40000300800 */
[----:B------:R-:W2:Y:S02]  /*e1880*/  LDL.LU R14, [R1+0x1b0] ;  /* 0x0001b000010e7983 */ /* 0x000ea40000300800 */
[----:B------:R-:W2:Y:S01]  /*e1890*/  LDL.LU R15, [R1+0x1b4] ;  /* 0x0001b400010f7983 */ /* 0x000ea20000300800 */
[----:B------:R-:W2:Y:S01]  /*e18a0*/  LDL.LU R16, [R1+0x1a0] ;  /* 0x0001a00001107983 */ /* 0x000ea20000300800 */
[----:B------:R-:W2:Y:S02]  /*e18b0*/  LDL.LU R17, [R1+0x198] ;  /* 0x0001980001117983 */ /* 0x000ea40000300800 */
[----:B------:R-:W2:Y:S02]  /*e18c0*/  LDL.LU R18, [R1+0x1b8] ;  /* 0x0001b80001127983 */ /* 0x000ea40000300800 */
[----:B------:R-:W2:Y:S01]  /*e18d0*/  LDL.LU R19, [R1+0x1c0] ;  /* 0x0001c00001137983 */ /* 0x000ea20000300800 */
[----:B------:R-:W2:Y:S02]  /*e18e0*/  LDL.LU R21, [R1+0x3104] ;  /* 0x0031040001157983 */ /* 0x000ea40000300800 */
[----:B--2---:R-:W-:-:S02]  /*e18f0*/  F2FP.BF16.PACK_AB R4, R21, R4 ;  /* 0x000000041504723e */ /* 0x004fc400000010ff */
[----:B------:R-:W2:Y:S02]  /*e1900*/  LDL.LU R21, [R1+0x3100] ;  /* 0x0031000001157983 */ /* 0x000ea40000300800 */
[----:B--2---:R-:W-:Y:S02]  /*e1910*/  F2FP.BF16.PACK_AB R21, R22, R21 ;  /* 0x000000151615723e */ /* 0x004fe400000010ff */
[----:B------:R-:W2:Y:S02]  /*e1920*/  LDL.LU R22, [R1+0x30fc] ;  /* 0x0030fc0001167983 */ /* 0x000ea40000300800 */
[----:B--2---:R-:W-:Y:S02]  /*e1930*/  F2FP.BF16.PACK_AB R5, R22, R5 ;  /* 0x000000051605723e */ /* 0x004fe400000010ff */
[----:B------:R-:W5:Y:S02]  /*e1940*/  LDL.LU R22, [R1+0x30f8] ;  /* 0x0030f80001167983 */ /* 0x000f640000300800 */
[----:B-----5:R-:W-:-:S02]  /*e1950*/  F2FP.BF16.PACK_AB R22, R23, R22 ;  /* 0x000000161716723e */ /* 0x020fc400000010ff */
[----:B------:R-:W2:Y:S02]  /*e1960*/  LDL.LU R23, [R1+0x30f4] ;  /* 0x0030f40001177983 */ /* 0x000ea40000300800 */
[----:B--2---:R-:W-:Y:S02]  /*e1970*/  F2FP.BF16.PACK_AB R6, R23, R6 ;  /* 0x000000061706723e */ /* 0x004fe400000010ff */
[----:B------:R-:W2:Y:S02]  /*e1980*/  LDL.LU R23, [R1+0x30f0] ;  /* 0x0030f00001177983 */ /* 0x000ea40000300800 */
[----:B--2---:R-:W-:Y:S02]  /*e1990*/  F2FP.BF16.PACK_AB R23, R2, R23 ;  /* 0x000000170217723e */ /* 0x004fe400000010ff */
[----:B------:R-:W2:Y:S01]  /*e19a0*/  LDL.LU R2, [R1+0x30ec] ;  /* 0x0030ec0001027983 */ /* 0x000ea20000300800 */
[----:B---3--:R-:W-:Y:S02]  /*e19b0*/  F2FP.BF16.PACK_AB R8, R29, R8 ;  /* 0x000000081d08723e */ /* 0x008fe400000010ff */
[----:B----4-:R-:W-:-:S02]  /*e19c0*/  F2FP.BF16.PACK_AB R12, R28, R12 ;  /* 0x0000000c1c0c723e */ /* 0x010fc400000010ff */
[----:B--2---:R-:W-:Y:S02]  /*e19d0*/  F2FP.BF16.PACK_AB R7, R2, R7 ;  /* 0x000000070207723e */ /* 0x004fe400000010ff */
[----:B------:R-:W2:Y:S01]  /*e19e0*/  LDL.LU R2, [R1+0x30e8] ;  /* 0x0030e80001027983 */ /* 0x000ea20000300800 */
[----:B------:R-:W3:Y:S02]  /*e19f0*/  LDL.LU R29, [R1+0x30e4] ;  /* 0x0030e400011d7983 */ /* 0x000ee40000300800 */
[----:B------:R-:W4:Y:S02]  /*e1a00*/  LDL.LU R28, [R1+0x30e0] ;  /* 0x0030e000011c7983 */ /* 0x000f240000300800 */
[----:B----4-:R-:W-:Y:S02]  /*e1a10*/  F2FP.BF16.PACK_AB R9, R28, R9 ;  /* 0x000000091c09723e */ /* 0x010fe400000010ff */
[----:B------:R-:W3:Y:S01]  /*e1a20*/  LDL.LU R28, [R1+0x30dc] ;  /* 0x0030dc00011c7983 */ /* 0x000ee20000300800 */
[----:B------:R-:W-:-:S02]  /*e1a30*/  F2FP.BF16.PACK_AB R14, R14, R11 ;  /* 0x0000000b0e0e723e */ /* 0x000fc400000010ff */
[----:B------:R-:W-:Y:S02]  /*e1a40*/  F2FP.BF16.PACK_AB R13, R16, R13 ;  /* 0x0000000d100d723e */ /* 0x000fe400000010ff */
[----:B------:R-:W-:Y:S01]  /*e1a50*/  F2FP.BF16.PACK_AB R10, R17, R10 ;  /* 0x0000000a110a723e */ /* 0x000fe200000010ff */
[----:B--2---:R-:W-:Y:S01]  /*e1a60*/  F2FP.BF16.PACK_AB R16, R19, R2 ;  /* 0x000000021310723e */ /* 0x004fe200000010ff */
[----:B---3--:R-:W-:Y:S02]  /*e1a70*/  F2FP.BF16.PACK_AB R11, R29, R28 ;  /* 0x0000001c1d0b723e */ /* 0x008fe400000010ff */
[----:B------:R-:W2:Y:S01]  /*e1a80*/  LDL.LU R28, [R1+0x30d8] ;  /* 0x0030d800011c7983 */ /* 0x000ea20000300800 */
[----:B------:R-:W3:Y:S02]  /*e1a90*/  LDL.LU R29, [R1+0x5c8] ;  /* 0x0005c800011d7983 */ /* 0x000ee40000300800 */
[----:B------:R-:W4:Y:S01]  /*e1aa0*/  LDL.LU R2, [R1+0x5d0] ;  /* 0x0005d00001027983 */ /* 0x000f220000300800 */
[----:B------:R-:W-:-:S02]  /*e1ab0*/  F2FP.BF16.PACK_AB R17, R24, R25 ;  /* 0x000000191811723e */ /* 0x000fc400000010ff */
[----:B------:R-:W-:Y:S01]  /*e1ac0*/  F2FP.BF16.PACK_AB R15, R18, R15 ;  /* 0x0000000f120f723e */ /* 0x000fe200000010ff */
[----:B------:R-:W5:Y:S01]  /*e1ad0*/  LDL.LU R24, [R1+0x1e8] ;  /* 0x0001e80001187983 */ /* 0x000f620000300800 */
[----:B------:R-:W-:Y:S01]  /*e1ae0*/  F2FP.BF16.PACK_AB R18, R26, R27 ;  /* 0x0000001b1a12723e */ /* 0x000fe200000010ff */
[----:B------:R-:W3:Y:S02]  /*e1af0*/  LDL.LU R25, [R1+0x1f0] ;  /* 0x0001f00001197983 */ /* 0x000ee40000300800 */
[----:B------:R-:W3:Y:S01]  /*e1b00*/  LDL.LU R26, [R1+0x1f8] ;  /* 0x0001f800011a7983 */ /* 0x000ee20000300800 */
[----:B------:R-:W3:Y:S04]  /*e1b10*/  LDL.LU R27, [R1+0x200] ;  /* 0x00020000011b7983 */ /* 0x000ee80000300800 */
[----:B------:R0:W-:Y:S04]  /*e1b20*/  STS.128 [R0+0x600], R20 ;  /* 0x0006001400007388 */ /* 0x0001e80000000c00 */
[----:B------:R1:W-:Y:S01]  /*e1b30*/  STS.128 [R0+0x680], R4 ;  /* 0x0006800400007388 */ /* 0x0003e20000000c00 */
[----:B--2---:R-:W-:-:S03]  /*e1b40*/  F2FP.BF16.PACK_AB R19, R3, R28 ;  /* 0x0000001c0313723e */ /* 0x004fc600000010ff */
[----:B------:R-:W5:Y:S01]  /*e1b50*/  LDL.LU R28, [R1+0x30d4] ;  /* 0x0030d400011c7983 */ /* 0x000f620000300800 */
[----:B------:R-:W2:Y:S02]  /*e1b60*/  LDL.LU R3, [R1+0x9c] ;  /* 0x00009c0001037983 */ /* 0x000ea40000300800 */
[----:B0-----:R-:W2:Y:S02]  /*e1b70*/  LDL.LU R20, [R1+0x2a4] ;  /* 0x0002a40001147983 */ /* 0x001ea40000300800 */
[----:B------:R-:W2:Y:S01]  /*e1b80*/  LDL.LU R21, [R1+0x29c] ;  /* 0x00029c0001157983 */ /* 0x000ea20000300800 */
[----:B------:R-:W2:Y:S01]  /*e1b90*/  LDL.LU R22, [R1+0x5d8] ;  /* 0x0005d80001167983 */ /* 0x000ea20000300800 */
[----:B------:R-:W2:Y:S02]  /*e1ba0*/  LDL.LU R23, [R1+0x5e4] ;  /* 0x0005e40001177983 */ /* 0x000ea40000300800 */
[----:B-1----:R-:W2:Y:S02]  /*e1bb0*/  LDL.LU R4, [R1+0x208] ;  /* 0x0002080001047983 */ /* 0x002ea40000300800 */
[----:B------:R-:W2:Y:S01]  /*e1bc0*/  LDL.LU R5, [R1+0x25c] ;  /* 0x00025c0001057983 */ /* 0x000ea20000300800 */
[----:B------:R-:W2:Y:S01]  /*e1bd0*/  LDL.LU R6, [R1+0x26c] ;  /* 0x00026c0001067983 */ /* 0x000ea20000300800 */
[----:B------:R-:W2:Y:S03]  /*e1be0*/  LDL.LU R7, [R1+0x280] ;  /* 0x0002800001077983 */ /* 0x000ea60000300800 */
[----:B------:R0:W-:Y:S04]  /*e1bf0*/  STS.128 [R0+0x700], R8 ;  /* 0x0007000800007388 */ /* 0x0001e80000000c00 */
[----:B------:R1:W-:Y:S04]  /*e1c00*/  STS.128 [R0+0x780], R12 ;  /* 0x0007800c00007388 */ /* 0x0003e80000000c00 */
[----:B------:R1:W-:Y:S04]  /*e1c10*/  STS.128 [R0+0x800], R16 ;  /* 0x0008001000007388 */ /* 0x0003e80000000c00 */
[----:B0-----:R-:W2:Y:S01]  /*e1c20*/  LDL.LU R8, [R1+0x28c] ;  /* 0x00028c0001087983 */ /* 0x001ea20000300800 */
[----:B------:R-:W2:Y:S02]  /*e1c30*/  LDL.LU R9, [R1+0x260] ;  /* 0x0002600001097983 */ /* 0x000ea40000300800 */
[----:B------:R-:W2:Y:S02]  /*e1c40*/  LDL.LU R10, [R1+0x2ac] ;  /* 0x0002ac00010a7983 */ /* 0x000ea40000300800 */
[----:B------:R-:W2:Y:S01]  /*e1c50*/  LDL.LU R11, [R1+0x5c0] ;  /* 0x0005c000010b7983 */ /* 0x000ea20000300800 */
[----:B-1----:R-:W2:Y:S01]  /*e1c60*/  LDL.LU R12, [R1+0x5c4] ;  /* 0x0005c400010c7983 */ /* 0x002ea20000300800 */
[----:B------:R-:W2:Y:S02]  /*e1c70*/  LDL.LU R13, [R1+0x5cc] ;  /* 0x0005cc00010d7983 */ /* 0x000ea40000300800 */
[----:B------:R-:W4:Y:S02]  /*e1c80*/  LDL.LU R14, [R1+0x5d4] ;  /* 0x0005d400010e7983 */ /* 0x000f240000300800 */
[----:B------:R-:W2:Y:S01]  /*e1c90*/  LDL.LU R15, [R1+0x5dc] ;  /* 0x0005dc00010f7983 */ /* 0x000ea20000300800 */
[----:B------:R-:W2:Y:S01]  /*e1ca0*/  LDL.LU R16, [R1+0x20c] ;  /* 0x00020c0001107983 */ /* 0x000ea20000300800 */
[----:B------:R-:W2:Y:S02]  /*e1cb0*/  LDL.LU R17, [R1+0x294] ;  /* 0x0002940001117983 */ /* 0x000ea40000300800 */
[----:B------:R-:W2:Y:S02]  /*e1cc0*/  LDL.LU R18, [R1+0x270] ;  /* 0x0002700001127983 */ /* 0x000ea40000300800 */
[----:B------:R-:W2:Y:S01]  /*e1cd0*/  LDL.LU R19, [R1+0x2b4] ;  /* 0x0002b40001137983 */ /* 0x000ea20000300800 */
[----:B-----5:R-:W-:-:S02]  /*e1ce0*/  F2FP.BF16.PACK_AB R24, R28, R24 ;  /* 0x000000181c18723e */ /* 0x020fc400000010ff */
[----:B------:R-:W3:Y:S02]  /*e1cf0*/  LDL.LU R28, [R1+0x30d0] ;  /* 0x0030d000011c7983 */ /* 0x000ee40000300800 */
[----:B---3--:R-:W-:Y:S02]  /*e1d00*/  F2FP.BF16.PACK_AB R25, R28, R25 ;  /* 0x000000191c19723e */ /* 0x008fe400000010ff */
[----:B------:R-:W3:Y:S02]  /*e1d10*/  LDL.LU R28, [R1+0x30cc] ;  /* 0x0030cc00011c7983 */ /* 0x000ee40000300800 */
[----:B---3--:R-:W-:Y:S02]  /*e1d20*/  F2FP.BF16.PACK_AB R26, R28, R26 ;  /* 0x0000001a1c1a723e */ /* 0x008fe400000010ff */
[----:B------:R-:W3:Y:S01]  /*e1d30*/  LDL.LU R28, [R1+0x30c8] ;  /* 0x0030c800011c7983 */ /* 0x000ee20000300800 */
[----:B--2---:R-:W-:Y:S02]  /*e1d40*/  F2FP.BF16.PACK_AB R5, R9, R5 ;  /* 0x000000050905723e */ /* 0x004fe400000010ff */
[----:B---3--:R-:W-:-:S02]  /*e1d50*/  F2FP.BF16.PACK_AB R27, R28, R27 ;  /* 0x0000001b1c1b723e */ /* 0x008fc400000010ff */
[----:B------:R-:W2:Y:S01]  /*e1d60*/  LDL.LU R28, [R1+0x30c4] ;  /* 0x0030c400011c7983 */ /* 0x000ea20000300800 */
[----:B------:R-:W-:Y:S02]  /*e1d70*/  F2FP.BF16.PACK_AB R9, R20, R21 ;  /* 0x000000151409723e */ /* 0x000fe400000010ff */
[----:B------:R-:W3:Y:S02]  /*e1d80*/  LDL.LU R20, [R1+0x530] ;  /* 0x0005300001147983 */ /* 0x000ee40000300800 */
[----:B------:R-:W5:Y:S01]  /*e1d90*/  LDL.LU R21, [R1+0x558] ;  /* 0x0005580001157983 */ /* 0x000f620000300800 */
[----:B------:R-:W-:Y:S02]  /*e1da0*/  F2FP.BF16.PACK_AB R4, R16, R4 ;  /* 0x000000041004723e */ /* 0x000fe400000010ff */
[----:B--2---:R-:W-:Y:S02]  /*e1db0*/  F2FP.BF16.PACK_AB R7, R7, R28 ;  /* 0x0000001c0707723e */ /* 0x004fe400000010ff */
[----:B------:R-:W2:Y:S01]  /*e1dc0*/  LDL.LU R28, [R1+0x30c0] ;  /* 0x0030c000011c7983 */ /* 0x000ea20000300800 */
[----:B------:R-:W-:-:S02]  /*e1dd0*/  F2FP.BF16.PACK_AB R8, R17, R8 ;  /* 0x000000081108723e */ /* 0x000fc400000010ff */
[----:B------:R-:W-:Y:S01]  /*e1de0*/  F2FP.BF16.PACK_AB R11, R12, R11 ;  /* 0x0000000b0c0b723e */ /* 0x000fe200000010ff */
[----:B------:R-:W3:Y:S01]  /*e1df0*/  LDL.LU R16, [R1+0x5e8] ;  /* 0x0005e80001107983 */ /* 0x000ee20000300800 */
[----:B------:R-:W-:Y:S01]  /*e1e00*/  F2FP.BF16.PACK_AB R12, R13, R29 ;  /* 0x0000001d0d0c723e */ /* 0x000fe200000010ff */
[----:B------:R-:W3:Y:S01]  /*e1e10*/  LDL.LU R17, [R1+0x5f4] ;  /* 0x0005f40001117983 */ /* 0x000ee20000300800 */
[----:B------:R-:W-:Y:S01]  /*e1e20*/  F2FP.BF16.PACK_AB R6, R18, R6 ;  /* 0x000000061206723e */ /* 0x000fe200000010ff */
[----:B------:R-:W3:Y:S01]  /*e1e30*/  LDL.LU R29, [R1+0x5f0] ;  /* 0x0005f000011d7983 */ /* 0x000ee20000300800 */
[----:B----4-:R-:W-:Y:S01]  /*e1e40*/  F2FP.BF16.PACK_AB R13, R14, R2 ;  /* 0x000000020e0d723e */ /* 0x010fe200000010ff */
[----:B------:R-:W4:Y:S01]  /*e1e50*/  LDL.LU R18, [R1+0x5fc] ;  /* 0x0005fc0001127983 */ /* 0x000f220000300800 */
[----:B------:R-:W-:Y:S01]  /*e1e60*/  F2FP.BF16.PACK_AB R10, R19, R10 ;  /* 0x0000000a130a723e */ /* 0x000fe200000010ff */
[----:B------:R-:W4:Y:S01]  /*e1e70*/  LDL.LU R2, [R1+0x5f8] ;  /* 0x0005f80001027983 */ /* 0x000f220000300800 */
[----:B------:R-:W-:Y:S01]  /*e1e80*/  F2FP.BF16.PACK_AB R14, R15, R22 ;  /* 0x000000160f0e723e */ /* 0x000fe200000010ff */
[----:B------:R-:W3:Y:S01]  /*e1e90*/  LDL.LU R19, [R1+0x604] ;  /* 0x0006040001137983 */ /* 0x000ee20000300800 */
[----:B------:R-:W-:-:S03]  /*e1ea0*/  @!P5 FMUL R3, R3, 16777216 ;  /* 0x4b8000000303d820 */ /* 0x000fc60000400000 */
[----:B------:R0:W-:Y:S01]  /*e1eb0*/  STS.128 [R0+0x880], R24 ;  /* 0x0008801800007388 */ /* 0x0001e20000000c00 */
[----:B--2---:R-:W-:-:S03]  /*e1ec0*/  F2FP.BF16.PACK_AB R15, R23, R28 ;  /* 0x0000001c170f723e */ /* 0x004fc600000010ff */
[----:B------:R-:W2:Y:S01]  /*e1ed0*/  LDL.LU R28, [R1+0x30bc] ;  /* 0x0030bc00011c7983 */ /* 0x000ea20000300800 */
[----:B------:R-:W5:Y:S02]  /*e1ee0*/  LDL.LU R22, [R1+0x68c] ;  /* 0x00068c0001167983 */ /* 0x000f640000300800 */
[----:B------:R-:W5:Y:S02]  /*e1ef0*/  LDL.LU R23, [R1+0x688] ;  /* 0x0006880001177983 */ /* 0x000f640000300800 */
[----:B0-----:R-:W5:Y:S01]  /*e1f00*/  LDL.LU R24, [R1+0x668] ;  /* 0x0006680001187983 */ /* 0x001f620000300800 */
[----:B------:R-:W0:Y:S01]  /*e1f10*/  MUFU.RCP R3, R3 ;  /* 0x0000000300037308 */ /* 0x000e220000001000 */
[----:B------:R-:W5:Y:S01]  /*e1f20*/  LDL.LU R25, [R1+0x654] ;  /* 0x0006540001197983 */ /* 0x000f620000300800 */
[----:B------:R-:W5:Y:S02]  /*e1f30*/  LDL.LU R26, [R1+0x650] ;  /* 0x00065000011a7983 */ /* 0x000f640000300800 */
[----:B------:R-:W5:Y:S01]  /*e1f40*/  LDL.LU R27, [R1+0x684] ;  /* 0x00068400011b7983 */ /* 0x000f620000300800 */
[----:B------:R1:W-:Y:S04]  /*e1f50*/  STS.128 [R0+0x900], R4 ;  /* 0x0009000400007388 */ /* 0x0003e80000000c00 */
[----:B------:R0:W-:Y:S04]  /*e1f60*/  STS.128 [R0+0x980], R8 ;  /* 0x0009800800007388 */ /* 0x0001e80000000c00 */
[----:B------:R0:W-:Y:S01]  /*e1f70*/  STS.128 [R0+0xa00], R12 ;  /* 0x000a000c00007388 */ /* 0x0001e20000000c00 */
[----:B---3--:R-:W-:-:S03]  /*e1f80*/  F2FP.BF16.PACK_AB R17, R17, R29 ;  /* 0x0000001d1111723e */ /* 0x008fc600000010ff */
[----:B-1----:R-:W3:Y:S01]  /*e1f90*/  LDL.LU R4, [R1+0x608] ;  /* 0x0006080001047983 */ /* 0x002ee20000300800 */
[----:B------:R-:W3:Y:S02]  /*e1fa0*/  LDL.LU R5, [R1+0x620] ;  /* 0x0006200001057983 */ /* 0x000ee40000300800 */
[----:B------:R-:W3:Y:S02]  /*e1fb0*/  LDL.LU R6, [R1+0x628] ;  /* 0x0006280001067983 */ /* 0x000ee40000300800 */
[----:B------:R-:W5:Y:S01]  /*e1fc0*/  LDL.LU R7, [R1+0x66c] ;  /* 0x00066c0001077983 */ /* 0x000f620000300800 */
[----:B0-----:R-:W3:Y:S01]  /*e1fd0*/  LDL.LU R8, [R1+0x658] ;  /* 0x0006580001087983 */ /* 0x001ee20000300800 */
[----:B------:R-:W3:Y:S02]  /*e1fe0*/  LDL.LU R9, [R1+0x664] ;  /* 0x0006640001097983 */ /* 0x000ee40000300800 */
[----:B------:R-:W3:Y:S02]  /*e1ff0*/  LDL.LU R10, [R1+0x660] ;  /* 0x00066000010a7983 */ /* 0x000ee40000300800 */
[----:B------:R-:W5:Y:S01]  /*e2000*/  LDL.LU R11, [R1+0x62c] ;  /* 0x00062c00010b7983 */ /* 0x000f620000300800 */
[----:B------:R-:W5:Y:S01]  /*e2010*/  LDL.LU R12, [R1+0x5ec] ;  /* 0x0005ec00010c7983 */ /* 0x000f620000300800 */
[----:B------:R-:W5:Y:S02]  /*e2020*/  LDL.LU R13, [R1+0x60c] ;  /* 0x00060c00010d7983 */ /* 0x000f640000300800 */
[----:B------:R-:W5:Y:S02]  /*e2030*/  LDL.LU R14, [R1+0x65c] ;  /* 0x00065c00010e7983 */ /* 0x000f640000300800 */
[----:B------:R-:W5:Y:S01]  /*e2040*/  LDL.LU R15, [R1+0x624] ;  /* 0x00062400010f7983 */ /* 0x000f620000300800 */
[----:B------:R0:W-:Y:S01]  /*e2050*/  STL [R1+0xf80], R3 ;  /* 0x000f800301007387 */ /* 0x0001e20000100800 */
[----:B------:R-:W5:Y:S01]  /*e2060*/  LDL.LU R29, [R1+0xa8] ;  /* 0x0000a800011d7983 */ /* 0x000f620000300800 */
[----:B----4-:R-:W-:-:S02]  /*e2070*/  F2FP.BF16.PACK_AB R18, R18, R2 ;  /* 0x000000021212723e */ /* 0x010fc400000010ff */
[----:B------:R-:W4:Y:S01]  /*e2080*/  LDL.LU R2, [R1+0x6a4] ;  /* 0x0006a40001027983 */ /* 0x000f220000300800 */
[----:B--2---:R-:W-:-:S03]  /*e2090*/  F2FP.BF16.PACK_AB R19, R19, R28 ;  /* 0x0000001c1313723e */ /* 0x004fc600000010ff */
[----:B------:R-:W2:Y:S01]  /*e20a0*/  LDL.LU R28, [R1+0x30b8] ;  /* 0x0030b800011c7983 */ /* 0x000ea20000300800 */
[----:B---3--:R-:W-:Y:S01]  /*e20b0*/  F2FP.BF16.PACK_AB R9, R9, R10 ;  /* 0x0000000a0909723e */ /* 0x008fe200000010ff */
[----:B-----5:R-:W-:Y:S01]  /*e20c0*/  F2FP.BF16.PACK_AB R10, R7, R24 ;  /* 0x00000018070a723e */ /* 0x020fe200000010ff */
[----:B------:R-:W-:Y:S02]  /*e20d0*/  F2FP.BF16.PACK_AB R6, R11, R6 ;  /* 0x000000060b06723e */ /* 0x000fe400000010ff */
[----:B------:R-:W-:Y:S02]  /*e20e0*/  F2FP.BF16.PACK_AB R7, R25, R26 ;  /* 0x0000001a1907723e */ /* 0x000fe400000010ff */
[----:B------:R-:W3:Y:S01]  /*e20f0*/  LDL.LU R26, [R1+0x524] ;  /* 0x00052400011a7983 */ /* 0x000ee20000300800 */
[----:B--2---:R-:W-:-:S03]  /*e2100*/  F2FP.BF16.PACK_AB R11, R27, R28 ;  /* 0x0000001c1b0b723e */ /* 0x004fc600000010ff */
[----:B------:R-:W4:Y:S01]  /*e2110*/  LDL.LU R28, [R1+0x30b4] ;  /* 0x0030b400011c7983 */ /* 0x000f220000300800 */
[----:B------:R-:W-:Y:S02]  /*e2120*/  @!P5 FMUL R20, R20, 16777216 ;  /* 0x4b8000001414d820 */ /* 0x000fe40000400000 */
[----:B------:R-:W-:Y:S01]  /*e2130*/  @!P5 FMUL R21, R21, 16777216 ;  /* 0x4b8000001515d820 */ /* 0x000fe20000400000 */
[----:B------:R-:W-:Y:S02]  /*e2140*/  F2FP.BF16.PACK_AB R16, R12, R16 ;  /* 0x000000100c10723e */ /* 0x000fe400000010ff */
[----:B------:R-:W-:Y:S02]  /*e2150*/  F2FP.BF16.PACK_AB R4, R13, R4 ;  /* 0x000000040d04723e */ /* 0x000fe400000010ff */
[----:B------:R-:W-:Y:S02]  /*e2160*/  F2FP.BF16.PACK_AB R5, R15, R5 ;  /* 0x000000050f05723e */ /* 0x000fe400000010ff */
[----:B------:R-:W-:Y:S01]  /*e2170*/  F2FP.BF16.PACK_AB R8, R14, R8 ;  /* 0x000000080e08723e */ /* 0x000fe200000010ff */
[----:B------:R-:W-:-:S02]  /*e2180*/  FMUL R12, R3, R20 ;  /* 0x00000014030c7220 */ /* 0x000fc40000400000 */
[----:B------:R-:W-:Y:S01]  /*e2190*/  FMUL R13, R3, R21 ;  /* 0x00000015030d7220 */ /* 0x000fe20000400000 */
[----:B------:R1:W-:Y:S04]  /*e21a0*/  STS.128 [R0+0xa80], R16 ;  /* 0x000a801000007388 */ /* 0x0003e80000000c00 */
[----:B0-----:R-:W2:Y:S04]  /*e21b0*/  LDL.LU R3, [R1+0xa4] ;  /* 0x0000a40001037983 */ /* 0x001ea80000300800 */
[----:B------:R0:W-:Y:S04]  /*e21c0*/  STS.128 [R0+0xb00], R4 ;  /* 0x000b000400007388 */ /* 0x0001e80000000c00 */
[----:B------:R5:W-:Y:S04]  /*e21d0*/  STS.128 [R0+0xb80], R8 ;  /* 0x000b800800007388 */ /* 0x000be80000000c00 */
[----:B-1----:R-:W2:Y:S01]  /*e21e0*/  LDL R17, [R1+0xf80] ;  /* 0x000f800001117983 */ /* 0x002ea20000100800 */
[----:B0-----:R-:W2:Y:S02]  /*e21f0*/  LDL.LU R6, [R1+0x55c] ;  /* 0x00055c0001067983 */ /* 0x001ea40000300800 */
[----:B------:R-:W2:Y:S02]  /*e2200*/  LDL.LU R7, [R1+0x544] ;  /* 0x0005440001077983 */ /* 0x000ea40000300800 */
[----:B-----5:R-:W5:Y:S01]  /*e2210*/  LDL.LU R10, [R1+0x540] ;  /* 0x00054000010a7983 */ /* 0x020f620000300800 */
[----:B------:R-:W5:Y:S01]  /*e2220*/  LDL.LU R11, [R1+0x50c] ;  /* 0x00050c00010b7983 */ /* 0x000f620000300800 */
[----:B------:R-:W5:Y:S02]  /*e2230*/  LDL.LU R18, [R1+0x6ac] ;  /* 0x0006ac0001127983 */ /* 0x000f640000300800 */
[----:B------:R-:W5:Y:S01]  /*e2240*/  LDL.LU R19, [R1+0x6a8] ;  /* 0x0006a80001137983 */ /* 0x000f620000300800 */
[----:B------:R-:W-:-:S02]  /*e2250*/  F2FP.BF16.PACK_AB R8, R12, R13 ;  /* 0x0000000d0c08723e */ /* 0x000fc400000010ff */
[----:B------:R-:W5:Y:S01]  /*e2260*/  LDL.LU R12, [R1+0x528] ;  /* 0x00052800010c7983 */ /* 0x000f620000300800 */
[----:B------:R-:W5:Y:S01]  /*e2270*/  LDL.LU R14, [R1+0x6c4] ;  /* 0x0006c400010e7983 */ /* 0x000f620000300800 */
[----:B----4-:R-:W-:Y:S02]  /*e2280*/  F2FP.BF16.PACK_AB R5, R2, R28 ;  /* 0x0000001c0205723e */ /* 0x010fe400000010ff */
[----:B------:R-:W4:Y:S01]  /*e2290*/  LDL.LU R28, [R1+0x30b0] ;  /* 0x0030b000011c7983 */ /* 0x000f220000300800 */
[----:B------:R0:W1:Y:S01]  /*e22a0*/  MUFU.RCP R16, R29 ;  /* 0x0000001d00107308 */ /* 0x0000620000001000 */
[----:B------:R-:W4:Y:S07]  /*e22b0*/  LDL.LU R21, [R1+0xa0] ;  /* 0x0000a00001157983 */ /* 0x000f2e0000300800 */
[----:B--2---:R-:W2:Y:S01]  /*e22c0*/  MUFU.RCP R3, R3 ;  /* 0x0000000300037308 */ /* 0x004ea20000001000 */
[----:B------:R-:W4:Y:S01]  /*e22d0*/  LDL.LU R15, [R1+0x3d4] ;  /* 0x0003d400010f7983 */ /* 0x000f220000300800 */
[----:B------:R-:W-:Y:S01]  /*e22e0*/  F2FP.BF16.PACK_AB R4, R22, R23 ;  /* 0x000000171604723e */ /* 0x000fe200000010ff */
[----:B------:R-:W4:Y:S02]  /*e22f0*/  LDL.LU R27, [R1+0x474] ;  /* 0x00047400011b7983 */ /* 0x000f240000300800 */
[----:B---3--:R-:W-:Y:S01]  /*e2300*/  @!P5 FMUL R26, R26, 16777216 ;  /* 0x4b8000001a1ad820 */ /* 0x008fe20000400000 */
[----:B------:R-:W3:Y:S01]  /*e2310*/  LDL.LU R23, [R1+0x494] ;  /* 0x0004940001177983 */ /* 0x000ee20000300800 */
[----:B------:R-:W3:Y:S02]  /*e2320*/  LDL.LU R24, [R1+0x4cc] ;  /* 0x0004cc0001187983 */ /* 0x000ee40000300800 */
[----:B------:R-:W3:Y:S02]  /*e2330*/  LDL.LU R20, [R1+0x4ec] ;  /* 0x0004ec0001147983 */ /* 0x000ee40000300800 */
[----:B------:R-:W3:Y:S01]  /*e2340*/  LDL.LU R25, [R1+0x4bc] ;  /* 0x0004bc0001197983 */ /* 0x000ee20000300800 */
[----:B0-----:R-:W3:Y:S01]  /*e2350*/  LDL.LU R29, [R1+0x4a0] ;  /* 0x0004a000011d7983 */ /* 0x001ee20000300800 */
[----:B------:R-:W3:Y:S02]  /*e2360*/  LDL.LU R22, [R1+0x138] ;  /* 0x0001380001167983 */ /* 0x000ee40000300800 */
[----:B------:R-:W3:Y:S01]  /*e2370*/  LDL R2, [R1+0xf60] ;  /* 0x000f600001027983 */ /* 0x000ee20000100800 */
[----:B-1----:R0:W-:Y:S01]  /*e2380*/  STL [R1+0x27c], R16 ;  /* 0x00027c1001007387 */ /* 0x0021e20000100800 */
[----:B------:R-:W-:-:S02]  /*e2390*/  @!P5 FMUL R7, R7, 16777216 ;  /* 0x4b8000000707d820 */ /* 0x000fc40000400000 */
[----:B-----5:R-:W-:Y:S02]  /*e23a0*/  @!P5 FMUL R10, R10, 16777216 ;  /* 0x4b8000000a0ad820 */ /* 0x020fe40000400000 */
[C---:B------:R-:W-:Y:S02]  /*e23b0*/  FMUL R7, R17.reuse, R7 ;  /* 0x0000000711077220 */ /* 0x040fe40000400000 */
[C---:B------:R-:W-:Y:S02]  /*e23c0*/  FMUL R9, R17.reuse, R10 ;  /* 0x0000000a11097220 */ /* 0x040fe40000400000 */
[----:B------:R-:W-:Y:S02]  /*e23d0*/  FMUL R10, R17, R26 ;  /* 0x0000001a110a7220 */ /* 0x000fe40000400000 */
[----:B------:R-:W5:Y:S01]  /*e23e0*/  LDL.LU R26, [R1+0x518] ;  /* 0x00051800011a7983 */ /* 0x000f620000300800 */
[----:B--2---:R-:W-:Y:S02]  /*e23f0*/  STL [R1+0xf64], R3 ;  /* 0x000f640301007387 */ /* 0x004fe40000100800 */
[----:B------:R-:W-:-:S02]  /*e2400*/  F2FP.BF16.PACK_AB R10, R10, R7 ;  /* 0x000000070a0a723e */ /* 0x000fc400000010ff */
[----:B----4-:R-:W-:Y:S02]  /*e2410*/  F2FP.BF16.PACK_AB R7, R14, R28 ;  /* 0x0000001c0e07723e */ /* 0x010fe400000010ff */
[----:B------:R-:W2:Y:S01]  /*e2420*/  LDL.LU R28, [R1+0x30ac] ;  /* 0x0030ac00011c7983 */ /* 0x000ea20000300800 */
[----:B------:R-:W1:Y:S01]  /*e2430*/  MUFU.RCP R21, R21 ;  /* 0x0000001500157308 */ /* 0x000e620000001000 */
[----:B------:R-:W-:Y:S02]  /*e2440*/  @!P5 FMUL R6, R6, 16777216 ;  /* 0x4b8000000606d820 */ /* 0x000fe40000400000 */
[----:B------:R-:W-:Y:S02]  /*e2450*/  @!P5 FMUL R11, R11, 16777216 ;  /* 0x4b8000000b0bd820 */ /* 0x000fe40000400000 */
[----:B------:R-:W-:Y:S02]  /*e2460*/  FMUL R6, R17, R6 ;  /* 0x0000000611067220 */ /* 0x000fe40000400000 */
[----:B------:R-:W-:-:S02]  /*e2470*/  @!P5 FMUL R12, R12, 16777216 ;  /* 0x4b8000000c0cd820 */ /* 0x000fc40000400000 */
[C---:B------:R-:W-:Y:S02]  /*e2480*/  FMUL R14, R16.reuse, R27 ;  /* 0x0000001b100e7220 */ /* 0x040fe40000400000 */
[----:B---3--:R-:W-:Y:S01]  /*e2490*/  FMUL R13, R16, R23 ;  /* 0x00000017100d7220 */ /* 0x008fe20000400000 */
[----:B------:R-:W3:Y:S01]  /*e24a0*/  LDL.LU R27, [R1+0x94] ;  /* 0x00009400011b7983 */ /* 0x000ee20000300800 */
[----:B------:R-:W-:Y:S01]  /*e24b0*/  F2FP.BF16.PACK_AB R9, R9, R6 ;  /* 0x000000060909723e */ /* 0x000fe200000010ff */
[----:B------:R-:W-:Y:S02]  /*e24c0*/  F2FP.BF16.PACK_AB R6, R18, R19 ;  /* 0x000000131206723e */ /* 0x000fe400000010ff */
[----:B------:R-:W4:Y:S02]  /*e24d0*/  LDL.LU R23, [R1+0x3d0] ;  /* 0x0003d00001177983 */ /* 0x000f240000300800 */
[C---:B------:R-:W-:Y:S02]  /*e24e0*/  FMUL R11, R17.reuse, R11 ;  /* 0x0000000b110b7220 */ /* 0x040fe40000400000 */
[----:B------:R-:W-:-:S02]  /*e24f0*/  FMUL R12, R17, R12 ;  /* 0x0000000c110c7220 */ /* 0x000fc40000400000 */
[C---:B------:R-:W-:Y:S01]  /*e2500*/  FMUL R18, R16.reuse, R29 ;  /* 0x0000001d10127220 */ /* 0x040fe20000400000 */
[----:B-1----:R-:W-:Y:S01]  /*e2510*/  STL [R1+0x270], R21 ;  /* 0x0002701501007387 */ /* 0x002fe20000100800 */
[----:B------:R-:W4:Y:S02]  /*e2520*/  LDL.LU R29, [R1+0x560] ;  /* 0x00056000011d7983 */ /* 0x000f240000300800 */
[C---:B--2---:R-:W-:Y:S02]  /*e2530*/  FMUL R17, R16.reuse, R28 ;  /* 0x0000001c10117220 */ /* 0x044fe40000400000 */
[----:B------:R-:W2:Y:S01]  /*e2540*/  LDL.LU R28, [R1+0x30a8] ;  /* 0x0030a800011c7983 */ /* 0x000ea20000300800 */
[----:B------:R-:W-:Y:S01]  /*e2550*/  F2FP.BF16.PACK_AB R11, R11, R12 ;  /* 0x0000000c0b0b723e */ /* 0x000fe200000010ff */
[C---:B------:R-:W-:Y:S02]  /*e2560*/  FMUL R15, R16.reuse, R15 ;  /* 0x0000000f100f7220 */ /* 0x040fe40000400000 */
[----:B------:R-:W-:-:S02]  /*e2570*/  FMUL R12, R16, R24 ;  /* 0x00000018100c7220 */ /* 0x000fc40000400000 */
[C---:B------:R-:W-:Y:S02]  /*e2580*/  FMUL R20, R16.reuse, R20 ;  /* 0x0000001410147220 */ /* 0x040fe40000400000 */
[----:B------:R-:W-:Y:S01]  /*e2590*/  FMUL R19, R16, R25 ;  /* 0x0000001910137220 */ /* 0x000fe20000400000 */
[----:B0-----:R-:W-:Y:S01]  /*e25a0*/  IADD3 R16, R2, -R22, RZ ;  /* 0x8000001602107210 */ /* 0x001fe20007ffe0ff */
[----:B------:R-:W4:Y:S01]  /*e25b0*/  LDL.LU R25, [R1+0x57c] ;  /* 0x00057c0001197983 */ /* 0x000f220000300800 */
[----:B------:R-:W4:Y:S01]  /*e25c0*/  LDL.LU R22, [R1+0x564] ;  /* 0x0005640001167983 */ /* 0x000f220000300800 */
[----:B------:R-:W-:Y:S01]  /*e25d0*/  F2FP.BF16.PACK_AB R14, R14, R18 ;  /* 0x000000120e0e723e */ /* 0x000fe200000010ff */
[----:B------:R-:W4:Y:S01]  /*e25e0*/  LDL.LU R2, [R1+0x490] ;  /* 0x0004900001027983 */ /* 0x000f220000300800 */
[----:B------:R-:W-:Y:S02]  /*e25f0*/  F2FP.BF16.PACK_AB R13, R13, R19 ;  /* 0x000000130d0d723e */ /* 0x000fe400000010ff */
[----:B------:R-:W-:Y:S01]  /*e2600*/  F2FP.BF16.PACK_AB R15, R15, R17 ;  /* 0x000000110f0f723e */ /* 0x000fe200000010ff */
[----:B---3--:R0:W1:Y:S01]  /*e2610*/  MUFU.RCP R19, R27 ;  /* 0x0000001b00137308 */ /* 0x0080620000001000 */
[----:B-----5:R-:W-:-:S02]  /*e2620*/  FMUL R17, R3, R26 ;  /* 0x0000001a03117220 */ /* 0x020fc40000400000 */
[----:B--2---:R-:W-:Y:S02]  /*e2630*/  FMUL R18, R3, R28 ;  /* 0x0000001c03127220 */ /* 0x004fe40000400000 */
[----:B------:R-:W2:Y:S01]  /*e2640*/  LDL.LU R28, [R1+0x30a4] ;  /* 0x0030a400011c7983 */ /* 0x000ea20000300800 */
[----:B------:R-:W-:Y:S02]  /*e2650*/  FADD R16, R16, -1 ;  /* 0xbf80000010107421 */ /* 0x000fe40000000000 */
[----:B------:R-:W-:Y:S01]  /*e2660*/  IMAD.MOV.U32 R26, RZ, RZ, 0x3dc6b27f ;  /* 0x3dc6b27fff1a7424 */ /* 0x000fe200078e00ff */
[----:B------:R-:W-:Y:S01]  /*e2670*/  F2FP.BF16.PACK_AB R12, R12, R20 ;  /* 0x000000140c0c723e */ /* 0x000fe200000010ff */
[----:B------:R3:W-:Y:S04]  /*e2680*/  STS.128 [R0+0xc00], R4 ;  /* 0x000c000400007388 */ /* 0x0007e80000000c00 */
[----:B------:R-:W-:Y:S04]  /*e2690*/  STS.128 [R0+0xc80], R8 ;  /* 0x000c800800007388 */ /* 0x000fe80000000c00 */
[----:B------:R5:W-:Y:S01]  /*e26a0*/  STS.128 [R0+0xd00], R12 ;  /* 0x000d000c00007388 */ /* 0x000be20000000c00 */
[----:B---3--:R-:W-:-:S03]  /*e26b0*/  FFMA.FTZ R5, R16, R26, -0.16845393180847167969 ;  /* 0xbe2c7f3010057423 */ /* 0x008fc6000001001a */
[----:B------:R-:W3:Y:S01]  /*e26c0*/  LDL.LU R7, [R1+0x4f0] ;  /* 0x0004f00001077983 */ /* 0x000ee20000300800 */
[----:B------:R-:W3:Y:S02]  /*e26d0*/  LDL.LU R6, [R1+0x51c] ;  /* 0x00051c0001067983 */ /* 0x000ee40000300800 */
[----:B------:R-:W3:Y:S02]  /*e26e0*/  LDL.LU R20, [R1+0x4b8] ;  /* 0x0004b80001147983 */ /* 0x000ee40000300800 */
[----:B-----5:R-:W5:Y:S02]  /*e26f0*/  LDL.LU R15, [R1+0x3dc] ;  /* 0x0003dc00010f7983 */ /* 0x020f640000300800 */
[----:B------:R-:W-:Y:S01]  /*e2700*/  FFMA.FTZ R5, R16, R5, 0.1716887056827545166 ;  /* 0x3e2fcf2a10057423 */ /* 0x000fe20000010005 */
[----:B------:R-:W5:Y:S01]  /*e2710*/  LDL.LU R24, [R1+0x4d0] ;  /* 0x0004d00001187983 */ /* 0x000f620000300800 */
[----:B------:R-:W5:Y:S02]  /*e2720*/  LDL.LU R26, [R1+0x4a4] ;  /* 0x0004a400011a7983 */ /* 0x000f640000300800 */
[----:B----4-:R-:W-:-:S02]  /*e2730*/  FMUL R8, R21, R23 ;  /* 0x0000001715087220 */ /* 0x010fc40000400000 */
[----:B0-----:R-:W4:Y:S01]  /*e2740*/  LDL.LU R27, [R1+0x4c4] ;  /* 0x0004c400011b7983 */ /* 0x001f220000300800 */
[----:B------:R-:W4:Y:S01]  /*e2750*/  LDL.LU R23, [R1+0x4a8] ;  /* 0x0004a80001177983 */ /* 0x000f220000300800 */
[----:B------:R-:W-:Y:S02]  /*e2760*/  FFMA.FTZ R10, R16, R5, -0.17900948226451873779 ;  /* 0xbe374e43100a7423 */ /* 0x000fe40000010005 */
[----:B-1----:R-:W-:Y:S02]  /*e2770*/  STL [R1+0x26c], R19 ;  /* 0x00026c1301007387 */ /* 0x002fe40000100800 */
[C---:B------:R-:W-:Y:S02]  /*e2780*/  FMUL R5, R3.reuse, R29 ;  /* 0x0000001d03057220 */ /* 0x040fe40000400000 */
[----:B------:R-:W4:Y:S01]  /*e2790*/  LDL.LU R29, [R1+0x98] ;  /* 0x00009800011d7983 */ /* 0x000f220000300800 */
[----:B--2---:R-:W-:-:S03]  /*e27a0*/  FMUL R11, R3, R28 ;  /* 0x0000001c030b7220 */ /* 0x004fc60000400000 */
[----:B------:R-:W2:Y:S01]  /*e27b0*/  LDL.LU R28, [R1+0x30a0] ;  /* 0x0030a000011c7983 */ /* 0x000ea20000300800 */
[C---:B------:R-:W-:Y:S02]  /*e27c0*/  FMUL R13, R3.reuse, R25 ;  /* 0x00000019030d7220 */ /* 0x040fe40000400000 */
[----:B------:R-:W-:Y:S02]  /*e27d0*/  FMUL R12, R3, R22 ;  /* 0x00000016030c7220 */ /* 0x000fe40000400000 */
[----:B------:R-:W-:Y:S02]  /*e27e0*/  FMUL R9, R21, R2 ;  /* 0x0000000215097220 */ /* 0x000fe40000400000 */
[C---:B---3--:R-:W-:Y:S02]  /*e27f0*/  FMUL R7, R3.reuse, R7 ;  /* 0x0000000703077220 */ /* 0x048fe40000400000 */
[----:B------:R-:W-:Y:S02]  /*e2800*/  FMUL R6, R3, R6 ;  /* 0x0000000603067220 */ /* 0x000fe40000400000 */
[----:B------:R-:W3:Y:S01]  /*e2810*/  LDL.LU R3, [R1+0x504] ;  /* 0x0005040001037983 */ /* 0x000ee20000300800 */
[----:B------:R-:W3:Y:S02]  /*e2820*/  LDL.LU R25, [R1+0x568] ;  /* 0x0005680001197983 */ /* 0x000ee40000300800 */
[----:B------:R-:W3:Y:S01]  /*e2830*/  LDL.LU R22, [R1+0x54c] ;  /* 0x00054c0001167983 */ /* 0x000ee20000300800 */
[----:B--2---:R0:W1:Y:S02]  /*e2840*/  MUFU.RCP R2, R28 ;  /* 0x0000001c00027308 */ /* 0x0040640000001000 */
[----:B0-----:R-:W2:Y:S01]  /*e2850*/  LDL.LU R28, [R1+0x548] ;  /* 0x00054800011c7983 */ /* 0x001ea20000300800 */
[----:B------:R-:W-:Y:S01]  /*e2860*/  FFMA.FTZ R10, R16, R10, 0.20512372255325317383 ;  /* 0x3e520bf4100a7423 */ /* 0x000fe2000001000a */
[----:B------:R-:W-:-:S03]  /*e2870*/  F2FP.BF16.PACK_AB R4, R17, R18 ;  /* 0x000000121104723e */ /* 0x000fc600000010ff */
[C---:B------:R-:W-:Y:S01]  /*e2880*/  FFMA.FTZ R10, R16.reuse, R10, -0.24046532809734344482 ;  /* 0xbe763c8b100a7423 */ /* 0x040fe2000001000a */
[----:B----4-:R0:W4:Y:S03]  /*e2890*/  MUFU.RCP R18, R29 ;  /* 0x0000001d00127308 */ /* 0x0101260000001000 */
[----:B------:R-:W-:Y:S01]  /*e28a0*/  FFMA.FTZ R10, R16, R10, 0.28857114911079406738 ;  /* 0x3e93bf99100a7423 */ /* 0x000fe2000001000a */
[----:B------:R-:W-:-:S03]  /*e28b0*/  F2FP.BF16.PACK_AB R6, R6, R12 ;  /* 0x0000000c0606723e */ /* 0x000fc600000010ff */
[C---:B------:R-:W-:Y:S01]  /*e28c0*/  FFMA.FTZ R12, R16.reuse, R10, -0.36067417263984680176 ;  /* 0xbeb8aa49100c7423 */ /* 0x040fe2000001000a */
[----:B-1----:R-:W-:Y:S01]  /*e28d0*/  STL [R1+0x25c], R2 ;  /* 0x00025c0201007387 */ /* 0x002fe20000100800 */
[----:B-----5:R-:W-:Y:S01]  /*e28e0*/  FMUL R10, R21, R26 ;  /* 0x0000001a150a7220 */ /* 0x020fe20000400000 */
[----:B------:R-:W-:Y:S02]  /*e28f0*/  F2FP.BF16.PACK_AB R5, R5, R13 ;  /* 0x0000000d0505723e */ /* 0x000fe400000010ff */
[----:B------:R-:W-:Y:S01]  /*e2900*/  F2FP.BF16.PACK_AB R7, R7, R11 ;  /* 0x0000000b0707723e */ /* 0x000fe200000010ff */
[----:B------:R-:W-:Y:S02]  /*e2910*/  FFMA.FTZ R12, R16, R12, 0.48089820146560668945 ;  /* 0x3ef6384a100c7423 */ /* 0x000fe4000001000c */
[C---:B------:R-:W-:Y:S01]  /*e2920*/  FMUL R14, R21.reuse, R27 ;  /* 0x0000001b150e7220 */ /* 0x040fe20000400000 */
[----:B------:R-:W5:Y:S01]  /*e2930*/  LDL.LU R26, [R1+0x3d8] ;  /* 0x0003d800011a7983 */ /* 0x000f620000300800 */
[----:B------:R-:W-:Y:S01]  /*e2940*/  F2FP.BF16.PACK_AB R8, R8, R9 ;  /* 0x000000090808723e */ /* 0x000fe200000010ff */
[----:B------:R-:W-:-:S02]  /*e2950*/  FMUL R11, R21, R15 ;  /* 0x0000000f150b7220 */ /* 0x000fc40000400000 */
[C---:B------:R-:W-:Y:S01]  /*e2960*/  FMUL R13, R21.reuse, R23 ;  /* 0x00000017150d7220 */ /* 0x040fe20000400000 */
[----:B------:R-:W5:Y:S01]  /*e2970*/  LDL.LU R27, [R1+0x470] ;  /* 0x00047000011b7983 */ /* 0x000f620000300800 */
[C---:B------:R-:W-:Y:S02]  /*e2980*/  FMUL R9, R21.reuse, R20 ;  /* 0x0000001415097220 */ /* 0x040fe40000400000 */
[----:B------:R-:W5:Y:S02]  /*e2990*/  LDL.LU R23, [R1+0x47c] ;  /* 0x00047c0001177983 */ /* 0x000f640000300800 */
[----:B------:R-:W-:Y:S01]  /*e29a0*/  FMUL R15, R21, R24 ;  /* 0x00000018150f7220 */ /* 0x000fe20000400000 */
[----:B------:R-:W5:Y:S01]  /*e29b0*/  LDL.LU R20, [R1+0x574] ;  /* 0x0005740001147983 */ /* 0x000f620000300800 */
[----:B------:R-:W-:Y:S02]  /*e29c0*/  FFMA.FTZ R12, R16, R12, -0.72134751081466674805 ;  /* 0xbf38aa3b100c7423 */ /* 0x000fe4000001000c */
[----:B------:R-:W5:Y:S02]  /*e29d0*/  LDL.LU R24, [R1+0x584] ;  /* 0x0005840001187983 */ /* 0x000f640000300800 */
[----:B------:R-:W5:Y:S01]  /*e29e0*/  LDL.LU R21, [R1+0x56c] ;  /* 0x00056c0001157983 */ /* 0x000f620000300800 */
[----:B0-----:R-:W5:Y:S01]  /*e29f0*/  LDL.LU R29, [R1+0x4b0] ;  /* 0x0004b000011d7983 */ /* 0x001f620000300800 */
[----:B------:R-:W-:-:S02]  /*e2a00*/  F2FP.BF16.PACK_AB R11, R11, R13 ;  /* 0x0000000d0b0b723e */ /* 0x000fc400000010ff */
[----:B------:R-:W-:Y:S01]  /*e2a10*/  F2FP.BF16.PACK_AB R10, R10, R14 ;  /* 0x0000000e0a0a723e */ /* 0x000fe200000010ff */
[----:B----4-:R-:W-:Y:S02]  /*e2a20*/  STL [R1+0x260], R18 ;  /* 0x0002601201007387 */ /* 0x010fe40000100800 */
[C---:B---3--:R-:W-:Y:S02]  /*e2a30*/  FMUL R13, R19.reuse, R3 ;  /* 0x00000003130d7220 */ /* 0x048fe40000400000 */
[----:B------:R-:W-:Y:S01]  /*e2a40*/  FMUL R17, R16, R12 ;  /* 0x0000000c10117220 */ /* 0x000fe20000400000 */
[----:B------:R-:W3:Y:S01]  /*e2a50*/  LDL.LU R3, [R1+0x488] ;  /* 0x0004880001037983 */ /* 0x000ee20000300800 */
[C---:B------:R-:W-:Y:S02]  /*e2a60*/  FMUL R14, R19.reuse, R22 ;  /* 0x00000016130e7220 */ /* 0x040fe40000400000 */
[----:B------:R-:W4:Y:S02]  /*e2a70*/  LDL.LU R22, [R1+0x498] ;  /* 0x0004980001167983 */ /* 0x000f240000300800 */
[----:B--2---:R-:W-:-:S02]  /*e2a80*/  FMUL R12, R19, R28 ;  /* 0x0000001c130c7220 */ /* 0x004fc40000400000 */
[----:B------:R-:W2:Y:S01]  /*e2a90*/  LDL R28, [R1+0xf60] ;  /* 0x000f6000011c7983 */ /* 0x000ea20000100800 */
[----:B------:R-:W-:Y:S01]  /*e2aa0*/  FMUL R17, R16, R17 ;  /* 0x0000001110117220 */ /* 0x000fe20000400000 */
[----:B------:R-:W-:-:S03]  /*e2ab0*/  F2FP.BF16.PACK_AB R9, R9, R15 ;  /* 0x0000000f0909723e */ /* 0x000fc600000010ff */
[----:B------:R-:W-:Y:S02]  /*e2ac0*/  FFMA.FTZ R16, R16, 1.4426950216293334961, R17 ;  /* 0x3fb8aa3b10107823 */ /* 0x000fe40000010011 */
[----:B------:R-:W-:Y:S01]  /*e2ad0*/  FMUL R15, R19, R25 ;  /* 0x00000019130f7220 */ /* 0x000fe20000400000 */
[----:B------:R-:W-:Y:S04]  /*e2ae0*/  STS.128 [R0+0xe00], R8 ;  /* 0x000e000800007388 */ /* 0x000fe80000000c00 */
[----:B------:R-:W-:Y:S04]  /*e2af0*/  STS.128 [R0+0xd80], R4 ;  /* 0x000d800400007388 */ /* 0x000fe80000000c00 */
[----:B--2---:R0:W-:Y:S04]  /*e2b00*/  STL [R1+0x3094], R28 ;  /* 0x0030941c01007387 */ /* 0x0041e80000100800 */
[----:B0-----:R-:W2:Y:S01]  /*e2b10*/  LDL.LU R28, [R1+0x52c] ;  /* 0x00052c00011c7983 */ /* 0x001ea20000300800 */
[----:B------:R0:W-:Y:S02]  /*e2b20*/  STL [R1+0x3098], R0 ;  /* 0x0030980001007387 */ /* 0x0001e40000100800 */
[----:B------:R1:W-:Y:S02]  /*e2b30*/  STL [R1+0x309c], R16 ;  /* 0x00309c1001007387 */ /* 0x0003e40000100800 */
[----:B------:R-:W2:Y:S02]  /*e2b40*/  LDL R25, [R1+0x1218] ;  /* 0x0012180001197983 */ /* 0x000ea40000100800 */
[----:B-----5:R-:W-:-:S02]  /*e2b50*/  FMUL R8, R2, R26 ;  /* 0x0000001a02087220 */ /* 0x020fc40000400000 */
[----:B------:R-:W-:Y:S01]  /*e2b60*/  FMUL R7, R2, R27 ;  /* 0x0000001b02077220 */ /* 0x000fe20000400000 */
[----:B------:R-:W5:Y:S01]  /*e2b70*/  LDL R26, [R1+0x121c] ;  /* 0x00121c00011a7983 */ /* 0x000f620000100800 */
[----:B------:R-:W-:-:S03]  /*e2b80*/  FMUL R4, R18, R23 ;  /* 0x0000001712047220 */ /* 0x000fc60000400000 */
[----:B------:R-:W5:Y:S01]  /*e2b90*/  LDL R27, [R1+0x1220] ;  /* 0x00122000011b7983 */ /* 0x000f620000100800 */
[----:B------:R-:W5:Y:S01]  /*e2ba0*/  LDL R23, [R1+0x1224] ;  /* 0x0012240001177983 */ /* 0x000f620000100800 */
[----:B------:R-:W-:Y:S02]  /*e2bb0*/  F2FP.BF16.PACK_AB R12, R12, R15 ;  /* 0x0000000f0c0c723e */ /* 0x000fe400000010ff */
[----:B0-----:R-:W5:Y:S04]  /*e2bc0*/  LDL R0, [R1+0x122c] ;  /* 0x00122c0001007983 */ /* 0x001f680000100800 */
[----:B-1----:R-:W5:Y:S01]  /*e2bd0*/  LDL R16, [R1+0x1228] ;  /* 0x0012280001107983 */ /* 0x002f620000100800 */
[----:B------:R-:W-:Y:S01]  /*e2be0*/  F2FP.BF16.PACK_AB R13, R13, R14 ;  /* 0x0000000e0d0d723e */ /* 0x000fe200000010ff */
[----:B------:R-:W-:-:S02]  /*e2bf0*/  FMUL R9, R18, R29 ;  /* 0x0000001d12097220 */ /* 0x000fc40000400000 */
[C---:B------:R-:W-:Y:S02]  /*e2c00*/  FMUL R14, R19.reuse, R20 ;  /* 0x00000014130e7220 */ /* 0x040fe40000400000 */
[C---:B------:R-:W-:Y:S02]  /*e2c10*/  FMUL R11, R19.reuse, R24 ;  /* 0x00000018130b7220 */ /* 0x040fe40000400000 */
[----:B------:R-:W-:Y:S01]  /*e2c20*/  FMUL R10, R19, R21 ;  /* 0x00000015130a7220 */ /* 0x000fe20000400000 */
[----:B------:R-:W5:Y:S01]  /*e2c30*/  LDL R29, [R1+0x1234] ;  /* 0x00123400011d7983 */ /* 0x000f620000100800 */
[C---:B---3--:R-:W-:Y:S02]  /*e2c40*/  FMUL R5, R18.reuse, R3 ;  /* 0x0000000312057220 */ /* 0x048fe40000400000 */
[----:B----4-:R-:W-:Y:S01]  /*e2c50*/  FMUL R6, R18, R22 ;  /* 0x0000001612067220 */ /* 0x010fe20000400000 */
[----:B------:R-:W-:Y:S02]  /*e2c60*/  F2FP.BF16.PACK_AB R14, R14, R11 ;  /* 0x0000000b0e0e723e */ /* 0x000fe400000010ff */
[----:B------:R-:W-:-:S02]  /*e2c70*/  F2FP.BF16.PACK_AB R4, R4, R9 ;  /* 0x000000090404723e */ /* 0x000fc400000010ff */
[----:B------:R-:W-:Y:S02]  /*e2c80*/  F2FP.BF16.PACK_AB R8, R8, R7 ;  /* 0x000000070808723e */ /* 0x000fe400000010ff */
[----:B------:R-:W-:Y:S01]  /*e2c90*/  F2FP.BF16.PACK_AB R5, R5, R6 ;  /* 0x000000060505723e */ /* 0x000fe200000010ff */
[----:B--2---:R-:W-:Y:S02]  /*e2ca0*/  FMUL R15, R19, R28 ;  /* 0x0000001c130f7220 */ /* 0x004fe40000400000 */
[----:B------:R-:W2:Y:S01]  /*e2cb0*/  LDL R28, [R1+0x1230] ;  /* 0x00123000011c7983 */ /* 0x000ea20000100800 */
[----:B------:R-:W3:Y:S02]  /*e2cc0*/  LDL.LU R19, [R1+0x4b4] ;  /* 0x0004b40001137983 */ /* 0x000ee40000300800 */
[----:B------:R-:W4:Y:S02]  /*e2cd0*/  LDL.LU R21, [R1+0x4f4] ;  /* 0x0004f40001157983 */ /* 0x000f240000300800 */
[----:B------:R-:W3:Y:S01]  /*e2ce0*/  LDL.LU R20, [R1+0x4f8] ;  /* 0x0004f80001147983 */ /* 0x000ee20000300800 */
[----:B------:R-:W3:Y:S01]  /*e2cf0*/  LDL.LU R3, [R1+0x4e4] ;  /* 0x0004e40001037983 */ /* 0x000ee20000300800 */
[----:B------:R-:W3:Y:S02]  /*e2d00*/  LDL.LU R17, [R1+0x4d4] ;  /* 0x0004d40001117983 */ /* 0x000ee40000300800 */
[----:B------:R-:W3:Y:S02]  /*e2d10*/  LDL.LU R22, [R1+0x6dc] ;  /* 0x0006dc0001167983 */ /* 0x000ee40000300800 */
[----:B------:R-:W3:Y:S01]  /*e2d20*/  LDL.LU R11, [R1+0x478] ;  /* 0x00047800010b7983 */ /* 0x000ee20000300800 */
[----:B------:R-:W-:-:S02]  /*e2d30*/  F2FP.BF16.PACK_AB R15, R15, R10 ;  /* 0x0000000a0f0f723e */ /* 0x000fc400000010ff */
[----:B------:R-:W3:Y:S01]  /*e2d40*/  LDL.LU R10, [R1+0x49c] ;  /* 0x00049c00010a7983 */ /* 0x000ee20000300800 */
[----:B------:R-:W3:Y:S02]  /*e2d50*/  LDL.LU R9, [R1+0x4dc] ;  /* 0x0004dc0001097983 */ /* 0x000ee40000300800 */
[----:B------:R-:W3:Y:S02]  /*e2d60*/  LDL.LU R7, [R1+0x4c8] ;  /* 0x0004c80001077983 */ /* 0x000ee40000300800 */
[----:B------:R-:W3:Y:S02]  /*e2d70*/  LDL.LU R6, [R1+0x4e0] ;  /* 0x0004e00001067983 */ /* 0x000ee40000300800 */
[----:B------:R-:W-:Y:S02]  /*e2d80*/  @!P5 FMUL R25, R25, 16777216 ;  /* 0x4b8000001919d820 */ /* 0x000fe40000400000 */
[----:B-----5:R-:W-:Y:S02]  /*e2d90*/  @!P5 FMUL R26, R26, 16777216 ;  /* 0x4b8000001a1ad820 */ /* 0x020fe40000400000 */
[----:B------:R-:W-:-:S02]  /*e2da0*/  @!P5 FMUL R27, R27, 16777216 ;  /* 0x4b8000001b1bd820 */ /* 0x000fc40000400000 */
[----:B------:R-:W-:Y:S01]  /*e2db0*/  @!P5 FMUL R23, R23, 16777216 ;  /* 0x4b8000001717d820 */ /* 0x000fe20000400000 */
[----:B------:R0:W-:Y:S01]  /*e2dc0*/  @!P5 STL [R1+0x1218], R25 ;  /* 0x001218190100d387 */ /* 0x0001e20000100800 */
[----:B------:R-:W5:Y:S02]  /*e2dd0*/  LDL.LU R24, [R1+0x80] ;  /* 0x0000800001187983 */ /* 0x000f640000300800 */
[----:B------:R-:W-:Y:S02]  /*e2de0*/  @!P5 STL [R1+0x121c], R26 ;  /* 0x00121c1a0100d387 */ /* 0x000fe40000100800 */
[----:B------:R-:W-:Y:S02]  /*e2df0*/  @!P5 FMUL R16, R16, 16777216 ;  /* 0x4b8000001010d820 */ /* 0x000fe40000400000 */
[----:B------:R-:W-:Y:S01]  /*e2e00*/  @!P5 FMUL R0, R0, 16777216 ;  /* 0x4b8000000000d820 */ /* 0x000fe20000400000 */
[----:B0-----:R-:W5:Y:S01]  /*e2e10*/  LDL.LU R25, [R1+0x8c] ;  /* 0x00008c0001197983 */ /* 0x001f620000300800 */
[----:B------:R-:W-:Y:S02]  /*e2e20*/  @!P5 STL [R1+0x1220], R27 ;  /* 0x0012201b0100d387 */ /* 0x000fe40000100800 */
[----:B------:R0:W-:Y:S02]  /*e2e30*/  @!P5 STL [R1+0x1224], R23 ;  /* 0x001224170100d387 */ /* 0x0001e40000100800 */
[----:B0-----:R-:W5:Y:S01]  /*e2e40*/  LDL.LU R23, [R1+0x88] ;  /* 0x0000880001177983 */ /* 0x001f620000300800 */
[----:B------:R-:W5:Y:S02]  /*e2e50*/  LDL.LU R26, [R1+0x1dc] ;  /* 0x0001dc00011a7983 */ /* 0x000f640000300800 */
[----:B------:R-:W5:Y:S02]  /*e2e60*/  LDL.LU R27, [R1+0x90] ;  /* 0x00009000011b7983 */ /* 0x000f640000300800 */
[----:B------:R0:W-:Y:S02]  /*e2e70*/  @!P5 STL [R1+0x1228], R16 ;  /* 0x001228100100d387 */ /* 0x0001e40000100800 */
[----:B0-----:R-:W5:Y:S01]  /*e2e80*/  LDL.LU R16, [R1+0x309c] ;  /* 0x00309c0001107983 */ /* 0x001f620000300800 */
[----:B------:R0:W-:Y:S03]  /*e2e90*/  @!P5 STL [R1+0x122c], R0 ;  /* 0x00122c000100d387 */ /* 0x0001e60000100800 */
[----:B0-----:R-:W5:Y:S01]  /*e2ea0*/  LDL.LU R0, [R1+0x3098] ;  /* 0x0030980001007983 */ /* 0x001f620000300800 */
[----:B------:R-:W-:-:S02]  /*e2eb0*/  @!P5 FMUL R29, R29, 16777216 ;  /* 0x4b8000001d1dd820 */ /* 0x000fc40000400000 */
[----:B--2---:R-:W-:-:S05]  /*e2ec0*/  @!P5 FMUL R28, R28, 16777216 ;  /* 0x4b8000001c1cd820 */ /* 0x004fca0000400000 */
[----:B------:R0:W-:Y:S04]  /*e2ed0*/  @!P5 STL [R1+0x1230], R28 ;  /* 0x0012301c0100d387 */ /* 0x0001e80000100800 */
[----:B0-----:R-:W2:Y:S01]  /*e2ee0*/  LDL.LU R28, [R1+0x3094] ;  /* 0x00309400011c7983 */ /* 0x001ea20000300800 */
[----:B------:R0:W-:Y:S02]  /*e2ef0*/  @!P5 STL [R1+0x1234], R29 ;  /* 0x0012341d0100d387 */ /* 0x0001e40000100800 */
[C---:B---3--:R-:W-:Y:S02]  /*e2f00*/  FMUL R6, R18.reuse, R6 ;  /* 0x0000000612067220 */ /* 0x048fe40000400000 */
[C---:B------:R-:W-:Y:S02]  /*e2f10*/  FMUL R20, R18.reuse, R20 ;  /* 0x0000001412147220 */ /* 0x040fe40000400000 */
[----:B------:R-:W-:-:S02]  /*e2f20*/  FMUL R7, R18, R7 ;  /* 0x0000000712077220 */ /* 0x000fc40000400000 */
[----:B------:R-:W-:Y:S02]  /*e2f30*/  FMUL R18, R18, R3 ;  /* 0x0000000312127220 */ /* 0x000fe40000400000 */
[C---:B------:R-:W-:Y:S02]  /*e2f40*/  FMUL R11, R2.reuse, R11 ;  /* 0x0000000b020b7220 */ /* 0x040fe40000400000 */
[C---:B------:R-:W-:Y:S02]  /*e2f50*/  FMUL R10, R2.reuse, R10 ;  /* 0x0000000a020a7220 */ /* 0x040fe40000400000 */
[C---:B------:R-:W-:Y:S02]  /*e2f60*/  FMUL R19, R2.reuse, R19 ;  /* 0x0000001302137220 */ /* 0x040fe40000400000 */
[C---:B------:R-:W-:Y:S02]  /*e2f70*/  FMUL R9, R2.reuse, R9 ;  /* 0x0000000902097220 */ /* 0x040fe40000400000 */
[C---:B----4-:R-:W-:Y:S01]  /*e2f80*/  FMUL R21, R2.reuse, R21 ;  /* 0x0000001502157220 */ /* 0x050fe20000400000 */
[----:B0-----:R-:W3:Y:S01]  /*e2f90*/  LDL.LU R29, [R1+0x3090] ;  /* 0x00309000011d7983 */ /* 0x001ee20000300800 */
[----:B------:R-:W4:Y:S02]  /*e2fa0*/  LDL.LU R3, [R1+0x308c] ;  /* 0x00308c0001037983 */ /* 0x000f240000300800 */
[----:B------:R-:W-:-:S02]  /*e2fb0*/  FMUL R17, R2, R17 ;  /* 0x0000001102117220 */ /* 0x000fc40000400000 */
[----:B------:R-:W4:Y:S01]  /*e2fc0*/  LDL.LU R2, [R1+0x3088] ;  /* 0x0030880001027983 */ /* 0x000f220000300800 */
[----:B------:R-:W-:Y:S02]  /*e2fd0*/  F2FP.BF16.PACK_AB R9, R9, R21 ;  /* 0x000000150909723e */ /* 0x000fe400000010ff */
[----:B------:R-:W-:Y:S02]  /*e2fe0*/  F2FP.BF16.PACK_AB R6, R6, R20 ;  /* 0x000000140606723e */ /* 0x000fe400000010ff */
[----:B------:R-:W-:Y:S02]  /*e2ff0*/  F2FP.BF16.PACK_AB R10, R10, R19 ;  /* 0x000000130a0a723e */ /* 0x000fe400000010ff */
[----:B------:R-:W-:Y:S02]  /*e3000*/  F2FP.BF16.PACK_AB R7, R7, R18 ;  /* 0x000000120707723e */ /* 0x000fe400000010ff */
[----:B------:R-:W-:Y:S01]  /*e3010*/  F2FP.BF16.PACK_AB R11, R11, R17 ;  /* 0x000000110b0b723e */ /* 0x000fe200000010ff */
[----:B-----5:R-:W-:-:S02]  /*e3020*/  FADD R16, R22, R16 ;  /* 0x0000001016107221 */ /* 0x020fc40000000000 */
[----:B------:R-:W0:Y:S04]  /*e3030*/  S2R R22, SR_TID.X ;  /* 0x0000000000167919 */ /* 0x000e280000002100 */
[----:B------:R-:W-:Y:S04]  /*e3040*/  STS.128 [R0+0xe80], R12 ;  /* 0x000e800c00007388 */ /* 0x000fe80000000c00 */
[----:B------:R-:W-:Y:S04]  /*e3050*/  STS.128 [R0+0xf00], R4 ;  /* 0x000f000400007388 */ /* 0x000fe80000000c00 */
[----:B------:R-:W-:Y:S01]  /*e3060*/  STS.128 [R0+0xf80], R8 ;  /* 0x000f800800007388 */ /* 0x000fe20000000c00 */
[----:B------:R-:W-:Y:S01]  /*e3070*/  BAR.SYNC.DEFER_BLOCKING 0x0 ;  /* 0x0000000000007b1d */ /* 0x000fe20000010000 */
[----:B------:R-:W-:-:S02]  /*e3080*/  F2FP.BF16.PACK_AB R18, R26, R27 ;  /* 0x0000001b1a12723e */ /* 0x000fc400000010ff */
[----:B--2---:R-:W-:-:S13]  /*e3090*/  ISETP.GE.U32.AND P5, PT, R28, 0x7f800000, PT ;  /* 0x7f8000001c00780c */ /* 0x004fda0003fa6070 */
[----:B------:R-:W-:-:S05]  /*e30a0*/  @P5 MOV R17, 0x7f800000 ;  /* 0x7f80000000115802 */ /* 0x000fca0000000f00 */
[----:B------:R-:W-:Y:S01]  /*e30b0*/  @P5 FFMA.FTZ R16, R28, R17, +INF ;  /* 0x7f8000001c105423 */ /* 0x000fe20000010011 */
[----:B------:R-:W-:Y:S01]  /*e30c0*/  F2FP.BF16.PACK_AB R17, R25, R23 ;  /* 0x000000171911723e */ /* 0x000fe200000010ff */
[C---:B0-----:R-:W-:Y:S01]  /*e30d0*/  LOP3.LUT R23, R22.reuse, 0xff, RZ, 0xc0, !PT ;  /* 0x000000ff16177812 */ /* 0x041fe200078ec0ff */
[----:B------:R-:W-:-:S04]  /*e30e0*/  SHF.L.U32 R22, R22, 0xe, RZ ;  /* 0x0000000e16167819 */ /* 0x000fc800000006ff */
[----:B------:R-:W-:-:S05]  /*e30f0*/  LOP3.LUT R22, R22, 0x18000, RZ, 0xc0, !PT ;  /* 0x0001800016167812 */ /* 0x000fca00078ec0ff */
[----:B------:R-:W-:-:S05]  /*e3100*/  IMAD R22, R23, 0x10, R22 ;  /* 0x0000001017167824 */ /* 0x000fca00078e0216 */
[----:B------:R-:W0:Y:S04]  /*e3110*/  LDS.128 R8, [R22] ;  /* 0x0000000016087984 */ /* 0x000e280000000c00 */
[----:B------:R3:W-:Y:S01]  /*e3120*/  STL [R1+0x12b0], R16 ;  /* 0x0012b01001007387 */ /* 0x0007e20000100800 */
[----:B----4-:R-:W-:Y:S02]  /*e3130*/  F2FP.BF16.PACK_AB R19, R2, R3 ;  /* 0x000000030213723e */ /* 0x010fe400000010ff */
[----:B------:R-:W2:Y:S02]  /*e3140*/  LDL.LU R2, [R1+0x3084] ;  /* 0x0030840001027983 */ /* 0x000ea40000300800 */
[----:B------:R-:W4:Y:S01]  /*e3150*/  LDL.LU R3, [R1+0x3080] ;  /* 0x0030800001037983 */ /* 0x000f220000300800 */
[----:B------:R-:W-:Y:S04]  /*e3160*/  LDS.128 R12, [R22+0x2000] ;  /* 0x00200000160c7984 */ /* 0x000fe80000000c00 */
[----:B------:R-:W-:Y:S01]  /*e3170*/  STL.64 [R1+0x3078], R18 ;  /* 0x0030781201007387 */ /* 0x000fe20000100a00 */
[----:B---3--:R-:W-:-:S05]  /*e3180*/  F2FP.BF16.PACK_AB R16, R24, R29 ;  /* 0x0000001d1810723e */ /* 0x008fca00000010ff */
[----:B------:R-:W-:Y:S02]  /*e3190*/  STL.64 [R1+0x3070], R16 ;  /* 0x0030701001007387 */ /* 0x000fe40000100a00 */
[----:B------:R-:W1:Y:S02]  /*e31a0*/  LDS.128 R16, [R22+0x1000] ;  /* 0x0010000016107984 */ /* 0x000e640000000c00 */
[----:B0-----:R-:W-:Y:S02]  /*e31b0*/  STL.64 [R1+0x180], R8 ;  /* 0x0001800801007387 */ /* 0x001fe40000100a00 */
[----:B------:R-:W-:Y:S02]  /*e31c0*/  STL.64 [R1+0x188], R10 ;  /* 0x0001880a01007387 */ /* 0x000fe40000100a00 */
[----:B------:R-:W0:Y:S01]  /*e31d0*/  LDS.128 R8, [R22+0x3000] ;  /* 0x0030000016087984 */ /* 0x000e220000000c00 */
[----:B-1----:R-:W-:Y:S03]  /*e31e0*/  STL.64 [R1+0x170], R16 ;  /* 0x0001701001007387 */ /* 0x002fe60000100a00 */
[----:B------:R-:W-:Y:S02]  /*e31f0*/  STL.64 [R1+0x178], R18 ;  /* 0x0001781201007387 */ /* 0x000fe40000100a00 */
[----:B------:R-:W1:Y:S04]  /*e3200*/  LDS.128 R16, [R22+0x4000] ;  /* 0x0040000016107984 */ /* 0x000e680000000c00 */
[----:B------:R-:W-:Y:S01]  /*e3210*/  STL.64 [R1+0x160], R12 ;  /* 0x0001600c01007387 */ /* 0x000fe20000100a00 */
[----:B------:R-:W-:Y:S02]  /*e3220*/  STL.64 [R1+0x168], R14 ;  /* 0x0001680e01007387 */ /* 0x000fe40000100a00 */
[----:B------:R-:W3:Y:S02]  /*e3230*/  LDS.128 R12, [R22+0x5000] ;  /* 0x00500000160c7984 */ /* 0x000ee40000000c00 */
[----:B0-----:R-:W-:Y:S02]  /*e3240*/  STL.64 [R1+0x150], R8 ;  /* 0x0001500801007387 */ /* 0x001fe40000100a00 */
[----:B------:R-:W-:Y:S02]  /*e3250*/  STL.64 [R1+0x158], R10 ;  /* 0x0001580a01007387 */ /* 0x000fe40000100a00 */
[----:B------:R-:W0:Y:S01]  /*e3260*/  LDS.128 R8, [R22+0x6000] ;  /* 0x0060000016087984 */ /* 0x000e220000000c00 */
[C---:B------:R-:W-:Y:S01]  /*e3270*/  LOP3.LUT R5, R22.reuse, 0x20, RZ, 0x3c, !PT ;  /* 0x0000002016057812 */ /* 0x040fe200078e3cff */
[----:B-1----:R-:W-:Y:S02]  /*e3280*/  STL.64 [R1+0x140], R16 ;  /* 0x0001401001007387 */ /* 0x002fe40000100a00 */
[----:B------:R-:W-:Y:S02]  /*e3290*/  STL.64 [R1+0x148], R18 ;  /* 0x0001481201007387 */ /* 0x000fe40000100a00 */
[----:B------:R-:W1:Y:S04]  /*e32a0*/  LDS.128 R16, [R22+0x7000] ;  /* 0x0070000016107984 */ /* 0x000e680000000c00 */
[----:B---3--:R-:W-:Y:S01]  /*e32b0*/  STL.64 [R1+0x130], R12 ;  /* 0x0001300c01007387 */ /* 0x008fe20000100a00 */
[----:B------:R-:W-:Y:S02]  /*e32c0*/  STL.64 [R1+0x138], R14 ;  /* 0x0001380e01007387 */ /* 0x000fe40000100a00 */
[----:B------:R-:W3:Y:S02]  /*e32d0*/  LDS.128 R12, [R5] ;  /* 0x00000000050c7984 */ /* 0x000ee40000000c00 */
[----:B0-----:R-:W-:Y:S02]  /*e32e0*/  STL.64 [R1+0x120], R8 ;  /* 0x0001200801007387 */ /* 0x001fe40000100a00 */
[----:B------:R-:W-:Y:S02]  /*e32f0*/  STL.64 [R1+0x128], R10 ;  /* 0x0001280a01007387 */ /* 0x000fe40000100a00 */
[----:B------:R-:W0:Y:S01]  /*e3300*/  LDS.128 R8, [R5+0x1000] ;  /* 0x0010000005087984 */ /* 0x000e220000000c00 */
[----:B-1----:R-:W-:Y:S03]  /*e3310*/  STL.64 [R1+0x1d0], R16 ;  /* 0x0001d01001007387 */ /* 0x002fe60000100a00 */
[----:B------:R-:W-:Y:S02]  /*e3320*/  STL.64 [R1+0x1d8], R18 ;  /* 0x0001d81201007387 */ /* 0x000fe40000100a00 */
[----:B------:R-:W1:Y:S04]  /*e3330*/  LDS.128 R16, [R5+0x2000] ;  /* 0x0020000005107984 */ /* 0x000e680000000c00 */
[----:B---3--:R-:W-:Y:S01]  /*e3340*/  STL.64 [R1+0x110], R12 ;  /* 0x0001100c01007387 */ /* 0x008fe20000100a00 */
[----:B------:R-:W-:Y:S02]  /*e3350*/  STL.64 [R1+0x118], R14 ;  /* 0x0001180e01007387 */ /* 0x000fe40000100a00 */
[----:B------:R-:W3:Y:S02]  /*e3360*/  LDS.128 R12, [R5+0x3000] ;  /* 0x00300000050c7984 */ /* 0x000ee40000000c00 */
        /* <DEDUP_REMOVED lines=15> */
[----:B------:R-:W1:Y:S04]  /*e3460*/  LDS.128 R16, [R4] ;  /* 0x0000000004107984 */ /* 0x000e680000000c00 */
        /* <DEDUP_REMOVED lines=15> */
[----:B------:R-:W-:Y:S01]  /*e3560*/  LOP3.LUT R23, R22, 0x60, RZ, 0x3c, !PT ;  /* 0x0000006016177812 */ /* 0x000fe200078e3cff */
[----:B-1----:R-:W-:Y:S02]  /*e3570*/  STL.64 [R1+0x80], R16 ;  /* 0x0000801001007387 */ /* 0x002fe40000100a00 */
[----:B------:R-:W-:Y:S02]  /*e3580*/  STL.64 [R1+0x88], R18 ;  /* 0x0000881201007387 */ /* 0x000fe40000100a00 */
[----:B------:R-:W1:Y:S04]  /*e3590*/  LDS.128 R16, [R4+0x6000] ;  /* 0x0060000004107984 */ /* 0x000e680000000c00 */
[----:B---3--:R-:W-:Y:S01]  /*e35a0*/  STL.64 [R1+0x70], R12 ;  /* 0x0000700c01007387 */ /* 0x008fe20000100a00 */
[----:B------:R-:W-:Y:S02]  /*e35b0*/  STL.64 [R1+0x78], R14 ;  /* 0x0000780e01007387 */ /* 0x000fe40000100a00 */
[----:B------:R-:W3:Y:S04]  /*e35c0*/  LDS.128 R12, [R4+0x7000] ;  /* 0x00700000040c7984 */ /* 0x000ee80000000c00 */
[----:B------:R-:W-:Y:S01]  /*e35d0*/  LDS.128 R4, [R23+0x1000] ;  /* 0x0010000017047984 */ /* 0x000fe20000000c00 */
[----:B0-----:R-:W-:Y:S03]  /*e35e0*/  STL.64 [R1+0x60], R8 ;  /* 0x0000600801007387 */ /* 0x001fe60000100a00 */
[----:B------:R-:W-:Y:S02]  /*e35f0*/  STL.64 [R1+0x68], R10 ;  /* 0x0000680a01007387 */ /* 0x000fe40000100a00 */
[----:B------:R-:W0:Y:S01]  /*e3600*/  LDS.128 R8, [R23] ;  /* 0x0000000017087984 */ /* 0x000e220000000c00 */
[----:B-1----:R-:W-:Y:S03]  /*e3610*/  STL.64 [R1+0x1b0], R16 ;  /* 0x0001b01001007387 */ /* 0x002fe60000100a00 */
[----:B------:R-:W-:Y:S02]  /*e3620*/  STL.64 [R1+0x1b8], R18 ;  /* 0x0001b81201007387 */ /* 0x000fe40000100a00 */
[----:B---3--:R-:W-:Y:S02]  /*e3630*/  STL.64 [R1+0x1f0], R12 ;  /* 0x0001f00c01007387 */ /* 0x008fe40000100a00 */
[----:B------:R-:W-:Y:S02]  /*e3640*/  STL.64 [R1+0x1f8], R14 ;  /* 0x0001f80e01007387 */ /* 0x000fe40000100a00 */
[----:B------:R-:W1:Y:S04]  /*e3650*/  LDS.128 R12, [R23+0x2000] ;  /* 0x00200000170c7984 */ /* 0x000e680000000c00 */
[----:B------:R-:W-:Y:S04]  /*e3660*/  LDS.128 R16, [R23+0x4000] ;  /* 0x0040000017107984 */ /* 0x000fe80000000c00 */
[----:B0-----:R-:W-:Y:S01]  /*e3670*/  STL.64 [R1+0x50], R8 ;  /* 0x0000500801007387 */ /* 0x001fe20000100a00 */
[----:B------:R-:W-:Y:S02]  /*e3680*/  STL.64 [R1+0x58], R10 ;  /* 0x0000580a01007387 */ /* 0x000fe40000100a00 */
[----:B------:R-:W0:Y:S04]  /*e3690*/  LDS.128 R8, [R23+0x3000] ;  /* 0x0030000017087984 */ /* 0x000e280000000c00 */
[----:B------:R3:W-:Y:S01]  /*e36a0*/  STL.64 [R1+0x40], R4 ;  /* 0x0000400401007387 */ /* 0x0007e20000100a00 */
[----:B------:R5:W-:Y:S04]  /*e36b0*/  STL.64 [R1+0x48], R6 ;  /* 0x0000480601007387 */ /* 0x000be80000100a00 */
[----:B---3--:R-:W2:Y:S04]  /*e36c0*/  LDL.LU R4, [R1+0x210] ;  /* 0x0002100001047983 */ /* 0x008ea80000300800 */
[----:B-1----:R-:W-:Y:S01]  /*e36d0*/  STL.64 [R1+0x30], R12 ;  /* 0x0000300c01007387 */ /* 0x002fe20000100a00 */
[----:B------:R-:W-:Y:S02]  /*e36e0*/  STL.64 [R1+0x38], R14 ;  /* 0x0000380e01007387 */ /* 0x000fe40000100a00 */
[----:B------:R-:W4:Y:S01]  /*e36f0*/  LDL.LU R5, [R1+0x21c] ;  /* 0x00021c0001057983 */ /* 0x000f220000300800 */
[----:B0-----:R0:W-:Y:S01]  /*e3700*/  STL.64 [R1+0x20], R8 ;  /* 0x0000200801007387 */ /* 0x0011e20000100a00 */
[----:B------:R1:W-:Y:S02]  /*e3710*/  STL.64 [R1+0x28], R10 ;  /* 0x0000280a01007387 */ /* 0x0003e40000100a00 */
[----:B-----5:R-:W3:Y:S02]  /*e3720*/  LDL.LU R6, [R1+0x224] ;  /* 0x0002240001067983 */ /* 0x020ee40000300800 */
[----:B------:R-:W5:Y:S01]  /*e3730*/  LDL.LU R7, [R1+0x22c] ;  /* 0x00022c0001077983 */ /* 0x000f620000300800 */
[----:B0-----:R-:W3:Y:S01]  /*e3740*/  LDL.LU R8, [R1+0x234] ;  /* 0x0002340001087983 */ /* 0x001ee20000300800 */
[----:B------:R-:W3:Y:S02]  /*e3750*/  LDL.LU R12, [R1+0x254] ;  /* 0x00025400010c7983 */ /* 0x000ee40000300800 */
[----:B------:R-:W3:Y:S02]  /*e3760*/  LDL.LU R9, [R1+0x23c] ;  /* 0x00023c0001097983 */ /* 0x000ee40000300800 */
[----:B------:R-:W3:Y:S01]  /*e3770*/  LDL.LU R13, [R1+0x264] ;  /* 0x00026400010d7983 */ /* 0x000ee20000300800 */
[----:B-1----:R-:W3:Y:S01]  /*e3780*/  LDL.LU R10, [R1+0x248] ;  /* 0x00024800010a7983 */ /* 0x002ee20000300800 */
        /* <DEDUP_REMOVED lines=10> */
[----:B------:R-:W-:Y:S01]  /*e3830*/  STL.64 [R1+0x10], R16 ;  /* 0x0000101001007387 */ /* 0x000fe20000100a00 */
[----:B------:R-:W-:Y:S02]  /*e3840*/  STL.64 [R1+0x18], R18 ;  /* 0x0000181201007387 */ /* 0x000fe40000100a00 */
[----:B------:R-:W0:Y:S04]  /*e3850*/  LDS.128 R16, [R23+0x5000] ;  /* 0x0050000017107984 */ /* 0x000e280000000c00 */
[----:B------:R-:W3:Y:S02]  /*e3860*/  LDL.LU R27, [R1+0x2b8] ;  /* 0x0002b800011b7983 */ /* 0x000ee40000300800 */
[----:B------:R-:W3:Y:S01]  /*e3870*/  LDL.LU R22, [R1+0x2b0] ;  /* 0x0002b00001167983 */ /* 0x000ee20000300800 */
[----:B0-----:R-:W-:Y:S01]  /*e3880*/  STL.64 [R1], R16 ;  /* 0x0000001001007387 */ /* 0x001fe20000100a00 */
[----:B------:R-:W-:Y:S02]  /*e3890*/  STL.64 [R1+0x8], R18 ;  /* 0x0000081201007387 */ /* 0x000fe40000100a00 */
[----:B------:R-:W0:Y:S02]  /*e38a0*/  LDS.128 R16, [R23+0x6000] ;  /* 0x0060000017107984 */ /* 0x000e240000000c00 */
[----:B0-----:R-:W-:Y:S02]  /*e38b0*/  STL.64 [R1+0x1c0], R16 ;  /* 0x0001c01001007387 */ /* 0x001fe40000100a00 */
[----:B------:R-:W-:Y:S02]  /*e38c0*/  STL.64 [R1+0x1c8], R18 ;  /* 0x0001c81201007387 */ /* 0x000fe40000100a00 */
[----:B------:R-:W0:Y:S04]  /*e38d0*/  LDS.128 R16, [R23+0x7000] ;  /* 0x0070000017107984 */ /* 0x000e280000000c00 */
[----:B------:R-:W-:Y:S06]  /*e38e0*/  BAR.SYNC.DEFER_BLOCKING 0x0 ;  /* 0x0000000000007b1d */ /* 0x000fec0000010000 */
[----:B0-----:R-:W-:Y:S01]  /*e38f0*/  STL.64 [R1+0x200], R16 ;  /* 0x0002001001007387 */ /* 0x001fe20000100a00 */
[----:B------:R0:W-:Y:S03]  /*e3900*/  STL.64 [R1+0x208], R18 ;  /* 0x0002081201007387 */ /* 0x0001e60000100a00 */
[----:B0-----:R-:W3:Y:S01]  /*e3910*/  LDL.LU.64 R18, [R1+0x3078] ;  /* 0x0030780001127983 */ /* 0x001ee20000300a00 */
[----:B------:R-:W3:Y:S02]  /*e3920*/  LDL.LU.64 R16, [R1+0x3070] ;  /* 0x0030700001107983 */ /* 0x000ee40000300a00 */
[----:B------:R-:W4:Y:S01]  /*e3930*/  LDL.LU R23, [R1+0x2dc] ;  /* 0x0002dc0001177983 */ /* 0x000f220000300800 */
[----:B--2---:R-:W-:Y:S01]  /*e3940*/  F2FP.BF16.PACK_AB R4, R2, R4 ;  /* 0x000000040204723e */ /* 0x004fe200000010ff */
[----:B---3--:R-:W-:Y:S04]  /*e3950*/  STS.128 [R0], R16 ;  /* 0x0000001000007388 */ /* 0x008fe80000000c00 */
[----:B----4-:R0:W-:Y:S04]  /*e3960*/  STL [R1+0x3040], R23 ;  /* 0x0030401701007387 */ /* 0x0101e80000100800 */
[----:B0-----:R-:W2:Y:S04]  /*e3970*/  LDL.LU R23, [R1+0x2c0] ;  /* 0x0002c00001177983 */ /* 0x001ea80000300800 */
[----:B------:R-:W3:Y:S01]  /*e3980*/  LDL.LU R16, [R1+0x250] ;  /* 0x0002500001107983 */ /* 0x000ee20000300800 */
[----:B------:R-:W4:Y:S02]  /*e3990*/  LDL.LU R17, [R1+0x288] ;  /* 0x0002880001117983 */ /* 0x000f240000300800 */
[----:B------:R-:W2:Y:S02]  /*e39a0*/  LDL.LU R18, [R1+0x298] ;  /* 0x0002980001127983 */ /* 0x000ea40000300800 */
[----:B------:R-:W2:Y:S01]  /*e39b0*/  LDL.LU R19, [R1+0x2bc] ;  /* 0x0002bc0001137983 */ /* 0x000ea20000300800 */
[----:B------:R0:W-:Y:S04]  /*e39c0*/  STL [R1+0x303c], R0 ;  /* 0x00303c0001007387 */ /* 0x0001e80000100800 */
[----:B0-----:R-:W2:Y:S01]  /*e39d0*/  LDL.LU R0, [R1+0x2e0] ;  /* 0x0002e00001007983 */ /* 0x001ea20000300800 */
[----:B------:R-:W2:Y:S01]  /*e39e0*/  LDL.LU R2, [R1+0x3068] ;  /* 0x0030680001027983 */ /* 0x000ea20000300800 */
[----:B------:R-:W-:-:S02]  /*e39f0*/  F2FP.BF16.PACK_AB R5, R3, R5 ;  /* 0x000000050305723e */ /* 0x000fc400000010ff */
[----:B------:R-:W5:Y:S01]  /*e3a00*/  LDL.LU R3, [R1+0x3064] ;  /* 0x0030640001037983 */ /* 0x000f620000300800 */
[----:B--2---:R-:W-:-:S03]  /*e3a10*/  F2FP.BF16.PACK_AB R6, R2, R6 ;  /* 0x000000060206723e */ /* 0x004fc600000010ff */
[----:B------:R-:W2:Y:S01]  /*e3a20*/  LDL.LU R2, [R1+0x3060] ;  /* 0x0030600001027983 */ /* 0x000ea20000300800 */
[----:B-----5:R-:W-:Y:S02]  /*e3a30*/  F2FP.BF16.PACK_AB R7, R3, R7 ;  /* 0x000000070307723e */ /* 0x020fe400000010ff */
[----:B------:R-:W5:Y:S01]  /*e3a40*/  LDL.LU R3, [R1+0x305c] ;  /* 0x00305c0001037983 */ /* 0x000f620000300800 */
[----:B--2---:R-:W-:Y:S02]  /*e3a50*/  F2FP.BF16.PACK_AB R8, R2, R8 ;  /* 0x000000080208723e */ /* 0x004fe400000010ff */
[----:B------:R-:W2:Y:S02]  /*e3a60*/  LDL.LU R2, [R1+0x3058] ;  /* 0x0030580001027983 */ /* 0x000ea40000300800 */
[----:B--2---:R-:W-:Y:S02]  /*e3a70*/  F2FP.BF16.PACK_AB R12, R2, R12 ;  /* 0x0000000c020c723e */ /* 0x004fe400000010ff */
[----:B------:R-:W2:Y:S01]  /*e3a80*/  LDL.LU R2, [R1+0x3054] ;  /* 0x0030540001027983 */ /* 0x000ea20000300800 */
[----:B-----5:R-:W-:-:S02]  /*e3a90*/  F2FP.BF16.PACK_AB R9, R3, R9 ;  /* 0x000000090309723e */ /* 0x020fc400000010ff */
[----:B------:R-:W5:Y:S01]  /*e3aa0*/  LDL.LU R3, [R1+0x3050] ;  /* 0x0030500001037983 */ /* 0x000f620000300800 */
[----:B--2---:R-:W-:Y:S02]  /*e3ab0*/  F2FP.BF16.PACK_AB R13, R2, R13 ;  /* 0x0000000d020d723e */ /* 0x004fe400000010ff */
[----:B------:R-:W5:Y:S01]  /*e3ac0*/  LDL.LU R2, [R1+0x304c] ;  /* 0x00304c0001027983 */ /* 0x000f620000300800 */
[----:B------:R-:W-:Y:S02]  /*e3ad0*/  F2FP.BF16.PACK_AB R10, R10, R14 ;  /* 0x0000000e0a0a723e */ /* 0x000fe400000010ff */
[----:B---3--:R-:W-:Y:S01]  /*e3ae0*/  F2FP.BF16.PACK_AB R11, R16, R11 ;  /* 0x0000000b100b723e */ /* 0x008fe200000010ff */
[----:B------:R-:W-:Y:S01]  /*e3af0*/  F2FP.BF16.PACK_AB R16, R18, R29 ;  /* 0x0000001d1210723e */ /* 0x000fe200000010ff */
[----:B-----5:R-:W-:Y:S02]  /*e3b00*/  F2FP.BF16.PACK_AB R14, R2, R3 ;  /* 0x00000003020e723e */ /* 0x020fe400000010ff */
[----:B------:R-:W2:Y:S01]  /*e3b10*/  LDL.LU R2, [R1+0x3048] ;  /* 0x0030480001027983 */ /* 0x000ea20000300800 */
[----:B------:R-:W2:Y:S02]  /*e3b20*/  LDL.LU R3, [R1+0x3044] ;  /* 0x0030440001037983 */ /* 0x000ea40000300800 */
[----:B------:R-:W3:Y:S01]  /*e3b30*/  LDL.LU R29, [R1+0x368] ;  /* 0x00036800011d7983 */ /* 0x000ee20000300800 */
[----:B----4-:R-:W-:Y:S01]  /*e3b40*/  F2FP.BF16.PACK_AB R15, R17, R15 ;  /* 0x0000000f110f723e */ /* 0x010fe200000010ff */
[----:B------:R-:W-:Y:S01]  /*e3b50*/  F2FP.BF16.PACK_AB R17, R28, R24 ;  /* 0x000000181c11723e */ /* 0x000fe200000010ff */
[----:B------:R-:W-:-:S02]  /*e3b60*/  F2FP.BF16.PACK_AB R18, R27, R22 ;  /* 0x000000161b12723e */ /* 0x000fc400000010ff */
[----:B------:R-:W-:Y:S01]  /*e3b70*/  F2FP.BF16.PACK_AB R20, R20, R21 ;  /* 0x000000151414723e */ /* 0x000fe200000010ff */
[----:B------:R-:W-:Y:S01]  /*e3b80*/  F2FP.BF16.PACK_AB R21, R25, R26 ;  /* 0x0000001a1915723e */ /* 0x000fe200000010ff */
[----:B------:R-:W-:Y:S01]  /*e3b90*/  F2FP.BF16.PACK_AB R19, R23, R19 ;  /* 0x000000131713723e */ /* 0x000fe200000010ff */
[----:B---3--:R0:W-:Y:S01]  /*e3ba0*/  STL [R1+0x3038], R29 ;  /* 0x0030381d01007387 */ /* 0x0081e20000100800 */
[----:B------:R-:W3:Y:S01]  /*e3bb0*/  LDL.LU R28, [R1+0x364] ;  /* 0x00036400011c7983 */ /* 0x000ee20000300800 */
[----:B--2---:R-:W-:Y:S02]  /*e3bc0*/  F2FP.BF16.PACK_AB R22, R3, R2 ;  /* 0x000000020316723e */ /* 0x004fe400000010ff */
[----:B0-----:R-:W2:Y:S01]  /*e3bd0*/  LDL.LU R29, [R1+0x2e8] ;  /* 0x0002e800011d7983 */ /* 0x001ea20000300800 */
[----:B------:R-:W2:Y:S02]  /*e3be0*/  LDL.LU R24, [R1+0x2e4] ;  /* 0x0002e40001187983 */ /* 0x000ea40000300800 */
[----:B------:R-:W4:Y:S02]  /*e3bf0*/  LDL.LU R2, [R1+0x308] ;  /* 0x0003080001027983 */ /* 0x000f240000300800 */
[----:B------:R-:W5:Y:S01]  /*e3c00*/  LDL.LU R25, [R1+0x2ec] ;  /* 0x0002ec0001197983 */ /* 0x000f620000300800 */
[----:B------:R-:W2:Y:S01]  /*e3c10*/  LDL.LU R3, [R1+0x310] ;  /* 0x0003100001037983 */ /* 0x000ea20000300800 */
[----:B------:R-:W2:Y:S02]  /*e3c20*/  LDL.LU R26, [R1+0x2f4] ;  /* 0x0002f400011a7983 */ /* 0x000ea40000300800 */
[----:B------:R-:W2:Y:S02]  /*e3c30*/  LDL.LU R27, [R1+0x2fc] ;  /* 0x0002fc00011b7983 */ /* 0x000ea40000300800 */
[----:B------:R-:W2:Y:S02]  /*e3c40*/  LDL.LU R23, [R1+0x3040] ;  /* 0x0030400001177983 */ /* 0x000ea40000300800 */
[----:B--2---:R-:W-:-:S02]  /*e3c50*/  F2FP.BF16.PACK_AB R23, R0, R23 ;  /* 0x000000170017723e */ /* 0x004fc400000010ff */
[----:B------:R-:W2:Y:S04]  /*e3c60*/  LDL.LU R0, [R1+0x303c] ;  /* 0x00303c0001007983 */ /* 0x000ea80000300800 */
[----:B--2---:R0:W-:Y:S04]  /*e3c70*/  STS.128 [R0+0x80], R4 ;  /* 0x0000800400007388 */ /* 0x0041e80000000c00 */
[----:B0-----:R-:W4:Y:S01]  /*e3c80*/  LDL.LU R4, [R1+0x304] ;  /* 0x0003040001047983 */ /* 0x001f220000300800 */
[----:B------:R-:W2:Y:S02]  /*e3c90*/  LDL.LU R5, [R1+0x30c] ;  /* 0x00030c0001057983 */ /* 0x000ea40000300800 */
[----:B------:R-:W2:Y:S02]  /*e3ca0*/  LDL.LU R6, [R1+0x314] ;  /* 0x0003140001067983 */ /* 0x000ea40000300800 */
[----:B------:R-:W2:Y:S01]  /*e3cb0*/  LDL.LU R7, [R1+0x31c] ;  /* 0x00031c0001077983 */ /* 0x000ea20000300800 */
[----:B------:R0:W-:Y:S04]  /*e3cc0*/  STS.128 [R0+0x100], R8 ;  /* 0x0001000800007388 */ /* 0x0001e80000000c00 */
        /* <DEDUP_REMOVED lines=19> */
[----:B------:R-:W-:-:S02]  /*e3e00*/  F2FP.BF16.PACK_AB R24, R29, R24 ;  /* 0x000000181d18723e */ /* 0x000fc400000010ff */
[----:B------:R-:W3:Y:S01]  /*e3e10*/  LDL.LU R29, [R1+0x3038] ;  /* 0x00303800011d7983 */ /* 0x000ee20000300800 */
[----:B----4-:R-:W-:-:S03]  /*e3e20*/  F2FP.BF16.PACK_AB R4, R2, R4 ;  /* 0x000000040204723e */ /* 0x010fc600000010ff */
[----:B------:R-:W5:Y:S02]  /*e3e30*/  LDL.LU R2, [R1+0x3034] ;  /* 0x0030340001027983 */ /* 0x000f640000300800 */
[----:B-----5:R-:W-:Y:S02]  /*e3e40*/  F2FP.BF16.PACK_AB R25, R2, R25 ;  /* 0x000000190219723e */ /* 0x020fe400000010ff */
[----:B------:R-:W4:Y:S01]  /*e3e50*/  LDL.LU R2, [R1+0x3030] ;  /* 0x0030300001027983 */ /* 0x000f220000300800 */
[----:B--2---:R-:W-:Y:S02]  /*e3e60*/  F2FP.BF16.PACK_AB R5, R3, R5 ;  /* 0x000000050305723e */ /* 0x004fe400000010ff */
[----:B------:R-:W2:Y:S01]  /*e3e70*/  LDL.LU R3, [R1+0x302c] ;  /* 0x00302c0001037983 */ /* 0x000ea20000300800 */
[----:B----4-:R-:W-:Y:S02]  /*e3e80*/  F2FP.BF16.PACK_AB R26, R2, R26 ;  /* 0x0000001a021a723e */ /* 0x010fe400000010ff */
[----:B------:R-:W4:Y:S01]  /*e3e90*/  LDL.LU R2, [R1+0x3028] ;  /* 0x0030280001027983 */ /* 0x000f220000300800 */
[----:B--2---:R-:W-:-:S02]  /*e3ea0*/  F2FP.BF16.PACK_AB R27, R3, R27 ;  /* 0x0000001b031b723e */ /* 0x004fc400000010ff */
[----:B----4-:R-:W-:Y:S02]  /*e3eb0*/  F2FP.BF16.PACK_AB R6, R2, R6 ;  /* 0x000000060206723e */ /* 0x010fe400000010ff */
[----:B------:R-:W2:Y:S01]  /*e3ec0*/  LDL.LU R2, [R1+0x3024] ;  /* 0x0030240001027983 */ /* 0x000ea20000300800 */
[----:B------:R-:W4:Y:S01]  /*e3ed0*/  LDL.LU R3, [R1+0x3020] ;  /* 0x0030200001037983 */ /* 0x000f220000300800 */
[----:B--2---:R-:W-:Y:S02]  /*e3ee0*/  F2FP.BF16.PACK_AB R7, R2, R7 ;  /* 0x000000070207723e */ /* 0x004fe400000010ff */
[----:B----4-:R-:W-:Y:S01]  /*e3ef0*/  F2FP.BF16.PACK_AB R8, R3, R8 ;  /* 0x000000080308723e */ /* 0x010fe200000010ff */
[----:B------:R-:W2:Y:S01]  /*e3f00*/  LDL.LU R2, [R1+0x301c] ;  /* 0x00301c0001027983 */ /* 0x000ea20000300800 */
[----:B------:R-:W4:Y:S02]  /*e3f10*/  LDL.LU R3, [R1+0x3018] ;  /* 0x0030180001037983 */ /* 0x000f240000300800 */
[----:B----4-:R-:W-:-:S02]  /*e3f20*/  F2FP.BF16.PACK_AB R12, R3, R12 ;  /* 0x0000000c030c723e */ /* 0x010fc400000010ff */
[----:B------:R-:W4:Y:S01]  /*e3f30*/  LDL.LU R3, [R1+0x3014] ;  /* 0x0030140001037983 */ /* 0x000f220000300800 */
[----:B--2---:R-:W-:Y:S02]  /*e3f40*/  F2FP.BF16.PACK_AB R9, R9, R2 ;  /* 0x000000020909723e */ /* 0x004fe400000010ff */
[----:B------:R-:W2:Y:S01]  /*e3f50*/  LDL.LU R2, [R1+0x3010] ;  /* 0x0030100001027983 */ /* 0x000ea20000300800 */
[----:B----4-:R-:W-:Y:S02]  /*e3f60*/  F2FP.BF16.PACK_AB R13, R3, R13 ;  /* 0x0000000d030d723e */ /* 0x010fe400000010ff */
[----:B------:R-:W2:Y:S01]  /*e3f70*/  LDL.LU R3, [R1+0x300c] ;  /* 0x00300c0001037983 */ /* 0x000ea20000300800 */
[----:B------:R-:W-:Y:S01]  /*e3f80*/  F2FP.BF16.PACK_AB R15, R16, R15 ;  /* 0x0000000f100f723e */ /* 0x000fe200000010ff */
[----:B---3--:R-:W-:Y:S01]  /*e3f90*/  F2FP.BF16.PACK_AB R16, R29, R28 ;  /* 0x0000001c1d10723e */ /* 0x008fe200000010ff */
[----:B------:R-:W-:Y:S01]  /*e3fa0*/  F2FP.BF16.PACK_AB R18, R18, R19 ;  /* 0x000000131212723e */ /* 0x000fe200000010ff */
[----:B------:R-:W3:Y:S01]  /*e3fb0*/  LDL.LU R29, [R1+0x6e8] ;  /* 0x0006e800011d7983 */ /* 0x000ee20000300800 */
[----:B------:R-:W3:Y:S01]  /*e3fc0*/  LDL.LU R28, [R1+0x6e4] ;  /* 0x0006e400011c7983 */ /* 0x000ee20000300800 */
[----:B------:R-:W-:-:S02]  /*e3fd0*/  F2FP.BF16.PACK_AB R10, R20, R10 ;  /* 0x0000000a140a723e */ /* 0x000fc400000010ff */
[----:B------:R-:W-:Y:S02]  /*e3fe0*/  F2FP.BF16.PACK_AB R14, R21, R14 ;  /* 0x0000000e150e723e */ /* 0x000fe400000010ff */
[----:B------:R-:W-:Y:S02]  /*e3ff0*/  F2FP.BF16.PACK_AB R11, R22, R11 ;  /* 0x0000000b160b723e */ /* 0x000fe400000010ff */
[----:B------:R-:W-:Y:S01]  /*e4000*/  F2FP.BF16.PACK_AB R17, R23, R17 ;  /* 0x000000111711723e */ /* 0x000fe200000010ff */
[----:B------:R0:W-:Y:S04]  /*e4010*/  STS.128 [R0+0x300], R24 ;  /* 0x0003001800007388 */ /* 0x0001e80000000c00 */
[----:B------:R1:W-:Y:S04]  /*e4020*/  STS.128 [R0+0x380], R4 ;  /* 0x0003800400007388 */ /* 0x0003e80000000c00 */
[----:B------:R4:W-:Y:S04]  /*e4030*/  STS.128 [R0+0x400], R8 ;  /* 0x0004000800007388 */ /* 0x0009e80000000c00 */
[----:B------:R5:W-:Y:S01]  /*e4040*/  STS.128 [R0+0x480], R12 ;  /* 0x0004800c00007388 */ /* 0x000be20000000c00 */
[----:B--2---:R-:W-:-:S03]  /*e4050*/  F2FP.BF16.PACK_AB R19, R3, R2 ;  /* 0x000000020313723e */ /* 0x004fc600000010ff */
[----:B------:R-:W2:Y:S01]  /*e4060*/  LDL.LU R3, [R1+0x3008] ;  /* 0x0030080001037983 */ /* 0x000ea20000300800 */
[----:B------:R-:W2:Y:S02]  /*e4070*/  LDL.LU R20, [R1+0x384] ;  /* 0x0003840001147983 */ /* 0x000ea40000300800 */
[----:B------:R-:W3:Y:S02]  /*e4080*/  LDL.LU R21, [R1+0x38c] ;  /* 0x00038c0001157983 */ /* 0x000ee40000300800 */
[----:B------:R-:W3:Y:S01]  /*e4090*/  LDL.LU R22, [R1+0x394] ;  /* 0x0003940001167983 */ /* 0x000ee20000300800 */
[----:B------:R-:W3:Y:S01]  /*e40a0*/  LDL.LU R23, [R1+0x39c] ;  /* 0x00039c0001177983 */ /* 0x000ee20000300800 */
[----:B------:R-:W3:Y:S02]  /*e40b0*/  LDL.LU R2, [R1+0x3c8] ;  /* 0x0003c80001027983 */ /* 0x000ee40000300800 */
[----:B0-----:R-:W3:Y:S02]  /*e40c0*/  LDL.LU R24, [R1+0x6d8] ;  /* 0x0006d80001187983 */ /* 0x001ee40000300800 */
[----:B------:R-:W3:Y:S01]  /*e40d0*/  LDL.LU R25, [R1+0x6d4] ;  /* 0x0006d40001197983 */ /* 0x000ee20000300800 */
[----:B------:R-:W3:Y:S01]  /*e40e0*/  LDL.LU R26, [R1+0x724] ;  /* 0x00072400011a7983 */ /* 0x000ee20000300800 */
[----:B------:R-:W3:Y:S02]  /*e40f0*/  LDL.LU R27, [R1+0x720] ;  /* 0x00072000011b7983 */ /* 0x000ee40000300800 */
[----:B-1----:R-:W3:Y:S02]  /*e4100*/  LDL.LU R4, [R1+0x3a4] ;  /* 0x0003a40001047983 */ /* 0x002ee40000300800 */
[----:B------:R-:W3:Y:S01]  /*e4110*/  LDL.LU R5, [R1+0x3ac] ;  /* 0x0003ac0001057983 */ /* 0x000ee20000300800 */
[----:B------:R-:W3:Y:S01]  /*e4120*/  LDL.LU R6, [R1+0x3b4] ;  /* 0x0003b40001067983 */ /* 0x000ee20000300800 */
[----:B------:R-:W3:Y:S02]  /*e4130*/  LDL.LU R7, [R1+0x3bc] ;  /* 0x0003bc0001077983 */ /* 0x000ee40000300800 */
[----:B----4-:R-:W4:Y:S02]  /*e4140*/  LDL.LU R8, [R1+0x3c4] ;  /* 0x0003c40001087983 */ /* 0x010f240000300800 */
[----:B------:R-:W3:Y:S01]  /*e4150*/  LDL.LU R9, [R1+0x3cc] ;  /* 0x0003cc0001097983 */ /* 0x000ee20000300800 */
[----:B------:R-:W3:Y:S01]  /*e4160*/  LDL.LU R10, [R1+0x3e4] ;  /* 0x0003e400010a7983 */ /* 0x000ee20000300800 */
[----:B------:R-:W3:Y:S02]  /*e4170*/  LDL.LU R11, [R1+0x3ec] ;  /* 0x0003ec00010b7983 */ /* 0x000ee40000300800 */
[----:B-----5:R-:W5:Y:S02]  /*e4180*/  LDL.LU R12, [R1+0x6cc] ;  /* 0x0006cc00010c7983 */ /* 0x020f640000300800 */
[----:B------:R-:W3:Y:S01]  /*e4190*/  LDL.LU R13, [R1+0x6fc] ;  /* 0x0006fc00010d7983 */ /* 0x000ee20000300800 */
[----:B------:R-:W3:Y:S01]  /*e41a0*/  LDL.LU R14, [R1+0x6f8] ;  /* 0x0006f800010e7983 */ /* 0x000ee20000300800 */
[----:B------:R-:W3:Y:S03]  /*e41b0*/  LDL.LU R15, [R1+0x6ec] ;  /* 0x0006ec00010f7983 */ /* 0x000ee60000300800 */
[----:B------:R0:W-:Y:S04]  /*e41c0*/  STS.128 [R0+0x500], R16 ;  /* 0x0005001000007388 */ /* 0x0001e80000000c00 */
[----:B0-----:R-:W3:Y:S01]  /*e41d0*/  LDL.LU R16, [R1+0x3c0] ;  /* 0x0003c00001107983 */ /* 0x001ee20000300800 */
[----:B------:R-:W3:Y:S02]  /*e41e0*/  LDL.LU R17, [R1+0x3f0] ;  /* 0x0003f00001117983 */ /* 0x000ee40000300800 */
[----:B------:R-:W5:Y:S02]  /*e41f0*/  LDL.LU R18, [R1+0x6d0] ;  /* 0x0006d00001127983 */ /* 0x000f640000300800 */
[----:B------:R0:W-:Y:S02]  /*e4200*/  STL [R1+0x2fd8], R0 ;  /* 0x002fd80001007387 */ /* 0x0001e40000100800 */
[----:B0-----:R-:W3:Y:S01]  /*e4210*/  LDL.LU R0, [R1+0x744] ;  /* 0x0007440001007983 */ /* 0x001ee20000300800 */
[----:B--2---:R-:W-:-:S03]  /*e4220*/  F2FP.BF16.PACK_AB R20, R3, R20 ;  /* 0x000000140314723e */ /* 0x004fc600000010ff */
[----:B---3--:R0:W-:Y:S04]  /*e4230*/  STL [R1+0x2fdc], R0 ;  /* 0x002fdc0001007387 */ /* 0x0081e80000100800 */
[----:B0-----:R-:W2:Y:S01]  /*e4240*/  LDL.LU R0, [R1+0x6f4] ;  /* 0x0006f40001007983 */ /* 0x001ea20000300800 */
[----:B------:R-:W3:Y:S02]  /*e4250*/  LDL.LU R19, [R1+0x740] ;  /* 0x0007400001137983 */ /* 0x000ee40000300800 */
[----:B------:R-:W2:Y:S02]  /*e4260*/  LDL.LU R3, [R1+0x3004] ;  /* 0x0030040001037983 */ /* 0x000ea40000300800 */
[----:B--2---:R-:W-:Y:S02]  /*e4270*/  F2FP.BF16.PACK_AB R21, R3, R21 ;  /* 0x000000150315723e */ /* 0x004fe400000010ff */
[----:B------:R-:W2:Y:S02]  /*e4280*/  LDL.LU R3, [R1+0x3000] ;  /* 0x0030000001037983 */ /* 0x000ea40000300800 */
[----:B--2---:R-:W-:-:S02]  /*e4290*/  F2FP.BF16.PACK_AB R22, R3, R22 ;  /* 0x000000160316723e */ /* 0x004fc400000010ff */
[----:B------:R-:W2:Y:S02]  /*e42a0*/  LDL.LU R3, [R1+0x2ffc] ;  /* 0x002ffc0001037983 */ /* 0x000ea40000300800 */
[----:B--2---:R-:W-:Y:S02]  /*e42b0*/  F2FP.BF16.PACK_AB R23, R3, R23 ;  /* 0x000000170317723e */ /* 0x004fe400000010ff */
[----:B------:R-:W2:Y:S02]  /*e42c0*/  LDL.LU R3, [R1+0x2ff8] ;  /* 0x002ff80001037983 */ /* 0x000ea40000300800 */
[----:B--2---:R-:W-:Y:S02]  /*e42d0*/  F2FP.BF16.PACK_AB R4, R3, R4 ;  /* 0x000000040304723e */ /* 0x004fe400000010ff */
[----:B------:R-:W2:Y:S01]  /*e42e0*/  LDL.LU R3, [R1+0x2ff4] ;  /* 0x002ff40001037983 */ /* 0x000ea20000300800 */
[----:B----4-:R-:W-:Y:S02]  /*e42f0*/  F2FP.BF16.PACK_AB R8, R2, R8 ;  /* 0x000000080208723e */ /* 0x010fe400000010ff */
[----:B------:R-:W4:Y:S01]  /*e4300*/  LDL.LU R2, [R1+0x2ff0] ;  /* 0x002ff00001027983 */ /* 0x000f220000300800 */
[----:B--2---:R-:W-:-:S02]  /*e4310*/  F2FP.BF16.PACK_AB R5, R3, R5 ;  /* 0x000000050305723e */ /* 0x004fc400000010ff */
[----:B------:R-:W2:Y:S02]  /*e4320*/  LDL.LU R3, [R1+0x2fec] ;  /* 0x002fec0001037983 */ /* 0x000ea40000300800 */
[----:B--2---:R-:W-:Y:S02]  /*e4330*/  F2FP.BF16.PACK_AB R9, R3, R9 ;  /* 0x000000090309723e */ /* 0x004fe400000010ff */
[----:B------:R-:W2:Y:S01]  /*e4340*/  LDL.LU R3, [R1+0x2fe8] ;  /* 0x002fe80001037983 */ /* 0x000ea20000300800 */
[----:B----4-:R-:W-:Y:S02]  /*e4350*/  F2FP.BF16.PACK_AB R6, R2, R6 ;  /* 0x000000060206723e */ /* 0x010fe400000010ff */
[----:B------:R-:W4:Y:S01]  /*e4360*/  LDL.LU R2, [R1+0x2fe4] ;  /* 0x002fe40001027983 */ /* 0x000f220000300800 */
[----:B--2---:R-:W-:Y:S02]  /*e4370*/  F2FP.BF16.PACK_AB R10, R3, R10 ;  /* 0x0000000a030a723e */ /* 0x004fe400000010ff */
[----:B------:R-:W4:Y:S01]  /*e4380*/  LDL.LU R3, [R1+0x2fe0] ;  /* 0x002fe00001037983 */ /* 0x000f220000300800 */
[----:B------:R-:W-:Y:S01]  /*e4390*/  F2FP.BF16.PACK_AB R7, R16, R7 ;  /* 0x000000071007723e */ /* 0x000fe200000010ff */
[----:B------:R-:W-:Y:S01]  /*e43a0*/  F2FP.BF16.PACK_AB R16, R13, R14 ;  /* 0x0000000e0d10723e */ /* 0x000fe200000010ff */
[----:B-----5:R-:W-:-:S02]  /*e43b0*/  F2FP.BF16.PACK_AB R12, R18, R12 ;  /* 0x0000000c120c723e */ /* 0x020fc400000010ff */
[----:B------:R-:W-:Y:S02]  /*e43c0*/  F2FP.BF16.PACK_AB R13, R24, R25 ;  /* 0x00000019180d723e */ /* 0x000fe400000010ff */
[----:B------:R-:W2:Y:S01]  /*e43d0*/  LDL.LU R24, [R1+0x748] ;  /* 0x0007480001187983 */ /* 0x000ea20000300800 */
[----:B----4-:R-:W-:-:S03]  /*e43e0*/  F2FP.BF16.PACK_AB R18, R3, R2 ;  /* 0x000000020312723e */ /* 0x010fc600000010ff */
[----:B------:R-:W4:Y:S01]  /*e43f0*/  LDL.LU R3, [R1+0x78c] ;  /* 0x00078c0001037983 */ /* 0x000f220000300800 */
[----:B------:R-:W-:Y:S01]  /*e4400*/  F2FP.BF16.PACK_AB R11, R17, R11 ;  /* 0x0000000b110b723e */ /* 0x000fe200000010ff */
[----:B------:R-:W-:Y:S01]  /*e4410*/  F2FP.BF16.PACK_AB R17, R26, R27 ;  /* 0x0000001b1a11723e */ /* 0x000fe200000010ff */
[----:B------:R-:W-:Y:S02]  /*e4420*/  F2FP.BF16.PACK_AB R14, R29, R28 ;  /* 0x0000001c1d0e723e */ /* 0x000fe400000010ff */
[----:B------:R-:W-:Y:S01]  /*e4430*/  F2FP.BF16.PACK_AB R15, R0, R15 ;  /* 0x0000000f000f723e */ /* 0x000fe200000010ff */
[----:B----4-:R0:W-:Y:S04]  /*e4440*/  STL [R1+0x2fd4], R3 ;  /* 0x002fd40301007387 */ /* 0x0101e80000100800 */
[----:B0-----:R-:W2:Y:S01]  /*e4450*/  LDL.LU R3, [R1+0x74c] ;  /* 0x00074c0001037983 */ /* 0x001ea20000300800 */
[----:B------:R-:W4:Y:S02]  /*e4460*/  LDL.LU R25, [R1+0x754] ;  /* 0x0007540001197983 */ /* 0x000f240000300800 */
[----:B------:R-:W5:Y:S02]  /*e4470*/  LDL.LU R2, [R1+0x7a8] ;  /* 0x0007a80001027983 */ /* 0x000f640000300800 */
[----:B------:R-:W2:Y:S01]  /*e4480*/  LDL.LU R26, [R1+0x75c] ;  /* 0x00075c00011a7983 */ /* 0x000ea20000300800 */
[----:B------:R-:W2:Y:S01]  /*e4490*/  LDL.LU R27, [R1+0x778] ;  /* 0x00077800011b7983 */ /* 0x000ea20000300800 */
[----:B------:R-:W2:Y:S02]  /*e44a0*/  LDL.LU R29, [R1+0x7d8] ;  /* 0x0007d800011d7983 */ /* 0x000ea40000300800 */
[----:B------:R-:W2:Y:S02]  /*e44b0*/  LDL.LU R28, [R1+0x7d4] ;  /* 0x0007d400011c7983 */ /* 0x000ea40000300800 */
[----:B------:R-:W3:Y:S02]  /*e44c0*/  LDL.LU R0, [R1+0x2fdc] ;  /* 0x002fdc0001007983 */ /* 0x000ee40000300800 */
[----:B---3--:R-:W-:-:S02]  /*e44d0*/  F2FP.BF16.PACK_AB R19, R0, R19 ;  /* 0x000000130013723e */ /* 0x008fc400000010ff */
[----:B------:R-:W3:Y:S01]  /*e44e0*/  LDL.LU R0, [R1+0x2fd8] ;  /* 0x002fd80001007983 */ /* 0x000ee20000300800 */
[----:B--2---:R-:W-:-:S03]  /*e44f0*/  F2FP.BF16.PACK_AB R24, R3, R24 ;  /* 0x000000180318723e */ /* 0x004fc600000010ff */
[----:B---3--:R0:W-:Y:S04]  /*e4500*/  STS.128 [R0+0x580], R20 ;  /* 0x0005801400007388 */ /* 0x0081e80000000c00 */
[----:B------:R1:W-:Y:S04]  /*e4510*/  STS.128 [R0+0x600], R4 ;  /* 0x0006000400007388 */ /* 0x0003e80000000c00 */
[----:B------:R2:W-:Y:S04]  /*e4520*/  STS.128 [R0+0x680], R8 ;  /* 0x0006800800007388 */ /* 0x0005e80000000c00 */
[----:B------:R3:W-:Y:S04]  /*e4530*/  STS.128 [R0+0x700], R12 ;  /* 0x0007000c00007388 */ /* 0x0007e80000000c00 */
[----:B0-----:R-:W4:Y:S01]  /*e4540*/  LDL.LU R20, [R1+0x820] ;  /* 0x0008200001147983 */ /* 0x001f220000300800 */
[----:B------:R-:W4:Y:S02]  /*e4550*/  LDL.LU R21, [R1+0x80c] ;  /* 0x00080c0001157983 */ /* 0x000f240000300800 */
[----:B------:R-:W4:Y:S02]  /*e4560*/  LDL.LU R22, [R1+0x950] ;  /* 0x0009500001167983 */ /* 0x000f240000300800 */
[----:B------:R-:W4:Y:S01]  /*e4570*/  LDL.LU R23, [R1+0x83c] ;  /* 0x00083c0001177983 */ /* 0x000f220000300800 */
[----:B-1----:R-:W4:Y:S01]  /*e4580*/  LDL.LU R4, [R1+0x788] ;  /* 0x0007880001047983 */ /* 0x002f220000300800 */
[----:B------:R-:W5:Y:S02]  /*e4590*/  LDL.LU R5, [R1+0x7a4] ;  /* 0x0007a40001057983 */ /* 0x000f640000300800 */
[----:B------:R-:W4:Y:S02]  /*e45a0*/  LDL.LU R6, [R1+0x7ac] ;  /* 0x0007ac0001067983 */ /* 0x000f240000300800 */
[----:B------:R-:W4:Y:S01]  /*e45b0*/  LDL.LU R7, [R1+0x7c8] ;  /* 0x0007c80001077983 */ /* 0x000f220000300800 */
[----:B--2---:R-:W2:Y:S01]  /*e45c0*/  LDL.LU R8, [R1+0x7cc] ;  /* 0x0007cc0001087983 */ /* 0x004ea20000300800 */
[----:B------:R-:W2:Y:S02]  /*e45d0*/  LDL.LU R9, [R1+0x7ec] ;  /* 0x0007ec0001097983 */ /* 0x000ea40000300800 */
[----:B------:R-:W2:Y:S02]  /*e45e0*/  LDL.LU R10, [R1+0x804] ;  /* 0x00080400010a7983 */ /* 0x000ea40000300800 */
[----:B------:R-:W2:Y:S01]  /*e45f0*/  LDL.LU R11, [R1+0x834] ;  /* 0x00083400010b7983 */ /* 0x000ea20000300800 */
[----:B---3--:R-:W3:Y:S01]  /*e4600*/  LDL.LU R12, [R1+0x824] ;  /* 0x00082400010c7983 */ /* 0x008ee20000300800 */
        /* <DEDUP_REMOVED lines=8> */
[----:B------:R-:W4:Y:S02]  /*e4690*/  LDL.LU R3, [R1+0x2fd4] ;  /* 0x002fd40001037983 */ /* 0x000f240000300800 */
[----:B----4-:R-:W-:-:S02]  /*e46a0*/  F2FP.BF16.PACK_AB R4, R3, R4 ;  /* 0x000000040304723e */ /* 0x010fc400000010ff */
[----:B------:R-:W4:Y:S02]  /*e46b0*/  LDL.LU R3, [R1+0x2fd0] ;  /* 0x002fd00001037983 */ /* 0x000f240000300800 */
[----:B----4-:R-:W-:Y:S02]  /*e46c0*/  F2FP.BF16.PACK_AB R25, R3, R25 ;  /* 0x000000190319723e */ /* 0x010fe400000010ff */
[----:B------:R-:W4:Y:S01]  /*e46d0*/  LDL.LU R3, [R1+0x2fcc] ;  /* 0x002fcc0001037983 */ /* 0x000f220000300800 */
[----:B-----5:R-:W-:Y:S02]  /*e46e0*/  F2FP.BF16.PACK_AB R5, R2, R5 ;  /* 0x000000050205723e */ /* 0x020fe400000010ff */
[----:B------:R-:W5:Y:S01]  /*e46f0*/  LDL.LU R2, [R1+0x2fc8] ;  /* 0x002fc80001027983 */ /* 0x000f620000300800 */
[----:B----4-:R-:W-:Y:S02]  /*e4700*/  F2FP.BF16.PACK_AB R26, R3, R26 ;  /* 0x0000001a031a723e */ /* 0x010fe400000010ff */
[----:B------:R-:W4:Y:S01]  /*e4710*/  LDL.LU R3, [R1+0x2fc4] ;  /* 0x002fc40001037983 */ /* 0x000f220000300800 */
[----:B-----5:R-:W-:-:S02]  /*e4720*/  F2FP.BF16.PACK_AB R27, R2, R27 ;  /* 0x0000001b021b723e */ /* 0x020fc400000010ff */
[----:B----4-:R-:W-:Y:S02]  /*e4730*/  F2FP.BF16.PACK_AB R6, R3, R6 ;  /* 0x000000060306723e */ /* 0x010fe400000010ff */
[----:B------:R-:W4:Y:S01]  /*e4740*/  LDL.LU R3, [R1+0x2fc0] ;  /* 0x002fc00001037983 */ /* 0x000f220000300800 */
[----:B------:R-:W3:Y:S01]  /*e4750*/  LDL.LU R2, [R1+0x2fbc] ;  /* 0x002fbc0001027983 */ /* 0x000ee20000300800 */
[----:B--2---:R-:W-:Y:S01]  /*e4760*/  F2FP.BF16.PACK_AB R7, R8, R7 ;  /* 0x000000070807723e */ /* 0x004fe200000010ff */
[----:B------:R-:W-:Y:S02]  /*e4770*/  F2FP.BF16.PACK_AB R8, R29, R28 ;  /* 0x0000001c1d08723e */ /* 0x000fe400000010ff */
[----:B------:R-:W2:Y:S01]  /*e4780*/  LDL.LU R29, [R1+0xa4c] ;  /* 0x000a4c00011d7983 */ /* 0x000ea20000300800 */
[----:B------:R-:W2:Y:S01]  /*e4790*/  LDL.LU R28, [R1+0xa48] ;  /* 0x000a4800011c7983 */ /* 0x000ea20000300800 */
[----:B---3--:R-:W-:Y:S02]  /*e47a0*/  F2FP.BF16.PACK_AB R12, R2, R12 ;  /* 0x0000000c020c723e */ /* 0x008fe400000010ff */
[----:B------:R-:W3:Y:S01]  /*e47b0*/  LDL.LU R2, [R1+0x2fb8] ;  /* 0x002fb80001027983 */ /* 0x000ee20000300800 */
[----:B----4-:R-:W-:-:S02]  /*e47c0*/  F2FP.BF16.PACK_AB R9, R9, R3 ;  /* 0x000000030909723e */ /* 0x010fc400000010ff */
[----:B------:R-:W4:Y:S01]  /*e47d0*/  LDL.LU R3, [R1+0x2fb4] ;  /* 0x002fb40001037983 */ /* 0x000f220000300800 */
[----:B------:R-:W-:Y:S01]  /*e47e0*/  F2FP.BF16.PACK_AB R10, R14, R10 ;  /* 0x0000000a0e0a723e */ /* 0x000fe200000010ff */
[----:B------:R-:W-:Y:S01]  /*e47f0*/  F2FP.BF16.PACK_AB R14, R15, R11 ;  /* 0x0000000b0f0e723e */ /* 0x000fe200000010ff */
[----:B---3--:R-:W-:Y:S02]  /*e4800*/  F2FP.BF16.PACK_AB R13, R13, R2 ;  /* 0x000000020d0d723e */ /* 0x008fe400000010ff */
[----:B------:R-:W3:Y:S01]  /*e4810*/  LDL.LU R2, [R1+0x2fb0] ;  /* 0x002fb00001027983 */ /* 0x000ee20000300800 */
[----:B------:R-:W-:Y:S02]  /*e4820*/  F2FP.BF16.PACK_AB R11, R20, R21 ;  /* 0x00000015140b723e */ /* 0x000fe400000010ff */
[----:B------:R-:W5:Y:S01]  /*e4830*/  LDL.LU R20, [R1+0x9d8] ;  /* 0x0009d80001147983 */ /* 0x000f620000300800 */
[----:B------:R-:W-:Y:S01]  /*e4840*/  F2FP.BF16.PACK_AB R15, R22, R23 ;  /* 0x00000017160f723e */ /* 0x000fe200000010ff */
[----:B------:R-:W2:Y:S01]  /*e4850*/  LDL.LU R21, [R1+0x9e0] ;  /* 0x0009e00001157983 */ /* 0x000ea20000300800 */
[----:B------:R-:W2:Y:S02]  /*e4860*/  LDL.LU R22, [R1+0x9e8] ;  /* 0x0009e80001167983 */ /* 0x000ea40000300800 */
[----:B------:R-:W2:Y:S01]  /*e4870*/  LDL.LU R23, [R1+0x9f0] ;  /* 0x0009f00001177983 */ /* 0x000ea20000300800 */
[----:B----4-:R-:W-:-:S02]  /*e4880*/  F2FP.BF16.PACK_AB R16, R3, R16 ;  /* 0x000000100310723e */ /* 0x010fc400000010ff */
[----:B------:R-:W4:Y:S01]  /*e4890*/  LDL.LU R3, [R1+0x2fac] ;  /* 0x002fac0001037983 */ /* 0x000f220000300800 */
[----:B---3--:R-:W-:-:S03]  /*e48a0*/  F2FP.BF16.PACK_AB R17, R2, R17 ;  /* 0x000000110211723e */ /* 0x008fc600000010ff */
[----:B------:R-:W4:Y:S01]  /*e48b0*/  LDL.LU R2, [R1+0x2fa8] ;  /* 0x002fa80001027983 */ /* 0x000f220000300800 */
[----:B------:R-:W-:-:S03]  /*e48c0*/  F2FP.BF16.PACK_AB R18, R18, R19 ;  /* 0x000000131212723e */ /* 0x000fc600000010ff */
[----:B------:R0:W-:Y:S04]  /*e48d0*/  STS.128 [R0+0x800], R24 ;  /* 0x0008001800007388 */ /* 0x0001e80000000c00 */
[----:B------:R1:W-:Y:S04]  /*e48e0*/  STS.128 [R0+0x880], R4 ;  /* 0x0008800400007388 */ /* 0x0003e80000000c00 */
[----:B------:R3:W-:Y:S04]  /*e48f0*/  STS.128 [R0+0x900], R8 ;  /* 0x0009000800007388 */ /* 0x0007e80000000c00 */
[----:B------:R0:W-:Y:S01]  /*e4900*/  STS.128 [R0+0x980], R12 ;  /* 0x0009800c00007388 */ /* 0x0001e20000000c00 */
[----:B----4-:R-:W-:-:S03]  /*e4910*/  F2FP.BF16.PACK_AB R19, R2, R3 ;  /* 0x000000030213723e */ /* 0x010fc600000010ff */
[----:B------:R-:W5:Y:S01]  /*e4920*/  LDL.LU R2, [R1+0x2fa4] ;  /* 0x002fa40001027983 */ /* 0x000f620000300800 */
[----:B------:R-:W2:Y:S02]  /*e4930*/  LDL.LU R3, [R1+0x2fa0] ;  /* 0x002fa00001037983 */ /* 0x000ea40000300800 */
[----:B0-----:R-:W4:Y:S02]  /*e4940*/  LDL.LU R24, [R1+0xa3c] ;  /* 0x000a3c0001187983 */ /* 0x001f240000300800 */
[----:B------:R-:W4:Y:S01]  /*e4950*/  LDL.LU R25, [R1+0xa38] ;  /* 0x000a380001197983 */ /* 0x000f220000300800 */
[----:B------:R-:W4:Y:S01]  /*e4960*/  LDL.LU R26, [R1+0xa44] ;  /* 0x000a4400011a7983 */ /* 0x000f220000300800 */
[----:B------:R-:W4:Y:S02]  /*e4970*/  LDL.LU R27, [R1+0xa40] ;  /* 0x000a4000011b7983 */ /* 0x000f240000300800 */
[----:B-1----:R-:W4:Y:S02]  /*e4980*/  LDL.LU R4, [R1+0x9f4] ;  /* 0x0009f40001047983 */ /* 0x002f240000300800 */
[----:B------:R-:W4:Y:S01]  /*e4990*/  LDL.LU R5, [R1+0xa00] ;  /* 0x000a000001057983 */ /* 0x000f220000300800 */
[----:B------:R-:W4:Y:S01]  /*e49a0*/  LDL.LU R6, [R1+0xa08] ;  /* 0x000a080001067983 */ /* 0x000f220000300800 */
[----:B------:R-:W4:Y:S02]  /*e49b0*/  LDL.LU R7, [R1+0xa10] ;  /* 0x000a100001077983 */ /* 0x000f240000300800 */
[----:B---3--:R-:W3:Y:S02]  /*e49c0*/  LDL.LU R8, [R1+0xa18] ;  /* 0x000a180001087983 */ /* 0x008ee40000300800 */
[----:B------:R-:W3:Y:S01]  /*e49d0*/  LDL.LU R9, [R1+0xa20] ;  /* 0x000a200001097983 */ /* 0x000ee20000300800 */
[----:B------:R-:W3:Y:S01]  /*e49e0*/  LDL.LU R10, [R1+0xa28] ;  /* 0x000a2800010a7983 */ /* 0x000ee20000300800 */
[----:B------:R-:W3:Y:S02]  /*e49f0*/  LDL.LU R11, [R1+0xa30] ;  /* 0x000a3000010b7983 */ /* 0x000ee40000300800 */
[----:B------:R-:W3:Y:S02]  /*e4a00*/  LDL.LU R12, [R1+0xa0c] ;  /* 0x000a0c00010c7983 */ /* 0x000ee40000300800 */
[----:B------:R-:W3:Y:S01]  /*e4a10*/  LDL.LU R13, [R1+0xa2c] ;  /* 0x000a2c00010d7983 */ /* 0x000ee20000300800 */
[----:B------:R-:W3:Y:S01]  /*e4a20*/  LDL.LU R14, [R1+0xa14] ;  /* 0x000a1400010e7983 */ /* 0x000ee20000300800 */
[----:B------:R-:W3:Y:S03]  /*e4a30*/  LDL.LU R15, [R1+0xa34] ;  /* 0x000a3400010f7983 */ /* 0x000ee60000300800 */
[----:B------:R0:W-:Y:S04]  /*e4a40*/  STS.128 [R0+0xa00], R16 ;  /* 0x000a001000007388 */ /* 0x0001e80000000c00 */
[----:B0-----:R-:W3:Y:S01]  /*e4a50*/  LDL.LU R16, [R1+0x9ec] ;  /* 0x0009ec0001107983 */ /* 0x001ee20000300800 */
[----:B------:R-:W3:Y:S02]  /*e4a60*/  LDL.LU R17, [R1+0xa1c] ;  /* 0x000a1c0001117983 */ /* 0x000ee40000300800 */
[----:B------:R-:W3:Y:S02]  /*e4a70*/  LDL.LU R18, [R1+0xa04] ;  /* 0x000a040001127983 */ /* 0x000ee40000300800 */
[----:B------:R-:W3:Y:S01]  /*e4a80*/  LDL.LU R19, [R1+0xa24] ;  /* 0x000a240001137983 */ /* 0x000ee20000300800 */
[----:B-----5:R-:W-:-:S02]  /*e4a90*/  F2FP.BF16.PACK_AB R20, R2, R20 ;  /* 0x000000140214723e */ /* 0x020fc400000010ff */
[----:B--2---:R-:W-:Y:S01]  /*e4aa0*/  F2FP.BF16.PACK_AB R21, R3, R21 ;  /* 0x000000150315723e */ /* 0x004fe200000010ff */
[----:B------:R-:W2:Y:S01]  /*e4ab0*/  LDL.LU R2, [R1+0x2f9c] ;  /* 0x002f9c0001027983 */ /* 0x000ea20000300800 */
[----:B------:R-:W2:Y:S01]  /*e4ac0*/  LDL.LU R3, [R1+0x2f98] ;  /* 0x002f980001037983 */ /* 0x000ea20000300800 */
[----:B----4-:R-:W-:Y:S02]  /*e4ad0*/  F2FP.BF16.PACK_AB R23, R4, R23 ;  /* 0x000000170417723e */ /* 0x010fe400000010ff */
[----:B--2---:R-:W-:Y:S02]  /*e4ae0*/  F2FP.BF16.PACK_AB R4, R3, R2 ;  /* 0x000000020304723e */ /* 0x004fe400000010ff */
[----:B------:R-:W2:Y:S01]  /*e4af0*/  LDL.LU R3, [R1+0x2f94] ;  /* 0x002f940001037983 */ /* 0x000ea20000300800 */
[----:B------:R-:W2:Y:S01]  /*e4b00*/  LDL.LU R2, [R1+0x2f90] ;  /* 0x002f900001027983 */ /* 0x000ea20000300800 */
[----:B---3--:R-:W-:Y:S02]  /*e4b10*/  F2FP.BF16.PACK_AB R22, R16, R22 ;  /* 0x000000161016723e */ /* 0x008fe400000010ff */
[----:B------:R-:W-:-:S02]  /*e4b20*/  F2FP.BF16.PACK_AB R8, R17, R8 ;  /* 0x000000081108723e */ /* 0x000fc400000010ff */
[----:B------:R-:W-:Y:S02]  /*e4b30*/  F2FP.BF16.PACK_AB R9, R19, R9 ;  /* 0x000000091309723e */ /* 0x000fe400000010ff */
[----:B------:R-:W-:Y:S02]  /*e4b40*/  F2FP.BF16.PACK_AB R6, R12, R6 ;  /* 0x000000060c06723e */ /* 0x000fe400000010ff */
[----:B------:R-:W-:Y:S02]  /*e4b50*/  F2FP.BF16.PACK_AB R10, R13, R10 ;  /* 0x0000000a0d0a723e */ /* 0x000fe400000010ff */
[----:B------:R-:W-:Y:S02]  /*e4b60*/  F2FP.BF16.PACK_AB R7, R14, R7 ;  /* 0x000000070e07723e */ /* 0x000fe400000010ff */
[----:B------:R-:W-:Y:S01]  /*e4b70*/  F2FP.BF16.PACK_AB R11, R15, R11 ;  /* 0x0000000b0f0b723e */ /* 0x000fe200000010ff */
[----:B------:R-:W-:Y:S01]  /*e4b80*/  F2FP.BF16.PACK_AB R12, R24, R25 ;  /* 0x00000019180c723e */ /* 0x000fe200000010ff */
[----:B------:R-:W-:-:S02]  /*e4b90*/  F2FP.BF16.PACK_AB R13, R26, R27 ;  /* 0x0000001b1a0d723e */ /* 0x000fc400000010ff */
[----:B------:R-:W-:Y:S02]  /*e4ba0*/  F2FP.BF16.PACK_AB R14, R29, R28 ;  /* 0x0000001c1d0e723e */ /* 0x000fe400000010ff */
[----:B------:R-:W-:Y:S01]  /*e4bb0*/  MOV R16, c[0x0][0x1c8] ;  /* 0x0000720000107a02 */ /* 0x000fe20000000f00 */
[----:B------:R0:W-:Y:S04]  /*e4bc0*/  STS.128 [R0+0xb80], R8 ;  /* 0x000b800800007388 */ /* 0x0001e80000000c00 */
[C---:B0-----:R-:W-:Y:S02]  /*e4bd0*/  IMAD R10, R16.reuse, 0xe, RZ ;  /* 0x0000000e100a7824 */ /* 0x041fe400078e02ff */
[----:B------:R-:W-:Y:S01]  /*e4be0*/  IMAD R11, R16, 0x12, RZ ;  /* 0x00000012100b7824 */ /* 0x000fe200078e02ff */
[----:B--2---:R-:W-:-:S02]  /*e4bf0*/  F2FP.BF16.PACK_AB R15, R2, R3 ;  /* 0x00000003020f723e */ /* 0x004fc400000010ff */
[----:B------:R-:W2:Y:S04]  /*e4c00*/  LDL.LU R2, [R1+0x2f8c] ;  /* 0x002f8c0001027983 */ /* 0x000ea80000300800 */
[----:B------:R0:W-:Y:S01]  /*e4c10*/  STS.128 [R0+0xc00], R12 ;  /* 0x000c000c00007388 */ /* 0x0001e20000000c00 */
[----:B------:R-:W3:Y:S02]  /*e4c20*/  LDL.LU R3, [R1+0x2f88] ;  /* 0x002f880001037983 */ /* 0x000ee40000300800 */
[----:B------:R-:W-:Y:S02]  /*e4c30*/  STL.64 [R1+0x2f80], R10 ;  /* 0x002f800a01007387 */ /* 0x000fe40000100a00 */
[C---:B0-----:R-:W-:Y:S02]  /*e4c40*/  IMAD R12, R16.reuse, 0x14, RZ ;  /* 0x00000014100c7824 */ /* 0x041fe400078e02ff */
[----:B------:R-:W-:-:S05]  /*e4c50*/  IMAD R13, R16, 0x16, RZ ;  /* 0x00000016100d7824 */ /* 0x000fca00078e02ff */
[----:B------:R-:W-:Y:S01]  /*e4c60*/  STL.64 [R1+0x2f78], R12 ;  /* 0x002f780c01007387 */ /* 0x000fe20000100a00 */
[----:B------:R-:W4:Y:S01]  /*e4c70*/  LDL.LU R9, [R1+0x6c8] ;  /* 0x0006c80001097983 */ /* 0x000f220000300800 */
[----:B------:R-:W-:-:S05]  /*e4c80*/  F2FP.BF16.PACK_AB R5, R18, R5 ;  /* 0x000000051205723e */ /* 0x000fca00000010ff */
[----:B------:R0:W-:Y:S02]  /*e4c90*/  STS.128 [R0+0xb00], R4 ;  /* 0x000b000400007388 */ /* 0x0001e40000000c00 */
[C---:B0-----:R-:W-:Y:S01]  /*e4ca0*/  SHF.L.U32 R4, R16.reuse, 0x1, RZ ;  /* 0x0000000110047819 */ /* 0x041fe200000006ff */
[C---:B------:R-:W-:Y:S02]  /*e4cb0*/  IMAD R5, R16.reuse, 0x6, RZ ;  /* 0x0000000610057824 */ /* 0x040fe400078e02ff */
[C---:B------:R-:W-:Y:S02]  /*e4cc0*/  IMAD R6, R16.reuse, 0xa, RZ ;  /* 0x0000000a10067824 */ /* 0x040fe400078e02ff */
[C---:B------:R-:W-:Y:S01]  /*e4cd0*/  IMAD R7, R16.reuse, 0xc, RZ ;  /* 0x0000000c10077824 */ /* 0x040fe200078e02ff */
[----:B--2---:R-:W-:-:S04]  /*e4ce0*/  LEA R12, P5, R16, R2, 0x2 ;  /* 0x00000002100c7211 */ /* 0x004fc800078a10ff */
[C---:B---3--:R-:W-:Y:S02]  /*e4cf0*/  LEA.HI.X.SX32 R13, R4.reuse, R3, 0x1, P5 ;  /* 0x00000003040d7211 */ /* 0x048fe400028f0eff */
[----:B----4-:R-:W-:Y:S01]  /*e4d00*/  FSEL R10, R9, -INF , P6 ;  /* 0xff800000090a7808 */ /* 0x010fe20003000000 */
[----:B------:R-:W-:-:S04]  /*e4d10*/  IADD3 R8, P6, R4, R2, RZ ;  /* 0x0000000204087210 */ /* 0x000fc80007fde0ff */
[----:B------:R0:W-:Y:S01]  /*e4d20*/  STL [R1+0x12c0], R10 ;  /* 0x0012c00a01007387 */ /* 0x0001e20000100800 */
[----:B------:R1:W-:Y:S01]  /*e4d30*/  STL [R1+0x2e3c], R8 ;  /* 0x002e3c0801007387 */ /* 0x0003e20000100800 */
[CC--:B------:R-:W-:Y:S02]  /*e4d40*/  LEA.HI.X.SX32 R9, R16.reuse, R3.reuse, 0x1, P6 ;  /* 0x0000000310097211 */ /* 0x0c0fe400030f0eff */
[----:B0-----:R-:W-:Y:S01]  /*e4d50*/  IADD3 R10, P6, R5, R2, RZ ;  /* 0x00000002050a7210 */ /* 0x001fe20007fde0ff */
[----:B-1----:R-:W-:Y:S02]  /*e4d60*/  IMAD R8, R16, 0x3, RZ ;  /* 0x0000000310087824 */ /* 0x002fe400078e02ff */
[----:B------:R-:W-:Y:S03]  /*e4d70*/  STL [R1+0x2e38], R9 ;  /* 0x002e380901007387 */ /* 0x000fe60000100800 */
[----:B------:R-:W-:Y:S01]  /*e4d80*/  LEA.HI.X.SX32 R11, R8, R3, 0x1, P6 ;  /* 0x00000003080b7211 */ /* 0x000fe200030f0eff */
[----:B------:R0:W-:Y:S01]  /*e4d90*/  STL.64 [R1+0x998], R12 ;  /* 0x0009980c01007387 */ /* 0x0001e20000100a00 */
[----:B------:R-:W-:-:S02]  /*e4da0*/  IMAD.SHL.U32 R4, R16, 0x4, RZ ;  /* 0x0000000410047824 */ /* 0x000fc400078e00ff */
[C---:B------:R-:W-:Y:S01]  /*e4db0*/  IMAD R8, R16.reuse, 0x5, RZ ;  /* 0x0000000510087824 */ /* 0x040fe200078e02ff */
[----:B------:R1:W-:Y:S01]  /*e4dc0*/  STL.64 [R1+0x990], R10 ;  /* 0x0009900a01007387 */ /* 0x0003e20000100a00 */
[-C--:B0-----:R-:W-:Y:S02]  /*e4dd0*/  LEA R12, P5, R16, R2.reuse, 0x3 ;  /* 0x00000002100c7211 */ /* 0x081fe400078a18ff */
[----:B-1----:R-:W-:Y:S02]  /*e4de0*/  IADD3 R10, P6, R6, R2, RZ ;  /* 0x00000002060a7210 */ /* 0x002fe40007fde0ff */
[-C--:B------:R-:W-:Y:S02]  /*e4df0*/  LEA.HI.X.SX32 R13, R4, R3.reuse, 0x1, P5 ;  /* 0x00000003040d7211 */ /* 0x080fe400028f0eff */
[----:B------:R-:W-:-:S03]  /*e4e00*/  LEA.HI.X.SX32 R11, R8, R3, 0x1, P6 ;  /* 0x00000003080b7211 */ /* 0x000fc600030f0eff */
[----:B------:R-:W-:Y:S02]  /*e4e10*/  STL.64 [R1+0x988], R12 ;  /* 0x0009880c01007387 */ /* 0x000fe40000100a00 */
[----:B------:R0:W-:Y:S02]  /*e4e20*/  STL.64 [R1+0x980], R10 ;  /* 0x0009800a01007387 */ /* 0x0001e40000100a00 */
[----:B0-----:R-:W2:Y:S01]  /*e4e30*/  LDL.LU.64 R10, [R1+0x2f80] ;  /* 0x002f8000010a7983 */ /* 0x001ea20000300a00 */
[----:B------:R-:W-:-:S04]  /*e4e40*/  IADD3 R12, P5, R7, R2, RZ ;  /* 0x00000002070c7210 */ /* 0x000fc80007fbe0ff */
[----:B------:R-:W-:-:S05]  /*e4e50*/  LEA.HI.X.SX32 R13, R5, R3, 0x1, P5 ;  /* 0x00000003050d7211 */ /* 0x000fca00028f0eff */
[----:B------:R0:W-:Y:S04]  /*e4e60*/  STL.64 [R1+0x978], R12 ;  /* 0x0009780c01007387 */ /* 0x0001e80000100a00 */
[----:B0-----:R-:W3:Y:S01]  /*e4e70*/  LDL.LU.64 R12, [R1+0x2f78] ;  /* 0x002f7800010c7983 */ /* 0x001ee20000300a00 */
[----:B------:R-:W-:Y:S01]  /*e4e80*/  MOV R5, R9 ;  /* 0x0000000900057202 */ /* 0x000fe20000000f00 */
[C---:B------:R-:W-:Y:S02]  /*e4e90*/  IMAD R5, R16.reuse, 0x7, RZ ;  /* 0x0000000710057824 */ /* 0x040fe400078e02ff */
[C---:B------:R-:W-:Y:S02]  /*e4ea0*/  IMAD.SHL.U32 R9, R16.reuse, 0x8, RZ ;  /* 0x0000000810097824 */ /* 0x040fe400078e00ff */
[----:B------:R-:W-:-:S02]  /*e4eb0*/  IMAD R14, R16, 0x18, RZ ;  /* 0x00000018100e7824 */ /* 0x000fc400078e02ff */
[C---:B------:R-:W-:Y:S02]  /*e4ec0*/  IMAD R15, R16.reuse, 0x1a, RZ ;  /* 0x0000001a100f7824 */ /* 0x040fe400078e02ff */
[C---:B------:R-:W-:Y:S02]  /*e4ed0*/  IMAD R17, R16.reuse, 0x1c, RZ ;  /* 0x0000001c10117824 */ /* 0x040fe400078e02ff */
[C---:B------:R-:W-:Y:S02]  /*e4ee0*/  IMAD R18, R16.reuse, 0x1e, RZ ;  /* 0x0000001e10127824 */ /* 0x040fe400078e02ff */
[C---:B------:R-:W-:Y:S01]  /*e4ef0*/  IMAD R19, R16.reuse, 0x22, RZ ;  /* 0x0000002210137824 */ /* 0x040fe200078e02ff */
[----:B------:R0:W-:Y:S02]  /*e4f00*/  STS.128 [R0+0xa80], R20 ;  /* 0x000a801400007388 */ /* 0x0001e40000000c00 */
[C---:B0-----:R-:W-:Y:S02]  /*e4f10*/  IMAD R20, R16.reuse, 0x24, RZ ;  /* 0x0000002410147824 */ /* 0x041fe400078e02ff */
[----:B------:R-:W-:-:S02]  /*e4f20*/  IMAD R21, R16, 0x26, RZ ;  /* 0x0000002610157824 */ /* 0x000fc400078e02ff */
[C---:B------:R-:W-:Y:S02]  /*e4f30*/  IMAD R22, R16.reuse, 0x28, RZ ;  /* 0x0000002810167824 */ /* 0x040fe400078e02ff */
[C---:B------:R-:W-:Y:S02]  /*e4f40*/  IMAD R23, R16.reuse, 0x2a, RZ ;  /* 0x0000002a10177824 */ /* 0x040fe400078e02ff */
[C---:B------:R-:W-:Y:S02]  /*e4f50*/  IMAD R24, R16.reuse, 0x2c, RZ ;  /* 0x0000002c10187824 */ /* 0x040fe400078e02ff */
[C---:B------:R-:W-:Y:S02]  /*e4f60*/  IMAD R25, R16.reuse, 0x2e, RZ ;  /* 0x0000002e10197824 */ /* 0x040fe400078e02ff */
[C---:B------:R-:W-:Y:S02]  /*e4f70*/  IMAD R26, R16.reuse, 0x30, RZ ;  /* 0x00000030101a7824 */ /* 0x040fe400078e02ff */
[----:B------:R-:W-:-:S02]  /*e4f80*/  IMAD R27, R16, 0x32, RZ ;  /* 0x00000032101b7824 */ /* 0x000fc400078e02ff */
[C---:B------:R-:W-:Y:S02]  /*e4f90*/  IMAD R28, R16.reuse, 0x34, RZ ;  /* 0x00000034101c7824 */ /* 0x040fe400078e02ff */
[----:B------:R-:W-:Y:S01]  /*e4fa0*/  IMAD R29, R16, 0x36, RZ ;  /* 0x00000036101d7824 */ /* 0x000fe200078e02ff */
[----:B--2---:R-:W-:-:S04]  /*e4fb0*/  IADD3 R8, P6, R10, R2, RZ ;  /* 0x000000020a087210 */ /* 0x004fc80007fde0ff */
[----:B------:R-:W-:Y:S01]  /*e4fc0*/  MOV R4, R8 ;  /* 0x0000000800047202 */ /* 0x000fe20000000f00 */
[----:B------:R0:W-:Y:S01]  /*e4fd0*/  STL [R1+0x970], R8 ;  /* 0x0009700801007387 */ /* 0x0001e20000100800 */
[----:B------:R-:W-:Y:S01]  /*e4fe0*/  LEA.HI.X.SX32 R5, R5, R3, 0x1, P6 ;  /* 0x0000000305057211 */ /* 0x000fe200030f0eff */
[-C--:B------:R-:W-:Y:S01]  /*e4ff0*/  IADD3 R4, P6, R11, R2.reuse, RZ ;  /* 0x000000020b047210 */ /* 0x080fe20007fde0ff */
[----:B0-----:R-:W-:-:S03]  /*e5000*/  LEA R8, P5, R16, R2, 0x4 ;  /* 0x0000000210087211 */ /* 0x001fc600078a20ff */
[----:B------:R0:W-:Y:S01]  /*e5010*/  STL [R1+0x974], R5 ;  /* 0x0009740501007387 */ /* 0x0001e20000100800 */
[----:B------:R-:W-:-:S05]  /*e5020*/  LEA.HI.X.SX32 R9, R9, R3, 0x1, P5 ;  /* 0x0000000309097211 */ /* 0x000fca00028f0eff */
[----:B------:R3:W-:Y:S01]  /*e5030*/  STL.64 [R1+0x968], R8 ;  /* 0x0009680801007387 */ /* 0x0007e20000100a00 */
[----:B0-----:R-:W-:-:S05]  /*e5040*/  IMAD R5, R16, 0x9, RZ ;  /* 0x0000000910057824 */ /* 0x001fca00078e02ff */
[----:B------:R-:W-:Y:S02]  /*e5050*/  LEA.HI.X.SX32 R5, R5, R3, 0x1, P6 ;  /* 0x0000000305057211 */ /* 0x000fe400030f0eff */
[----:B---3--:R-:W-:-:S03]  /*e5060*/  IADD3 R8, P5, R12, R2, RZ ;  /* 0x000000020c087210 */ /* 0x008fc60007fbe0ff */
[----:B------:R0:W-:Y:S01]  /*e5070*/  STL.64 [R1+0x960], R4 ;  /* 0x0009600401007387 */ /* 0x0001e20000100a00 */
[----:B------:R-:W-:-:S05]  /*e5080*/  LEA.HI.X.SX32 R9, R6, R3, 0x1, P5 ;  /* 0x0000000306097211 */ /* 0x000fca00028f0eff */
[----:B------:R1:W-:Y:S01]  /*e5090*/  STL.64 [R1+0x958], R8 ;  /* 0x0009580801007387 */ /* 0x0003e20000100a00 */
[----:B0-----:R-:W-:Y:S01]  /*e50a0*/  IMAD R5, R16, 0xb, RZ ;  /* 0x0000000b10057824 */ /* 0x001fe200078e02ff */
[----:B------:R-:W-:-:S04]  /*e50b0*/  IADD3 R4, P6, R13, R2, RZ ;  /* 0x000000020d047210 */ /* 0x000fc80007fde0ff */
[----:B------:R-:W-:Y:S02]  /*e50c0*/  LEA.HI.X.SX32 R5, R5, R3, 0x1, P6 ;  /* 0x0000000305057211 */ /* 0x000fe400030f0eff */
[----:B-1----:R-:W-:-:S04]  /*e50d0*/  IADD3 R8, P5, R14, R2, RZ ;  /* 0x000000020e087210 */ /* 0x002fc80007fbe0ff */
[----:B------:R-:W-:Y:S01]  /*e50e0*/  LEA.HI.X.SX32 R9, R7, R3, 0x1, P5 ;  /* 0x0000000307097211 */ /* 0x000fe200028f0eff */
[----:B------:R0:W-:Y:S01]  /*e50f0*/  STL.64 [R1+0x950], R4 ;  /* 0x0009500401007387 */ /* 0x0001e20000100a00 */
[----:B------:R-:W-:-:S03]  /*e5100*/  IMAD R6, R16, 0xd, RZ ;  /* 0x0000000d10067824 */ /* 0x000fc600078e02ff */
[----:B------:R1:W-:Y:S01]  /*e5110*/  STL.64 [R1+0x948], R8 ;  /* 0x0009480801007387 */ /* 0x0003e20000100a00 */
[-C--:B0-----:R-:W-:Y:S02]  /*e5120*/  IADD3 R4, P6, R15, R2.reuse, RZ ;  /* 0x000000020f047210 */ /* 0x081fe40007fde0ff */
[----:B-1----:R-:W-:Y:S02]  /*e5130*/  IADD3 R8, P5, R17, R2, RZ ;  /* 0x0000000211087210 */ /* 0x002fe40007fbe0ff */
[-C--:B------:R-:W-:Y:S02]  /*e5140*/  LEA.HI.X.SX32 R5, R6, R3.reuse, 0x1, P6 ;  /* 0x0000000306057211 */ /* 0x080fe400030f0eff */
[----:B------:R-:W-:-:S03]  /*e5150*/  LEA.HI.X.SX32 R9, R10, R3, 0x1, P5 ;  /* 0x000000030a097211 */ /* 0x000fc600028f0eff */
[----:B------:R0:W-:Y:S02]  /*e5160*/  STL.64 [R1+0x940], R4 ;  /* 0x0009400401007387 */ /* 0x0001e40000100a00 */
[----:B------:R1:W-:Y:S01]  /*e5170*/  STL.64 [R1+0x938], R8 ;  /* 0x0009380801007387 */ /* 0x0003e20000100a00 */
[-C--:B------:R-:W-:Y:S02]  /*e5180*/  LEA R6, P5, R16, R2.reuse, 0x5 ;  /* 0x0000000210067211 */ /* 0x080fe400078a28ff */
[----:B0-----:R-:W-:Y:S01]  /*e5190*/  IADD3 R4, P6, R18, R2, RZ ;  /* 0x0000000212047210 */ /* 0x001fe20007fde0ff */
[C---:B-1----:R-:W-:Y:S01]  /*e51a0*/  IMAD R8, R16.reuse, 0xf, RZ ;  /* 0x0000000f10087824 */ /* 0x042fe200078e02ff */
[----:B------:R-:W-:-:S04]  /*e51b0*/  SHF.L.U32 R9, R16, 0x4, RZ ;  /* 0x0000000410097819 */ /* 0x000fc800000006ff */
[-C--:B------:R-:W-:Y:S02]  /*e51c0*/  LEA.HI.X.SX32 R5, R8, R3.reuse, 0x1, P6 ;  /* 0x0000000308057211 */ /* 0x080fe400030f0eff */
[----:B------:R-:W-:Y:S01]  /*e51d0*/  LEA.HI.X.SX32 R7, R9, R3, 0x1, P5 ;  /* 0x0000000309077211 */ /* 0x000fe200028f0eff */
[----:B------:R-:W-:Y:S02]  /*e51e0*/  IMAD R8, R16, 0x11, RZ ;  /* 0x0000001110087824 */ /* 0x000fe400078e02ff */
[----:B------:R0:W-:Y:S02]  /*e51f0*/  STL.64 [R1+0x930], R4 ;  /* 0x0009300401007387 */ /* 0x0001e40000100a00 */
[----:B------:R1:W-:Y:S01]  /*e5200*/  STL.64 [R1+0x928], R6 ;  /* 0x0009280601007387 */ /* 0x0003e20000100a00 */
[-C--:B0-----:R-:W-:Y:S02]  /*e5210*/  IADD3 R4, P6, R19, R2.reuse, RZ ;  /* 0x0000000213047210 */ /* 0x081fe40007fde0ff */
[----:B-1----:R-:W-:-:S02]  /*e5220*/  IADD3 R6, P5, R20, R2, RZ ;  /* 0x0000000214067210 */ /* 0x002fc40007fbe0ff */
[-C--:B------:R-:W-:Y:S02]  /*e5230*/  LEA.HI.X.SX32 R5, R8, R3.reuse, 0x1, P6 ;  /* 0x0000000308057211 */ /* 0x080fe400030f0eff */
[----:B------:R-:W-:Y:S01]  /*e5240*/  LEA.HI.X.SX32 R7, R11, R3, 0x1, P5 ;  /* 0x000000030b077211 */ /* 0x000fe200028f0eff */
[----:B------:R-:W-:Y:S02]  /*e5250*/  IMAD R8, R16, 0x13, RZ ;  /* 0x0000001310087824 */ /* 0x000fe400078e02ff */
[----:B------:R0:W-:Y:S01]  /*e5260*/  STL.64 [R1+0x920], R4 ;  /* 0x0009200401007387 */ /* 0x0001e20000100a00 */
[----:B------:R-:W-:Y:S02]  /*e5270*/  STL.64 [R1+0x2f68], R20 ;  /* 0x002f681401007387 */ /* 0x000fe40000100a00 */
[----:B------:R-:W-:Y:S02]  /*e5280*/  STL [R1+0x2f70], R21 ;  /* 0x002f701501007387 */ /* 0x000fe40000100800 */
[----:B------:R1:W-:Y:S01]  /*e5290*/  STL.64 [R1+0x918], R6 ;  /* 0x0009180601007387 */ /* 0x0003e20000100a00 */
[----:B0-----:R-:W-:-:S02]  /*e52a0*/  IADD3 R4, P6, R21, R2, RZ ;  /* 0x0000000215047210 */ /* 0x001fc40007fde0ff */
[-C--:B-1----:R-:W-:Y:S02]  /*e52b0*/  IADD3 R6, P5, R22, R2.reuse, RZ ;  /* 0x0000000216067210 */ /* 0x082fe40007fbe0ff */
[-C--:B------:R-:W-:Y:S02]  /*e52c0*/  LEA.HI.X.SX32 R5, R8, R3.reuse, 0x1, P6 ;  /* 0x0000000308057211 */ /* 0x080fe400030f0eff */
[----:B------:R-:W-:Y:S01]  /*e52d0*/  LEA.HI.X.SX32 R7, R12, R3, 0x1, P5 ;  /* 0x000000030c077211 */ /* 0x000fe200028f0eff */
[----:B------:R-:W-:Y:S02]  /*e52e0*/  IMAD R8, R16, 0x15, RZ ;  /* 0x0000001510087824 */ /* 0x000fe400078e02ff */
[----:B------:R0:W-:Y:S02]  /*e52f0*/  STL.64 [R1+0x910], R4 ;  /* 0x0009100401007387 */ /* 0x0001e40000100a00 */
        /* <DEDUP_REMOVED lines=12> */
[C---:B------:R-:W-:Y:S02]  /*e53c0*/  IMAD R8, R16.reuse, 0x19, RZ ;  /* 0x0000001910087824 */ /* 0x040fe400078e02ff */
[----:B------:R0:W-:Y:S02]  /*e53d0*/  STL.64 [R1+0x8f0], R4 ;  /* 0x0008f00401007387 */ /* 0x0001e40000100a00 */
[----:B------:R1:W-:Y:S02]  /*e53e0*/  STL.64 [R1+0x8e8], R6 ;  /* 0x0008e80601007387 */ /* 0x0003e40000100a00 */
[----:B------:R-:W-:Y:S01]  /*e53f0*/  IMAD R9, R16, 0x1b, RZ ;  /* 0x0000001b10097824 */ /* 0x000fe200078e02ff */
        /* <DEDUP_REMOVED lines=8> */
[-C--:B-1----:R-:W-:Y:S01]  /*e5480*/  IADD3 R6, P5, R8, R2.reuse, RZ ;  /* 0x0000000208067210 */ /* 0x082fe20007fbe0ff */
[----:B------:R-:W-:Y:S01]  /*e5490*/  IMAD R8, R16, 0x3a, RZ ;  /* 0x0000003a10087824 */ /* 0x000fe200078e02ff */
[-C--:B------:R-:W-:Y:S02]  /*e54a0*/  LEA.HI.X.SX32 R5, R9, R3.reuse, 0x1, P6 ;  /* 0x0000000309057211 */ /* 0x080fe400030f0eff */
[----:B------:R-:W-:Y:S02]  /*e54b0*/  LEA.HI.X.SX32 R7, R17, R3, 0x1, P5 ;  /* 0x0000000311077211 */ /* 0x000fe400028f0eff */
[----:B------:R-:W-:Y:S01]  /*e54c0*/  IADD3 R10, P6, R8, R2, RZ ;  /* 0x00000002080a7210 */ /* 0x000fe20007fde0ff */
[----:B------:R0:W-:Y:S02]  /*e54d0*/  STL.64 [R1+0x8d0], R4 ;  /* 0x0008d00401007387 */ /* 0x0001e40000100a00 */
[----:B------:R1:W-:Y:S02]  /*e54e0*/  STL.64 [R1+0x8c8], R6 ;  /* 0x0008c80601007387 */ /* 0x0003e40000100a00 */
[----:B0-----:R-:W-:-:S02]  /*e54f0*/  IMAD R4, R16, 0x3c, RZ ;  /* 0x0000003c10047824 */ /* 0x001fc400078e02ff */
[C---:B------:R-:W-:Y:S02]  /*e5500*/  IMAD R5, R16.reuse, 0x1d, RZ ;  /* 0x0000001d10057824 */ /* 0x040fe400078e02ff */
[C---:B-1----:R-:W-:Y:S02]  /*e5510*/  IMAD R6, R16.reuse, 0x3e, RZ ;  /* 0x0000003e10067824 */ /* 0x042fe400078e02ff */
[----:B------:R-:W-:Y:S01]  /*e5520*/  IMAD R7, R16, 0x1f, RZ ;  /* 0x0000001f10077824 */ /* 0x000fe200078e02ff */
[-C--:B------:R-:W-:Y:S02]  /*e5530*/  IADD3 R8, P5, R4, R2.reuse, RZ ;  /* 0x0000000204087210 */ /* 0x080fe40007fbe0ff */
[-C--:B------:R-:W-:Y:S01]  /*e5540*/  LEA.HI.X.SX32 R11, R5, R3.reuse, 0x1, P6 ;  /* 0x00000003050b7211 */ /* 0x080fe200030f0eff */
[----:B------:R-:W-:Y:S01]  /*e5550*/  IADD3 R20, P6, R6, R2, RZ ;  /* 0x0000000206147210 */ /* 0x000fe20007fde0ff */
[----:B------:R-:W-:-:S03]  /*e5560*/  LEA.HI.X.SX32 R9, R18, R3, 0x1, P5 ;  /* 0x0000000312097211 */ /* 0x000fc600028f0eff */
[----:B------:R-:W-:Y:S01]  /*e5570*/  LEA.HI.X.SX32 R21, R7, R3, 0x1, P6 ;  /* 0x0000000307157211 */ /* 0x000fe200030f0eff */
[----:B------:R-:W-:Y:S01]  /*e5580*/  STL.64 [R1+0x8c0], R10 ;  /* 0x0008c00a01007387 */ /* 0x000fe20000100a00 */
[----:B------:R-:W-:Y:S03]  /*e5590*/  STL.64 [R1+0x8b8], R8 ;  /* 0x0008b80801007387 */ /* 0x000fe60000100a00 */
[----:B------:R0:W-:Y:S04]  /*e55a0*/  STL.64 [R1+0x8b0], R20 ;  /* 0x0008b01401007387 */ /* 0x0001e80000100a00 */
[----:B0-----:R-:W2:Y:S01]  /*e55b0*/  LDL.LU R21, [R1+0x2f70] ;  /* 0x002f700001157983 */ /* 0x001ea20000300800 */
[C---:B------:R-:W-:Y:S01]  /*e55c0*/  LEA R10, P5, R16.reuse, R2, 0x6 ;  /* 0x00000002100a7211 */ /* 0x040fe200078a30ff */
[C---:B------:R-:W-:Y:S01]  /*e55d0*/  IMAD R5, R16.reuse, 0x42, RZ ;  /* 0x0000004210057824 */ /* 0x040fe200078e02ff */
[C---:B------:R-:W-:Y:S01]  /*e55e0*/  SHF.L.U32 R9, R16.reuse, 0x5, RZ ;  /* 0x0000000510097819 */ /* 0x040fe200000006ff */
[----:B------:R-:W-:-:S02]  /*e55f0*/  IMAD R13, R16, 0x1de, RZ ;  /* 0x000001de100d7824 */ /* 0x000fc400078e02ff */
[----:B------:R-:W-:Y:S01]  /*e5600*/  IMAD R12, R16, 0x1e0, RZ ;  /* 0x000001e0100c7824 */ /* 0x000fe200078e02ff */
[----:B------:R-:W-:Y:S02]  /*e5610*/  LEA.HI.X.SX32 R11, R9, R3, 0x1, P5 ;  /* 0x00000003090b7211 */ /* 0x000fe400028f0eff */
[----:B------:R-:W-:-:S03]  /*e5620*/  IADD3 R20, P6, R5, R2, RZ ;  /* 0x0000000205147210 */ /* 0x000fc60007fde0ff */
[----:B------:R-:W-:Y:S02]  /*e5630*/  STL.64 [R1+0x8a8], R10 ;  /* 0x0008a80a01007387 */ /* 0x000fe40000100a00 */
[----:B------:R-:W-:Y:S02]  /*e5640*/  STL [R1+0x8a0], R20 ;  /* 0x0008a01401007387 */ /* 0x000fe40000100800 */
[----:B------:R0:W-:Y:S02]  /*e5650*/  STL.64 [R1+0x2f28], R12 ;  /* 0x002f280c01007387 */ /* 0x0001e40000100a00 */
[----:B0-----:R-:W-:Y:S01]  /*e5660*/  IMAD.MOV.U32 R12, RZ, RZ, R20 ;  /* 0x000000ffff0c7224 */ /* 0x001fe200078e0014 */
[----:B--2---:R-:W-:Y:S02]  /*e5670*/  MOV R13, R21 ;  /* 0x00000015000d7202 */ /* 0x004fe40000000f00 */
[----:B------:R-:W2:Y:S01]  /*e5680*/  LDL.LU.64 R20, [R1+0x2f68] ;  /* 0x002f680001147983 */ /* 0x000ea20000300a00 */
[----:B------:R-:W-:-:S02]  /*e5690*/  IMAD R8, R16, 0x44, RZ ;  /* 0x0000004410087824 */ /* 0x000fc400078e02ff */
[C---:B------:R-:W-:Y:S02]  /*e56a0*/  IMAD R5, R16.reuse, 0x21, RZ ;  /* 0x0000002110057824 */ /* 0x040fe400078e02ff */
[----:B------:R-:W-:Y:S01]  /*e56b0*/  IMAD R9, R16, 0x46, RZ ;  /* 0x0000004610097824 */ /* 0x000fe200078e02ff */
[-C--:B------:R-:W-:Y:S01]  /*e56c0*/  IADD3 R10, P5, R8, R2.reuse, RZ ;  /* 0x00000002080a7210 */ /* 0x080fe20007fbe0ff */
[C---:B------:R-:W-:Y:S01]  /*e56d0*/  IMAD R8, R16.reuse, 0x48, RZ ;  /* 0x0000004810087824 */ /* 0x040fe200078e02ff */
[-C--:B------:R-:W-:Y:S01]  /*e56e0*/  LEA.HI.X.SX32 R13, R5, R3.reuse, 0x1, P6 ;  /* 0x00000003050d7211 */ /* 0x080fe200030f0eff */
[----:B------:R-:W-:Y:S01]  /*e56f0*/  IMAD R7, R16, 0x23, RZ ;  /* 0x0000002310077824 */ /* 0x000fe200078e02ff */
[-C--:B------:R-:W-:Y:S02]  /*e5700*/  IADD3 R12, P6, R9, R2.reuse, RZ ;  /* 0x00000002090c7210 */ /* 0x080fe40007fde0ff */
[----:B------:R-:W-:Y:S01]  /*e5710*/  LEA.HI.X.SX32 R11, R19, R3, 0x1, P5 ;  /* 0x00000003130b7211 */ /* 0x000fe200028f0eff */
[----:B------:R-:W-:Y:S01]  /*e5720*/  IADD3 R8, P5, R8, R2, RZ ;  /* 0x0000000208087210 */ /* 0x000fe20007fbe0ff */
[----:B------:R0:W-:Y:S01]  /*e5730*/  STL [R1+0x8a4], R13 ;  /* 0x0008a40d01007387 */ /* 0x0001e20000100800 */
[----:B------:R-:W-:-:S02]  /*e5740*/  IMAD R5, R16, 0x4a, RZ ;  /* 0x0000004a10057824 */ /* 0x000fc400078e02ff */
[----:B------:R-:W-:Y:S02]  /*e5750*/  IMAD R17, R16, 0x4c, RZ ;  /* 0x0000004c10117824 */ /* 0x000fe400078e02ff */
[----:B------:R1:W-:Y:S01]  /*e5760*/  STL.64 [R1+0x898], R10 ;  /* 0x0008980a01007387 */ /* 0x0003e20000100a00 */
[----:B0-----:R-:W-:-:S05]  /*e5770*/  LEA.HI.X.SX32 R13, R7, R3, 0x1, P6 ;  /* 0x00000003070d7211 */ /* 0x001fca00030f0eff */
[----:B------:R0:W-:Y:S01]  /*e5780*/  STL.64 [R1+0x890], R12 ;  /* 0x0008900c01007387 */ /* 0x0001e20000100a00 */
[C---:B-1----:R-:W-:Y:S02]  /*e5790*/  IMAD R11, R16.reuse, 0x25, RZ ;  /* 0x00000025100b7824 */ /* 0x042fe400078e02ff */
[----:B------:R-:W-:Y:S01]  /*e57a0*/  IMAD R7, R16, 0x4e, RZ ;  /* 0x0000004e10077824 */ /* 0x000fe200078e02ff */
[----:B0-----:R-:W-:-:S04]  /*e57b0*/  IADD3 R12, P6, R5, R2, RZ ;  /* 0x00000002050c7210 */ /* 0x001fc80007fde0ff */
[-C--:B------:R-:W-:Y:S01]  /*e57c0*/  LEA.HI.X.SX32 R13, R11, R3.reuse, 0x1, P6 ;  /* 0x000000030b0d7211 */ /* 0x080fe200030f0eff */
[C---:B------:R-:W-:Y:S02]  /*e57d0*/  IMAD R5, R16.reuse, 0x50, RZ ;  /* 0x0000005010057824 */ /* 0x040fe400078e02ff */
[C---:B------:R-:W-:Y:S02]  /*e57e0*/  IMAD R14, R16.reuse, 0x29, RZ ;  /* 0x00000029100e7824 */ /* 0x040fe400078e02ff */
[----:B------:R-:W-:Y:S01]  /*e57f0*/  IMAD R11, R16, 0x56, RZ ;  /* 0x00000056100b7824 */ /* 0x000fe200078e02ff */
[----:B--2---:R-:W-:-:S05]  /*e5800*/  LEA.HI.X.SX32 R9, R20, R3, 0x1, P5 ;  /* 0x0000000314097211 */ /* 0x004fca00028f0eff */
[----:B------:R0:W-:Y:S01]  /*e5810*/  STL.64 [R1+0x888], R8 ;  /* 0x0008880801007387 */ /* 0x0001e20000100a00 */
[----:B------:R1:W-:Y:S01]  /*e5820*/  STL.64 [R1+0x880], R12 ;  /* 0x0008800c01007387 */ /* 0x0003e20000100a00 */
[----:B0-----:R-:W-:-:S04]  /*e5830*/  IADD3 R8, P5, R17, R2, RZ ;  /* 0x0000000211087210 */ /* 0x001fc80007fbe0ff */
[----:B------:R-:W-:Y:S02]  /*e5840*/  LEA.HI.X.SX32 R9, R21, R3, 0x1, P5 ;  /* 0x0000000315097211 */ /* 0x000fe400028f0eff */
[----:B-1----:R-:W-:-:S03]  /*e5850*/  IADD3 R12, P6, R7, R2, RZ ;  /* 0x00000002070c7210 */ /* 0x002fc60007fde0ff */
[----:B------:R0:W-:Y:S02]  /*e5860*/  STL.64 [R1+0x878], R8 ;  /* 0x0008780801007387 */ /* 0x0001e40000100a00 */
[C---:B0-----:R-:W-:Y:S02]  /*e5870*/  IMAD R9, R16.reuse, 0x27, RZ ;  /* 0x0000002710097824 */ /* 0x041fe400078e02ff */
[----:B------:R-:W-:-:S03]  /*e5880*/  IMAD R8, R16, 0x52, RZ ;  /* 0x0000005210087824 */ /* 0x000fc600078e02ff */
[----:B------:R-:W-:Y:S02]  /*e5890*/  LEA.HI.X.SX32 R13, R9, R3, 0x1, P6 ;  /* 0x00000003090d7211 */ /* 0x000fe400030f0eff */
[----:B------:R-:W-:-:S03]  /*e58a0*/  IADD3 R18, P5, R5, R2, RZ ;  /* 0x0000000205127210 */ /* 0x000fc60007fbe0ff */
[----:B------:R0:W-:Y:S01]  /*e58b0*/  STL.64 [R1+0x870], R12 ;  /* 0x0008700c01007387 */ /* 0x0001e20000100a00 */
[----:B------:R-:W-:Y:S02]  /*e58c0*/  LEA.HI.X.SX32 R19, R22, R3, 0x1, P5 ;  /* 0x0000000316137211 */ /* 0x000fe400028f0eff */
[----:B0-----:R-:W-:Y:S01]  /*e58d0*/  IADD3 R12, P6, R8, R2, RZ ;  /* 0x00000002080c7210 */ /* 0x001fe20007fde0ff */
[----:B------:R-:W-:-:S05]  /*e58e0*/  IMAD R8, R16, 0x54, RZ ;  /* 0x0000005410087824 */ /* 0x000fca00078e02ff */
[-C--:B------:R-:W-:Y:S02]  /*e58f0*/  IADD3 R8, P5, R8, R2.reuse, RZ ;  /* 0x0000000208087210 */ /* 0x080fe40007fbe0ff */
[-C--:B------:R-:W-:Y:S02]  /*e5900*/  LEA.HI.X.SX32 R13, R14, R3.reuse, 0x1, P6 ;  /* 0x000000030e0d7211 */ /* 0x080fe400030f0eff */
[----:B------:R-:W-:Y:S01]  /*e5910*/  LEA.HI.X.SX32 R9, R23, R3, 0x1, P5 ;  /* 0x0000000317097211 */ /* 0x000fe200028f0eff */
[----:B------:R0:W-:Y:S02]  /*e5920*/  STL.64 [R1+0x868], R18 ;  /* 0x0008681201007387 */ /* 0x0001e40000100a00 */
[----:B------:R-:W-:Y:S02]  /*e5930*/  STL.64 [R1+0x860], R12 ;  /* 0x0008600c01007387 */ /* 0x000fe40000100a00 */
[----:B------:R1:W-:Y:S01]  /*e5940*/  STL.64 [R1+0x858], R8 ;  /* 0x0008580801007387 */ /* 0x0003e20000100a00 */
[----:B0-----:R-:W-:Y:S01]  /*e5950*/  IADD3 R18, P6, R11, R2, RZ ;  /* 0x000000020b127210 */ /* 0x001fe20007fde0ff */
[----:B-1----:R-:W-:-:S02]  /*e5960*/  IMAD R9, R16, 0x2b, RZ ;  /* 0x0000002b10097824 */ /* 0x002fc400078e02ff */
[C---:B------:R-:W-:Y:S02]  /*e5970*/  IMAD R11, R16.reuse, 0x58, RZ ;  /* 0x00000058100b7824 */ /* 0x040fe400078e02ff */
[----:B------:R-:W-:Y:S01]  /*e5980*/  IMAD R8, R16, 0x5a, RZ ;  /* 0x0000005a10087824 */ /* 0x000fe200078e02ff */
[----:B------:R-:W-:Y:S02]  /*e5990*/  LEA.HI.X.SX32 R19, R9, R3, 0x1, P6 ;  /* 0x0000000309137211 */ /* 0x000fe400030f0eff */
[----:B------:R-:W-:-:S03]  /*e59a0*/  IADD3 R12, P5, R11, R2, RZ ;  /* 0x000000020b0c7210 */ /* 0x000fc60007fbe0ff */
[----:B------:R0:W-:Y:S01]  /*e59b0*/  STL.64 [R1+0x850], R18 ;  /* 0x0008501201007387 */ /* 0x0001e20000100a00 */
[-C--:B------:R-:W-:Y:S01]  /*e59c0*/  LEA.HI.X.SX32 R13, R24, R3.reuse, 0x1, P5 ;  /* 0x00000003180d7211 */ /* 0x080fe200028f0eff */
[----:B------:R-:W-:Y:S01]  /*e59d0*/  IMAD R11, R16, 0x2d, RZ ;  /* 0x0000002d100b7824 */ /* 0x000fe200078e02ff */
[-C--:B0-----:R-:W-:Y:S01]  /*e59e0*/  IADD3 R18, P6, R8, R2.reuse, RZ ;  /* 0x0000000208127210 */ /* 0x081fe20007fde0ff */
[----:B------:R-:W-:Y:S02]  /*e59f0*/  IMAD R8, R16, 0x5c, RZ ;  /* 0x0000005c10087824 */ /* 0x000fe400078e02ff */
[----:B------:R0:W-:Y:S03]  /*e5a00*/  STL.64 [R1+0x848], R12 ;  /* 0x0008480c01007387 */ /* 0x0001e60000100a00 */
[----:B------:R-:W-:Y:S02]  /*e5a10*/  IADD3 R8, P5, R8, R2, RZ ;  /* 0x0000000208087210 */ /* 0x000fe40007fbe0ff */
[----:B------:R-:W-:-:S02]  /*e5a20*/  LEA.HI.X.SX32 R19, R11, R3, 0x1, P6 ;  /* 0x000000030b137211 */ /* 0x000fc400030f0eff */
[----:B------:R-:W-:Y:S01]  /*e5a30*/  LEA.HI.X.SX32 R9, R25, R3, 0x1, P5 ;  /* 0x0000000319097211 */ /* 0x000fe200028f0eff */
[C---:B------:R-:W-:Y:S02]  /*e5a40*/  IMAD R25, R16.reuse, 0x60, RZ ;  /* 0x0000006010197824 */ /* 0x040fe400078e02ff */
[C---:B0-----:R-:W-:Y:S01]  /*e5a50*/  IMAD R12, R16.reuse, 0x5e, RZ ;  /* 0x0000005e100c7824 */ /* 0x041fe200078e02ff */
[----:B------:R0:W-:Y:S04]  /*e5a60*/  STL.64 [R1+0x840], R18 ;  /* 0x0008401201007387 */ /* 0x0001e80000100a00 */
[----:B------:R1:W-:Y:S01]  /*e5a70*/  STL [R1+0x2f58], R12 ;  /* 0x002f580c01007387 */ /* 0x0003e20000100800 */
[----:B------:R-:W-:Y:S02]  /*e5a80*/  STL [R1+0x2f54], R25 ;  /* 0x002f541901007387 */ /* 0x000fe40000100800 */
[----:B------:R2:W-:Y:S02]  /*e5a90*/  STL.64 [R1+0x838], R8 ;  /* 0x0008380801007387 */ /* 0x0005e40000100a00 */
[----:B------:R-:W-:Y:S01]  /*e5aa0*/  IMAD R23, R16, 0x62, RZ ;  /* 0x0000006210177824 */ /* 0x000fe200078e02ff */
[----:B0-----:R-:W-:-:S02]  /*e5ab0*/  IADD3 R18, P6, R12, R2, RZ ;  /* 0x000000020c127210 */ /* 0x001fc40007fde0ff */
[----:B-1----:R-:W-:Y:S01]  /*e5ac0*/  IADD3 R12, P5, R25, R2, RZ ;  /* 0x00000002190c7210 */ /* 0x002fe20007fbe0ff */
[----:B--2---:R-:W-:-:S03]  /*e5ad0*/  IMAD R9, R16, 0x2f, RZ ;  /* 0x0000002f10097824 */ /* 0x004fc600078e02ff */
[-C--:B------:R-:W-:Y:S01]  /*e5ae0*/  LEA.HI.X.SX32 R13, R26, R3.reuse, 0x1, P5 ;  /* 0x000000031a0d7211 */ /* 0x080fe200028f0eff */
[C---:B------:R-:W-:Y:S01]  /*e5af0*/  IMAD R8, R16.reuse, 0x64, RZ ;  /* 0x0000006410087824 */ /* 0x040fe200078e02ff */
[----:B------:R-:W-:Y:S01]  /*e5b00*/  LEA.HI.X.SX32 R19, R9, R3, 0x1, P6 ;  /* 0x0000000309137211 */ /* 0x000fe200030f0eff */
[----:B------:R-:W-:-:S04]  /*e5b10*/  IMAD R11, R16, 0x31, RZ ;  /* 0x00000031100b7824 */ /* 0x000fc800078e02ff */
[----:B------:R0:W-:Y:S01]  /*e5b20*/  STL.64 [R1+0x830], R18 ;  /* 0x0008301201007387 */ /* 0x0001e20000100a00 */
[----:B------:R-:W-:Y:S02]  /*e5b30*/  STL [R1+0x2f50], R23 ;  /* 0x002f501701007387 */ /* 0x000fe40000100800 */
[----:B------:R1:W-:Y:S02]  /*e5b40*/  STL.64 [R1+0x828], R12 ;  /* 0x0008280c01007387 */ /* 0x0003e40000100a00 */
[C---:B------:R-:W-:Y:S02]  /*e5b50*/  IMAD R9, R16.reuse, 0x66, RZ ;  /* 0x0000006610097824 */ /* 0x040fe400078e02ff */
[----:B------:R-:W-:Y:S01]  /*e5b60*/  IMAD R26, R16, 0x68, RZ ;  /* 0x00000068101a7824 */ /* 0x000fe200078e02ff */
[-C--:B0-----:R-:W-:Y:S02]  /*e5b70*/  IADD3 R18, P6, R23, R2.reuse, RZ ;  /* 0x0000000217127210 */ /* 0x081fe40007fde0ff */
[----:B-1----:R-:W-:-:S02]  /*e5b80*/  IADD3 R12, P5, R8, R2, RZ ;  /* 0x00000002080c7210 */ /* 0x002fc40007fbe0ff */
[-C--:B------:R-:W-:Y:S02]  /*e5b90*/  LEA.HI.X.SX32 R19, R11, R3.reuse, 0x1, P6 ;  /* 0x000000030b137211 */ /* 0x080fe400030f0eff */
[----:B------:R-:W-:Y:S01]  /*e5ba0*/  LEA.HI.X.SX32 R13, R27, R3, 0x1, P5 ;  /* 0x000000031b0d7211 */ /* 0x000fe200028f0eff */
[C---:B------:R-:W-:Y:S02]  /*e5bb0*/  IMAD R11, R16.reuse, 0x33, RZ ;  /* 0x00000033100b7824 */ /* 0x040fe400078e02ff */
[----:B------:R0:W-:Y:S01]  /*e5bc0*/  STL.64 [R1+0x820], R18 ;  /* 0x0008201201007387 */ /* 0x0001e20000100a00 */
[----:B------:R-:W-:Y:S02]  /*e5bd0*/  STL.64 [R1+0x2f60], R8 ;  /* 0x002f600801007387 */ /* 0x000fe40000100a00 */
[----:B------:R1:W-:Y:S02]  /*e5be0*/  STL.64 [R1+0x818], R12 ;  /* 0x0008180c01007387 */ /* 0x0003e40000100a00 */
[----:B------:R-:W-:Y:S01]  /*e5bf0*/  IMAD R21, R16, 0x6a, RZ ;  /* 0x0000006a10157824 */ /* 0x000fe200078e02ff */
[----:B0-----:R-:W-:-:S02]  /*e5c00*/  IADD3 R18, P6, R9, R2, RZ ;  /* 0x0000000209127210 */ /* 0x001fc40007fde0ff */
[-C--:B-1----:R-:W-:Y:S02]  /*e5c10*/  IADD3 R12, P5, R26, R2.reuse, RZ ;  /* 0x000000021a0c7210 */ /* 0x082fe40007fbe0ff */
[-C--:B------:R-:W-:Y:S01]  /*e5c20*/  LEA.HI.X.SX32 R19, R11, R3.reuse, 0x1, P6 ;  /* 0x000000030b137211 */ /* 0x080fe200030f0eff */
[----:B------:R-:W-:Y:S01]  /*e5c30*/  IMAD R11, R16, 0x35, RZ ;  /* 0x00000035100b7824 */ /* 0x000fe200078e02ff */
[-C--:B------:R-:W-:Y:S02]  /*e5c40*/  LEA.HI.X.SX32 R13, R28, R3.reuse, 0x1, P5 ;  /* 0x000000031c0d7211 */ /* 0x080fe400028f0eff */
[----:B------:R-:W-:Y:S01]  /*e5c50*/  IADD3 R8, P6, R21, R2, RZ ;  /* 0x0000000215087210 */ /* 0x000fe20007fde0ff */
[C---:B------:R-:W-:Y:S02]  /*e5c60*/  IMAD R20, R16.reuse, 0x6c, RZ ;  /* 0x0000006c10147824 */ /* 0x040fe400078e02ff */
[----:B------:R-:W-:Y:S01]  /*e5c70*/  STL.64 [R1+0x808], R12 ;  /* 0x0008080c01007387 */ /* 0x000fe20000100a00 */
[----:B------:R0:W-:Y:S01]  /*e5c80*/  STL.64 [R1+0x810], R18 ;  /* 0x0008101201007387 */ /* 0x0001e20000100a00 */
[----:B------:R-:W-:Y:S01]  /*e5c90*/  LEA.HI.X.SX32 R9, R11, R3, 0x1, P6 ;  /* 0x000000030b097211 */ /* 0x000fe200030f0eff */
[----:B------:R-:W-:-:S04]  /*e5ca0*/  IMAD R24, R16, 0x37, RZ ;  /* 0x0000003710187824 */ /* 0x000fc800078e02ff */
[----:B------:R1:W-:Y:S01]  /*e5cb0*/  STL.64 [R1+0x800], R8 ;  /* 0x0008000801007387 */ /* 0x0003e20000100a00 */
[----:B0-----:R-:W-:Y:S01]  /*e5cc0*/  IMAD R19, R16, 0x6e, RZ ;  /* 0x0000006e10137824 */ /* 0x001fe200078e02ff */
[----:B------:R-:W-:Y:S01]  /*e5cd0*/  IADD3 R12, P5, R20, R2, RZ ;  /* 0x00000002140c7210 */ /* 0x000fe20007fbe0ff */
[----:B------:R-:W-:-:S03]  /*e5ce0*/  IMAD R18, R16, 0x70, RZ ;  /* 0x0000007010127824 */ /* 0x000fc600078e02ff */
[----:B-1----:R-:W-:Y:S02]  /*e5cf0*/  IADD3 R8, P6, R19, R2, RZ ;  /* 0x0000000213087210 */ /* 0x002fe40007fde0ff */
[-C--:B------:R-:W-:Y:S01]  /*e5d00*/  LEA.HI.X.SX32 R13, R29, R3.reuse, 0x1, P5 ;  /* 0x000000031d0d7211 */ /* 0x080fe200028f0eff */
[----:B------:R-:W-:Y:S01]  /*e5d10*/  IMAD R14, R16, 0x72, RZ ;  /* 0x00000072100e7824 */ /* 0x000fe200078e02ff */
[----:B------:R-:W-:Y:S01]  /*e5d20*/  LEA.HI.X.SX32 R9, R24, R3, 0x1, P6 ;  /* 0x0000000318097211 */ /* 0x000fe200030f0eff */
[C---:B------:R-:W-:Y:S02]  /*e5d30*/  IMAD R22, R16.reuse, 0x38, RZ ;  /* 0x0000003810167824 */ /* 0x040fe400078e02ff */
[----:B------:R0:W-:Y:S02]  /*e5d40*/  STL.64 [R1+0x7f8], R12 ;  /* 0x0007f80c01007387 */ /* 0x0001e40000100a00 */
[----:B------:R1:W-:Y:S02]  /*e5d50*/  STL.64 [R1+0x7f0], R8 ;  /* 0x0007f00801007387 */ /* 0x0003e40000100a00 */
[----:B------:R-:W-:-:S02]  /*e5d60*/  IMAD R25, R16, 0x39, RZ ;  /* 0x0000003910197824 */ /* 0x000fc400078e02ff */
[----:B------:R-:W-:Y:S01]  /*e5d70*/  IMAD R11, R16, 0x74, RZ ;  /* 0x00000074100b7824 */ /* 0x000fe200078e02ff */
[-C--:B0-----:R-:W-:Y:S02]  /*e5d80*/  IADD3 R12, P5, R18, R2.reuse, RZ ;  /* 0x00000002120c7210 */ /* 0x081fe40007fbe0ff */
[-C--:B-1----:R-:W-:Y:S02]  /*e5d90*/  IADD3 R8, P6, R14, R2.reuse, RZ ;  /* 0x000000020e087210 */ /* 0x082fe40007fde0ff */
[-C--:B------:R-:W-:Y:S02]  /*e5da0*/  LEA.HI.X.SX32 R13, R22, R3.reuse, 0x1, P5 ;  /* 0x00000003160d7211 */ /* 0x080fe400028f0eff */
[----:B------:R-:W-:Y:S01]  /*e5db0*/  LEA.HI.X.SX32 R9, R25, R3, 0x1, P6 ;  /* 0x0000000319097211 */ /* 0x000fe200030f0eff */
[C---:B------:R-:W-:Y:S02]  /*e5dc0*/  IMAD R22, R16.reuse, 0x76, RZ ;  /* 0x0000007610167824 */ /* 0x040fe400078e02ff */
[----:B------:R-:W-:Y:S01]  /*e5dd0*/  IMAD R24, R16, 0x3a, RZ ;  /* 0x0000003a10187824 */ /* 0x000fe200078e02ff */
[----:B------:R0:W-:Y:S01]  /*e5de0*/  STL.64 [R1+0x7e8], R12 ;  /* 0x0007e80c01007387 */ /* 0x0001e20000100a00 */
[----:B------:R1:W-:Y:S01]  /*e5df0*/  STL.64 [R1+0x7e0], R8 ;  /* 0x0007e00801007387 */ /* 0x0003e20000100a00 */
[----:B0-----:R-:W-:-:S02]  /*e5e00*/  IADD3 R12, P5, R11, R2, RZ ;  /* 0x000000020b0c7210 */ /* 0x001fc40007fbe0ff */
[----:B-1----:R-:W-:Y:S01]  /*e5e10*/  IADD3 R8, P6, R22, R2, RZ ;  /* 0x0000000216087210 */ /* 0x002fe20007fde0ff */
[----:B------:R-:W-:Y:S01]  /*e5e20*/  IMAD R22, R16, 0x78, RZ ;  /* 0x0000007810167824 */ /* 0x000fe200078e02ff */
[----:B------:R-:W-:Y:S01]  /*e5e30*/  LEA.HI.X.SX32 R13, R24, R3, 0x1, P5 ;  /* 0x00000003180d7211 */ /* 0x000fe200028f0eff */
[----:B------:R-:W-:-:S03]  /*e5e40*/  IMAD R24, R16, 0x3b, RZ ;  /* 0x0000003b10187824 */ /* 0x000fc600078e02ff */
[----:B------:R-:W-:Y:S01]  /*e5e50*/  IADD3 R22, P5, R22, R2, RZ ;  /* 0x0000000216167210 */ /* 0x000fe20007fbe0ff */
[----:B------:R0:W-:Y:S01]  /*e5e60*/  STL.64 [R1+0x7d8], R12 ;  /* 0x0007d80c01007387 */ /* 0x0001e20000100a00 */
[-C--:B------:R-:W-:Y:S02]  /*e5e70*/  LEA.HI.X.SX32 R9, R24, R3.reuse, 0x1, P6 ;  /* 0x0000000318097211 */ /* 0x080fe400030f0eff */
[----:B------:R-:W-:-:S03]  /*e5e80*/  LEA.HI.X.SX32 R23, R4, R3, 0x1, P5 ;  /* 0x0000000304177211 */ /* 0x000fc600028f0eff */
[----:B------:R1:W-:Y:S02]  /*e5e90*/  STL.64 [R1+0x7d0], R8 ;  /* 0x0007d00801007387 */ /* 0x0003e40000100a00 */
[----:B------:R2:W-:Y:S02]  /*e5ea0*/  STL.64 [R1+0x7c8], R22 ;  /* 0x0007c81601007387 */ /* 0x0005e40000100a00 */
[----:B0-----:R-:W-:-:S05]  /*e5eb0*/  IMAD R13, R16, 0x7a, RZ ;  /* 0x0000007a100d7824 */ /* 0x001fca00078e02ff */
[-C--:B-1----:R-:W-:Y:S01]  /*e5ec0*/  IADD3 R8, P6, R13, R2.reuse, RZ ;  /* 0x000000020d087210 */ /* 0x082fe20007fde0ff */
[C---:B--2---:R-:W-:Y:S02]  /*e5ed0*/  IMAD R22, R16.reuse, 0x3d, RZ ;  /* 0x0000003d10167824 */ /* 0x044fe400078e02ff */
[C---:B------:R-:W-:Y:S02]  /*e5ee0*/  IMAD R13, R16.reuse, 0x7c, RZ ;  /* 0x0000007c100d7824 */ /* 0x040fe400078e02ff */
[----:B------:R-:W-:Y:S01]  /*e5ef0*/  IMAD R4, R16, 0x7e, RZ ;  /* 0x0000007e10047824 */ /* 0x000fe200078e02ff */
[-C--:B------:R-:W-:Y:S02]  /*e5f00*/  LEA.HI.X.SX32 R9, R22, R3.reuse, 0x1, P6 ;  /* 0x0000000316097211 */ /* 0x080fe400030f0eff */
[----:B------:R-:W-:Y:S01]  /*e5f10*/  IADD3 R12, P5, R13, R2, RZ ;  /* 0x000000020d0c7210 */ /* 0x000fe20007fbe0ff */
[----:B------:R-:W-:Y:S02]  /*e5f20*/  IMAD R25, R16, 0x3f, RZ ;  /* 0x0000003f10197824 */ /* 0x000fe400078e02ff */
[----:B------:R0:W-:Y:S01]  /*e5f30*/  STL.64 [R1+0x7c0], R8 ;  /* 0x0007c00801007387 */ /* 0x0001e20000100a00 */
[----:B------:R-:W-:Y:S01]  /*e5f40*/  LEA.HI.X.SX32 R13, R6, R3, 0x1, P5 ;  /* 0x00000003060d7211 */ /* 0x000fe200028f0eff */
[C---:B------:R-:W-:Y:S01]  /*e5f50*/  IMAD R24, R16.reuse, 0x82, RZ ;  /* 0x0000008210187824 */ /* 0x040fe200078e02ff */
[----:B------:R-:W-:-:S03]  /*e5f60*/  SHF.L.U32 R22, R16, 0x6, RZ ;  /* 0x0000000610167819 */ /* 0x000fc600000006ff */
[----:B------:R1:W-:Y:S01]  /*e5f70*/  STL.64 [R1+0x7b8], R12 ;  /* 0x0007b80c01007387 */ /* 0x0003e20000100a00 */
[----:B0-----:R-:W-:-:S04]  /*e5f80*/  IADD3 R8, P6, R4, R2, RZ ;  /* 0x0000000204087210 */ /* 0x001fc80007fde0ff */
[-C--:B------:R-:W-:Y:S02]  /*e5f90*/  LEA.HI.X.SX32 R9, R25, R3.reuse, 0x1, P6 ;  /* 0x0000000319097211 */ /* 0x080fe400030f0eff */
[C---:B-1----:R-:W-:Y:S01]  /*e5fa0*/  LEA R12, P5, R16.reuse, R2, 0x7 ;  /* 0x00000002100c7211 */ /* 0x042fe200078a38ff */
[C---:B------:R-:W-:Y:S02]  /*e5fb0*/  IMAD R25, R16.reuse, 0x41, RZ ;  /* 0x0000004110197824 */ /* 0x040fe400078e02ff */
[----:B------:R-:W-:Y:S01]  /*e5fc0*/  IMAD R6, R16, 0x84, RZ ;  /* 0x0000008410067824 */ /* 0x000fe200078e02ff */
[----:B------:R0:W-:Y:S01]  /*e5fd0*/  STL.64 [R1+0x7b0], R8 ;  /* 0x0007b00801007387 */ /* 0x0001e20000100a00 */
[----:B------:R-:W-:Y:S01]  /*e5fe0*/  LEA.HI.X.SX32 R13, R22, R3, 0x1, P5 ;  /* 0x00000003160d7211 */ /* 0x000fe200028f0eff */
[----:B------:R-:W-:-:S04]  /*e5ff0*/  IMAD R22, R16, 0x42, RZ ;  /* 0x0000004210167824 */ /* 0x000fc800078e02ff */
[----:B------:R1:W-:Y:S01]  /*e6000*/  STL.64 [R1+0x7a8], R12 ;  /* 0x0007a80c01007387 */ /* 0x0003e20000100a00 */
[----:B0-----:R-:W-:Y:S01]  /*e6010*/  IADD3 R8, P6, R24, R2, RZ ;  /* 0x0000000218087210 */ /* 0x001fe20007fde0ff */
[----:B------:R-:W-:-:S03]  /*e6020*/  IMAD R24, R16, 0x86, RZ ;  /* 0x0000008610187824 */ /* 0x000fc600078e02ff */
[-C--:B------:R-:W-:Y:S02]  /*e6030*/  LEA.HI.X.SX32 R9, R25, R3.reuse, 0x1, P6 ;  /* 0x0000000319097211 */ /* 0x080fe400030f0eff */
[----:B-1----:R-:W-:Y:S01]  /*e6040*/  IADD3 R12, P5, R6, R2, RZ ;  /* 0x00000002060c7210 */ /* 0x002fe20007fbe0ff */
        /* <DEDUP_REMOVED lines=40> */
[----:B------:R-:W-:Y:S02]  /*e62d0*/  IMAD R6, R16, 0x98, RZ ;  /* 0x0000009810067824 */ /* 0x000fe400078e02ff */
[----:B------:R0:W-:Y:S01]  /*e62e0*/  STL.64 [R1+0x760], R8 ;  /* 0x0007600801007387 */ /* 0x0001e20000100a00 */
[----:B------:R-:W-:Y:S01]  /*e62f0*/  LEA.HI.X.SX32 R13, R22, R3, 0x1, P5 ;  /* 0x00000003160d7211 */ /* 0x000fe200028f0eff */
[----:B------:R-:W-:-:S04]  /*e6300*/  IMAD R22, R16, 0x9a, RZ ;  /* 0x0000009a10167824 */ /* 0x000fc800078e02ff */
[----:B------:R1:W-:Y:S01]  /*e6310*/  STL.64 [R1+0x758], R12 ;  /* 0x0007580c01007387 */ /* 0x0003e20000100a00 */
[-C--:B0-----:R-:W-:Y:S01]  /*e6320*/  IADD3 R8, P6, R24, R2.reuse, RZ ;  /* 0x0000000218087210 */ /* 0x081fe20007fde0ff */
[----:B------:R-:W-:Y:S01]  /*e6330*/  IMAD R24, R16, 0x4b, RZ ;  /* 0x0000004b10187824 */ /* 0x000fe200078e02ff */
[----:B-1----:R-:W-:-:S04]  /*e6340*/  IADD3 R12, P5, R6, R2, RZ ;  /* 0x00000002060c7210 */ /* 0x002fc80007fbe0ff */
[-C--:B------:R-:W-:Y:S01]  /*e6350*/  LEA.HI.X.SX32 R9, R24, R3.reuse, 0x1, P6 ;  /* 0x0000000318097211 */ /* 0x080fe200030f0eff */
[----:B------:R-:W-:Y:S01]  /*e6360*/  IMAD R6, R16, 0x9c, RZ ;  /* 0x0000009c10067824 */ /* 0x000fe200078e02ff */
[----:B------:R-:W-:-:S03]  /*e6370*/  LEA.HI.X.SX32 R13, R17, R3, 0x1, P5 ;  /* 0x00000003110d7211 */ /* 0x000fc600028f0eff */
[----:B------:R0:W-:Y:S02]  /*e6380*/  STL.64 [R1+0x750], R8 ;  /* 0x0007500801007387 */ /* 0x0001e40000100a00 */
[----:B------:R1:W-:Y:S02]  /*e6390*/  STL.64 [R1+0x748], R12 ;  /* 0x0007480c01007387 */ /* 0x0003e40000100a00 */
[----:B------:R-:W-:Y:S01]  /*e63a0*/  IMAD R17, R16, 0x9e, RZ ;  /* 0x0000009e10117824 */ /* 0x000fe200078e02ff */
[-C--:B0-----:R-:W-:Y:S01]  /*e63b0*/  IADD3 R8, P6, R22, R2.reuse, RZ ;  /* 0x0000000216087210 */ /* 0x081fe20007fde0ff */
[----:B------:R-:W-:Y:S01]  /*e63c0*/  IMAD R22, R16, 0x4d, RZ ;  /* 0x0000004d10167824 */ /* 0x000fe200078e02ff */
[----:B-1----:R-:W-:Y:S01]  /*e63d0*/  IADD3 R12, P5, R6, R2, RZ ;  /* 0x00000002060c7210 */ /* 0x002fe20007fbe0ff */
[----:B------:R-:W-:-:S03]  /*e63e0*/  IMAD R6, R16, 0xa0, RZ ;  /* 0x000000a010067824 */ /* 0x000fc600078e02ff */
[-C--:B------:R-:W-:Y:S02]  /*e63f0*/  LEA.HI.X.SX32 R9, R22, R3.reuse, 0x1, P6 ;  /* 0x0000000316097211 */ /* 0x080fe400030f0eff */
[----:B------:R-:W-:-:S03]  /*e6400*/  LEA.HI.X.SX32 R13, R7, R3, 0x1, P5 ;  /* 0x00000003070d7211 */ /* 0x000fc600028f0eff */
[----:B------:R-:W-:Y:S02]  /*e6410*/  STL.64 [R1+0x740], R8 ;  /* 0x0007400801007387 */ /* 0x000fe40000100a00 */
[----:B------:R0:W-:Y:S02]  /*e6420*/  STL.64 [R1+0x738], R12 ;  /* 0x0007380c01007387 */ /* 0x0001e40000100a00 */
[----:B------:R-:W-:Y:S01]  /*e6430*/  IMAD R7, R16, 0xa4, RZ ;  /* 0x000000a410077824 */ /* 0x000fe200078e02ff */
[-C--:B0-----:R-:W-:Y:S01]  /*e6440*/  IADD3 R12, P5, R6, R2.reuse, RZ ;  /* 0x00000002060c7210 */ /* 0x081fe20007fbe0ff */
[C---:B------:R-:W-:Y:S01]  /*e6450*/  IMAD R6, R16.reuse, 0x4f, RZ ;  /* 0x0000004f10067824 */ /* 0x040fe200078e02ff */
[----:B------:R-:W-:Y:S01]  /*e6460*/  IADD3 R8, P6, R17, R2, RZ ;  /* 0x0000000211087210 */ /* 0x000fe20007fde0ff */
[----:B------:R-:W-:Y:S01]  /*e6470*/  IMAD R17, R16, 0xa2, RZ ;  /* 0x000000a210117824 */ /* 0x000fe200078e02ff */
[-C--:B------:R-:W-:Y:S02]  /*e6480*/  LEA.HI.X.SX32 R13, R5, R3.reuse, 0x1, P5 ;  /* 0x00000003050d7211 */ /* 0x080fe400028f0eff */
[----:B------:R-:W-:Y:S01]  /*e6490*/  LEA.HI.X.SX32 R9, R6, R3, 0x1, P6 ;  /* 0x0000000306097211 */ /* 0x000fe200030f0eff */
[----:B------:R-:W-:-:S02]  /*e64a0*/  IMAD R5, R16, 0x51, RZ ;  /* 0x0000005110057824 */ /* 0x000fc400078e02ff */
[C---:B------:R-:W-:Y:S02]  /*e64b0*/  IMAD R22, R16.reuse, 0x52, RZ ;  /* 0x0000005210167824 */ /* 0x040fe400078e02ff */
[----:B------:R0:W-:Y:S01]  /*e64c0*/  STL.64 [R1+0x730], R8 ;  /* 0x0007300801007387 */ /* 0x0001e20000100a00 */
[----:B------:R1:W-:Y:S02]  /*e64d0*/  STL.64 [R1+0x728], R12 ;  /* 0x0007280c01007387 */ /* 0x0003e40000100a00 */
[----:B------:R-:W-:Y:S01]  /*e64e0*/  IMAD R6, R16, 0xa6, RZ ;  /* 0x000000a610067824 */ /* 0x000fe200078e02ff */
[-C--:B0-----:R-:W-:Y:S02]  /*e64f0*/  IADD3 R8, P6, R17, R2.reuse, RZ ;  /* 0x0000000211087210 */ /* 0x081fe40007fde0ff */
[----:B-1----:R-:W-:Y:S02]  /*e6500*/  IADD3 R12, P5, R7, R2, RZ ;  /* 0x00000002070c7210 */ /* 0x002fe40007fbe0ff */
[----:B------:R-:W-:-:S02]  /*e6510*/  LEA.HI.X.SX32 R9, R5, R3, 0x1, P6 ;  /* 0x0000000305097211 */ /* 0x000fc400030f0eff */
[-C--:B------:R-:W-:Y:S01]  /*e6520*/  LEA.HI.X.SX32 R13, R22, R3.reuse, 0x1, P5 ;  /* 0x00000003160d7211 */ /* 0x080fe200028f0eff */
[C---:B------:R-:W-:Y:S02]  /*e6530*/  IMAD R5, R16.reuse, 0xa8, RZ ;  /* 0x000000a810057824 */ /* 0x040fe400078e02ff */
[----:B------:R0:W-:Y:S02]  /*e6540*/  STL.64 [R1+0x720], R8 ;  /* 0x0007200801007387 */ /* 0x0001e40000100a00 */
[----:B------:R1:W-:Y:S02]  /*e6550*/  STL.64 [R1+0x718], R12 ;  /* 0x0007180c01007387 */ /* 0x0003e40000100a00 */
[C---:B------:R-:W-:Y:S01]  /*e6560*/  IMAD R24, R16.reuse, 0x54, RZ ;  /* 0x0000005410187824 */ /* 0x040fe200078e02ff */
[-C--:B------:R-:W-:Y:S01]  /*e6570*/  IADD3 R22, P5, R5, R2.reuse, RZ ;  /* 0x0000000205167210 */ /* 0x080fe20007fbe0ff */
[----:B------:R-:W-:Y:S01]  /*e6580*/  IMAD R28, R16, 0xaa, RZ ;  /* 0x000000aa101c7824 */ /* 0x000fe200078e02ff */
[----:B0-----:R-:W-:Y:S01]  /*e6590*/  IADD3 R8, P6, R6, R2, RZ ;  /* 0x0000000206087210 */ /* 0x001fe20007fde0ff */
[----:B-1----:R-:W-:Y:S01]  /*e65a0*/  IMAD R12, R16, 0x53, RZ ;  /* 0x00000053100c7824 */ /* 0x002fe200078e02ff */
[----:B------:R-:W-:Y:S01]  /*e65b0*/  LEA.HI.X.SX32 R23, R24, R3, 0x1, P5 ;  /* 0x0000000318177211 */ /* 0x000fe200028f0eff */
[----:B------:R-:W-:-:S03]  /*e65c0*/  IMAD R13, R16, 0xac, RZ ;  /* 0x000000ac100d7824 */ /* 0x000fc600078e02ff */
[----:B------:R-:W-:Y:S01]  /*e65d0*/  LEA.HI.X.SX32 R9, R12, R3, 0x1, P6 ;  /* 0x000000030c097211 */ /* 0x000fe200030f0eff */
[C---:B------:R-:W-:Y:S02]  /*e65e0*/  IMAD R25, R16.reuse, 0x55, RZ ;  /* 0x0000005510197824 */ /* 0x040fe400078e02ff */
[C---:B------:R-:W-:Y:S02]  /*e65f0*/  IMAD R24, R16.reuse, 0x56, RZ ;  /* 0x0000005610187824 */ /* 0x040fe400078e02ff */
[----:B------:R0:W-:Y:S01]  /*e6600*/  STL.64 [R1+0x710], R8 ;  /* 0x0007100801007387 */ /* 0x0001e20000100a00 */
[----:B------:R1:W-:Y:S02]  /*e6610*/  STL.64 [R1+0x708], R22 ;  /* 0x0007081601007387 */ /* 0x0003e40000100a00 */
[----:B------:R-:W-:Y:S01]  /*e6620*/  IMAD R12, R16, 0xae, RZ ;  /* 0x000000ae100c7824 */ /* 0x000fe200078e02ff */
[-C--:B0-----:R-:W-:Y:S02]  /*e6630*/  IADD3 R8, P6, R28, R2.reuse, RZ ;  /* 0x000000021c087210 */ /* 0x081fe40007fde0ff */
[----:B-1----:R-:W-:-:S02]  /*e6640*/  IADD3 R22, P5, R13, R2, RZ ;  /* 0x000000020d167210 */ /* 0x002fc40007fbe0ff */
[-C--:B------:R-:W-:Y:S02]  /*e6650*/  LEA.HI.X.SX32 R9, R25, R3.reuse, 0x1, P6 ;  /* 0x0000000319097211 */ /* 0x080fe400030f0eff */
[----:B------:R-:W-:Y:S01]  /*e6660*/  LEA.HI.X.SX32 R23, R24, R3, 0x1, P5 ;  /* 0x0000000318177211 */ /* 0x000fe200028f0eff */
[C---:B------:R-:W-:Y:S02]  /*e6670*/  IMAD R13, R16.reuse, 0xb0, RZ ;  /* 0x000000b0100d7824 */ /* 0x040fe400078e02ff */
[C---:B------:R-:W-:Y:S01]  /*e6680*/  IMAD R25, R16.reuse, 0x57, RZ ;  /* 0x0000005710197824 */ /* 0x040fe200078e02ff */
[----:B------:R0:W-:Y:S01]  /*e6690*/  STL.64 [R1+0x700], R8 ;  /* 0x0007000801007387 */ /* 0x0001e20000100a00 */
[----:B------:R1:W-:Y:S02]  /*e66a0*/  STL.64 [R1+0x6f8], R22 ;  /* 0x0006f81601007387 */ /* 0x0003e40000100a00 */
[----:B------:R-:W-:Y:S01]  /*e66b0*/  IMAD R24, R16, 0x58, RZ ;  /* 0x0000005810187824 */ /* 0x000fe200078e02ff */
[----:B0-----:R-:W-:-:S02]  /*e66c0*/  IADD3 R8, P6, R12, R2, RZ ;  /* 0x000000020c087210 */ /* 0x001fc40007fde0ff */
[-C--:B-1----:R-:W-:Y:S01]  /*e66d0*/  IADD3 R22, P5, R13, R2.reuse, RZ ;  /* 0x000000020d167210 */ /* 0x082fe20007fbe0ff */
[----:B------:R-:W-:Y:S01]  /*e66e0*/  IMAD R12, R16, 0xb2, RZ ;  /* 0x000000b2100c7824 */ /* 0x000fe200078e02ff */
[-C--:B------:R-:W-:Y:S02]  /*e66f0*/  LEA.HI.X.SX32 R9, R25, R3.reuse, 0x1, P6 ;  /* 0x0000000319097211 */ /* 0x080fe400030f0eff */
[----:B------:R-:W-:Y:S01]  /*e6700*/  LEA.HI.X.SX32 R23, R24, R3, 0x1, P5 ;  /* 0x0000000318177211 */ /* 0x000fe200028f0eff */
[C---:B------:R-:W-:Y:S02]  /*e6710*/  IMAD R13, R16.reuse, 0xb4, RZ ;  /* 0x000000b4100d7824 */ /* 0x040fe400078e02ff */
[C---:B------:R-:W-:Y:S01]  /*e6720*/  IMAD R25, R16.reuse, 0x59, RZ ;  /* 0x0000005910197824 */ /* 0x040fe200078e02ff */
[----:B------:R0:W-:Y:S01]  /*e6730*/  STL.64 [R1+0x6f0], R8 ;  /* 0x0006f00801007387 */ /* 0x0001e20000100a00 */
[----:B------:R1:W-:Y:S02]  /*e6740*/  STL.64 [R1+0x6e8], R22 ;  /* 0x0006e81601007387 */ /* 0x0003e40000100a00 */
[----:B------:R-:W-:Y:S01]  /*e6750*/  IMAD R24, R16, 0xb6, RZ ;  /* 0x000000b610187824 */ /* 0x000fe200078e02ff */
[-C--:B0-----:R-:W-:Y:S01]  /*e6760*/  IADD3 R8, P6, R12, R2.reuse, RZ ;  /* 0x000000020c087210 */ /* 0x081fe20007fde0ff */
[----:B------:R-:W-:Y:S01]  /*e6770*/  IMAD R12, R16, 0x5a, RZ ;  /* 0x0000005a100c7824 */ /* 0x000fe200078e02ff */
[----:B-1----:R-:W-:-:S02]  /*e6780*/  IADD3 R22, P5, R13, R2, RZ ;  /* 0x000000020d167210 */ /* 0x002fc40007fbe0ff */
[-C--:B------:R-:W-:Y:S02]  /*e6790*/  LEA.HI.X.SX32 R9, R25, R3.reuse, 0x1, P6 ;  /* 0x0000000319097211 */ /* 0x080fe400030f0eff */
[-C--:B------:R-:W-:Y:S01]  /*e67a0*/  LEA.HI.X.SX32 R23, R12, R3.reuse, 0x1, P5 ;  /* 0x000000030c177211 */ /* 0x080fe200028f0eff */
[C---:B------:R-:W-:Y:S02]  /*e67b0*/  IMAD R13, R16.reuse, 0xb8, RZ ;  /* 0x000000b8100d7824 */ /* 0x040fe400078e02ff */
[----:B------:R0:W-:Y:S01]  /*e67c0*/  STL.64 [R1+0x6e0], R8 ;  /* 0x0006e00801007387 */ /* 0x0001e20000100a00 */
[----:B------:R-:W-:Y:S01]  /*e67d0*/  IMAD R27, R16, 0x5b, RZ ;  /* 0x0000005b101b7824 */ /* 0x000fe200078e02ff */
[-C--:B------:R-:W-:Y:S02]  /*e67e0*/  IADD3 R24, P6, R24, R2.reuse, RZ ;  /* 0x0000000218187210 */ /* 0x080fe40007fde0ff */
[----:B------:R-:W-:Y:S02]  /*e67f0*/  IADD3 R12, P5, R13, R2, RZ ;  /* 0x000000020d0c7210 */ /* 0x000fe40007fbe0ff */
[----:B------:R-:W-:Y:S01]  /*e6800*/  LEA.HI.X.SX32 R25, R27, R3, 0x1, P6 ;  /* 0x000000031b197211 */ /* 0x000fe200030f0eff */
[----:B0-----:R-:W2:Y:S01]  /*e6810*/  LDL.LU.64 R8, [R1+0x2f60] ;  /* 0x002f600001087983 */ /* 0x001ea20000300a00 */
[----:B------:R0:W-:Y:S03]  /*e6820*/  STL.64 [R1+0x6d8], R22 ;  /* 0x0006d81601007387 */ /* 0x0001e60000100a00 */
[----:B------:R-:W-:Y:S02]  /*e6830*/  STL.64 [R1+0x6d0], R24 ;  /* 0x0006d01801007387 */ /* 0x000fe40000100a00 */
[----:B0-----:R-:W-:-:S05]  /*e6840*/  IMAD R23, R16, 0x5c, RZ ;  /* 0x0000005c10177824 */ /* 0x001fca00078e02ff */
[----:B------:R-:W-:-:S05]  /*e6850*/  LEA.HI.X.SX32 R13, R23, R3, 0x1, P5 ;  /* 0x00000003170d7211 */ /* 0x000fca00028f0eff */
[----:B------:R0:W-:Y:S04]  /*e6860*/  STL.64 [R1+0x6c8], R12 ;  /* 0x0006c80c01007387 */ /* 0x0001e80000100a00 */
[----:B0-----:R-:W3:Y:S01]  /*e6870*/  LDL.LU R12, [R1+0x2f58] ;  /* 0x002f5800010c7983 */ /* 0x001ee20000300800 */
[C---:B------:R-:W-:Y:S02]  /*e6880*/  IMAD R22, R16.reuse, 0xba, RZ ;  /* 0x000000ba10167824 */ /* 0x040fe400078e02ff */
[----:B------:R-:W-:-:S03]  /*e6890*/  IMAD R27, R16, 0x5d, RZ ;  /* 0x0000005d101b7824 */ /* 0x000fc600078e02ff */
[----:B------:R-:W-:Y:S01]  /*e68a0*/  IADD3 R24, P6, R22, R2, RZ ;  /* 0x0000000216187210 */ /* 0x000fe20007fde0ff */
[----:B------:R-:W-:-:S05]  /*e68b0*/  IMAD R22, R16, 0xbc, RZ ;  /* 0x000000bc10167824 */ /* 0x000fca00078e02ff */
[----:B------:R-:W-:Y:S02]  /*e68c0*/  IADD3 R22, P5, R22, R2, RZ ;  /* 0x0000000216167210 */ /* 0x000fe40007fbe0ff */
[----:B------:R-:W-:Y:S01]  /*e68d0*/  LEA.HI.X.SX32 R25, R27, R3, 0x1, P6 ;  /* 0x000000031b197211 */ /* 0x000fe200030f0eff */
[----:B------:R-:W-:-:S04]  /*e68e0*/  IMAD R13, R16, 0xbe, RZ ;  /* 0x000000be100d7824 */ /* 0x000fc800078e02ff */
[----:B------:R0:W-:Y:S02]  /*e68f0*/  STL.64 [R1+0x6c0], R24 ;  /* 0x0006c01801007387 */ /* 0x0001e40000100a00 */
[----:B0-----:R-:W-:Y:S02]  /*e6900*/  IADD3 R24, P6, R13, R2, RZ ;  /* 0x000000020d187210 */ /* 0x001fe40007fde0ff */
[----:B---3--:R-:W-:-:S05]  /*e6910*/  LEA.HI.X.SX32 R23, R12, R3, 0x1, P5 ;  /* 0x000000030c177211 */ /* 0x008fca00028f0eff */
[----:B------:R0:W-:Y:S02]  /*e6920*/  STL.64 [R1+0x6b8], R22 ;  /* 0x0006b81601007387 */ /* 0x0001e40000100a00 */
[----:B0-----:R-:W-:-:S05]  /*e6930*/  IMAD R23, R16, 0x5f, RZ ;  /* 0x0000005f10177824 */ /* 0x001fca00078e02ff */
[----:B------:R-:W-:-:S05]  /*e6940*/  LEA.HI.X.SX32 R25, R23, R3, 0x1, P6 ;  /* 0x0000000317197211 */ /* 0x000fca00030f0eff */
[----:B------:R0:W-:Y:S04]  /*e6950*/  STL.64 [R1+0x6b0], R24 ;  /* 0x0006b01801007387 */ /* 0x0001e80000100a00 */
[----:B0-----:R-:W3:Y:S01]  /*e6960*/  LDL.LU R25, [R1+0x2f54] ;  /* 0x002f540001197983 */ /* 0x001ee20000300800 */
[----:B------:R-:W-:-:S05]  /*e6970*/  IMAD R13, R16, 0xc0, RZ ;  /* 0x000000c0100d7824 */ /* 0x000fca00078e02ff */
[----:B------:R-:W-:Y:S01]  /*e6980*/  IADD3 R12, P5, R13, R2, RZ ;  /* 0x000000020d0c7210 */ /* 0x000fe20007fbe0ff */
[----:B------:R-:W-:-:S05]  /*e6990*/  IMAD R22, R16, 0xc2, RZ ;  /* 0x000000c210167824 */ /* 0x000fca00078e02ff */
[----:B------:R-:W-:Y:S02]  /*e69a0*/  IADD3 R22, P6, R22, R2, RZ ;  /* 0x0000000216167210 */ /* 0x000fe40007fde0ff */
        /* <DEDUP_REMOVED lines=8> */
[C---:B------:R-:W-:Y:S02]  /*e6a30*/  IMAD R13, R16.reuse, 0xc6, RZ ;  /* 0x000000c6100d7824 */ /* 0x040fe400078e02ff */
[----:B------:R-:W-:-:S03]  /*e6a40*/  IMAD R22, R16, 0xc8, RZ ;  /* 0x000000c810167824 */ /* 0x000fc600078e02ff */
[----:B------:R-:W-:Y:S01]  /*e6a50*/  IADD3 R12, P6, R13, R2, RZ ;  /* 0x000000020d0c7210 */ /* 0x000fe20007fde0ff */
[C---:B------:R-:W-:Y:S02]  /*e6a60*/  IMAD R29, R16.reuse, 0xca, RZ ;  /* 0x000000ca101d7824 */ /* 0x040fe400078e02ff */
[----:B------:R-:W-:Y:S01]  /*e6a70*/  IMAD R27, R16, 0xd8, RZ ;  /* 0x000000d8101b7824 */ /* 0x000fe200078e02ff */
[----:B---3--:R-:W-:-:S05]  /*e6a80*/  LEA.HI.X.SX32 R25, R23, R3, 0x1, P5 ;  /* 0x0000000317197211 */ /* 0x008fca00028f0eff */
[----:B------:R0:W-:Y:S01]  /*e6a90*/  STL.64 [R1+0x698], R24 ;  /* 0x0006981801007387 */ /* 0x0001e20000100a00 */
[----:B------:R-:W-:Y:S01]  /*e6aa0*/  IADD3 R22, P5, R22, R2, RZ ;  /* 0x0000000216167210 */ /* 0x000fe20007fbe0ff */
[----:B0-----:R-:W-:-:S05]  /*e6ab0*/  IMAD R24, R16, 0x63, RZ ;  /* 0x0000006310187824 */ /* 0x001fca00078e02ff */
[-C--:B------:R-:W-:Y:S02]  /*e6ac0*/  LEA.HI.X.SX32 R13, R24, R3.reuse, 0x1, P6 ;  /* 0x00000003180d7211 */ /* 0x080fe400030f0eff */
[-C--:B--2---:R-:W-:Y:S01]  /*e6ad0*/  LEA.HI.X.SX32 R23, R8, R3.reuse, 0x1, P5 ;  /* 0x0000000308177211 */ /* 0x084fe200028f0eff */
[----:B------:R-:W-:Y:S02]  /*e6ae0*/  IMAD R8, R16, 0x65, RZ ;  /* 0x0000006510087824 */ /* 0x000fe400078e02ff */
[----:B------:R0:W-:Y:S01]  /*e6af0*/  STL.64 [R1+0x690], R12 ;  /* 0x0006900c01007387 */ /* 0x0001e20000100a00 */
[----:B------:R-:W-:Y:S01]  /*e6b00*/  IADD3 R24, P6, R29, R2, RZ ;  /* 0x000000021d187210 */ /* 0x000fe20007fde0ff */
[----:B------:R1:W-:Y:S03]  /*e6b10*/  STL.64 [R1+0x688], R22 ;  /* 0x0006881601007387 */ /* 0x0003e60000100a00 */
[----:B------:R-:W-:Y:S01]  /*e6b20*/  LEA.HI.X.SX32 R25, R8, R3, 0x1, P6 ;  /* 0x0000000308197211 */ /* 0x000fe200030f0eff */
[----:B0-----:R-:W-:-:S05]  /*e6b30*/  IMAD R13, R16, 0xcc, RZ ;  /* 0x000000cc100d7824 */ /* 0x001fca00078e02ff */
[----:B-1----:R-:W-:Y:S01]  /*e6b40*/  IADD3 R22, P5, R13, R2, RZ ;  /* 0x000000020d167210 */ /* 0x002fe20007fbe0ff */
[C---:B------:R-:W-:Y:S02]  /*e6b50*/  IMAD R13, R16.reuse, 0xce, RZ ;  /* 0x000000ce100d7824 */ /* 0x040fe400078e02ff */
[C---:B------:R-:W-:Y:S01]  /*e6b60*/  IMAD R8, R16.reuse, 0xd0, RZ ;  /* 0x000000d010087824 */ /* 0x040fe200078e02ff */
[----:B------:R-:W-:Y:S01]  /*e6b70*/  LEA.HI.X.SX32 R23, R9, R3, 0x1, P5 ;  /* 0x0000000309177211 */ /* 0x000fe200028f0eff */
[----:B------:R0:W-:Y:S01]  /*e6b80*/  STL.64 [R1+0x680], R24 ;  /* 0x0006801801007387 */ /* 0x0001e20000100a00 */
[----:B------:R-:W-:-:S03]  /*e6b90*/  IMAD R9, R16, 0x67, RZ ;  /* 0x0000006710097824 */ /* 0x000fc600078e02ff */
[----:B------:R1:W-:Y:S01]  /*e6ba0*/  STL.64 [R1+0x678], R22 ;  /* 0x0006781601007387 */ /* 0x0003e20000100a00 */
[----:B------:R-:W-:Y:S01]  /*e6bb0*/  IMAD R12, R16, 0xd2, RZ ;  /* 0x000000d2100c7824 */ /* 0x000fe200078e02ff */
[-C--:B0-----:R-:W-:Y:S02]  /*e6bc0*/  IADD3 R24, P6, R13, R2.reuse, RZ ;  /* 0x000000020d187210 */ /* 0x081fe40007fde0ff */
[----:B-1----:R-:W-:Y:S02]  /*e6bd0*/  IADD3 R22, P5, R8, R2, RZ ;  /* 0x0000000208167210 */ /* 0x002fe40007fbe0ff */
[-C--:B------:R-:W-:Y:S01]  /*e6be0*/  LEA.HI.X.SX32 R25, R9, R3.reuse, 0x1, P6 ;  /* 0x0000000309197211 */ /* 0x080fe200030f0eff */
[----:B------:R-:W-:Y:S01]  /*e6bf0*/  IMAD R9, R16, 0xd4, RZ ;  /* 0x000000d410097824 */ /* 0x000fe200078e02ff */
[----:B------:R-:W-:-:S03]  /*e6c00*/  LEA.HI.X.SX32 R23, R26, R3, 0x1, P5 ;  /* 0x000000031a177211 */ /* 0x000fc600028f0eff */
[----:B------:R0:W-:Y:S01]  /*e6c10*/  STL.64 [R1+0x670], R24 ;  /* 0x0006701801007387 */ /* 0x0001e20000100a00 */
[----:B------:R-:W-:Y:S02]  /*e6c20*/  STL.64 [R1+0x2f40], R12 ;  /* 0x002f400c01007387 */ /* 0x000fe40000100a00 */
[----:B------:R1:W-:Y:S02]  /*e6c30*/  STL.64 [R1+0x668], R22 ;  /* 0x0006681601007387 */ /* 0x0003e40000100a00 */
[----:B------:R-:W-:Y:S01]  /*e6c40*/  IMAD R26, R16, 0x69, RZ ;  /* 0x00000069101a7824 */ /* 0x000fe200078e02ff */
[-C--:B0-----:R-:W-:Y:S02]  /*e6c50*/  IADD3 R24, P6, R12, R2.reuse, RZ ;  /* 0x000000020c187210 */ /* 0x081fe40007fde0ff */
[----:B-1----:R-:W-:Y:S01]  /*e6c60*/  IADD3 R22, P5, R9, R2, RZ ;  /* 0x0000000209167210 */ /* 0x002fe20007fbe0ff */
[----:B------:R-:W-:Y:S01]  /*e6c70*/  IMAD R9, R16, 0xd6, RZ ;  /* 0x000000d610097824 */ /* 0x000fe200078e02ff */
[----:B------:R-:W-:-:S02]  /*e6c80*/  LEA.HI.X.SX32 R25, R26, R3, 0x1, P6 ;  /* 0x000000031a197211 */ /* 0x000fc400030f0eff */
[-C--:B------:R-:W-:Y:S01]  /*e6c90*/  LEA.HI.X.SX32 R23, R21, R3.reuse, 0x1, P5 ;  /* 0x0000000315177211 */ /* 0x080fe200028f0eff */
[C---:B------:R-:W-:Y:S01]  /*e6ca0*/  IMAD R21, R16.reuse, 0x6b, RZ ;  /* 0x0000006b10157824 */ /* 0x040fe200078e02ff */
[-C--:B------:R-:W-:Y:S01]  /*e6cb0*/  IADD3 R12, P6, R9, R2.reuse, RZ ;  /* 0x00000002090c7210 */ /* 0x080fe20007fde0ff */
[----:B------:R0:W-:Y:S01]  /*e6cc0*/  STL.64 [R1+0x2f48], R8 ;  /* 0x002f480801007387 */ /* 0x0001e20000100a00 */
[----:B------:R-:W-:Y:S02]  /*e6cd0*/  IMAD R26, R16, 0xda, RZ ;  /* 0x000000da101a7824 */ /* 0x000fe400078e02ff */
[-C--:B------:R-:W-:Y:S01]  /*e6ce0*/  LEA.HI.X.SX32 R13, R21, R3.reuse, 0x1, P6 ;  /* 0x00000003150d7211 */ /* 0x080fe200030f0eff */
[----:B------:R1:W-:Y:S01]  /*e6cf0*/  STL.64 [R1+0x660], R24 ;  /* 0x0006601801007387 */ /* 0x0003e20000100a00 */
[----:B------:R-:W-:Y:S01]  /*e6d00*/  STL.64 [R1+0x658], R22 ;  /* 0x0006581601007387 */ /* 0x000fe20000100a00 */
[----:B0-----:R-:W-:Y:S02]  /*e6d10*/  IADD3 R8, P5, R27, R2, RZ ;  /* 0x000000021b087210 */ /* 0x001fe40007fbe0ff */
[----:B------:R0:W-:Y:S02]  /*e6d20*/  STL.64 [R1+0x650], R12 ;  /* 0x0006500c01007387 */ /* 0x0001e40000100a00 */
[----:B------:R-:W-:Y:S01]  /*e6d30*/  LEA.HI.X.SX32 R9, R20, R3, 0x1, P5 ;  /* 0x0000000314097211 */ /* 0x000fe200028f0eff */
[----:B-1----:R-:W-:-:S02]  /*e6d40*/  IMAD R25, R16, 0xdc, RZ ;  /* 0x000000dc10197824 */ /* 0x002fc400078e02ff */
[----:B------:R-:W-:Y:S01]  /*e6d50*/  IMAD R20, R16, 0x6d, RZ ;  /* 0x0000006d10147824 */ /* 0x000fe200078e02ff */
[----:B------:R-:W-:Y:S01]  /*e6d60*/  STL.64 [R1+0x2f38], R26 ;  /* 0x002f381a01007387 */ /* 0x000fe20000100a00 */
[----:B------:R1:W-:Y:S01]  /*e6d70*/  STL.64 [R1+0x648], R8 ;  /* 0x0006480801007387 */ /* 0x0003e20000100a00 */
[----:B0-----:R-:W-:Y:S01]  /*e6d80*/  IADD3 R12, P6, R26, R2, RZ ;  /* 0x000000021a0c7210 */ /* 0x001fe20007fde0ff */
[----:B------:R-:W-:-:S03]  /*e6d90*/  IMAD R24, R16, 0xde, RZ ;  /* 0x000000de10187824 */ /* 0x000fc600078e02ff */
[----:B------:R-:W-:Y:S02]  /*e6da0*/  LEA.HI.X.SX32 R13, R20, R3, 0x1, P6 ;  /* 0x00000003140d7211 */ /* 0x000fe400030f0eff */
[----:B-1----:R-:W-:Y:S01]  /*e6db0*/  IADD3 R8, P5, R25, R2, RZ ;  /* 0x0000000219087210 */ /* 0x002fe20007fbe0ff */
[----:B------:R-:W-:-:S03]  /*e6dc0*/  IMAD R23, R16, 0xe0, RZ ;  /* 0x000000e010177824 */ /* 0x000fc600078e02ff */
[----:B------:R-:W-:Y:S01]  /*e6dd0*/  LEA.HI.X.SX32 R9, R19, R3, 0x1, P5 ;  /* 0x0000000313097211 */ /* 0x000fe200028f0eff */
[----:B------:R0:W-:Y:S01]  /*e6de0*/  STL.64 [R1+0x640], R12 ;  /* 0x0006400c01007387 */ /* 0x0001e20000100a00 */
[----:B------:R-:W-:Y:S02]  /*e6df0*/  STL.64 [R1+0x2f30], R24 ;  /* 0x002f301801007387 */ /* 0x000fe40000100a00 */
[C---:B------:R-:W-:Y:S01]  /*e6e00*/  IMAD R19, R16.reuse, 0x6f, RZ ;  /* 0x0000006f10137824 */ /* 0x040fe200078e02ff */
[----:B------:R1:W-:Y:S01]  /*e6e10*/  STL.64 [R1+0x638], R8 ;  /* 0x0006380801007387 */ /* 0x0003e20000100a00 */
[C---:B------:R-:W-:Y:S02]  /*e6e20*/  IMAD R22, R16.reuse, 0xe2, RZ ;  /* 0x000000e210167824 */ /* 0x040fe400078e02ff */
[----:B------:R-:W-:Y:S01]  /*e6e30*/  IMAD R21, R16, 0xe4, RZ ;  /* 0x000000e410157824 */ /* 0x000fe200078e02ff */
[-C--:B0-----:R-:W-:Y:S02]  /*e6e40*/  IADD3 R12, P6, R24, R2.reuse, RZ ;  /* 0x00000002180c7210 */ /* 0x081fe40007fde0ff */
[----:B-1----:R-:W-:-:S02]  /*e6e50*/  IADD3 R8, P5, R23, R2, RZ ;  /* 0x0000000217087210 */ /* 0x002fc40007fbe0ff */
[-C--:B------:R-:W-:Y:S02]  /*e6e60*/  LEA.HI.X.SX32 R13, R19, R3.reuse, 0x1, P6 ;  /* 0x00000003130d7211 */ /* 0x080fe400030f0eff */
[----:B------:R-:W-:Y:S01]  /*e6e70*/  LEA.HI.X.SX32 R9, R18, R3, 0x1, P5 ;  /* 0x0000000312097211 */ /* 0x000fe200028f0eff */
[C---:B------:R-:W-:Y:S02]  /*e6e80*/  IMAD R19, R16.reuse, 0x71, RZ ;  /* 0x0000007110137824 */ /* 0x040fe400078e02ff */
[----:B------:R0:W-:Y:S02]  /*e6e90*/  STL.64 [R1+0x630], R12 ;  /* 0x0006300c01007387 */ /* 0x0001e40000100a00 */
[----:B------:R1:W-:Y:S02]  /*e6ea0*/  STL.64 [R1+0x628], R8 ;  /* 0x0006280801007387 */ /* 0x0003e40000100a00 */
[C---:B------:R-:W-:Y:S02]  /*e6eb0*/  IMAD R18, R16.reuse, 0xe6, RZ ;  /* 0x000000e610127824 */ /* 0x040fe400078e02ff */
[----:B------:R-:W-:Y:S01]  /*e6ec0*/  IMAD R20, R16, 0xe8, RZ ;  /* 0x000000e810147824 */ /* 0x000fe200078e02ff */
[----:B0-----:R-:W-:-:S02]  /*e6ed0*/  IADD3 R12, P6, R22, R2, RZ ;  /* 0x00000002160c7210 */ /* 0x001fc40007fde0ff */
[----:B-1----:R-:W-:Y:S02]  /*e6ee0*/  IADD3 R8, P5, R21, R2, RZ ;  /* 0x0000000215087210 */ /* 0x002fe40007fbe0ff */
[-C--:B------:R-:W-:Y:S02]  /*e6ef0*/  LEA.HI.X.SX32 R13, R19, R3.reuse, 0x1, P6 ;  /* 0x00000003130d7211 */ /* 0x080fe400030f0eff */
        /* <DEDUP_REMOVED lines=9> */
[-C--:B------:R-:W-:Y:S01]  /*e6f90*/  LEA.HI.X.SX32 R9, R11, R3.reuse, 0x1, P5 ;  /* 0x000000030b097211 */ /* 0x080fe200028f0eff */
[C---:B------:R-:W-:Y:S01]  /*e6fa0*/  IMAD R14, R16.reuse, 0xec, RZ ;  /* 0x000000ec100e7824 */ /* 0x040fe200078e02ff */
[----:B------:R-:W-:Y:S01]  /*e6fb0*/  IADD3 R24, P6, R19, R2, RZ ;  /* 0x0000000213187210 */ /* 0x000fe20007fde0ff */
[----:B------:R0:W-:Y:S02]  /*e6fc0*/  STL.64 [R1+0x610], R12 ;  /* 0x0006100c01007387 */ /* 0x0001e40000100a00 */
[----:B------:R1:W-:Y:S01]  /*e6fd0*/  STL.64 [R1+0x608], R8 ;  /* 0x0006080801007387 */ /* 0x0003e20000100a00 */
[----:B------:R-:W-:Y:S01]  /*e6fe0*/  LEA.HI.X.SX32 R25, R27, R3, 0x1, P6 ;  /* 0x000000031b197211 */ /* 0x000fe200030f0eff */
[----:B------:R-:W-:-:S02]  /*e6ff0*/  IMAD R11, R16, 0xee, RZ ;  /* 0x000000ee100b7824 */ /* 0x000fc400078e02ff */
[C---:B------:R-:W-:Y:S02]  /*e7000*/  IMAD R26, R16.reuse, 0x77, RZ ;  /* 0x00000077101a7824 */ /* 0x040fe400078e02ff */
[----:B0-----:R-:W-:Y:S01]  /*e7010*/  IMAD R12, R16, 0x76, RZ ;  /* 0x00000076100c7824 */ /* 0x001fe200078e02ff */
[----:B-1----:R-:W-:Y:S01]  /*e7020*/  IADD3 R8, P5, R14, R2, RZ ;  /* 0x000000020e087210 */ /* 0x002fe20007fbe0ff */
[----:B------:R-:W-:-:S03]  /*e7030*/  IMAD R13, R16, 0xf0, RZ ;  /* 0x000000f0100d7824 */ /* 0x000fc600078e02ff */
[----:B------:R-:W-:Y:S01]  /*e7040*/  LEA.HI.X.SX32 R9, R12, R3, 0x1, P5 ;  /* 0x000000030c097211 */ /* 0x000fe200028f0eff */
[----:B------:R0:W-:Y:S01]  /*e7050*/  STL.64 [R1+0x600], R24 ;  /* 0x0006001801007387 */ /* 0x0001e20000100a00 */
[----:B------:R-:W-:-:S03]  /*e7060*/  IMAD R12, R16, 0x78, RZ ;  /* 0x00000078100c7824 */ /* 0x000fc600078e02ff */
[----:B------:R1:W-:Y:S01]  /*e7070*/  STL.64 [R1+0x5f8], R8 ;  /* 0x0005f80801007387 */ /* 0x0003e20000100a00 */
[----:B------:R-:W-:Y:S01]  /*e7080*/  IMAD R27, R16, 0xf2, RZ ;  /* 0x000000f2101b7824 */ /* 0x000fe200078e02ff */
[-C--:B0-----:R-:W-:Y:S02]  /*e7090*/  IADD3 R24, P6, R11, R2.reuse, RZ ;  /* 0x000000020b187210 */ /* 0x081fe40007fde0ff */
[-C--:B-1----:R-:W-:Y:S02]  /*e70a0*/  IADD3 R8, P5, R13, R2.reuse, RZ ;  /* 0x000000020d087210 */ /* 0x082fe40007fbe0ff */
[-C--:B------:R-:W-:Y:S01]  /*e70b0*/  LEA.HI.X.SX32 R25, R26, R3.reuse, 0x1, P6 ;  /* 0x000000031a197211 */ /* 0x080fe200030f0eff */
[----:B------:R-:W-:Y:S01]  /*e70c0*/  IMAD R13, R16, 0xf4, RZ ;  /* 0x000000f4100d7824 */ /* 0x000fe200078e02ff */
[----:B------:R-:W-:Y:S01]  /*e70d0*/  LEA.HI.X.SX32 R9, R12, R3, 0x1, P5 ;  /* 0x000000030c097211 */ /* 0x000fe200028f0eff */
[C---:B------:R-:W-:Y:S02]  /*e70e0*/  IMAD R26, R16.reuse, 0x79, RZ ;  /* 0x00000079101a7824 */ /* 0x040fe400078e02ff */
[----:B------:R0:W-:Y:S02]  /*e70f0*/  STL.64 [R1+0x5f0], R24 ;  /* 0x0005f01801007387 */ /* 0x0001e40000100a00 */
[----:B------:R1:W-:Y:S02]  /*e7100*/  STL.64 [R1+0x5e8], R8 ;  /* 0x0005e80801007387 */ /* 0x0003e40000100a00 */
[----:B------:R-:W-:Y:S01]  /*e7110*/  IMAD R12, R16, 0x7a, RZ ;  /* 0x0000007a100c7824 */ /* 0x000fe200078e02ff */
[----:B0-----:R-:W-:-:S02]  /*e7120*/  IADD3 R24, P6, R27, R2, RZ ;  /* 0x000000021b187210 */ /* 0x001fc40007fde0ff */
[-C--:B-1----:R-:W-:Y:S01]  /*e7130*/  IADD3 R8, P5, R13, R2.reuse, RZ ;  /* 0x000000020d087210 */ /* 0x082fe20007fbe0ff */
[----:B------:R-:W-:Y:S01]  /*e7140*/  IMAD R27, R16, 0xf6, RZ ;  /* 0x000000f6101b7824 */ /* 0x000fe200078e02ff */
[-C--:B------:R-:W-:Y:S02]  /*e7150*/  LEA.HI.X.SX32 R25, R26, R3.reuse, 0x1, P6 ;  /* 0x000000031a197211 */ /* 0x080fe400030f0eff */
[----:B------:R-:W-:Y:S01]  /*e7160*/  LEA.HI.X.SX32 R9, R12, R3, 0x1, P5 ;  /* 0x000000030c097211 */ /* 0x000fe200028f0eff */
[----:B------:R-:W-:Y:S02]  /*e7170*/  IMAD R13, R16, 0xf8, RZ ;  /* 0x000000f8100d7824 */ /* 0x000fe400078e02ff */
[----:B------:R0:W-:Y:S02]  /*e7180*/  STL.64 [R1+0x5e0], R24 ;  /* 0x0005e01801007387 */ /* 0x0001e40000100a00 */
[----:B------:R1:W-:Y:S01]  /*e7190*/  STL.64 [R1+0x5d8], R8 ;  /* 0x0005d80801007387 */ /* 0x0003e20000100a00 */
[----:B------:R-:W-:-:S02]  /*e71a0*/  IADD3 R12, P5, R13, R2, RZ ;  /* 0x000000020d0c7210 */ /* 0x000fc40007fbe0ff */
[----:B0-----:R-:W-:Y:S01]  /*e71b0*/  IADD3 R24, P6, R27, R2, RZ ;  /* 0x000000021b187210 */ /* 0x001fe20007fde0ff */
[C---:B------:R-:W-:Y:S02]  /*e71c0*/  IMAD R27, R16.reuse, 0x7b, RZ ;  /* 0x0000007b101b7824 */ /* 0x040fe400078e02ff */
[C---:B-1----:R-:W-:Y:S02]  /*e71d0*/  IMAD R8, R16.reuse, 0x7c, RZ ;  /* 0x0000007c10087824 */ /* 0x042fe400078e02ff */
[----:B------:R-:W-:Y:S01]  /*e71e0*/  IMAD R9, R16, 0xfa, RZ ;  /* 0x000000fa10097824 */ /* 0x000fe200078e02ff */
[-C--:B------:R-:W-:Y:S02]  /*e71f0*/  LEA.HI.X.SX32 R25, R27, R3.reuse, 0x1, P6 ;  /* 0x000000031b197211 */ /* 0x080fe400030f0eff */
[----:B------:R-:W-:-:S03]  /*e7200*/  LEA.HI.X.SX32 R13, R8, R3, 0x1, P5 ;  /* 0x00000003080d7211 */ /* 0x000fc600028f0eff */
[----:B------:R0:W-:Y:S02]  /*e7210*/  STL.64 [R1+0x5d0], R24 ;  /* 0x0005d01801007387 */ /* 0x0001e40000100a00 */
[----:B------:R1:W-:Y:S01]  /*e7220*/  STL.64 [R1+0x5c8], R12 ;  /* 0x0005c80c01007387 */ /* 0x0003e20000100a00 */
[-C--:B0-----:R-:W-:Y:S01]  /*e7230*/  IADD3 R24, P6, R9, R2.reuse, RZ ;  /* 0x0000000209187210 */ /* 0x081fe20007fde0ff */
[C---:B------:R-:W-:Y:S02]  /*e7240*/  IMAD R9, R16.reuse, 0xfc, RZ ;  /* 0x000000fc10097824 */ /* 0x040fe400078e02ff */
[C---:B-1----:R-:W-:Y:S02]  /*e7250*/  IMAD R12, R16.reuse, 0x7d, RZ ;  /* 0x0000007d100c7824 */ /* 0x042fe400078e02ff */
[----:B------:R-:W-:Y:S01]  /*e7260*/  IMAD R13, R16, 0xfe, RZ ;  /* 0x000000fe100d7824 */ /* 0x000fe200078e02ff */
[----:B------:R-:W-:Y:S02]  /*e7270*/  IADD3 R8, P5, R9, R2, RZ ;  /* 0x0000000209087210 */ /* 0x000fe40007fbe0ff */
[-C--:B------:R-:W-:Y:S01]  /*e7280*/  LEA.HI.X.SX32 R25, R12, R3.reuse, 0x1, P6 ;  /* 0x000000030c197211 */ /* 0x080fe200030f0eff */
[----:B------:R-:W-:Y:S01]  /*e7290*/  IMAD R27, R16, 0x7f, RZ ;  /* 0x0000007f101b7824 */ /* 0x000fe200078e02ff */
[----:B------:R-:W-:-:S03]  /*e72a0*/  LEA.HI.X.SX32 R9, R4, R3, 0x1, P5 ;  /* 0x0000000304097211 */ /* 0x000fc600028f0eff */
[----:B------:R0:W-:Y:S02]  /*e72b0*/  STL.64 [R1+0x5c0], R24 ;  /* 0x0005c01801007387 */ /* 0x0001e40000100a00 */
[----:B------:R1:W-:Y:S02]  /*e72c0*/  STL.64 [R1+0x5b8], R8 ;  /* 0x0005b80801007387 */ /* 0x0003e40000100a00 */
[C---:B------:R-:W-:Y:S02]  /*e72d0*/  IMAD R12, R16.reuse, 0x102, RZ ;  /* 0x00000102100c7824 */ /* 0x040fe400078e02ff */
[C---:B------:R-:W-:Y:S01]  /*e72e0*/  IMAD R4, R16.reuse, 0x104, RZ ;  /* 0x0000010410047824 */ /* 0x040fe200078e02ff */
[-C--:B0-----:R-:W-:Y:S01]  /*e72f0*/  IADD3 R24, P6, R13, R2.reuse, RZ ;  /* 0x000000020d187210 */ /* 0x081fe20007fde0ff */
[C---:B------:R-:W-:Y:S01]  /*e7300*/  IMAD.SHL.U32 R13, R16.reuse, 0x80, RZ ;  /* 0x00000080100d7824 */ /* 0x040fe200078e00ff */
[C---:B-1----:R-:W-:Y:S02]  /*e7310*/  LEA R8, P5, R16.reuse, R2, 0x8 ;  /* 0x0000000210087211 */ /* 0x042fe400078a40ff */
[-C--:B------:R-:W-:Y:S01]  /*e7320*/  LEA.HI.X.SX32 R25, R27, R3.reuse, 0x1, P6 ;  /* 0x000000031b197211 */ /* 0x080fe200030f0eff */
[----:B------:R-:W-:Y:S01]  /*e7330*/  IMAD R27, R16, 0x81, RZ ;  /* 0x00000081101b7824 */ /* 0x000fe200078e02ff */
[----:B------:R-:W-:-:S03]  /*e7340*/  LEA.HI.X.SX32 R9, R13, R3, 0x1, P5 ;  /* 0x000000030d097211 */ /* 0x000fc600028f0eff */
[----:B------:R0:W-:Y:S02]  /*e7350*/  STL.64 [R1+0x5b0], R24 ;  /* 0x0005b01801007387 */ /* 0x0001e40000100a00 */
[----:B------:R1:W-:Y:S02]  /*e7360*/  STL.64 [R1+0x5a8], R8 ;  /* 0x0005a80801007387 */ /* 0x0003e40000100a00 */
[----:B------:R-:W-:Y:S01]  /*e7370*/  IMAD R13, R16, 0x82, RZ ;  /* 0x00000082100d7824 */ /* 0x000fe200078e02ff */
[-C--:B0-----:R-:W-:Y:S02]  /*e7380*/  IADD3 R24, P6, R12, R2.reuse, RZ ;  /* 0x000000020c187210 */ /* 0x081fe40007fde0ff */
[----:B-1----:R-:W-:Y:S01]  /*e7390*/  IADD3 R8, P5, R4, R2, RZ ;  /* 0x0000000204087210 */ /* 0x002fe20007fbe0ff */
[C---:B------:R-:W-:Y:S01]  /*e73a0*/  IMAD R12, R16.reuse, 0x106, RZ ;  /* 0x00000106100c7824 */ /* 0x040fe200078e02ff */
[-C--:B------:R-:W-:Y:S02]  /*e73b0*/  LEA.HI.X.SX32 R25, R27, R3.reuse, 0x1, P6 ;  /* 0x000000031b197211 */ /* 0x080fe400030f0eff */
[----:B------:R-:W-:Y:S01]  /*e73c0*/  LEA.HI.X.SX32 R9, R13, R3, 0x1, P5 ;  /* 0x000000030d097211 */ /* 0x000fe200028f0eff */
[----:B------:R-:W-:-:S02]  /*e73d0*/  IMAD R4, R16, 0x108, RZ ;  /* 0x0000010810047824 */ /* 0x000fc400078e02ff */
[C---:B------:R-:W-:Y:S01]  /*e73e0*/  IMAD R27, R16.reuse, 0x83, RZ ;  /* 0x00000083101b7824 */ /* 0x040fe200078e02ff */
[----:B------:R0:W-:Y:S01]  /*e73f0*/  STL.64 [R1+0x5a0], R24 ;  /* 0x0005a01801007387 */ /* 0x0001e20000100a00 */
        /* <DEDUP_REMOVED lines=156> */
[-C--:B------:R-:W-:Y:S01]  /*e7dc0*/  LEA.HI.X.SX32 R9, R17, R3.reuse, 0x1, P5 ;  /* 0x0000000311097211 */ /* 0x080fe200028f0eff */
[----:B------:R-:W-:Y:S02]  /*e7dd0*/  IMAD R12, R16, 0xa3, RZ ;  /* 0x000000a3100c7824 */ /* 0x000fe400078e02ff */
[----:B------:R0:W-:Y:S02]  /*e7de0*/  STL.64 [R1+0x4a0], R24 ;  /* 0x0004a01801007387 */ /* 0x0001e40000100a00 */
[----:B------:R1:W-:Y:S01]  /*e7df0*/  STL.64 [R1+0x498], R8 ;  /* 0x0004980801007387 */ /* 0x0003e20000100a00 */
[-C--:B0-----:R-:W-:Y:S02]  /*e7e00*/  IADD3 R24, P6, R13, R2.reuse, RZ ;  /* 0x000000020d187210 */ /* 0x081fe40007fde0ff */
[----:B-1----:R-:W-:Y:S01]  /*e7e10*/  IADD3 R8, P5, R4, R2, RZ ;  /* 0x0000000204087210 */ /* 0x002fe20007fbe0ff */
[----:B------:R-:W-:Y:S01]  /*e7e20*/  IMAD R13, R16, 0x14a, RZ ;  /* 0x0000014a100d7824 */ /* 0x000fe200078e02ff */
[----:B------:R-:W-:-:S02]  /*e7e30*/  LEA.HI.X.SX32 R25, R12, R3, 0x1, P6 ;  /* 0x000000030c197211 */ /* 0x000fc400030f0eff */
[-C--:B------:R-:W-:Y:S01]  /*e7e40*/  LEA.HI.X.SX32 R9, R7, R3.reuse, 0x1, P5 ;  /* 0x0000000307097211 */ /* 0x080fe200028f0eff */
[C---:B------:R-:W-:Y:S02]  /*e7e50*/  IMAD R4, R16.reuse, 0x14c, RZ ;  /* 0x0000014c10047824 */ /* 0x040fe400078e02ff */
[----:B------:R-:W-:Y:S01]  /*e7e60*/  IMAD R12, R16, 0xa5, RZ ;  /* 0x000000a5100c7824 */ /* 0x000fe200078e02ff */
[----:B------:R0:W-:Y:S01]  /*e7e70*/  STL.64 [R1+0x490], R24 ;  /* 0x0004901801007387 */ /* 0x0001e20000100a00 */
        /* <DEDUP_REMOVED lines=16> */
[C---:B------:R-:W-:Y:S01]  /*e7f80*/  IMAD R12, R16.reuse, 0xa9, RZ ;  /* 0x000000a9100c7824 */ /* 0x040fe200078e02ff */
[----:B------:R0:W-:Y:S01]  /*e7f90*/  STL.64 [R1+0x470], R24 ;  /* 0x0004701801007387 */ /* 0x0001e20000100a00 */
[----:B------:R1:W-:Y:S02]  /*e7fa0*/  STL.64 [R1+0x468], R8 ;  /* 0x0004680801007387 */ /* 0x0003e40000100a00 */
[----:B------:R-:W-:Y:S01]  /*e7fb0*/  IMAD R27, R16, 0xab, RZ ;  /* 0x000000ab101b7824 */ /* 0x000fe200078e02ff */
[-C--:B0-----:R-:W-:Y:S02]  /*e7fc0*/  IADD3 R24, P6, R13, R2.reuse, RZ ;  /* 0x000000020d187210 */ /* 0x081fe40007fde0ff */
[----:B-1----:R-:W-:Y:S01]  /*e7fd0*/  IADD3 R8, P5, R4, R2, RZ ;  /* 0x0000000204087210 */ /* 0x002fe20007fbe0ff */
[----:B------:R-:W-:Y:S01]  /*e7fe0*/  IMAD R13, R16, 0x156, RZ ;  /* 0x00000156100d7824 */ /* 0x000fe200078e02ff */
[----:B------:R-:W-:-:S02]  /*e7ff0*/  LEA.HI.X.SX32 R25, R12, R3, 0x1, P6 ;  /* 0x000000030c197211 */ /* 0x000fc400030f0eff */
[----:B------:R-:W-:Y:S01]  /*e8000*/  LEA.HI.X.SX32 R9, R28, R3, 0x1, P5 ;  /* 0x000000031c097211 */ /* 0x000fe200028f0eff */
[C---:B------:R-:W-:Y:S02]  /*e8010*/  IMAD R4, R16.reuse, 0x158, RZ ;  /* 0x0000015810047824 */ /* 0x040fe400078e02ff */
[----:B------:R0:W-:Y:S02]  /*e8020*/  STL.64 [R1+0x460], R24 ;  /* 0x0004601801007387 */ /* 0x0001e40000100a00 */
[----:B------:R1:W-:Y:S02]  /*e8030*/  STL.64 [R1+0x458], R8 ;  /* 0x0004580801007387 */ /* 0x0003e40000100a00 */
[C---:B------:R-:W-:Y:S02]  /*e8040*/  IMAD R12, R16.reuse, 0x15a, RZ ;  /* 0x0000015a100c7824 */ /* 0x040fe400078e02ff */
[C---:B------:R-:W-:Y:S01]  /*e8050*/  IMAD R28, R16.reuse, 0x15c, RZ ;  /* 0x0000015c101c7824 */ /* 0x040fe200078e02ff */
[-C--:B0-----:R-:W-:Y:S01]  /*e8060*/  IADD3 R24, P6, R13, R2.reuse, RZ ;  /* 0x000000020d187210 */ /* 0x081fe20007fde0ff */
[----:B------:R-:W-:Y:S01]  /*e8070*/  IMAD R13, R16, 0xac, RZ ;  /* 0x000000ac100d7824 */ /* 0x000fe200078e02ff */
[----:B-1----:R-:W-:-:S02]  /*e8080*/  IADD3 R8, P5, R4, R2, RZ ;  /* 0x0000000204087210 */ /* 0x002fc40007fbe0ff */
[-C--:B------:R-:W-:Y:S02]  /*e8090*/  LEA.HI.X.SX32 R25, R27, R3.reuse, 0x1, P6 ;  /* 0x000000031b197211 */ /* 0x080fe400030f0eff */
        /* <DEDUP_REMOVED lines=119> */
[----:B------:R-:W-:Y:S01]  /*e8810*/  LEA.HI.X.SX32 R9, R13, R3, 0x1, P5 ;  /* 0x000000030d097211 */ /* 0x000fe200028f0eff */
[C---:B------:R-:W-:Y:S02]  /*e8820*/  IMAD R28, R16.reuse, 0x18c, RZ ;  /* 0x0000018c101c7824 */ /* 0x040fe400078e02ff */
[C---:B------:R-:W-:Y:S01]  /*e8830*/  IMAD R27, R16.reuse, 0xc6, RZ ;  /* 0x000000c6101b7824 */ /* 0x040fe200078e02ff */
[----:B------:R0:W-:Y:S01]  /*e8840*/  STL.64 [R1+0x390], R24 ;  /* 0x0003901801007387 */ /* 0x0001e20000100a00 */
[----:B------:R1:W-:Y:S02]  /*e8850*/  STL.64 [R1+0x388], R8 ;  /* 0x0003880801007387 */ /* 0x0003e40000100a00 */
[----:B------:R-:W-:Y:S01]  /*e8860*/  IMAD R26, R16, 0xc7, RZ ;  /* 0x000000c7101a7824 */ /* 0x000fe200078e02ff */
[-C--:B0-----:R-:W-:Y:S01]  /*e8870*/  IADD3 R24, P6, R12, R2.reuse, RZ ;  /* 0x000000020c187210 */ /* 0x081fe20007fde0ff */
[----:B------:R-:W-:Y:S02]  /*e8880*/  IADD3 R12, P5, R28, R2, RZ ;  /* 0x000000021c0c7210 */ /* 0x000fe40007fbe0ff */
[----:B-1----:R-:W-:-:S02]  /*e8890*/  IMAD R8, R16, 0xc5, RZ ;  /* 0x000000c510087824 */ /* 0x002fc400078e02ff */
[----:B------:R-:W-:Y:S01]  /*e88a0*/  IMAD R9, R16, 0x18e, RZ ;  /* 0x0000018e10097824 */ /* 0x000fe200078e02ff */
[-C--:B------:R-:W-:Y:S02]  /*e88b0*/  LEA.HI.X.SX32 R13, R27, R3.reuse, 0x1, P5 ;  /* 0x000000031b0d7211 */ /* 0x080fe400028f0eff */
[-C--:B------:R-:W-:Y:S01]  /*e88c0*/  LEA.HI.X.SX32 R25, R8, R3.reuse, 0x1, P6 ;  /* 0x0000000308197211 */ /* 0x080fe200030f0eff */
[----:B------:R-:W-:Y:S01]  /*e88d0*/  IMAD R28, R16, 0x190, RZ ;  /* 0x00000190101c7824 */ /* 0x000fe200078e02ff */
[-C--:B------:R-:W-:Y:S01]  /*e88e0*/  IADD3 R8, P6, R9, R2.reuse, RZ ;  /* 0x0000000209087210 */ /* 0x080fe20007fde0ff */
[----:B------:R0:W-:Y:S02]  /*e88f0*/  STL.64 [R1+0x378], R12 ;  /* 0x0003780c01007387 */ /* 0x0001e40000100a00 */
[----:B------:R1:W-:Y:S01]  /*e8900*/  STL.64 [R1+0x380], R24 ;  /* 0x0003801801007387 */ /* 0x0003e20000100a00 */
[----:B------:R-:W-:Y:S01]  /*e8910*/  LEA.HI.X.SX32 R9, R26, R3, 0x1, P6 ;  /* 0x000000031a097211 */ /* 0x000fe200030f0eff */
[----:B------:R-:W-:Y:S01]  /*e8920*/  IMAD R27, R16, 0x192, RZ ;  /* 0x00000192101b7824 */ /* 0x000fe200078e02ff */
[----:B0-----:R-:W-:Y:S01]  /*e8930*/  IADD3 R12, P5, R28, R2, RZ ;  /* 0x000000021c0c7210 */ /* 0x001fe20007fbe0ff */
[----:B-1----:R-:W-:-:S02]  /*e8940*/  IMAD R25, R16, 0xc8, RZ ;  /* 0x000000c810197824 */ /* 0x002fc400078e02ff */
[----:B------:R0:W-:Y:S03]  /*e8950*/  STL.64 [R1+0x370], R8 ;  /* 0x0003700801007387 */ /* 0x0001e60000100a00 */
[----:B------:R-:W-:Y:S02]  /*e8960*/  LEA.HI.X.SX32 R13, R25, R3, 0x1, P5 ;  /* 0x00000003190d7211 */ /* 0x000fe400028f0eff */
[----:B------:R-:W-:Y:S01]  /*e8970*/  IADD3 R26, P6, R27, R2, RZ ;  /* 0x000000021b1a7210 */ /* 0x000fe20007fde0ff */
[----:B0-----:R-:W2:Y:S02]  /*e8980*/  LDL.LU.64 R8, [R1+0x2f48] ;  /* 0x002f480001087983 */ /* 0x001ea40000300a00 */
[----:B------:R0:W-:Y:S02]  /*e8990*/  STL.64 [R1+0x368], R12 ;  /* 0x0003680c01007387 */ /* 0x0001e40000100a00 */
[----:B------:R-:W-:-:S02]  /*e89a0*/  IMAD R28, R16, 0x194, RZ ;  /* 0x00000194101c7824 */ /* 0x000fc400078e02ff */
[C---:B0-----:R-:W-:Y:S02]  /*e89b0*/  IMAD R12, R16.reuse, 0xc9, RZ ;  /* 0x000000c9100c7824 */ /* 0x041fe400078e02ff */
[----:B------:R-:W-:-:S03]  /*e89c0*/  IMAD R13, R16, 0x196, RZ ;  /* 0x00000196100d7824 */ /* 0x000fc600078e02ff */
[-C--:B------:R-:W-:Y:S02]  /*e89d0*/  LEA.HI.X.SX32 R27, R12, R3.reuse, 0x1, P6 ;  /* 0x000000030c1b7211 */ /* 0x080fe400030f0eff */
[-C--:B------:R-:W-:Y:S01]  /*e89e0*/  IADD3 R24, P5, R28, R2.reuse, RZ ;  /* 0x000000021c187210 */ /* 0x080fe20007fbe0ff */
[----:B------:R-:W-:Y:S02]  /*e89f0*/  IADD3 R12, P6, R13, R2, RZ ;  /* 0x000000020d0c7210 */ /* 0x000fe40007fde0ff */
[----:B------:R0:W-:Y:S01]  /*e8a00*/  STL.64 [R1+0x360], R26 ;  /* 0x0003601a01007387 */ /* 0x0001e20000100a00 */
[----:B------:R-:W-:Y:S01]  /*e8a10*/  LEA.HI.X.SX32 R25, R29, R3, 0x1, P5 ;  /* 0x000000031d197211 */ /* 0x000fe200028f0eff */
[----:B0-----:R-:W-:-:S04]  /*e8a20*/  IMAD R26, R16, 0xcb, RZ ;  /* 0x000000cb101a7824 */ /* 0x001fc800078e02ff */
[----:B------:R-:W-:Y:S01]  /*e8a30*/  STL.64 [R1+0x358], R24 ;  /* 0x0003581801007387 */ /* 0x000fe20000100a00 */
[----:B------:R-:W-:-:S05]  /*e8a40*/  LEA.HI.X.SX32 R13, R26, R3, 0x1, P6 ;  /* 0x000000031a0d7211 */ /* 0x000fca00030f0eff */
[----:B------:R0:W-:Y:S04]  /*e8a50*/  STL.64 [R1+0x350], R12 ;  /* 0x0003500c01007387 */ /* 0x0001e80000100a00 */
[----:B0-----:R-:W3:Y:S01]  /*e8a60*/  LDL.LU.64 R12, [R1+0x2f40] ;  /* 0x002f4000010c7983 */ /* 0x001ee20000300a00 */
[C---:B------:R-:W-:Y:S02]  /*e8a70*/  IMAD R28, R16.reuse, 0x198, RZ ;  /* 0x00000198101c7824 */ /* 0x040fe400078e02ff */
[----:B------:R-:W-:-:S03]  /*e8a80*/  IMAD R24, R16, 0xcc, RZ ;  /* 0x000000cc10187824 */ /* 0x000fc600078e02ff */
[----:B------:R-:W-:Y:S01]  /*e8a90*/  IADD3 R28, P5, R28, R2, RZ ;  /* 0x000000021c1c7210 */ /* 0x000fe20007fbe0ff */
[----:B------:R-:W-:-:S03]  /*e8aa0*/  IMAD R27, R16, 0x19a, RZ ;  /* 0x0000019a101b7824 */ /* 0x000fc600078e02ff */
[----:B------:R-:W-:Y:S02]  /*e8ab0*/  LEA.HI.X.SX32 R29, R24, R3, 0x1, P5 ;  /* 0x00000003181d7211 */ /* 0x000fe400028f0eff */
[----:B------:R-:W-:-:S03]  /*e8ac0*/  IADD3 R26, P6, R27, R2, RZ ;  /* 0x000000021b1a7210 */ /* 0x000fc60007fde0ff */
[----:B------:R0:W-:Y:S01]  /*e8ad0*/  STL.64 [R1+0x348], R28 ;  /* 0x0003481c01007387 */ /* 0x0001e20000100a00 */
[C---:B------:R-:W-:Y:S02]  /*e8ae0*/  IMAD R25, R16.reuse, 0x19c, RZ ;  /* 0x0000019c10197824 */ /* 0x040fe400078e02ff */
[C---:B0-----:R-:W-:Y:S02]  /*e8af0*/  IMAD R29, R16.reuse, 0xcd, RZ ;  /* 0x000000cd101d7824 */ /* 0x041fe400078e02ff */
[----:B------:R-:W-:-:S03]  /*e8b00*/  IMAD R28, R16, 0x19e, RZ ;  /* 0x0000019e101c7824 */ /* 0x000fc600078e02ff */
[----:B------:R-:W-:Y:S02]  /*e8b10*/  LEA.HI.X.SX32 R27, R29, R3, 0x1, P6 ;  /* 0x000000031d1b7211 */ /* 0x000fe400030f0eff */
[----:B------:R-:W-:-:S03]  /*e8b20*/  IADD3 R24, P5, R25, R2, RZ ;  /* 0x0000000219187210 */ /* 0x000fc60007fbe0ff */
[----:B------:R0:W-:Y:S01]  /*e8b30*/  STL.64 [R1+0x340], R26 ;  /* 0x0003401a01007387 */ /* 0x0001e20000100a00 */
[----:B------:R-:W-:Y:S01]  /*e8b40*/  IMAD R29, R16, 0x1a0, RZ ;  /* 0x000001a0101d7824 */ /* 0x000fe200078e02ff */
[----:B0-----:R-:W-:Y:S01]  /*e8b50*/  IADD3 R26, P6, R28, R2, RZ ;  /* 0x000000021c1a7210 */ /* 0x001fe20007fde0ff */
[----:B------:R-:W-:-:S05]  /*e8b60*/  IMAD R28, R16, 0xcf, RZ ;  /* 0x000000cf101c7824 */ /* 0x000fca00078e02ff */
[-C--:B------:R-:W-:Y:S01]  /*e8b70*/  LEA.HI.X.SX32 R27, R28, R3.reuse, 0x1, P6 ;  /* 0x000000031c1b7211 */ /* 0x080fe200030f0eff */
[C---:B------:R-:W-:Y:S01]  /*e8b80*/  IMAD R28, R16.reuse, 0xd1, RZ ;  /* 0x000000d1101c7824 */ /* 0x040fe200078e02ff */
[----:B---3--:R-:W-:Y:S01]  /*e8b90*/  LEA.HI.X.SX32 R25, R13, R3, 0x1, P5 ;  /* 0x000000030d197211 */ /* 0x008fe200028f0eff */
[----:B------:R-:W-:-:S04]  /*e8ba0*/  IMAD R13, R16, 0x1a2, RZ ;  /* 0x000001a2100d7824 */ /* 0x000fc800078e02ff */
[----:B------:R0:W-:Y:S01]  /*e8bb0*/  STL.64 [R1+0x338], R24 ;  /* 0x0003381801007387 */ /* 0x0001e20000100a00 */
[----:B------:R1:W-:Y:S01]  /*e8bc0*/  STL.64 [R1+0x330], R26 ;  /* 0x0003301a01007387 */ /* 0x0003e20000100a00 */
[-C--:B0-----:R-:W-:Y:S02]  /*e8bd0*/  IADD3 R24, P5, R29, R2.reuse, RZ ;  /* 0x000000021d187210 */ /* 0x081fe40007fbe0ff */
[-C--:B-1----:R-:W-:Y:S01]  /*e8be0*/  IADD3 R26, P6, R13, R2.reuse, RZ ;  /* 0x000000020d1a7210 */ /* 0x082fe20007fde0ff */
[----:B------:R-:W-:Y:S01]  /*e8bf0*/  IMAD R13, R16, 0x1a4, RZ ;  /* 0x000001a4100d7824 */ /* 0x000fe200078e02ff */
[-C--:B--2---:R-:W-:Y:S02]  /*e8c00*/  LEA.HI.X.SX32 R25, R8, R3.reuse, 0x1, P5 ;  /* 0x0000000308197211 */ /* 0x084fe400028f0eff */
[----:B------:R-:W-:Y:S01]  /*e8c10*/  LEA.HI.X.SX32 R27, R28, R3, 0x1, P6 ;  /* 0x000000031c1b7211 */ /* 0x000fe200030f0eff */
[C---:B------:R-:W-:Y:S02]  /*e8c20*/  IMAD R8, R16.reuse, 0x1a6, RZ ;  /* 0x000001a610087824 */ /* 0x040fe400078e02ff */
[----:B------:R-:W-:Y:S01]  /*e8c30*/  IMAD R29, R16, 0xd3, RZ ;  /* 0x000000d3101d7824 */ /* 0x000fe200078e02ff */
[----:B------:R0:W-:Y:S01]  /*e8c40*/  STL.64 [R1+0x328], R24 ;  /* 0x0003281801007387 */ /* 0x0001e20000100a00 */
[----:B------:R1:W-:Y:S01]  /*e8c50*/  STL.64 [R1+0x320], R26 ;  /* 0x0003201a01007387 */ /* 0x0003e20000100a00 */
[----:B0-----:R-:W-:-:S02]  /*e8c60*/  IADD3 R24, P5, R13, R2, RZ ;  /* 0x000000020d187210 */ /* 0x001fc40007fbe0ff */
[----:B-1----:R-:W-:Y:S02]  /*e8c70*/  IADD3 R26, P6, R8, R2, RZ ;  /* 0x00000002081a7210 */ /* 0x002fe40007fde0ff */
[-C--:B------:R-:W-:Y:S02]  /*e8c80*/  LEA.HI.X.SX32 R25, R12, R3.reuse, 0x1, P5 ;  /* 0x000000030c197211 */ /* 0x080fe400028f0eff */
[----:B------:R-:W-:-:S03]  /*e8c90*/  LEA.HI.X.SX32 R27, R29, R3, 0x1, P6 ;  /* 0x000000031d1b7211 */ /* 0x000fc600030f0eff */
[----:B------:R-:W-:Y:S02]  /*e8ca0*/  STL.64 [R1+0x318], R24 ;  /* 0x0003181801007387 */ /* 0x000fe40000100a00 */
[----:B------:R0:W-:Y:S02]  /*e8cb0*/  STL.64 [R1+0x310], R26 ;  /* 0x0003101a01007387 */ /* 0x0001e40000100a00 */
[----:B0-----:R-:W2:Y:S01]  /*e8cc0*/  LDL.LU.64 R26, [R1+0x2f38] ;  /* 0x002f3800011a7983 */ /* 0x001ea20000300a00 */
[C---:B------:R-:W-:Y:S02]  /*e8cd0*/  IMAD R13, R16.reuse, 0x1a8, RZ ;  /* 0x000001a8100d7824 */ /* 0x040fe400078e02ff */
[----:B------:R-:W-:-:S03]  /*e8ce0*/  IMAD R24, R16, 0xd4, RZ ;  /* 0x000000d410187824 */ /* 0x000fc600078e02ff */
[----:B------:R-:W-:Y:S01]  /*e8cf0*/  IADD3 R12, P5, R13, R2, RZ ;  /* 0x000000020d0c7210 */ /* 0x000fe20007fbe0ff */
[----:B------:R-:W-:-:S03]  /*e8d00*/  IMAD R28, R16, 0x1aa, RZ ;  /* 0x000001aa101c7824 */ /* 0x000fc600078e02ff */
[----:B------:R-:W-:Y:S01]  /*e8d10*/  LEA.HI.X.SX32 R13, R24, R3, 0x1, P5 ;  /* 0x00000003180d7211 */ /* 0x000fe200028f0eff */
[----:B------:R-:W-:Y:S01]  /*e8d20*/  IMAD R25, R16, 0x1ac, RZ ;  /* 0x000001ac10197824 */ /* 0x000fe200078e02ff */
[----:B------:R-:W-:-:S03]  /*e8d30*/  IADD3 R28, P6, R28, R2, RZ ;  /* 0x000000021c1c7210 */ /* 0x000fc60007fde0ff */
[----:B------:R0:W-:Y:S01]  /*e8d40*/  STL.64 [R1+0x308], R12 ;  /* 0x0003080c01007387 */ /* 0x0001e20000100a00 */
[----:B------:R-:W-:Y:S01]  /*e8d50*/  IADD3 R24, P5, R25, R2, RZ ;  /* 0x0000000219187210 */ /* 0x000fe20007fbe0ff */
[C---:B0-----:R-:W-:Y:S02]  /*e8d60*/  IMAD R12, R16.reuse, 0xd5, RZ ;  /* 0x000000d5100c7824 */ /* 0x041fe400078e02ff */
[----:B------:R-:W-:-:S03]  /*e8d70*/  IMAD R13, R16, 0x1ae, RZ ;  /* 0x000001ae100d7824 */ /* 0x000fc600078e02ff */
[-C--:B------:R-:W-:Y:S02]  /*e8d80*/  LEA.HI.X.SX32 R29, R12, R3.reuse, 0x1, P6 ;  /* 0x000000030c1d7211 */ /* 0x080fe400030f0eff */
[----:B------:R-:W-:-:S03]  /*e8d90*/  LEA.HI.X.SX32 R25, R9, R3, 0x1, P5 ;  /* 0x0000000309197211 */ /* 0x000fc600028f0eff */
[----:B------:R0:W-:Y:S01]  /*e8da0*/  STL.64 [R1+0x300], R28 ;  /* 0x0003001c01007387 */ /* 0x0001e20000100a00 */
[----:B------:R-:W-:Y:S01]  /*e8db0*/  IADD3 R12, P6, R13, R2, RZ ;  /* 0x000000020d0c7210 */ /* 0x000fe20007fde0ff */
[----:B------:R1:W-:Y:S02]  /*e8dc0*/  STL.64 [R1+0x2f8], R24 ;  /* 0x0002f81801007387 */ /* 0x0003e40000100a00 */
[C---:B------:R-:W-:Y:S02]  /*e8dd0*/  IMAD R9, R16.reuse, 0x1b2, RZ ;  /* 0x000001b210097824 */ /* 0x040fe400078e02ff */
[C---:B0-----:R-:W-:Y:S02]  /*e8de0*/  IMAD R29, R16.reuse, 0x1b0, RZ ;  /* 0x000001b0101d7824 */ /* 0x041fe400078e02ff */
[----:B------:R-:W-:-:S03]  /*e8df0*/  IMAD R28, R16, 0xd7, RZ ;  /* 0x000000d7101c7824 */ /* 0x000fc600078e02ff */
[----:B-1----:R-:W-:Y:S02]  /*e8e00*/  IADD3 R24, P5, R29, R2, RZ ;  /* 0x000000021d187210 */ /* 0x002fe40007fbe0ff */
[----:B------:R-:W-:-:S05]  /*e8e10*/  LEA.HI.X.SX32 R13, R28, R3, 0x1, P6 ;  /* 0x000000031c0d7211 */ /* 0x000fca00030f0eff */
[----:B------:R0:W-:Y:S01]  /*e8e20*/  STL.64 [R1+0x2f0], R12 ;  /* 0x0002f00c01007387 */ /* 0x0001e20000100a00 */
[----:B------:R-:W-:Y:S01]  /*e8e30*/  STL.64 [R1+0x2ee8], R8 ;  /* 0x002ee80801007387 */ /* 0x000fe20000100a00 */
[----:B0-----:R-:W-:Y:S02]  /*e8e40*/  IADD3 R12, P6, R9, R2, RZ ;  /* 0x00000002090c7210 */ /* 0x001fe40007fde0ff */
[----:B--2---:R-:W-:-:S05]  /*e8e50*/  LEA.HI.X.SX32 R25, R27, R3, 0x1, P5 ;  /* 0x000000031b197211 */ /* 0x004fca00028f0eff */
[----:B------:R0:W-:Y:S04]  /*e8e60*/  STL.64 [R1+0x2e8], R24 ;  /* 0x0002e81801007387 */ /* 0x0001e80000100a00 */
[----:B0-----:R-:W2:Y:S01]  /*e8e70*/  LDL.LU.64 R24, [R1+0x2f30] ;  /* 0x002f300001187983 */ /* 0x001ea20000300a00 */
[----:B------:R-:W-:-:S05]  /*e8e80*/  IMAD R27, R16, 0xd9, RZ ;  /* 0x000000d9101b7824 */ /* 0x000fca00078e02ff */
[----:B------:R-:W-:-:S05]  /*e8e90*/  LEA.HI.X.SX32 R13, R27, R3, 0x1, P6 ;  /* 0x000000031b0d7211 */ /* 0x000fca00030f0eff */
[----:B------:R0:W-:Y:S04]  /*e8ea0*/  STL.64 [R1+0x2e0], R12 ;  /* 0x0002e00c01007387 */ /* 0x0001e80000100a00 */
[----:B0-----:R-:W3:Y:S01]  /*e8eb0*/  LDL.LU.64 R12, [R1+0x2f28] ;  /* 0x002f2800010c7983 */ /* 0x001ee20000300a00 */
[----:B------:R-:W-:-:S05]  /*e8ec0*/  IMAD R28, R16, 0x1b4, RZ ;  /* 0x000001b4101c7824 */ /* 0x000fca00078e02ff */
[-C--:B------:R-:W-:Y:S01]  /*e8ed0*/  IADD3 R8, P5, R28, R2.reuse, RZ ;  /* 0x000000021c087210 */ /* 0x080fe20007fbe0ff */
[C---:B------:R-:W-:Y:S02]  /*e8ee0*/  IMAD R28, R16.reuse, 0x1b6, RZ ;  /* 0x000001b6101c7824 */ /* 0x040fe400078e02ff */
[----:B------:R-:W-:Y:S01]  /*e8ef0*/  IMAD R27, R16, 0x1b8, RZ ;  /* 0x000001b8101b7824 */ /* 0x000fe200078e02ff */
[----:B------:R-:W-:Y:S01]  /*e8f00*/  LEA.HI.X.SX32 R9, R26, R3, 0x1, P5 ;  /* 0x000000031a097211 */ /* 0x000fe200028f0eff */
[----:B------:R-:W-:Y:S01]  /*e8f10*/  IMAD R26, R16, 0xdb, RZ ;  /* 0x000000db101a7824 */ /* 0x000fe200078e02ff */
[----:B------:R-:W-:-:S03]  /*e8f20*/  IADD3 R28, P6, R28, R2, RZ ;  /* 0x000000021c1c7210 */ /* 0x000fc60007fde0ff */
[----:B------:R0:W-:Y:S01]  /*e8f30*/  STL.64 [R1+0x2d8], R8 ;  /* 0x0002d80801007387 */ /* 0x0001e20000100a00 */
[----:B------:R-:W-:Y:S01]  /*e8f40*/  LEA.HI.X.SX32 R29, R26, R3, 0x1, P6 ;  /* 0x000000031a1d7211 */ /* 0x000fe200030f0eff */
[C---:B------:R-:W-:Y:S01]  /*e8f50*/  IMAD R26, R16.reuse, 0x1bc, RZ ;  /* 0x000001bc101a7824 */ /* 0x040fe200078e02ff */
[-C--:B0-----:R-:W-:Y:S01]  /*e8f60*/  IADD3 R8, P5, R27, R2.reuse, RZ ;  /* 0x000000021b087210 */ /* 0x081fe20007fbe0ff */
[C---:B------:R-:W-:Y:S02]  /*e8f70*/  IMAD R27, R16.reuse, 0x1ba, RZ ;  /* 0x000001ba101b7824 */ /* 0x040fe400078e02ff */
[----:B------:R0:W-:Y:S03]  /*e8f80*/  STL.64 [R1+0x2d0], R28 ;  /* 0x0002d01c01007387 */ /* 0x0001e60000100a00 */
[----:B0-----:R-:W-:Y:S01]  /*e8f90*/  IADD3 R28, P6, R27, R2, RZ ;  /* 0x000000021b1c7210 */ /* 0x001fe20007fde0ff */
[----:B------:R-:W-:-:S02]  /*e8fa0*/  IMAD R15, R16, 0x1dc, RZ ;  /* 0x000001dc100f7824 */ /* 0x000fc400078e02ff */
[C---:B------:R-:W-:Y:S01]  /*e8fb0*/  IMAD R10, R16.reuse, 0x1e2, RZ ;  /* 0x000001e2100a7824 */ /* 0x040fe200078e02ff */
[----:B--2---:R-:W-:Y:S01]  /*e8fc0*/  LEA.HI.X.SX32 R9, R25, R3, 0x1, P5 ;  /* 0x0000000319097211 */ /* 0x004fe200028f0eff */
[----:B------:R-:W-:-:S04]  /*e8fd0*/  IMAD R25, R16, 0xdd, RZ ;  /* 0x000000dd10197824 */ /* 0x000fc800078e02ff */
[----:B------:R0:W-:Y:S01]  /*e8fe0*/  STL.64 [R1+0x2c8], R8 ;  /* 0x0002c80801007387 */ /* 0x0001e20000100a00 */
[----:B------:R-:W-:Y:S01]  /*e8ff0*/  LEA.HI.X.SX32 R29, R25, R3, 0x1, P6 ;  /* 0x00000003191d7211 */ /* 0x000fe200030f0eff */
[----:B------:R-:W-:Y:S01]  /*e9000*/  IMAD R25, R16, 0x1c0, RZ ;  /* 0x000001c010197824 */ /* 0x000fe200078e02ff */
[----:B0-----:R-:W-:Y:S01]  /*e9010*/  IADD3 R8, P5, R26, R2, RZ ;  /* 0x000000021a087210 */ /* 0x001fe20007fbe0ff */
[----:B------:R-:W-:-:S03]  /*e9020*/  IMAD R26, R16, 0x1be, RZ ;  /* 0x000001be101a7824 */ /* 0x000fc600078e02ff */
[-C--:B------:R-:W-:Y:S01]  /*e9030*/  LEA.HI.X.SX32 R9, R24, R3.reuse, 0x1, P5 ;  /* 0x0000000318097211 */ /* 0x080fe200028f0eff */
[----:B------:R-:W-:Y:S01]  /*e9040*/  STL.64 [R1+0x2c0], R28 ;  /* 0x0002c01c01007387 */ /* 0x000fe20000100a00 */
[----:B------:R-:W-:Y:S01]  /*e9050*/  IMAD R24, R16, 0xdf, RZ ;  /* 0x000000df10187824 */ /* 0x000fe200078e02ff */
[-C--:B------:R-:W-:Y:S02]  /*e9060*/  IADD3 R26, P6, R26, R2.reuse, RZ ;  /* 0x000000021a1a7210 */ /* 0x080fe40007fde0ff */
[----:B------:R0:W-:Y:S02]  /*e9070*/  STL.64 [R1+0x2b8], R8 ;  /* 0x0002b80801007387 */ /* 0x0001e40000100a00 */
[----:B------:R-:W-:Y:S01]  /*e9080*/  LEA.HI.X.SX32 R27, R24, R3, 0x1, P6 ;  /* 0x00000003181b7211 */ /* 0x000fe200030f0eff */
[C---:B------:R-:W-:Y:S01]  /*e9090*/  IMAD R24, R16.reuse, 0x1c4, RZ ;  /* 0x000001c410187824 */ /* 0x040fe200078e02ff */
[----:B0-----:R-:W-:Y:S01]  /*e90a0*/  IADD3 R8, P5, R25, R2, RZ ;  /* 0x0000000219087210 */ /* 0x001fe20007fbe0ff */
[----:B------:R-:W-:-:S03]  /*e90b0*/  IMAD R25, R16, 0x1c2, RZ ;  /* 0x000001c210197824 */ /* 0x000fc600078e02ff */
[----:B------:R-:W-:Y:S01]  /*e90c0*/  LEA.HI.X.SX32 R9, R23, R3, 0x1, P5 ;  /* 0x0000000317097211 */ /* 0x000fe200028f0eff */
[----:B------:R0:W-:Y:S01]  /*e90d0*/  STL.64 [R1+0x2b0], R26 ;  /* 0x0002b01a01007387 */ /* 0x0001e20000100a00 */
[----:B------:R-:W-:-:S03]  /*e90e0*/  IMAD R23, R16, 0xe1, RZ ;  /* 0x000000e110177824 */ /* 0x000fc600078e02ff */
[----:B------:R1:W-:Y:S01]  /*e90f0*/  STL.64 [R1+0x2a8], R8 ;  /* 0x0002a80801007387 */ /* 0x0003e20000100a00 */
[-C--:B0-----:R-:W-:Y:S02]  /*e9100*/  IADD3 R26, P6, R25, R2.reuse, RZ ;  /* 0x00000002191a7210 */ /* 0x081fe40007fde0ff */
[-C--:B-1----:R-:W-:Y:S02]  /*e9110*/  IADD3 R8, P5, R24, R2.reuse, RZ ;  /* 0x0000000218087210 */ /* 0x082fe40007fbe0ff */
[-C--:B------:R-:W-:Y:S01]  /*e9120*/  LEA.HI.X.SX32 R27, R23, R3.reuse, 0x1, P6 ;  /* 0x00000003171b7211 */ /* 0x080fe200030f0eff */
[C---:B------:R-:W-:Y:S02]  /*e9130*/  IMAD R24, R16.reuse, 0x1c6, RZ ;  /* 0x000001c610187824 */ /* 0x040fe400078e02ff */
[----:B------:R-:W-:Y:S01]  /*e9140*/  IMAD R23, R16, 0x1c8, RZ ;  /* 0x000001c810177824 */ /* 0x000fe200078e02ff */
[----:B------:R-:W-:Y:S01]  /*e9150*/  LEA.HI.X.SX32 R9, R22, R3, 0x1, P5 ;  /* 0x0000000316097211 */ /* 0x000fe200028f0eff */
[----:B------:R-:W-:Y:S01]  /*e9160*/  IMAD R22, R16, 0xe3, RZ ;  /* 0x000000e310167824 */ /* 0x000fe200078e02ff */
[----:B------:R-:W-:Y:S01]  /*e9170*/  STL.64 [R1+0x2a0], R26 ;  /* 0x0002a01a01007387 */ /* 0x000fe20000100a00 */
[----:B------:R-:W-:-:S02]  /*e9180*/  IADD3 R24, P6, R24, R2, RZ ;  /* 0x0000000218187210 */ /* 0x000fc40007fde0ff */
        /* <DEDUP_REMOVED lines=10> */
[-C--:B-1----:R-:W-:Y:S01]  /*e9230*/  IADD3 R8, P5, R22, R2.reuse, RZ ;  /* 0x0000000216087210 */ /* 0x082fe20007fbe0ff */
[----:B------:R-:W-:Y:S01]  /*e9240*/  IMAD R22, R16, 0x1ce, RZ ;  /* 0x000001ce10167824 */ /* 0x000fe200078e02ff */
[-C--:B------:R-:W-:Y:S02]  /*e9250*/  LEA.HI.X.SX32 R25, R21, R3.reuse, 0x1, P6 ;  /* 0x0000000315197211 */ /* 0x080fe400030f0eff */
[-C--:B------:R-:W-:Y:S01]  /*e9260*/  LEA.HI.X.SX32 R9, R18, R3.reuse, 0x1, P5 ;  /* 0x0000000312097211 */ /* 0x080fe200028f0eff */
[C---:B------:R-:W-:Y:S02]  /*e9270*/  IMAD R18, R16.reuse, 0xe7, RZ ;  /* 0x000000e710127824 */ /* 0x040fe400078e02ff */
[----:B------:R-:W-:Y:S01]  /*e9280*/  IMAD R21, R16, 0x1d0, RZ ;  /* 0x000001d010157824 */ /* 0x000fe200078e02ff */
[-C--:B------:R-:W-:Y:S01]  /*e9290*/  IADD3 R22, P6, R22, R2.reuse, RZ ;  /* 0x0000000216167210 */ /* 0x080fe20007fde0ff */
[----:B------:R-:W-:Y:S01]  /*e92a0*/  STL.64 [R1+0x280], R24 ;  /* 0x0002801801007387 */ /* 0x000fe20000100a00 */
[----:B------:R0:W-:Y:S02]  /*e92b0*/  STL.64 [R1+0x218], R8 ;  /* 0x0002180801007387 */ /* 0x0001e40000100a00 */
[----:B------:R-:W-:Y:S01]  /*e92c0*/  LEA.HI.X.SX32 R23, R18, R3, 0x1, P6 ;  /* 0x0000000312177211 */ /* 0x000fe200030f0eff */
[C---:B------:R-:W-:Y:S01]  /*e92d0*/  IMAD R18, R16.reuse, 0x1d4, RZ ;  /* 0x000001d410127824 */ /* 0x040fe200078e02ff */
[----:B0-----:R-:W-:Y:S01]  /*e92e0*/  IADD3 R8, P5, R21, R2, RZ ;  /* 0x0000000215087210 */ /* 0x001fe20007fbe0ff */
[----:B------:R-:W-:-:S03]  /*e92f0*/  IMAD R21, R16, 0x1d2, RZ ;  /* 0x000001d210157824 */ /* 0x000fc600078e02ff */
[----:B------:R-:W-:Y:S01]  /*e9300*/  LEA.HI.X.SX32 R9, R20, R3, 0x1, P5 ;  /* 0x0000000314097211 */ /* 0x000fe200028f0eff */
[----:B------:R-:W-:Y:S01]  /*e9310*/  IMAD R20, R16, 0xe9, RZ ;  /* 0x000000e910147824 */ /* 0x000fe200078e02ff */
[-C--:B------:R-:W-:Y:S02]  /*e9320*/  IADD3 R26, P5, R18, R2.reuse, RZ ;  /* 0x00000002121a7210 */ /* 0x080fe40007fbe0ff */
[----:B------:R-:W-:Y:S01]  /*e9330*/  IADD3 R28, P6, R21, R2, RZ ;  /* 0x00000002151c7210 */ /* 0x000fe20007fde0ff */
[----:B------:R-:W-:-:S03]  /*e9340*/  IMAD R18, R16, 0x1d6, RZ ;  /* 0x000001d610127824 */ /* 0x000fc600078e02ff */
[-C--:B------:R-:W-:Y:S02]  /*e9350*/  LEA.HI.X.SX32 R29, R20, R3.reuse, 0x1, P6 ;  /* 0x00000003141d7211 */ /* 0x080fe400030f0eff */
[----:B------:R-:W-:Y:S01]  /*e9360*/  IADD3 R24, P6, R18, R2, RZ ;  /* 0x0000000212187210 */ /* 0x000fe20007fde0ff */
[C---:B------:R-:W-:Y:S01]  /*e9370*/  IMAD R18, R16.reuse, 0x1d8, RZ ;  /* 0x000001d810127824 */ /* 0x040fe200078e02ff */
[----:B------:R0:W-:Y:S01]  /*e9380*/  STL.64 [R1+0x198], R22 ;  /* 0x0001981601007387 */ /* 0x0001e20000100a00 */
[----:B------:R-:W-:Y:S01]  /*e9390*/  LEA.HI.X.SX32 R27, R19, R3, 0x1, P5 ;  /* 0x00000003131b7211 */ /* 0x000fe200028f0eff */
[----:B------:R-:W-:-:S05]  /*e93a0*/  IMAD R19, R16, 0xeb, RZ ;  /* 0x000000eb10137824 */ /* 0x000fca00078e02ff */
[----:B------:R-:W-:Y:S02]  /*e93b0*/  LEA.HI.X.SX32 R25, R19, R3, 0x1, P6 ;  /* 0x0000000313197211 */ /* 0x000fe400030f0eff */
[----:B0-----:R-:W-:Y:S01]  /*e93c0*/  IADD3 R22, P5, R18, R2, RZ ;  /* 0x0000000212167210 */ /* 0x001fe20007fbe0ff */
[----:B------:R-:W-:-:S03]  /*e93d0*/  IMAD R18, R16, 0x1da, RZ ;  /* 0x000001da10127824 */ /* 0x000fc600078e02ff */
[-C--:B------:R-:W-:Y:S01]  /*e93e0*/  LEA.HI.X.SX32 R23, R14, R3.reuse, 0x1, P5 ;  /* 0x000000030e177211 */ /* 0x080fe200028f0eff */
[----:B------:R-:W-:Y:S01]  /*e93f0*/  IMAD R14, R16, 0xed, RZ ;  /* 0x000000ed100e7824 */ /* 0x000fe200078e02ff */
[-C--:B------:R-:W-:Y:S01]  /*e9400*/  IADD3 R20, P6, R18, R2.reuse, RZ ;  /* 0x0000000212147210 */ /* 0x080fe20007fde0ff */
[-C--:B------:R-:W-:Y:S01]  /*e9410*/  IADD3 R18, P5, R15, R2.reuse, RZ ;  /* 0x000000020f127210 */ /* 0x080fe20007fbe0ff */
[----:B------:R0:W-:Y:S02]  /*e9420*/  STL.64 [R1+0x190], R8 ;  /* 0x0001900801007387 */ /* 0x0001e40000100a00 */
[-C--:B------:R-:W-:Y:S02]  /*e9430*/  LEA.HI.X.SX32 R21, R14, R3.reuse, 0x1, P6 ;  /* 0x000000030e157211 */ /* 0x080fe400030f0eff */
[----:B------:R-:W-:Y:S01]  /*e9440*/  LEA.HI.X.SX32 R19, R11, R3, 0x1, P5 ;  /* 0x000000030b137211 */ /* 0x000fe200028f0eff */
[----:B------:R-:W-:Y:S01]  /*e9450*/  IMAD R11, R16, 0xef, RZ ;  /* 0x000000ef100b7824 */ /* 0x000fe200078e02ff */
[----:B---3--:R-:W-:-:S02]  /*e9460*/  IADD3 R14, P6, R13, R2, RZ ;  /* 0x000000020d0e7210 */ /* 0x008fc40007fde0ff */
[-C--:B------:R-:W-:Y:S01]  /*e9470*/  IADD3 R12, P5, R12, R2.reuse, RZ ;  /* 0x000000020c0c7210 */ /* 0x080fe20007fbe0ff */
[----:B------:R1:W-:Y:S01]  /*e9480*/  STL.64 [R1+0x2940], R28 ;  /* 0x0029401c01007387 */ /* 0x0003e20000100a00 */
[----:B------:R-:W-:Y:S01]  /*e9490*/  STL.64 [R1+0x2948], R26 ;  /* 0x0029481a01007387 */ /* 0x000fe20000100a00 */
[-C--:B------:R-:W-:Y:S01]  /*e94a0*/  LEA.HI.X.SX32 R15, R11, R3.reuse, 0x1, P6 ;  /* 0x000000030b0f7211 */ /* 0x080fe200030f0eff */
[C---:B0-----:R-:W-:Y:S01]  /*e94b0*/  IMAD R9, R16.reuse, 0xf0, RZ ;  /* 0x000000f010097824 */ /* 0x041fe200078e02ff */
[----:B------:R-:W-:Y:S01]  /*e94c0*/  STL.64 [R1+0x2950], R24 ;  /* 0x0029501801007387 */ /* 0x000fe20000100a00 */
[C---:B------:R-:W-:Y:S02]  /*e94d0*/  IMAD R8, R16.reuse, 0x1e4, RZ ;  /* 0x000001e410087824 */ /* 0x040fe400078e02ff */
[----:B------:R-:W-:Y:S02]  /*e94e0*/  STL.64 [R1+0x2958], R22 ;  /* 0x0029581601007387 */ /* 0x000fe40000100a00 */
[----:B------:R-:W-:Y:S01]  /*e94f0*/  STL.64 [R1+0x2960], R20 ;  /* 0x0029601401007387 */ /* 0x000fe20000100a00 */
[----:B------:R-:W-:Y:S01]  /*e9500*/  LEA.HI.X.SX32 R13, R9, R3, 0x1, P5 ;  /* 0x00000003090d7211 */ /* 0x000fe200028f0eff */
[----:B------:R-:W-:Y:S01]  /*e9510*/  IMAD R9, R16, 0xf1, RZ ;  /* 0x000000f110097824 */ /* 0x000fe200078e02ff */
[----:B------:R-:W-:Y:S01]  /*e9520*/  STL.64 [R1+0x2968], R18 ;  /* 0x0029681201007387 */ /* 0x000fe20000100a00 */
[----:B------:R-:W-:Y:S01]  /*e9530*/  IADD3 R10, P6, R10, R2, RZ ;  /* 0x000000020a0a7210 */ /* 0x000fe20007fde0ff */
[----:B-1----:R-:W-:-:S02]  /*e9540*/  IMAD R29, R16, 0x1e6, RZ ;  /* 0x000001e6101d7824 */ /* 0x002fc400078e02ff */
[----:B------:R0:W-:Y:S01]  /*e9550*/  STL.64 [R1+0x2970], R14 ;  /* 0x0029700e01007387 */ /* 0x0001e20000100a00 */
[----:B------:R1:W-:Y:S01]  /*e9560*/  STL.64 [R1+0x2978], R12 ;  /* 0x0029780c01007387 */ /* 0x0003e20000100a00 */
[----:B------:R-:W-:Y:S01]  /*e9570*/  LEA.HI.X.SX32 R11, R9, R3, 0x1, P6 ;  /* 0x00000003090b7211 */ /* 0x000fe200030f0eff */
[C---:B------:R-:W-:Y:S02]  /*e9580*/  IMAD R28, R16.reuse, 0xf3, RZ ;  /* 0x000000f3101c7824 */ /* 0x040fe400078e02ff */
[----:B------:R-:W-:Y:S01]  /*e9590*/  IMAD R9, R16, 0x1e8, RZ ;  /* 0x000001e810097824 */ /* 0x000fe200078e02ff */
[-C--:B0-----:R-:W-:Y:S01]  /*e95a0*/  IADD3 R14, P5, R8, R2.reuse, RZ ;  /* 0x00000002080e7210 */ /* 0x081fe20007fbe0ff */
[C---:B------:R-:W-:Y:S01]  /*e95b0*/  IMAD R8, R16.reuse, 0xf2, RZ ;  /* 0x000000f210087824 */ /* 0x040fe200078e02ff */
[----:B-1----:R-:W-:Y:S01]  /*e95c0*/  IADD3 R12, P6, R29, R2, RZ ;  /* 0x000000021d0c7210 */ /* 0x002fe20007fde0ff */
[----:B------:R0:W-:Y:S01]  /*e95d0*/  STL [R1+0x29f8], R10 ;  /* 0x0029f80a01007387 */ /* 0x0001e20000100800 */
[----:B------:R-:W-:-:S02]  /*e95e0*/  IMAD R29, R16, 0x1ea, RZ ;  /* 0x000001ea101d7824 */ /* 0x000fc400078e02ff */
[-C--:B------:R-:W-:Y:S02]  /*e95f0*/  LEA.HI.X.SX32 R15, R8, R3.reuse, 0x1, P5 ;  /* 0x00000003080f7211 */ /* 0x080fe400028f0eff */
[-C--:B------:R-:W-:Y:S01]  /*e9600*/  LEA.HI.X.SX32 R13, R28, R3.reuse, 0x1, P6 ;  /* 0x000000031c0d7211 */ /* 0x080fe200030f0eff */
[C---:B------:R-:W-:Y:S01]  /*e9610*/  IMAD R8, R16.reuse, 0xf4, RZ ;  /* 0x000000f410087824 */ /* 0x040fe200078e02ff */
[----:B------:R1:W-:Y:S01]  /*e9620*/  STL [R1+0x2980], R11 ;  /* 0x0029800b01007387 */ /* 0x0003e20000100800 */
[----:B------:R-:W-:Y:S01]  /*e9630*/  STL.64 [R1+0x9a8], R14 ;  /* 0x0009a80e01007387 */ /* 0x000fe20000100a00 */
[-C--:B0-----:R-:W-:Y:S02]  /*e9640*/  IADD3 R10, P5, R9, R2.reuse, RZ ;  /* 0x00000002090a7210 */ /* 0x081fe40007fbe0ff */
[----:B------:R0:W-:Y:S01]  /*e9650*/  STL.64 [R1+0x9a0], R12 ;  /* 0x0009a00c01007387 */ /* 0x0001e20000100a00 */
[C---:B------:R-:W-:Y:S02]  /*e9660*/  IMAD R28, R16.reuse, 0xf5, RZ ;  /* 0x000000f5101c7824 */ /* 0x040fe400078e02ff */
[----:B------:R-:W-:Y:S01]  /*e9670*/  IMAD R9, R16, 0x1ec, RZ ;  /* 0x000001ec10097824 */ /* 0x000fe200078e02ff */
[----:B-1----:R-:W-:Y:S01]  /*e9680*/  LEA.HI.X.SX32 R11, R8, R3, 0x1, P5 ;  /* 0x00000003080b7211 */ /* 0x002fe200028f0eff */
[----:B------:R-:W-:Y:S01]  /*e9690*/  IMAD R8, R16, 0xf6, RZ ;  /* 0x000000f610087824 */ /* 0x000fe200078e02ff */
[----:B0-----:R-:W-:-:S03]  /*e96a0*/  IADD3 R12, P6, R29, R2, RZ ;  /* 0x000000021d0c7210 */ /* 0x001fc60007fde0ff */
[----:B------:R0:W-:Y:S01]  /*e96b0*/  STL.64 [R1+0x9b8], R10 ;  /* 0x0009b80a01007387 */ /* 0x0001e20000100a00 */
[----:B------:R-:W-:Y:S01]  /*e96c0*/  IMAD R29, R16, 0x1ee, RZ ;  /* 0x000001ee101d7824 */ /* 0x000fe200078e02ff */
[----:B------:R-:W-:Y:S01]  /*e96d0*/  LEA.HI.X.SX32 R13, R28, R3, 0x1, P6 ;  /* 0x000000031c0d7211 */ /* 0x000fe200030f0eff */
[----:B------:R-:W-:-:S04]  /*e96e0*/  IMAD R28, R16, 0xf7, RZ ;  /* 0x000000f7101c7824 */ /* 0x000fc800078e02ff */
[----:B------:R1:W-:Y:S01]  /*e96f0*/  STL.64 [R1+0x9b0], R12 ;  /* 0x0009b00c01007387 */ /* 0x0003e20000100a00 */
[----:B0-----:R-:W-:Y:S01]  /*e9700*/  IADD3 R10, P5, R9, R2, RZ ;  /* 0x00000002090a7210 */ /* 0x001fe20007fbe0ff */
[----:B------:R-:W-:-:S03]  /*e9710*/  IMAD R9, R16, 0x1f0, RZ ;  /* 0x000001f010097824 */ /* 0x000fc600078e02ff */
[-C--:B------:R-:W-:Y:S02]  /*e9720*/  LEA.HI.X.SX32 R11, R8, R3.reuse, 0x1, P5 ;  /* 0x00000003080b7211 */ /* 0x080fe400028f0eff */
[-C--:B------:R-:W-:Y:S02]  /*e9730*/  IADD3 R8, P5, R9, R2.reuse, RZ ;  /* 0x0000000209087210 */ /* 0x080fe40007fbe0ff */
[----:B-1----:R-:W-:Y:S01]  /*e9740*/  IADD3 R12, P6, R29, R2, RZ ;  /* 0x000000021d0c7210 */ /* 0x002fe20007fde0ff */
[C---:B------:R-:W-:Y:S02]  /*e9750*/  IMAD R29, R16.reuse, 0xf8, RZ ;  /* 0x000000f8101d7824 */ /* 0x040fe400078e02ff */
[----:B------:R-:W-:Y:S01]  /*e9760*/  IMAD R24, R16, 0x1f2, RZ ;  /* 0x000001f210187824 */ /* 0x000fe200078e02ff */
[-C--:B------:R-:W-:Y:S01]  /*e9770*/  LEA.HI.X.SX32 R13, R28, R3.reuse, 0x1, P6 ;  /* 0x000000031c0d7211 */ /* 0x080fe200030f0eff */
[C---:B------:R-:W-:Y:S01]  /*e9780*/  IMAD R27, R16.reuse, 0x1f4, RZ ;  /* 0x000001f4101b7824 */ /* 0x040fe200078e02ff */
[----:B------:R-:W-:Y:S01]  /*e9790*/  LEA.HI.X.SX32 R9, R29, R3, 0x1, P5 ;  /* 0x000000031d097211 */ /* 0x000fe200028f0eff */
[----:B------:R-:W-:Y:S02]  /*e97a0*/  STL.64 [R1+0x9c8], R10 ;  /* 0x0009c80a01007387 */ /* 0x000fe40000100a00 */
[----:B------:R0:W-:Y:S02]  /*e97b0*/  STL.64 [R1+0x9c0], R12 ;  /* 0x0009c00c01007387 */ /* 0x0001e40000100a00 */
[----:B------:R-:W-:-:S02]  /*e97c0*/  IMAD R28, R16, 0xf9, RZ ;  /* 0x000000f9101c7824 */ /* 0x000fc400078e02ff */
[C---:B------:R-:W-:Y:S01]  /*e97d0*/  IMAD R29, R16.reuse, 0xfa, RZ ;  /* 0x000000fa101d7824 */ /* 0x040fe200078e02ff */
[----:B------:R1:W-:Y:S01]  /*e97e0*/  STL.64 [R1+0x9d8], R8 ;  /* 0x0009d80801007387 */ /* 0x0003e20000100a00 */
[C---:B------:R-:W-:Y:S02]  /*e97f0*/  IMAD R20, R16.reuse, 0x1f6, RZ ;  /* 0x000001f610147824 */ /* 0x040fe400078e02ff */
[----:B------:R-:W-:Y:S01]  /*e9800*/  IMAD R22, R16, 0x1f8, RZ ;  /* 0x000001f810167824 */ /* 0x000fe200078e02ff */
[-C--:B0-----:R-:W-:Y:S02]  /*e9810*/  IADD3 R12, P6, R24, R2.reuse, RZ ;  /* 0x00000002180c7210 */ /* 0x081fe40007fde0ff */
[----:B-1----:R-:W-:Y:S02]  /*e9820*/  IADD3 R8, P5, R27, R2, RZ ;  /* 0x000000021b087210 */ /* 0x002fe40007fbe0ff */
[-C--:B------:R-:W-:Y:S01]  /*e9830*/  LEA.HI.X.SX32 R13, R28, R3.reuse, 0x1, P6 ;  /* 0x000000031c0d7211 */ /* 0x080fe200030f0eff */
[----:B------:R-:W-:Y:S01]  /*e9840*/  STL [R1+0x2e48], R27 ;  /* 0x002e481b01007387 */ /* 0x000fe20000100800 */
[----:B------:R-:W-:Y:S01]  /*e9850*/  LEA.HI.X.SX32 R9, R29, R3, 0x1, P5 ;  /* 0x000000031d097211 */ /* 0x000fe200028f0eff */
[----:B------:R-:W-:-:S02]  /*e9860*/  IMAD R26, R16, 0xfb, RZ ;  /* 0x000000fb101a7824 */ /* 0x000fc400078e02ff */
[----:B------:R0:W-:Y:S01]  /*e9870*/  STL.64 [R1+0x9d0], R12 ;  /* 0x0009d00c01007387 */ /* 0x0001e20000100a00 */
[----:B------:R-:W-:Y:S02]  /*e9880*/  STL [R1+0x2e4c], R20 ;  /* 0x002e4c1401007387 */ /* 0x000fe40000100800 */
[----:B------:R1:W-:Y:S02]  /*e9890*/  STL.64 [R1+0x9e8], R8 ;  /* 0x0009e80801007387 */ /* 0x0003e40000100a00 */
[C---:B------:R-:W-:Y:S02]  /*e98a0*/  IMAD R28, R16.reuse, 0xfc, RZ ;  /* 0x000000fc101c7824 */ /* 0x040fe400078e02ff */
[C---:B------:R-:W-:Y:S02]  /*e98b0*/  IMAD R25, R16.reuse, 0x1fa, RZ ;  /* 0x000001fa10197824 */ /* 0x040fe400078e02ff */
[----:B------:R-:W-:Y:S01]  /*e98c0*/  IMAD R29, R16, 0x1fc, RZ ;  /* 0x000001fc101d7824 */ /* 0x000fe200078e02ff */
[----:B0-----:R-:W-:-:S02]  /*e98d0*/  IADD3 R12, P6, R20, R2, RZ ;  /* 0x00000002140c7210 */ /* 0x001fc40007fde0ff */
[----:B-1----:R-:W-:Y:S02]  /*e98e0*/  IADD3 R8, P5, R22, R2, RZ ;  /* 0x0000000216087210 */ /* 0x002fe40007fbe0ff */
[-C--:B------:R-:W-:Y:S02]  /*e98f0*/  LEA.HI.X.SX32 R13, R26, R3.reuse, 0x1, P6 ;  /* 0x000000031a0d7211 */ /* 0x080fe400030f0eff */
[----:B------:R-:W-:Y:S01]  /*e9900*/  LEA.HI.X.SX32 R9, R28, R3, 0x1, P5 ;  /* 0x000000031c097211 */ /* 0x000fe200028f0eff */
[----:B------:R-:W-:Y:S02]  /*e9910*/  STL [R1+0x2e50], R22 ;  /* 0x002e501601007387 */ /* 0x000fe40000100800 */
[----:B------:R0:W-:Y:S02]  /*e9920*/  STL.64 [R1+0x9e0], R12 ;  /* 0x0009e00c01007387 */ /* 0x0001e40000100a00 */
[----:B------:R-:W-:Y:S02]  /*e9930*/  STL.64 [R1+0x2e40], R24 ;  /* 0x002e401801007387 */ /* 0x000fe40000100a00 */
[C---:B------:R-:W-:Y:S01]  /*e9940*/  IMAD R23, R16.reuse, 0xfd, RZ ;  /* 0x000000fd10177824 */ /* 0x040fe200078e02ff */
[----:B------:R1:W-:Y:S01]  /*e9950*/  STL.64 [R1+0x9f8], R8 ;  /* 0x0009f80801007387 */ /* 0x0003e20000100a00 */
[----:B------:R-:W-:-:S02]  /*e9960*/  IMAD R28, R16, 0xfe, RZ ;  /* 0x000000fe101c7824 */ /* 0x000fc400078e02ff */
[----:B------:R-:W-:Y:S01]  /*e9970*/  IMAD R26, R16, 0x1fe, RZ ;  /* 0x000001fe101a7824 */ /* 0x000fe200078e02ff */
[-C--:B0-----:R-:W-:Y:S02]  /*e9980*/  IADD3 R12, P6, R25, R2.reuse, RZ ;  /* 0x00000002190c7210 */ /* 0x081fe40007fde0ff */
[-C--:B-1----:R-:W-:Y:S02]  /*e9990*/  IADD3 R8, P5, R29, R2.reuse, RZ ;  /* 0x000000021d087210 */ /* 0x082fe40007fbe0ff */
[-C--:B------:R-:W-:Y:S01]  /*e99a0*/  LEA.HI.X.SX32 R13, R23, R3.reuse, 0x1, P6 ;  /* 0x00000003170d7211 */ /* 0x080fe200030f0eff */
[-C--:B------:R-:W-:Y:S01]  /*e99b0*/  IADD3 R14, P6, R26, R2.reuse, RZ ;  /* 0x000000021a0e7210 */ /* 0x080fe20007fde0ff */
[-C--:B------:R-:W-:Y:S01]  /*e99c0*/  LEA.HI.X.SX32 R9, R28, R3.reuse, 0x1, P5 ;  /* 0x000000031c097211 */ /* 0x080fe200028f0eff */
[----:B------:R-:W-:Y:S01]  /*e99d0*/  STL [R1+0x2e54], R29 ;  /* 0x002e541d01007387 */ /* 0x000fe20000100800 */
[C---:B------:R-:W-:Y:S02]  /*e99e0*/  IMAD R26, R16.reuse, 0xff, RZ ;  /* 0x000000ff101a7824 */ /* 0x040fe400078e02ff */
[----:B------:R0:W-:Y:S01]  /*e99f0*/  STL.64 [R1+0x9f0], R12 ;  /* 0x0009f00c01007387 */ /* 0x0001e20000100a00 */
[----:B------:R1:W-:Y:S01]  /*e9a00*/  STL.64 [R1+0xa08], R8 ;  /* 0x000a080801007387 */ /* 0x0003e20000100a00 */
[----:B------:R-:W-:Y:S01]  /*e9a10*/  IMAD R28, R16, 0x202, RZ ;  /* 0x00000202101c7824 */ /* 0x000fe200078e02ff */
[----:B------:R-:W-:Y:S01]  /*e9a20*/  LEA.HI.X.SX32 R15, R26, R3, 0x1, P6 ;  /* 0x000000031a0f7211 */ /* 0x000fe200030f0eff */
[C---:B------:R-:W-:Y:S01]  /*e9a30*/  IMAD R26, R16.reuse, 0x101, RZ ;  /* 0x00000101101a7824 */ /* 0x040fe200078e02ff */
[----:B0-----:R-:W-:-:S02]  /*e9a40*/  LEA R12, P5, R16, R2, 0x9 ;  /* 0x00000002100c7211 */ /* 0x001fc400078a48ff */
[C---:B-1----:R-:W-:Y:S01]  /*e9a50*/  SHF.L.U32 R8, R16.reuse, 0x8, RZ ;  /* 0x0000000810087819 */ /* 0x042fe200000006ff */
[----:B------:R-:W-:-:S03]  /*e9a60*/  IMAD R9, R16, 0x204, RZ ;  /* 0x0000020410097824 */ /* 0x000fc600078e02ff */
[----:B------:R-:W-:Y:S01]  /*e9a70*/  LEA.HI.X.SX32 R13, R8, R3, 0x1, P5 ;  /* 0x00000003080d7211 */ /* 0x000fe200028f0eff */
[----:B------:R0:W-:Y:S01]  /*e9a80*/  STL.64 [R1+0xa00], R14 ;  /* 0x000a000e01007387 */ /* 0x0001e20000100a00 */
[----:B------:R-:W-:-:S03]  /*e9a90*/  IMAD R8, R16, 0x102, RZ ;  /* 0x0000010210087824 */ /* 0x000fc600078e02ff */
[----:B------:R1:W-:Y:S01]  /*e9aa0*/  STL.64 [R1+0xa18], R12 ;  /* 0x000a180c01007387 */ /* 0x0003e20000100a00 */
[-C--:B0-----:R-:W-:Y:S01]  /*e9ab0*/  IADD3 R14, P6, R28, R2.reuse, RZ ;  /* 0x000000021c0e7210 */ /* 0x081fe20007fde0ff */
[----:B------:R-:W-:Y:S01]  /*e9ac0*/  IMAD R28, R16, 0x206, RZ ;  /* 0x00000206101c7824 */ /* 0x000fe200078e02ff */
        /* <DEDUP_REMOVED lines=49> */
[----:B-1----:R-:W-:Y:S01]  /*e9de0*/  IADD3 R12, P5, R9, R2, RZ ;  /* 0x00000002090c7210 */ /* 0x002fe20007fbe0ff */
[----:B------:R-:W-:Y:S01]  /*e9df0*/  IMAD R28, R16, 0x21a, RZ ;  /* 0x0000021a101c7824 */ /* 0x000fe200078e02ff */
[-C--:B------:R-:W-:Y:S02]  /*e9e00*/  LEA.HI.X.SX32 R15, R26, R3.reuse, 0x1, P6 ;  /* 0x000000031a0f7211 */ /* 0x080fe400030f0eff */
[----:B------:R-:W-:Y:S01]  /*e9e10*/  LEA.HI.X.SX32 R13, R8, R3, 0x1, P5 ;  /* 0x00000003080d7211 */ /* 0x000fe200028f0eff */
[C---:B------:R-:W-:Y:S02]  /*e9e20*/  IMAD R9, R16.reuse, 0x21c, RZ ;  /* 0x0000021c10097824 */ /* 0x040fe400078e02ff */
[C---:B------:R-:W-:Y:S01]  /*e9e30*/  IMAD R26, R16.reuse, 0x10d, RZ ;  /* 0x0000010d101a7824 */ /* 0x040fe200078e02ff */
[----:B------:R0:W-:Y:S01]  /*e9e40*/  STL.64 [R1+0xa60], R14 ;  /* 0x000a600e01007387 */ /* 0x0001e20000100a00 */
[----:B------:R1:W-:Y:S02]  /*e9e50*/  STL.64 [R1+0xa80], R12 ;  /* 0x000a800c01007387 */ /* 0x0003e40000100a00 */
[----:B------:R-:W-:-:S02]  /*e9e60*/  IMAD R8, R16, 0x10e, RZ ;  /* 0x0000010e10087824 */ /* 0x000fc400078e02ff */
[----:B------:R-:W-:Y:S01]  /*e9e70*/  IMAD R23, R16, 0x10f, RZ ;  /* 0x0000010f10177824 */ /* 0x000fe200078e02ff */
[-C--:B0-----:R-:W-:Y:S02]  /*e9e80*/  IADD3 R14, P6, R28, R2.reuse, RZ ;  /* 0x000000021c0e7210 */ /* 0x081fe40007fde0ff */
        /* <DEDUP_REMOVED lines=10> */
[-C--:B-1----:R-:W-:Y:S02]  /*e9f30*/  IADD3 R12, P5, R9, R2.reuse, RZ ;  /* 0x00000002090c7210 */ /* 0x082fe40007fbe0ff */
        /* <DEDUP_REMOVED lines=64> */
[C---:B------:R-:W-:Y:S01]  /*ea340*/  IMAD R9, R16.reuse, 0x23c, RZ ;  /* 0x0000023c10097824 */ /* 0x040fe200078e02ff */
[----:B------:R-:W-:Y:S01]  /*ea350*/  STL.64 [R1+0x2f20], R26 ;  /* 0x002f201a01007387 */ /* 0x000fe20000100a00 */
[----:B------:R0:W-:Y:S02]  /*ea360*/  STL.64 [R1+0xaf0], R14 ;  /* 0x000af00e01007387 */ /* 0x0001e40000100a00 */
[----:B------:R-:W-:-:S02]  /*ea370*/  IMAD R19, R16, 0x11d, RZ ;  /* 0x0000011d10137824 */ /* 0x000fc400078e02ff */
[----:B------:R1:W-:Y:S02]  /*ea380*/  STL.64 [R1+0xae8], R12 ;  /* 0x000ae80c01007387 */ /* 0x0003e40000100a00 */
[C---:B------:R-:W-:Y:S01]  /*ea390*/  IMAD R8, R16.reuse, 0x11e, RZ ;  /* 0x0000011e10087824 */ /* 0x040fe200078e02ff */
[-C--:B0-----:R-:W-:Y:S02]  /*ea3a0*/  IADD3 R14, P6, R21, R2.reuse, RZ ;  /* 0x00000002150e7210 */ /* 0x081fe40007fde0ff */
[----:B-1----:R-:W-:Y:S01]  /*ea3b0*/  IADD3 R12, P5, R9, R2, RZ ;  /* 0x00000002090c7210 */ /* 0x002fe20007fbe0ff */
[C---:B------:R-:W-:Y:S01]  /*ea3c0*/  IMAD R21, R16.reuse, 0x23e, RZ ;  /* 0x0000023e10157824 */ /* 0x040fe200078e02ff */
[-C--:B------:R-:W-:Y:S01]  /*ea3d0*/  LEA.HI.X.SX32 R15, R19, R3.reuse, 0x1, P6 ;  /* 0x00000003130f7211 */ /* 0x080fe200030f0eff */
[----:B------:R-:W-:Y:S01]  /*ea3e0*/  IMAD R9, R16, 0x240, RZ ;  /* 0x0000024010097824 */ /* 0x000fe200078e02ff */
[----:B------:R-:W-:Y:S01]  /*ea3f0*/  LEA.HI.X.SX32 R13, R8, R3, 0x1, P5 ;  /* 0x00000003080d7211 */ /* 0x000fe200028f0eff */
[----:B------:R-:W-:-:S02]  /*ea400*/  IMAD R19, R16, 0x11f, RZ ;  /* 0x0000011f10137824 */ /* 0x000fc400078e02ff */
[----:B------:R0:W-:Y:S02]  /*ea410*/  STL.64 [R1+0xb08], R14 ;  /* 0x000b080e01007387 */ /* 0x0001e40000100a00 */
[----:B------:R1:W-:Y:S02]  /*ea420*/  STL.64 [R1+0xb00], R12 ;  /* 0x000b000c01007387 */ /* 0x0003e40000100a00 */
[C---:B------:R-:W-:Y:S01]  /*ea430*/  IMAD R8, R16.reuse, 0x120, RZ ;  /* 0x0000012010087824 */ /* 0x040fe200078e02ff */
[-C--:B0-----:R-:W-:Y:S02]  /*ea440*/  IADD3 R14, P6, R21, R2.reuse, RZ ;  /* 0x00000002150e7210 */ /* 0x081fe40007fde0ff */
[----:B-1----:R-:W-:Y:S01]  /*ea450*/  IADD3 R12, P5, R9, R2, RZ ;  /* 0x00000002090c7210 */ /* 0x002fe20007fbe0ff */
[----:B------:R-:W-:Y:S01]  /*ea460*/  IMAD R21, R16, 0x242, RZ ;  /* 0x0000024210157824 */ /* 0x000fe200078e02ff */
[-C--:B------:R-:W-:Y:S02]  /*ea470*/  LEA.HI.X.SX32 R15, R19, R3.reuse, 0x1, P6 ;  /* 0x00000003130f7211 */ /* 0x080fe400030f0eff */
[----:B------:R-:W-:Y:S01]  /*ea480*/  LEA.HI.X.SX32 R13, R8, R3, 0x1, P5 ;  /* 0x00000003080d7211 */ /* 0x000fe200028f0eff */
[----:B------:R-:W-:-:S02]  /*ea490*/  IMAD R9, R16, 0x244, RZ ;  /* 0x0000024410097824 */ /* 0x000fc400078e02ff */
[C---:B------:R-:W-:Y:S01]  /*ea4a0*/  IMAD R19, R16.reuse, 0x121, RZ ;  /* 0x0000012110137824 */ /* 0x040fe200078e02ff */
[----:B------:R0:W-:Y:S01]  /*ea4b0*/  STL.64 [R1+0xaf8], R14 ;  /* 0x000af80e01007387 */ /* 0x0001e20000100a00 */
        /* <DEDUP_REMOVED lines=11> */
[C---:B------:R-:W-:Y:S02]  /*ea570*/  IMAD R19, R16.reuse, 0x24a, RZ ;  /* 0x0000024a10137824 */ /* 0x040fe400078e02ff */
[C---:B------:R-:W-:Y:S01]  /*ea580*/  IMAD R8, R16.reuse, 0x24c, RZ ;  /* 0x0000024c10087824 */ /* 0x040fe200078e02ff */
[-C--:B0-----:R-:W-:Y:S01]  /*ea590*/  IADD3 R14, P6, R21, R2.reuse, RZ ;  /* 0x00000002150e7210 */ /* 0x081fe20007fde0ff */
[----:B------:R-:W-:Y:S01]  /*ea5a0*/  IMAD R21, R16, 0x124, RZ ;  /* 0x0000012410157824 */ /* 0x000fe200078e02ff */
[----:B-1----:R-:W-:Y:S02]  /*ea5b0*/  IADD3 R12, P5, R9, R2, RZ ;  /* 0x00000002090c7210 */ /* 0x002fe40007fbe0ff */
        /* <DEDUP_REMOVED lines=31> */
[----:B------:R-:W-:Y:S01]  /*ea7b0*/  IMAD R8, R16, 0x258, RZ ;  /* 0x0000025810087824 */ /* 0x000fe200078e02ff */
[----:B------:R-:W-:-:S03]  /*ea7c0*/  IADD3 R24, P6, R18, R2, RZ ;  /* 0x0000000212187210 */ /* 0x000fc60007fde0ff */
[----:B------:R-:W-:Y:S01]  /*ea7d0*/  STL.64 [R1+0xb68], R12 ;  /* 0x000b680c01007387 */ /* 0x000fe20000100a00 */
[----:B------:R0:W-:Y:S02]  /*ea7e0*/  STL.64 [R1+0xb58], R14 ;  /* 0x000b580e01007387 */ /* 0x0001e40000100a00 */
[C---:B------:R-:W-:Y:S02]  /*ea7f0*/  IMAD R18, R16.reuse, 0x12c, RZ ;  /* 0x0000012c10127824 */ /* 0x040fe400078e02ff */
[C---:B------:R-:W-:Y:S02]  /*ea800*/  IMAD R21, R16.reuse, 0x25c, RZ ;  /* 0x0000025c10157824 */ /* 0x040fe400078e02ff */
[----:B0-----:R-:W-:Y:S01]  /*ea810*/  IMAD R14, R16, 0x12b, RZ ;  /* 0x0000012b100e7824 */ /* 0x001fe200078e02ff */
[----:B------:R-:W-:Y:S01]  /*ea820*/  IADD3 R12, P5, R8, R2, RZ ;  /* 0x00000002080c7210 */ /* 0x000fe20007fbe0ff */
[----:B------:R-:W-:-:S03]  /*ea830*/  IMAD R15, R16, 0x25a, RZ ;  /* 0x0000025a100f7824 */ /* 0x000fc600078e02ff */
[-C--:B------:R-:W-:Y:S02]  /*ea840*/  LEA.HI.X.SX32 R25, R14, R3.reuse, 0x1, P6 ;  /* 0x000000030e197211 */ /* 0x080fe400030f0eff */
[-C--:B------:R-:W-:Y:S01]  /*ea850*/  LEA.HI.X.SX32 R13, R18, R3.reuse, 0x1, P5 ;  /* 0x00000003120d7211 */ /* 0x080fe200028f0eff */
[C---:B------:R-:W-:Y:S02]  /*ea860*/  IMAD R14, R16.reuse, 0x12d, RZ ;  /* 0x0000012d100e7824 */ /* 0x040fe400078e02ff */
[C---:B------:R-:W-:Y:S01]  /*ea870*/  IMAD R18, R16.reuse, 0x12e, RZ ;  /* 0x0000012e10127824 */ /* 0x040fe200078e02ff */
[----:B------:R0:W-:Y:S01]  /*ea880*/  STL.64 [R1+0xb60], R24 ;  /* 0x000b601801007387 */ /* 0x0001e20000100a00 */
[----:B------:R1:W-:Y:S01]  /*ea890*/  STL.64 [R1+0xb70], R12 ;  /* 0x000b700c01007387 */ /* 0x0003e20000100a00 */
[-C--:B0-----:R-:W-:Y:S02]  /*ea8a0*/  IADD3 R24, P6, R15, R2.reuse, RZ ;  /* 0x000000020f187210 */ /* 0x081fe40007fde0ff */
[----:B-1----:R-:W-:Y:S01]  /*ea8b0*/  IADD3 R12, P5, R21, R2, RZ ;  /* 0x00000002150c7210 */ /* 0x002fe20007fbe0ff */
[----:B------:R-:W-:Y:S01]  /*ea8c0*/  IMAD R21, R16, 0x260, RZ ;  /* 0x0000026010157824 */ /* 0x000fe200078e02ff */
[----:B------:R-:W-:-:S02]  /*ea8d0*/  LEA.HI.X.SX32 R25, R14, R3, 0x1, P6 ;  /* 0x000000030e197211 */ /* 0x000fc400030f0eff */
[----:B------:R-:W-:Y:S01]  /*ea8e0*/  LEA.HI.X.SX32 R13, R18, R3, 0x1, P5 ;  /* 0x00000003120d7211 */ /* 0x000fe200028f0eff */
[C---:B------:R-:W-:Y:S01]  /*ea8f0*/  IMAD R15, R16.reuse, 0x25e, RZ ;  /* 0x0000025e100f7824 */ /* 0x040fe200078e02ff */
[----:B------:R-:W-:Y:S01]  /*ea900*/  IADD3 R14, P5, R21, R2, RZ ;  /* 0x00000002150e7210 */ /* 0x000fe20007fbe0ff */
[----:B------:R0:W-:Y:S02]  /*ea910*/  STL.64 [R1+0xdd8], R24 ;  /* 0x000dd81801007387 */ /* 0x0001e40000100a00 */
[----:B------:R1:W-:Y:S02]  /*ea920*/  STL.64 [R1+0xdd0], R12 ;  /* 0x000dd00c01007387 */ /* 0x0003e40000100a00 */
[C---:B------:R-:W-:Y:S02]  /*ea930*/  IMAD R21, R16.reuse, 0x130, RZ ;  /* 0x0000013010157824 */ /* 0x040fe400078e02ff */
[C---:B------:R-:W-:Y:S02]  /*ea940*/  IMAD R19, R16.reuse, 0x2e8, RZ ;  /* 0x000002e810137824 */ /* 0x040fe400078e02ff */
[----:B------:R-:W-:-:S02]  /*ea950*/  IMAD R18, R16, 0x2f0, RZ ;  /* 0x000002f010127824 */ /* 0x000fc400078e02ff */
[C---:B------:R-:W-:Y:S01]  /*ea960*/  IMAD R17, R16.reuse, 0x264, RZ ;  /* 0x0000026410117824 */ /* 0x040fe200078e02ff */
[-C--:B0-----:R-:W-:Y:S01]  /*ea970*/  IADD3 R24, P6, R15, R2.reuse, RZ ;  /* 0x000000020f187210 */ /* 0x081fe20007fde0ff */
[C---:B-1----:R-:W-:Y:S02]  /*ea980*/  IMAD R12, R16.reuse, 0x12f, RZ ;  /* 0x0000012f100c7824 */ /* 0x042fe400078e02ff */
[----:B------:R-:W-:Y:S01]  /*ea990*/  IMAD R13, R16, 0x262, RZ ;  /* 0x00000262100d7824 */ /* 0x000fe200078e02ff */
[-C--:B------:R-:W-:Y:S02]  /*ea9a0*/  LEA.HI.X.SX32 R15, R21, R3.reuse, 0x1, P5 ;  /* 0x00000003150f7211 */ /* 0x080fe400028f0eff */
[-C--:B------:R-:W-:Y:S01]  /*ea9b0*/  LEA.HI.X.SX32 R25, R12, R3.reuse, 0x1, P6 ;  /* 0x000000030c197211 */ /* 0x080fe200030f0eff */
[----:B------:R-:W-:Y:S01]  /*ea9c0*/  STL.64 [R1+0x2f18], R18 ;  /* 0x002f181201007387 */ /* 0x000fe20000100a00 */
[C---:B------:R-:W-:Y:S01]  /*ea9d0*/  IMAD R11, R16.reuse, 0x131, RZ ;  /* 0x00000131100b7824 */ /* 0x040fe200078e02ff */
[----:B------:R-:W-:Y:S01]  /*ea9e0*/  IADD3 R12, P6, R13, R2, RZ ;  /* 0x000000020d0c7210 */ /* 0x000fe20007fde0ff */
[C---:B------:R-:W-:Y:S01]  /*ea9f0*/  IMAD R21, R16.reuse, 0x132, RZ ;  /* 0x0000013210157824 */ /* 0x040fe200078e02ff */
[----:B------:R-:W-:Y:S01]  /*eaa00*/  STL.64 [R1+0xdc8], R24 ;  /* 0x000dc81801007387 */ /* 0x000fe20000100a00 */
[----:B------:R0:W-:Y:S01]  /*eaa10*/  STL.64 [R1+0xdc0], R14 ;  /* 0x000dc00e01007387 */ /* 0x0001e20000100a00 */
[----:B------:R-:W-:Y:S01]  /*eaa20*/  LEA.HI.X.SX32 R13, R11, R3, 0x1, P6 ;  /* 0x000000030b0d7211 */ /* 0x000fe200030f0eff */
[----:B------:R-:W-:-:S02]  /*eaa30*/  IMAD R6, R16, 0x268, RZ ;  /* 0x0000026810067824 */ /* 0x000fc400078e02ff */
[----:B------:R-:W-:Y:S01]  /*eaa40*/  IMAD R7, R16, 0x266, RZ ;  /* 0x0000026610077824 */ /* 0x000fe200078e02ff */
[----:B0-----:R-:W-:-:S04]  /*eaa50*/  IADD3 R14, P5, R17, R2, RZ ;  /* 0x00000002110e7210 */ /* 0x001fc80007fbe0ff */
[-C--:B------:R-:W-:Y:S01]  /*eaa60*/  LEA.HI.X.SX32 R15, R21, R3.reuse, 0x1, P5 ;  /* 0x00000003150f7211 */ /* 0x080fe200028f0eff */
[----:B------:R0:W-:Y:S01]  /*eaa70*/  STL.64 [R1+0xdb8], R12 ;  /* 0x000db80c01007387 */ /* 0x0001e20000100a00 */
[----:B------:R-:W-:Y:S01]  /*eaa80*/  IMAD R21, R16, 0x134, RZ ;  /* 0x0000013410157824 */ /* 0x000fe200078e02ff */
[-C--:B------:R-:W-:Y:S02]  /*eaa90*/  IADD3 R6, P5, R6, R2.reuse, RZ ;  /* 0x0000000206067210 */ /* 0x080fe40007fbe0ff */
[----:B------:R1:W-:Y:S01]  /*eaaa0*/  STL.64 [R1+0xdb0], R14 ;  /* 0x000db00e01007387 */ /* 0x0003e20000100a00 */
[C---:B------:R-:W-:Y:S01]  /*eaab0*/  IMAD R5, R16.reuse, 0x26a, RZ ;  /* 0x0000026a10057824 */ /* 0x040fe200078e02ff */
[----:B0-----:R-:W-:Y:S01]  /*eaac0*/  IADD3 R12, P6, R7, R2, RZ ;  /* 0x00000002070c7210 */ /* 0x001fe20007fde0ff */
[----:B-1----:R-:W-:Y:S01]  /*eaad0*/  IMAD R14, R16, 0x133, RZ ;  /* 0x00000133100e7824 */ /* 0x002fe200078e02ff */
[----:B------:R-:W-:-:S04]  /*eaae0*/  LEA.HI.X.SX32 R7, R21, R3, 0x1, P5 ;  /* 0x0000000315077211 */ /* 0x000fc800028f0eff */
[----:B------:R-:W-:Y:S01]  /*eaaf0*/  LEA.HI.X.SX32 R13, R14, R3, 0x1, P6 ;  /* 0x000000030e0d7211 */ /* 0x000fe200030f0eff */
[----:B------:R-:W-:Y:S01]  /*eab00*/  STL.64 [R1+0xda0], R6 ;  /* 0x000da00601007387 */ /* 0x000fe20000100a00 */
[C---:B------:R-:W-:Y:S01]  /*eab10*/  IMAD R4, R16.reuse, 0x26c, RZ ;  /* 0x0000026c10047824 */ /* 0x040fe200078e02ff */
[-C--:B------:R-:W-:Y:S02]  /*eab20*/  IADD3 R18, P6, R5, R2.reuse, RZ ;  /* 0x0000000205127210 */ /* 0x080fe40007fde0ff */
[----:B------:R0:W-:Y:S01]  /*eab30*/  STL.64 [R1+0xda8], R12 ;  /* 0x000da80c01007387 */ /* 0x0001e20000100a00 */
[C---:B------:R-:W-:Y:S02]  /*eab40*/  IMAD R14, R16.reuse, 0x136, RZ ;  /* 0x00000136100e7824 */ /* 0x040fe400078e02ff */
[----:B0-----:R-:W-:Y:S01]  /*eab50*/  IMAD R12, R16, 0x135, RZ ;  /* 0x00000135100c7824 */ /* 0x001fe200078e02ff */
[----:B------:R-:W-:Y:S01]  /*eab60*/  IADD3 R6, P5, R4, R2, RZ ;  /* 0x0000000204067210 */ /* 0x000fe20007fbe0ff */
[----:B------:R-:W-:-:S03]  /*eab70*/  IMAD R13, R16, 0x26e, RZ ;  /* 0x0000026e100d7824 */ /* 0x000fc600078e02ff */
[-C--:B------:R-:W-:Y:S02]  /*eab80*/  LEA.HI.X.SX32 R19, R12, R3.reuse, 0x1, P6 ;  /* 0x000000030c137211 */ /* 0x080fe400030f0eff */
[----:B------:R-:W-:Y:S01]  /*eab90*/  LEA.HI.X.SX32 R7, R14, R3, 0x1, P5 ;  /* 0x000000030e077211 */ /* 0x000fe200028f0eff */
[C---:B------:R-:W-:Y:S02]  /*eaba0*/  IMAD R12, R16.reuse, 0x137, RZ ;  /* 0x00000137100c7824 */ /* 0x040fe400078e02ff */
[C---:B------:R-:W-:Y:S01]  /*eabb0*/  IMAD R21, R16.reuse, 0x270, RZ ;  /* 0x0000027010157824 */ /* 0x040fe200078e02ff */
[----:B------:R0:W-:Y:S01]  /*eabc0*/  STL.64 [R1+0xd98], R18 ;  /* 0x000d981201007387 */ /* 0x0001e20000100a00 */
[C---:B------:R-:W-:Y:S02]  /*eabd0*/  IMAD R4, R16.reuse, 0x2f6, RZ ;  /* 0x000002f610047824 */ /* 0x040fe400078e02ff */
[C---:B------:R-:W-:Y:S02]  /*eabe0*/  IMAD R5, R16.reuse, 0x2f8, RZ ;  /* 0x000002f810057824 */ /* 0x040fe400078e02ff */
[----:B------:R1:W-:Y:S02]  /*eabf0*/  STL.64 [R1+0xd90], R6 ;  /* 0x000d900601007387 */ /* 0x0003e40000100a00 */
[C---:B------:R-:W-:Y:S01]  /*eac00*/  IMAD R14, R16.reuse, 0x138, RZ ;  /* 0x00000138100e7824 */ /* 0x040fe200078e02ff */
[-C--:B0-----:R-:W-:Y:S01]  /*eac10*/  IADD3 R18, P6, R13, R2.reuse, RZ ;  /* 0x000000020d127210 */ /* 0x081fe20007fde0ff */
[----:B------:R-:W-:Y:S01]  /*eac20*/  IMAD R13, R16, 0x272, RZ ;  /* 0x00000272100d7824 */ /* 0x000fe200078e02ff */
[----:B-1----:R-:W-:-:S02]  /*eac30*/  IADD3 R6, P5, R21, R2, RZ ;  /* 0x0000000215067210 */ /* 0x002fc40007fbe0ff */
[-C--:B------:R-:W-:Y:S01]  /*eac40*/  LEA.HI.X.SX32 R19, R12, R3.reuse, 0x1, P6 ;  /* 0x000000030c137211 */ /* 0x080fe200030f0eff */
[----:B------:R-:W-:Y:S01]  /*eac50*/  IMAD R21, R16, 0x274, RZ ;  /* 0x0000027410157824 */ /* 0x000fe200078e02ff */
[----:B------:R0:W-:Y:S03]  /*eac60*/  STL.64 [R1+0x2f08], R4 ;  /* 0x002f080401007387 */ /* 0x0001e60000100a00 */
[----:B------:R1:W-:Y:S01]  /*eac70*/  STL.64 [R1+0xd88], R18 ;  /* 0x000d881201007387 */ /* 0x0003e20000100a00 */
[----:B------:R-:W-:Y:S01]  /*eac80*/  LEA.HI.X.SX32 R7, R14, R3, 0x1, P5 ;  /* 0x000000030e077211 */ /* 0x000fe200028f0eff */
[C---:B------:R-:W-:Y:S02]  /*eac90*/  IMAD R12, R16.reuse, 0x139, RZ ;  /* 0x00000139100c7824 */ /* 0x040fe400078e02ff */
[----:B------:R-:W-:Y:S01]  /*eaca0*/  IMAD R14, R16, 0x13a, RZ ;  /* 0x0000013a100e7824 */ /* 0x000fe200078e02ff */
[----:B0-----:R-:W-:-:S02]  /*eacb0*/  IADD3 R4, P5, R21, R2, RZ ;  /* 0x0000000215047210 */ /* 0x001fc40007fbe0ff */
[----:B-1----:R-:W-:Y:S01]  /*eacc0*/  IADD3 R18, P6, R13, R2, RZ ;  /* 0x000000020d127210 */ /* 0x002fe20007fde0ff */
[----:B------:R-:W-:Y:S01]  /*eacd0*/  IMAD R21, R16, 0x278, RZ ;  /* 0x0000027810157824 */ /* 0x000fe200078e02ff */
[-C--:B------:R-:W-:Y:S02]  /*eace0*/  LEA.HI.X.SX32 R5, R14, R3.reuse, 0x1, P5 ;  /* 0x000000030e057211 */ /* 0x080fe400028f0eff */
[----:B------:R-:W-:Y:S01]  /*eacf0*/  LEA.HI.X.SX32 R19, R12, R3, 0x1, P6 ;  /* 0x000000030c137211 */ /* 0x000fe200030f0eff */
[----:B------:R0:W-:Y:S01]  /*ead00*/  STL.64 [R1+0xd80], R6 ;  /* 0x000d800601007387 */ /* 0x0001e20000100a00 */
[C---:B------:R-:W-:Y:S02]  /*ead10*/  IMAD R13, R16.reuse, 0x276, RZ ;  /* 0x00000276100d7824 */ /* 0x040fe400078e02ff */
[C---:B------:R-:W-:Y:S01]  /*ead20*/  IMAD R14, R16.reuse, 0x13c, RZ ;  /* 0x0000013c100e7824 */ /* 0x040fe200078e02ff */
[----:B------:R-:W-:Y:S01]  /*ead30*/  STL.64 [R1+0xd78], R18 ;  /* 0x000d781201007387 */ /* 0x000fe20000100a00 */
[----:B------:R1:W-:Y:S02]  /*ead40*/  STL.64 [R1+0xd70], R4 ;  /* 0x000d700401007387 */ /* 0x0003e40000100a00 */
[----:B------:R-:W-:-:S02]  /*ead50*/  IMAD R12, R16, 0x13b, RZ ;  /* 0x0000013b100c7824 */ /* 0x000fc400078e02ff */
[C---:B0-----:R-:W-:Y:S02]  /*ead60*/  IMAD R6, R16.reuse, 0x2fa, RZ ;  /* 0x000002fa10067824 */ /* 0x041fe400078e02ff */
[C---:B------:R-:W-:Y:S01]  /*ead70*/  IMAD R7, R16.reuse, 0x2fc, RZ ;  /* 0x000002fc10077824 */ /* 0x040fe200078e02ff */
[-C--:B-1----:R-:W-:Y:S02]  /*ead80*/  IADD3 R4, P5, R21, R2.reuse, RZ ;  /* 0x0000000215047210 */ /* 0x082fe40007fbe0ff */
[----:B------:R-:W-:Y:S01]  /*ead90*/  IADD3 R18, P6, R13, R2, RZ ;  /* 0x000000020d127210 */ /* 0x000fe20007fde0ff */
[C---:B------:R-:W-:Y:S02]  /*eada0*/  IMAD R13, R16.reuse, 0x27a, RZ ;  /* 0x0000027a100d7824 */ /* 0x040fe400078e02ff */
[----:B------:R-:W-:Y:S01]  /*eadb0*/  IMAD R21, R16, 0x27c, RZ ;  /* 0x0000027c10157824 */ /* 0x000fe200078e02ff */
[-C--:B------:R-:W-:Y:S02]  /*eadc0*/  LEA.HI.X.SX32 R5, R14, R3.reuse, 0x1, P5 ;  /* 0x000000030e057211 */ /* 0x080fe400028f0eff */
[----:B------:R-:W-:Y:S01]  /*eadd0*/  LEA.HI.X.SX32 R19, R12, R3, 0x1, P6 ;  /* 0x000000030c137211 */ /* 0x000fe200030f0eff */
[----:B------:R0:W-:Y:S01]  /*eade0*/  STL.64 [R1+0x2f10], R6 ;  /* 0x002f100601007387 */ /* 0x0001e20000100a00 */
[----:B------:R-:W-:-:S02]  /*eadf0*/  IMAD R12, R16, 0x13d, RZ ;  /* 0x0000013d100c7824 */ /* 0x000fc400078e02ff */
[----:B------:R1:W-:Y:S02]  /*eae00*/  STL.64 [R1+0xd60], R4 ;  /* 0x000d600401007387 */ /* 0x0003e40000100a00 */
[C---:B------:R-:W-:Y:S01]  /*eae10*/  IMAD R14, R16.reuse, 0x13e, RZ ;  /* 0x0000013e100e7824 */ /* 0x040fe200078e02ff */
[----:B------:R-:W-:Y:S01]  /*eae20*/  STL.64 [R1+0xd68], R18 ;  /* 0x000d681201007387 */ /* 0x000fe20000100a00 */
[-C--:B0-----:R-:W-:Y:S02]  /*eae30*/  IADD3 R6, P6, R13, R2.reuse, RZ ;  /* 0x000000020d067210 */ /* 0x081fe40007fde0ff */
[----:B-1----:R-:W-:Y:S01]  /*eae40*/  IADD3 R4, P5, R21, R2, RZ ;  /* 0x0000000215047210 */ /* 0x002fe20007fbe0ff */
[----:B------:R-:W-:Y:S01]  /*eae50*/  IMAD R13, R16, 0x27e, RZ ;  /* 0x0000027e100d7824 */ /* 0x000fe200078e02ff */
[-C--:B------:R-:W-:Y:S01]  /*eae60*/  LEA.HI.X.SX32 R7, R12, R3.reuse, 0x1, P6 ;  /* 0x000000030c077211 */ /* 0x080fe200030f0eff */
[----:B------:R-:W-:Y:S01]  /*eae70*/  IMAD R21, R16, 0x280, RZ ;  /* 0x0000028010157824 */ /* 0x000fe200078e02ff */
[----:B------:R-:W-:Y:S01]  /*eae80*/  LEA.HI.X.SX32 R5, R14, R3, 0x1, P5 ;  /* 0x000000030e057211 */ /* 0x000fe200028f0eff */
[----:B------:R-:W-:-:S02]  /*eae90*/  IMAD R11, R16, 0x13f, RZ ;  /* 0x0000013f100b7824 */ /* 0x000fc400078e02ff */
[----:B------:R0:W-:Y:S02]  /*eaea0*/  STL.64 [R1+0xd58], R6 ;  /* 0x000d580601007387 */ /* 0x0001e40000100a00 */
[----:B------:R1:W-:Y:S02]  /*eaeb0*/  STL.64 [R1+0xd50], R4 ;  /* 0x000d500401007387 */ /* 0x0003e40000100a00 */
[C---:B------:R-:W-:Y:S02]  /*eaec0*/  IMAD R14, R16.reuse, 0x140, RZ ;  /* 0x00000140100e7824 */ /* 0x040fe400078e02ff */
[----:B------:R-:W-:Y:S01]  /*eaed0*/  IMAD R12, R16, 0x282, RZ ;  /* 0x00000282100c7824 */ /* 0x000fe200078e02ff */
[-C--:B0-----:R-:W-:Y:S02]  /*eaee0*/  IADD3 R6, P6, R13, R2.reuse, RZ ;  /* 0x000000020d067210 */ /* 0x081fe40007fde0ff */
        /* <DEDUP_REMOVED lines=27> */
[C---:B------:R-:W-:Y:S02]  /*eb0a0*/  IMAD R14, R16.reuse, 0x146, RZ ;  /* 0x00000146100e7824 */ /* 0x040fe400078e02ff */
        /* <DEDUP_REMOVED lines=12> */
[----:B-1----:R-:W-:Y:S02]  /*eb170*/  IADD3 R4, P5, R21, R2, RZ ;  /* 0x0000000215047210 */ /* 0x002fe40007fbe0ff */
[-C--:B------:R-:W-:Y:S02]  /*eb180*/  LEA.HI.X.SX32 R7, R20, R3.reuse, 0x1, P6 ;  /* 0x0000000314077211 */ /* 0x080fe400030f0eff */
[----:B------:R-:W-:Y:S01]  /*eb190*/  LEA.HI.X.SX32 R5, R14, R3, 0x1, P5 ;  /* 0x000000030e057211 */ /* 0x000fe200028f0eff */
[C---:B------:R-:W-:Y:S02]  /*eb1a0*/  IMAD R21, R16.reuse, 0x294, RZ ;  /* 0x0000029410157824 */ /* 0x040fe400078e02ff */
[C---:B------:R-:W-:Y:S01]  /*eb1b0*/  IMAD R20, R16.reuse, 0x149, RZ ;  /* 0x0000014910147824 */ /* 0x040fe200078e02ff */
[----:B------:R0:W-:Y:S01]  /*eb1c0*/  STL.64 [R1+0xd08], R6 ;  /* 0x000d080601007387 */ /* 0x0001e20000100a00 */
[----:B------:R1:W-:Y:S02]  /*eb1d0*/  STL.64 [R1+0xd00], R4 ;  /* 0x000d000401007387 */ /* 0x0003e40000100a00 */
[----:B------:R-:W-:-:S02]  /*eb1e0*/  IMAD R14, R16, 0x14a, RZ ;  /* 0x0000014a100e7824 */ /* 0x000fc400078e02ff */
[C---:B------:R-:W-:Y:S01]  /*eb1f0*/  IMAD R27, R16.reuse, 0x14b, RZ ;  /* 0x0000014b101b7824 */ /* 0x040fe200078e02ff */
[-C--:B0-----:R-:W-:Y:S02]  /*eb200*/  IADD3 R6, P6, R11, R2.reuse, RZ ;  /* 0x000000020b067210 */ /* 0x081fe40007fde0ff */
[----:B-1----:R-:W-:Y:S01]  /*eb210*/  IADD3 R4, P5, R21, R2, RZ ;  /* 0x0000000215047210 */ /* 0x002fe20007fbe0ff */
[----:B------:R-:W-:Y:S01]  /*eb220*/  IMAD R11, R16, 0x296, RZ ;  /* 0x00000296100b7824 */ /* 0x000fe200078e02ff */
[-C--:B------:R-:W-:Y:S02]  /*eb230*/  LEA.HI.X.SX32 R7, R20, R3.reuse, 0x1, P6 ;  /* 0x0000000314077211 */ /* 0x080fe400030f0eff */
[----:B------:R-:W-:Y:S01]  /*eb240*/  LEA.HI.X.SX32 R5, R14, R3, 0x1, P5 ;  /* 0x000000030e057211 */ /* 0x000fe200028f0eff */
[C---:B------:R-:W-:Y:S02]  /*eb250*/  IMAD R21, R16.reuse, 0x298, RZ ;  /* 0x0000029810157824 */ /* 0x040fe400078e02ff */
[----:B------:R0:W-:Y:S02]  /*eb260*/  STL.64 [R1+0xcf0], R6 ;  /* 0x000cf00601007387 */ /* 0x0001e40000100a00 */
[----:B------:R1:W-:Y:S02]  /*eb270*/  STL.64 [R1+0xce8], R4 ;  /* 0x000ce80401007387 */ /* 0x0003e40000100a00 */
[----:B------:R-:W-:-:S02]  /*eb280*/  IMAD R20, R16, 0x29a, RZ ;  /* 0x0000029a10147824 */ /* 0x000fc400078e02ff */
[C---:B------:R-:W-:Y:S01]  /*eb290*/  IMAD R14, R16.reuse, 0x29c, RZ ;  /* 0x0000029c100e7824 */ /* 0x040fe200078e02ff */
[-C--:B0-----:R-:W-:Y:S01]  /*eb2a0*/  IADD3 R6, P6, R11, R2.reuse, RZ ;  /* 0x000000020b067210 */ /* 0x081fe20007fde0ff */
[C---:B------:R-:W-:Y:S01]  /*eb2b0*/  IMAD R11, R16.reuse, 0x14c, RZ ;  /* 0x0000014c100b7824 */ /* 0x040fe200078e02ff */
        /* <DEDUP_REMOVED lines=9> */
[----:B-1----:R-:W-:Y:S01]  /*eb350*/  IADD3 R4, P5, R14, R2, RZ ;  /* 0x000000020e047210 */ /* 0x002fe20007fbe0ff */
[C---:B------:R-:W-:Y:S01]  /*eb360*/  IMAD R20, R16.reuse, 0x29e, RZ ;  /* 0x0000029e10147824 */ /* 0x040fe200078e02ff */
[-C--:B------:R-:W-:Y:S02]  /*eb370*/  LEA.HI.X.SX32 R7, R27, R3.reuse, 0x1, P6 ;  /* 0x000000031b077211 */ /* 0x080fe400030f0eff */
[----:B------:R-:W-:Y:S01]  /*eb380*/  LEA.HI.X.SX32 R5, R11, R3, 0x1, P5 ;  /* 0x000000030b057211 */ /* 0x000fe200028f0eff */
[C---:B------:R-:W-:Y:S02]  /*eb390*/  IMAD R14, R16.reuse, 0x2a0, RZ ;  /* 0x000002a0100e7824 */ /* 0x040fe400078e02ff */
[----:B------:R0:W-:Y:S02]  /*eb3a0*/  STL.64 [R1+0xcd0], R6 ;  /* 0x000cd00601007387 */ /* 0x0001e40000100a00 */
[----:B------:R1:W-:Y:S02]  /*eb3b0*/  STL.64 [R1+0xcc8], R4 ;  /* 0x000cc80401007387 */ /* 0x0003e40000100a00 */
[----:B------:R-:W-:-:S02]  /*eb3c0*/  IMAD R27, R16, 0x2a2, RZ ;  /* 0x000002a2101b7824 */ /* 0x000fc400078e02ff */
[----:B------:R-:W-:Y:S01]  /*eb3d0*/  IMAD R11, R16, 0x2a4, RZ ;  /* 0x000002a4100b7824 */ /* 0x000fe200078e02ff */
[-C--:B0-----:R-:W-:Y:S01]  /*eb3e0*/  IADD3 R6, P6, R20, R2.reuse, RZ ;  /* 0x0000000214067210 */ /* 0x081fe20007fde0ff */
[----:B------:R-:W-:Y:S01]  /*eb3f0*/  IMAD R20, R16, 0x150, RZ ;  /* 0x0000015010147824 */ /* 0x000fe200078e02ff */
[----:B-1----:R-:W-:Y:S02]  /*eb400*/  IADD3 R4, P5, R14, R2, RZ ;  /* 0x000000020e047210 */ /* 0x002fe40007fbe0ff */
[-C--:B------:R-:W-:Y:S02]  /*eb410*/  LEA.HI.X.SX32 R7, R26, R3.reuse, 0x1, P6 ;  /* 0x000000031a077211 */ /* 0x080fe400030f0eff */
[----:B------:R-:W-:Y:S01]  /*eb420*/  LEA.HI.X.SX32 R5, R20, R3, 0x1, P5 ;  /* 0x0000000314057211 */ /* 0x000fe200028f0eff */
[C---:B------:R-:W-:Y:S02]  /*eb430*/  IMAD R26, R16.reuse, 0x151, RZ ;  /* 0x00000151101a7824 */ /* 0x040fe400078e02ff */
[----:B------:R0:W-:Y:S02]  /*eb440*/  STL.64 [R1+0xcc0], R6 ;  /* 0x000cc00601007387 */ /* 0x0001e40000100a00 */
[----:B------:R1:W-:Y:S02]  /*eb450*/  STL.64 [R1+0xcb8], R4 ;  /* 0x000cb80401007387 */ /* 0x0003e40000100a00 */
[----:B------:R-:W-:-:S02]  /*eb460*/  IMAD R20, R16, 0x152, RZ ;  /* 0x0000015210147824 */ /* 0x000fc400078e02ff */
[C---:B------:R-:W-:Y:S01]  /*eb470*/  IMAD R19, R16.reuse, 0x153, RZ ;  /* 0x0000015310137824 */ /* 0x040fe200078e02ff */
[-C--:B0-----:R-:W-:Y:S02]  /*eb480*/  IADD3 R6, P6, R27, R2.reuse, RZ ;  /* 0x000000021b067210 */ /* 0x081fe40007fde0ff */
[-C--:B-1----:R-:W-:Y:S01]  /*eb490*/  IADD3 R4, P5, R11, R2.reuse, RZ ;  /* 0x000000020b047210 */ /* 0x082fe20007fbe0ff */
[----:B------:R-:W-:Y:S01]  /*eb4a0*/  IMAD R27, R16, 0x2a6, RZ ;  /* 0x000002a6101b7824 */ /* 0x000fe200078e02ff */
[-C--:B------:R-:W-:Y:S02]  /*eb4b0*/  LEA.HI.X.SX32 R7, R26, R3.reuse, 0x1, P6 ;  /* 0x000000031a077211 */ /* 0x080fe400030f0eff */
[----:B------:R-:W-:Y:S01]  /*eb4c0*/  LEA.HI.X.SX32 R5, R20, R3, 0x1, P5 ;  /* 0x0000000314057211 */ /* 0x000fe200028f0eff */
[C---:B------:R-:W-:Y:S02]  /*eb4d0*/  IMAD R11, R16.reuse, 0x2a8, RZ ;  /* 0x000002a8100b7824 */ /* 0x040fe400078e02ff */
[----:B------:R0:W-:Y:S02]  /*eb4e0*/  STL.64 [R1+0xcb0], R6 ;  /* 0x000cb00601007387 */ /* 0x0001e40000100a00 */
[----:B------:R1:W-:Y:S02]  /*eb4f0*/  STL.64 [R1+0xca8], R4 ;  /* 0x000ca80401007387 */ /* 0x0003e40000100a00 */
[C---:B------:R-:W-:Y:S01]  /*eb500*/  IMAD R26, R16.reuse, 0x2aa, RZ ;  /* 0x000002aa101a7824 */ /* 0x040fe200078e02ff */
[-C--:B0-----:R-:W-:Y:S01]  /*eb510*/  IADD3 R6, P6, R27, R2.reuse, RZ ;  /* 0x000000021b067210 */ /* 0x081fe20007fde0ff */
[----:B------:R-:W-:Y:S01]  /*eb520*/  IMAD R27, R16, 0x154, RZ ;  /* 0x00000154101b7824 */ /* 0x000fe200078e02ff */
[----:B-1----:R-:W-:-:S02]  /*eb530*/  IADD3 R4, P5, R11, R2, RZ ;  /* 0x000000020b047210 */ /* 0x002fc40007fbe0ff */
[-C--:B------:R-:W-:Y:S01]  /*eb540*/  LEA.HI.X.SX32 R7, R19, R3.reuse, 0x1, P6 ;  /* 0x0000000313077211 */ /* 0x080fe200030f0eff */
[C---:B------:R-:W-:Y:S01]  /*eb550*/  IMAD R11, R16.reuse, 0x2ac, RZ ;  /* 0x000002ac100b7824 */ /* 0x040fe200078e02ff */
[----:B------:R-:W-:Y:S01]  /*eb560*/  LEA.HI.X.SX32 R5, R27, R3, 0x1, P5 ;  /* 0x000000031b057211 */ /* 0x000fe200028f0eff */
[C---:B------:R-:W-:Y:S02]  /*eb570*/  IMAD R19, R16.reuse, 0x155, RZ ;  /* 0x0000015510137824 */ /* 0x040fe400078e02ff */
[----:B------:R0:W-:Y:S02]  /*eb580*/  STL.64 [R1+0xca0], R6 ;  /* 0x000ca00601007387 */ /* 0x0001e40000100a00 */
[----:B------:R1:W-:Y:S02]  /*eb590*/  STL.64 [R1+0xc98], R4 ;  /* 0x000c980401007387 */ /* 0x0003e40000100a00 */
[C---:B------:R-:W-:Y:S02]  /*eb5a0*/  IMAD R27, R16.reuse, 0x156, RZ ;  /* 0x00000156101b7824 */ /* 0x040fe400078e02ff */
[----:B------:R-:W-:Y:S01]  /*eb5b0*/  IMAD R18, R16, 0x157, RZ ;  /* 0x0000015710127824 */ /* 0x000fe200078e02ff */
[----:B0-----:R-:W-:-:S02]  /*eb5c0*/  IADD3 R6, P6, R26, R2, RZ ;  /* 0x000000021a067210 */ /* 0x001fc40007fde0ff */
        /* <DEDUP_REMOVED lines=13> */
[----:B------:R-:W-:-:S03]  /*eb6a0*/  LEA.HI.X.SX32 R5, R26, R3, 0x1, P5 ;  /* 0x000000031a057211 */ /* 0x000fc600028f0eff */
[----:B------:R0:W-:Y:S02]  /*eb6b0*/  STL.64 [R1+0xc80], R6 ;  /* 0x000c800601007387 */ /* 0x0001e40000100a00 */
[----:B------:R1:W-:Y:S02]  /*eb6c0*/  STL.64 [R1+0xc78], R4 ;  /* 0x000c780401007387 */ /* 0x0003e40000100a00 */
[C---:B------:R-:W-:Y:S02]  /*eb6d0*/  IMAD R26, R16.reuse, 0x2b6, RZ ;  /* 0x000002b6101a7824 */ /* 0x040fe400078e02ff */
[C---:B------:R-:W-:Y:S01]  /*eb6e0*/  IMAD R10, R16.reuse, 0x2b8, RZ ;  /* 0x000002b8100a7824 */ /* 0x040fe200078e02ff */
[-C--:B0-----:R-:W-:Y:S01]  /*eb6f0*/  IADD3 R6, P6, R19, R2.reuse, RZ ;  /* 0x0000000213067210 */ /* 0x081fe20007fde0ff */
[C---:B------:R-:W-:Y:S01]  /*eb700*/  IMAD R19, R16.reuse, 0x159, RZ ;  /* 0x0000015910137824 */ /* 0x040fe200078e02ff */
[----:B-1----:R-:W-:Y:S01]  /*eb710*/  IADD3 R4, P5, R27, R2, RZ ;  /* 0x000000021b047210 */ /* 0x002fe20007fbe0ff */
[----:B------:R-:W-:-:S03]  /*eb720*/  IMAD R27, R16, 0x15a, RZ ;  /* 0x0000015a101b7824 */ /* 0x000fc600078e02ff */
[-C--:B------:R-:W-:Y:S02]  /*eb730*/  LEA.HI.X.SX32 R7, R19, R3.reuse, 0x1, P6 ;  /* 0x0000000313077211 */ /* 0x080fe400030f0eff */
[----:B------:R-:W-:Y:S01]  /*eb740*/  LEA.HI.X.SX32 R5, R27, R3, 0x1, P5 ;  /* 0x000000031b057211 */ /* 0x000fe200028f0eff */
[C---:B------:R-:W-:Y:S02]  /*eb750*/  IMAD R18, R16.reuse, 0x15b, RZ ;  /* 0x0000015b10127824 */ /* 0x040fe400078e02ff */
[----:B------:R0:W-:Y:S02]  /*eb760*/  STL.64 [R1+0xc70], R6 ;  /* 0x000c700601007387 */ /* 0x0001e40000100a00 */
[----:B------:R1:W-:Y:S02]  /*eb770*/  STL.64 [R1+0xc68], R4 ;  /* 0x000c680401007387 */ /* 0x0003e40000100a00 */
[C---:B------:R-:W-:Y:S02]  /*eb780*/  IMAD R19, R16.reuse, 0x2ba, RZ ;  /* 0x000002ba10137824 */ /* 0x040fe400078e02ff */
[----:B------:R-:W-:Y:S01]  /*eb790*/  IMAD R27, R16, 0x2bc, RZ ;  /* 0x000002bc101b7824 */ /* 0x000fe200078e02ff */
[-C--:B0-----:R-:W-:Y:S01]  /*eb7a0*/  IADD3 R6, P6, R26, R2.reuse, RZ ;  /* 0x000000021a067210 */ /* 0x081fe20007fde0ff */
[----:B------:R-:W-:Y:S01]  /*eb7b0*/  IMAD R26, R16, 0x15c, RZ ;  /* 0x0000015c101a7824 */ /* 0x000fe200078e02ff */
[----:B-1----:R-:W-:-:S02]  /*eb7c0*/  IADD3 R4, P5, R10, R2, RZ ;  /* 0x000000020a047210 */ /* 0x002fc40007fbe0ff */
[-C--:B------:R-:W-:Y:S02]  /*eb7d0*/  LEA.HI.X.SX32 R7, R18, R3.reuse, 0x1, P6 ;  /* 0x0000000312077211 */ /* 0x080fe400030f0eff */
        /* <DEDUP_REMOVED lines=27> */
[-C--:B------:R-:W-:Y:S02]  /*eb990*/  LEA.HI.X.SX32 R7, R26, R3.reuse, 0x1, P6 ;  /* 0x000000031a077211 */ /* 0x080fe400030f0eff */
[----:B------:R-:W-:Y:S01]  /*eb9a0*/  LEA.HI.X.SX32 R5, R19, R3, 0x1, P5 ;  /* 0x0000000313057211 */ /* 0x000fe200028f0eff */
[----:B------:R-:W-:-:S04]  /*eb9b0*/  IMAD R27, R16, 0x2c6, RZ ;  /* 0x000002c6101b7824 */ /* 0x000fc800078e02ff */
[----:B------:R-:W-:Y:S01]  /*eb9c0*/  STL.64 [R1+0xc28], R4 ;  /* 0x000c280401007387 */ /* 0x000fe20000100a00 */
[----:B------:R0:W-:Y:S01]  /*eb9d0*/  STL.64 [R1+0xc30], R6 ;  /* 0x000c300601007387 */ /* 0x0001e20000100a00 */
[----:B------:R-:W-:Y:S01]  /*eb9e0*/  IADD3 R26, P6, R27, R2, RZ ;  /* 0x000000021b1a7210 */ /* 0x000fe20007fde0ff */
[----:B0-----:R-:W-:-:S05]  /*eb9f0*/  IMAD R6, R16, 0x163, RZ ;  /* 0x0000016310067824 */ /* 0x001fca00078e02ff */
[----:B------:R-:W-:-:S05]  /*eba00*/  LEA.HI.X.SX32 R27, R6, R3, 0x1, P6 ;  /* 0x00000003061b7211 */ /* 0x000fca00030f0eff */
[----:B------:R0:W-:Y:S04]  /*eba10*/  STL.64 [R1+0xc20], R26 ;  /* 0x000c201a01007387 */ /* 0x0001e80000100a00 */
[----:B0-----:R-:W2:Y:S01]  /*eba20*/  LDL.LU.64 R26, [R1+0x2f20] ;  /* 0x002f2000011a7983 */ /* 0x001ea20000300a00 */
[C---:B------:R-:W-:Y:S02]  /*eba30*/  IMAD R29, R16.reuse, 0x2c8, RZ ;  /* 0x000002c8101d7824 */ /* 0x040fe400078e02ff */
[C---:B------:R-:W-:Y:S02]  /*eba40*/  IMAD R18, R16.reuse, 0x164, RZ ;  /* 0x0000016410127824 */ /* 0x040fe400078e02ff */
[C---:B------:R-:W-:Y:S01]  /*eba50*/  IMAD R7, R16.reuse, 0x2ca, RZ ;  /* 0x000002ca10077824 */ /* 0x040fe200078e02ff */
[----:B------:R-:W-:Y:S01]  /*eba60*/  IADD3 R4, P5, R29, R2, RZ ;  /* 0x000000021d047210 */ /* 0x000fe20007fbe0ff */
[----:B------:R-:W-:-:S03]  /*eba70*/  IMAD R19, R16, 0x2cc, RZ ;  /* 0x000002cc10137824 */ /* 0x000fc600078e02ff */
[-C--:B------:R-:W-:Y:S02]  /*eba80*/  LEA.HI.X.SX32 R5, R18, R3.reuse, 0x1, P5 ;  /* 0x0000000312057211 */ /* 0x080fe400028f0eff */
[-C--:B------:R-:W-:Y:S01]  /*eba90*/  IADD3 R6, P6, R7, R2.reuse, RZ ;  /* 0x0000000207067210 */ /* 0x080fe20007fde0ff */
[C---:B------:R-:W-:Y:S02]  /*ebaa0*/  IMAD R7, R16.reuse, 0x165, RZ ;  /* 0x0000016510077824 */ /* 0x040fe400078e02ff */
[----:B------:R0:W-:Y:S03]  /*ebab0*/  STL.64 [R1+0xc18], R4 ;  /* 0x000c180401007387 */ /* 0x0001e60000100a00 */
[-C--:B------:R-:W-:Y:S01]  /*ebac0*/  LEA.HI.X.SX32 R7, R7, R3.reuse, 0x1, P6 ;  /* 0x0000000307077211 */ /* 0x080fe200030f0eff */
[C---:B------:R-:W-:Y:S02]  /*ebad0*/  IMAD R18, R16.reuse, 0x2ce, RZ ;  /* 0x000002ce10127824 */ /* 0x040fe400078e02ff */
[C---:B------:R-:W-:Y:S01]  /*ebae0*/  IMAD R28, R16.reuse, 0x2d0, RZ ;  /* 0x000002d0101c7824 */ /* 0x040fe200078e02ff */
[----:B0-----:R-:W-:Y:S01]  /*ebaf0*/  IADD3 R4, P5, R19, R2, RZ ;  /* 0x0000000213047210 */ /* 0x001fe20007fbe0ff */
[C---:B------:R-:W-:Y:S01]  /*ebb00*/  IMAD R19, R16.reuse, 0x166, RZ ;  /* 0x0000016610137824 */ /* 0x040fe200078e02ff */
[----:B------:R0:W-:Y:S04]  /*ebb10*/  STL.64 [R1+0xc10], R6 ;  /* 0x000c100601007387 */ /* 0x0001e80000100a00 */
[----:B------:R-:W-:Y:S01]  /*ebb20*/  LEA.HI.X.SX32 R5, R19, R3, 0x1, P5 ;  /* 0x0000000313057211 */ /* 0x000fe200028f0eff */
[----:B------:R-:W-:-:S04]  /*ebb30*/  IMAD R19, R16, 0x168, RZ ;  /* 0x0000016810137824 */ /* 0x000fc800078e02ff */
[----:B------:R1:W-:Y:S01]  /*ebb40*/  STL.64 [R1+0xc08], R4 ;  /* 0x000c080401007387 */ /* 0x0003e20000100a00 */
[----:B0-----:R-:W-:Y:S01]  /*ebb50*/  IMAD R7, R16, 0x167, RZ ;  /* 0x0000016710077824 */ /* 0x001fe200078e02ff */
[----:B------:R-:W-:Y:S01]  /*ebb60*/  IADD3 R6, P6, R18, R2, RZ ;  /* 0x0000000212067210 */ /* 0x000fe20007fde0ff */
[----:B------:R-:W-:-:S03]  /*ebb70*/  IMAD R18, R16, 0x2d2, RZ ;  /* 0x000002d210127824 */ /* 0x000fc600078e02ff */
[----:B------:R-:W-:Y:S02]  /*ebb80*/  LEA.HI.X.SX32 R7, R7, R3, 0x1, P6 ;  /* 0x0000000307077211 */ /* 0x000fe400030f0eff */
[----:B-1----:R-:W-:-:S04]  /*ebb90*/  IADD3 R4, P5, R28, R2, RZ ;  /* 0x000000021c047210 */ /* 0x002fc80007fbe0ff */
[----:B------:R-:W-:Y:S01]  /*ebba0*/  LEA.HI.X.SX32 R5, R19, R3, 0x1, P5 ;  /* 0x0000000313057211 */ /* 0x000fe200028f0eff */
[----:B------:R0:W-:Y:S04]  /*ebbb0*/  STL.64 [R1+0xc00], R6 ;  /* 0x000c000601007387 */ /* 0x0001e80000100a00 */
[----:B------:R-:W-:Y:S01]  /*ebbc0*/  STL.64 [R1+0xbf8], R4 ;  /* 0x000bf80401007387 */ /* 0x000fe20000100a00 */
[----:B------:R-:W-:Y:S01]  /*ebbd0*/  IMAD R19, R16, 0x2d6, RZ ;  /* 0x000002d610137824 */ /* 0x000fe200078e02ff */
[----:B0-----:R-:W-:Y:S01]  /*ebbe0*/  IADD3 R6, P6, R18, R2, RZ ;  /* 0x0000000212067210 */ /* 0x001fe20007fde0ff */
[C---:B------:R-:W-:Y:S02]  /*ebbf0*/  IMAD R18, R16.reuse, 0x169, RZ ;  /* 0x0000016910127824 */ /* 0x040fe400078e02ff */
[----:B------:R-:W-:-:S03]  /*ebc00*/  IMAD R23, R16, 0x2d8, RZ ;  /* 0x000002d810177824 */ /* 0x000fc600078e02ff */
[----:B------:R-:W-:Y:S01]  /*ebc10*/  LEA.HI.X.SX32 R7, R18, R3, 0x1, P6 ;  /* 0x0000000312077211 */ /* 0x000fe200030f0eff */
[----:B------:R-:W-:-:S04]  /*ebc20*/  IMAD R18, R16, 0x16b, RZ ;  /* 0x0000016b10127824 */ /* 0x000fc800078e02ff */
[----:B------:R0:W-:Y:S02]  /*ebc30*/  STL.64 [R1+0xbf0], R6 ;  /* 0x000bf00601007387 */ /* 0x0001e40000100a00 */
[----:B0-----:R-:W-:-:S04]  /*ebc40*/  IADD3 R6, P6, R19, R2, RZ ;  /* 0x0000000213067210 */ /* 0x001fc80007fde0ff */
[----:B------:R-:W-:Y:S01]  /*ebc50*/  LEA.HI.X.SX32 R7, R18, R3, 0x1, P6 ;  /* 0x0000000312077211 */ /* 0x000fe200030f0eff */
[C---:B------:R-:W-:Y:S02]  /*ebc60*/  IMAD R19, R16.reuse, 0x2da, RZ ;  /* 0x000002da10137824 */ /* 0x040fe400078e02ff */
[C---:B------:R-:W-:Y:S02]  /*ebc70*/  IMAD R18, R16.reuse, 0x16d, RZ ;  /* 0x0000016d10127824 */ /* 0x040fe400078e02ff */
[C---:B------:R-:W-:Y:S01]  /*ebc80*/  IMAD R22, R16.reuse, 0x2e0, RZ ;  /* 0x000002e010167824 */ /* 0x040fe200078e02ff */
[----:B--2---:R-:W-:Y:S01]  /*ebc90*/  IADD3 R4, P5, R27, R2, RZ ;  /* 0x000000021b047210 */ /* 0x004fe20007fbe0ff */
[----:B------:R-:W-:-:S05]  /*ebca0*/  IMAD R27, R16, 0x16a, RZ ;  /* 0x0000016a101b7824 */ /* 0x000fca00078e02ff */
[----:B------:R-:W-:Y:S01]  /*ebcb0*/  LEA.HI.X.SX32 R5, R27, R3, 0x1, P5 ;  /* 0x000000031b057211 */ /* 0x000fe200028f0eff */
[----:B------:R-:W-:-:S04]  /*ebcc0*/  IMAD R27, R16, 0x16c, RZ ;  /* 0x0000016c101b7824 */ /* 0x000fc800078e02ff */
[----:B------:R0:W-:Y:S01]  /*ebcd0*/  STL.64 [R1+0xbe8], R4 ;  /* 0x000be80401007387 */ /* 0x0001e20000100a00 */
[----:B------:R1:W-:Y:S01]  /*ebce0*/  STL.64 [R1+0xbe0], R6 ;  /* 0x000be00601007387 */ /* 0x0003e20000100a00 */
[----:B0-----:R-:W-:-:S04]  /*ebcf0*/  IADD3 R4, P5, R23, R2, RZ ;  /* 0x0000000217047210 */ /* 0x001fc80007fbe0ff */
[----:B------:R-:W-:Y:S02]  /*ebd00*/  LEA.HI.X.SX32 R5, R27, R3, 0x1, P5 ;  /* 0x000000031b057211 */ /* 0x000fe400028f0eff */
[----:B-1----:R-:W-:-:S03]  /*ebd10*/  IADD3 R6, P6, R19, R2, RZ ;  /* 0x0000000213067210 */ /* 0x002fc60007fde0ff */
[----:B------:R0:W-:Y:S01]  /*ebd20*/  STL.64 [R1+0xbd8], R4 ;  /* 0x000bd80401007387 */ /* 0x0001e20000100a00 */
[----:B------:R-:W-:Y:S01]  /*ebd30*/  LEA.HI.X.SX32 R7, R18, R3, 0x1, P6 ;  /* 0x0000000312077211 */ /* 0x000fe200030f0eff */
[----:B------:R-:W-:Y:S01]  /*ebd40*/  IMAD R19, R16, 0x2de, RZ ;  /* 0x000002de10137824 */ /* 0x000fe200078e02ff */
[----:B0-----:R-:W-:Y:S01]  /*ebd50*/  IADD3 R4, P5, R26, R2, RZ ;  /* 0x000000021a047210 */ /* 0x001fe20007fbe0ff */
[----:B------:R-:W-:-:S05]  /*ebd60*/  IMAD R26, R16, 0x16e, RZ ;  /* 0x0000016e101a7824 */ /* 0x000fca00078e02ff */
[----:B------:R-:W-:Y:S02]  /*ebd70*/  LEA.HI.X.SX32 R5, R26, R3, 0x1, P5 ;  /* 0x000000031a057211 */ /* 0x000fe400028f0eff */
[----:B------:R-:W-:-:S03]  /*ebd80*/  IADD3 R18, P6, R19, R2, RZ ;  /* 0x0000000213127210 */ /* 0x000fc60007fde0ff */
[----:B------:R-:W-:Y:S01]  /*ebd90*/  STL.64 [R1+0xbc8], R4 ;  /* 0x000bc80401007387 */ /* 0x000fe20000100a00 */
[----:B------:R0:W-:Y:S02]  /*ebda0*/  STL.64 [R1+0xbd0], R6 ;  /* 0x000bd00601007387 */ /* 0x0001e40000100a00 */
[C---:B------:R-:W-:Y:S02]  /*ebdb0*/  IMAD R23, R16.reuse, 0x32c, RZ ;  /* 0x0000032c10177824 */ /* 0x040fe400078e02ff */
[----:B0-----:R-:W-:Y:S01]  /*ebdc0*/  IMAD R6, R16, 0x16f, RZ ;  /* 0x0000016f10067824 */ /* 0x001fe200078e02ff */
[----:B------:R-:W-:Y:S01]  /*ebdd0*/  IADD3 R4, P5, R22, R2, RZ ;  /* 0x0000000216047210 */ /* 0x000fe20007fbe0ff */
[----:B------:R-:W-:-:S03]  /*ebde0*/  IMAD R22, R16, 0x330, RZ ;  /* 0x0000033010167824 */ /* 0x000fc600078e02ff */
[----:B------:R-:W-:Y:S02]  /*ebdf0*/  LEA.HI.X.SX32 R19, R6, R3, 0x1, P6 ;  /* 0x0000000306137211 */ /* 0x000fe400030f0eff */
[----:B------:R-:W-:Y:S03]  /*ebe00*/  STL.64 [R1+0x2ef8], R22 ;  /* 0x002ef81601007387 */ /* 0x000fe60000100a00 */
[----:B------:R0:W-:Y:S02]  /*ebe10*/  STL.64 [R1+0xbc0], R18 ;  /* 0x000bc01201007387 */ /* 0x0001e40000100a00 */
[----:B0-----:R-:W2:Y:S01]  /*ebe20*/  LDL.LU.64 R18, [R1+0x2f18] ;  /* 0x002f180001127983 */ /* 0x001ea20000300a00 */
[C---:B------:R-:W-:Y:S02]  /*ebe30*/  IMAD R26, R16.reuse, 0x170, RZ ;  /* 0x00000170101a7824 */ /* 0x040fe400078e02ff */
[----:B------:R-:W-:-:S02]  /*ebe40*/  IMAD R7, R16, 0x2e2, RZ ;  /* 0x000002e210077824 */ /* 0x000fc400078e02ff */
[----:B------:R-:W-:Y:S01]  /*ebe50*/  IMAD R9, R16, 0x2e4, RZ ;  /* 0x000002e410097824 */ /* 0x000fe200078e02ff */
[-C--:B------:R-:W-:Y:S01]  /*ebe60*/  LEA.HI.X.SX32 R5, R26, R3.reuse, 0x1, P5 ;  /* 0x000000031a057211 */ /* 0x080fe200028f0eff */
[C---:B------:R-:W-:Y:S01]  /*ebe70*/  IMAD R6, R16.reuse, 0x171, RZ ;  /* 0x0000017110067824 */ /* 0x040fe200078e02ff */
[-C--:B------:R-:W-:Y:S01]  /*ebe80*/  IADD3 R22, P6, R7, R2.reuse, RZ ;  /* 0x0000000207167210 */ /* 0x080fe20007fde0ff */
[----:B------:R-:W-:Y:S02]  /*ebe90*/  IMAD R26, R16, 0x172, RZ ;  /* 0x00000172101a7824 */ /* 0x000fe400078e02ff */
[----:B------:R0:W-:Y:S01]  /*ebea0*/  STL.64 [R1+0xbb8], R4 ;  /* 0x000bb80401007387 */ /* 0x0001e20000100a00 */
[----:B------:R-:W-:Y:S01]  /*ebeb0*/  LEA.HI.X.SX32 R23, R6, R3, 0x1, P6 ;  /* 0x0000000306177211 */ /* 0x000fe200030f0eff */
[----:B------:R-:W-:Y:S01]  /*ebec0*/  IMAD R7, R16, 0x2e6, RZ ;  /* 0x000002e610077824 */ /* 0x000fe200078e02ff */
[----:B0-----:R-:W-:-:S04]  /*ebed0*/  IADD3 R4, P5, R9, R2, RZ ;  /* 0x0000000209047210 */ /* 0x001fc80007fbe0ff */
[----:B------:R-:W-:Y:S01]  /*ebee0*/  LEA.HI.X.SX32 R5, R26, R3, 0x1, P5 ;  /* 0x000000031a057211 */ /* 0x000fe200028f0eff */
[----:B------:R-:W-:Y:S01]  /*ebef0*/  STL.64 [R1+0xbb0], R22 ;  /* 0x000bb01601007387 */ /* 0x000fe20000100a00 */
[----:B------:R-:W-:-:S03]  /*ebf00*/  IADD3 R6, P6, R7, R2, RZ ;  /* 0x0000000207067210 */ /* 0x000fc60007fde0ff */
[----:B------:R0:W-:Y:S01]  /*ebf10*/  STL.64 [R1+0xba8], R4 ;  /* 0x000ba80401007387 */ /* 0x0001e20000100a00 */
[C---:B------:R-:W-:Y:S02]  /*ebf20*/  IMAD R26, R16.reuse, 0x174, RZ ;  /* 0x00000174101a7824 */ /* 0x040fe400078e02ff */
[C---:B------:R-:W-:Y:S02]  /*ebf30*/  IMAD R8, R16.reuse, 0x2ec, RZ ;  /* 0x000002ec10087824 */ /* 0x040fe400078e02ff */
[C---:B0-----:R-:W-:Y:S02]  /*ebf40*/  IMAD R4, R16.reuse, 0x173, RZ ;  /* 0x0000017310047824 */ /* 0x041fe400078e02ff */
[----:B------:R-:W-:-:S03]  /*ebf50*/  IMAD R5, R16, 0x2ea, RZ ;  /* 0x000002ea10057824 */ /* 0x000fc600078e02ff */
[----:B------:R-:W-:Y:S02]  /*ebf60*/  LEA.HI.X.SX32 R7, R4, R3, 0x1, P6 ;  /* 0x0000000304077211 */ /* 0x000fe400030f0eff */
[----:B------:R-:W-:Y:S02]  /*ebf70*/  IADD3 R4, P6, R5, R2, RZ ;  /* 0x0000000205047210 */ /* 0x000fe40007fde0ff */
[C---:B------:R-:W-:Y:S01]  /*ebf80*/  IMAD R5, R16.reuse, 0x175, RZ ;  /* 0x0000017510057824 */ /* 0x040fe200078e02ff */
[----:B------:R0:W-:Y:S01]  /*ebf90*/  STL.64 [R1+0xba0], R6 ;  /* 0x000ba00601007387 */ /* 0x0001e20000100a00 */
[----:B------:R-:W-:-:S03]  /*ebfa0*/  IMAD R9, R16, 0x332, RZ ;  /* 0x0000033210097824 */ /* 0x000fc600078e02ff */
[----:B------:R-:W-:Y:S01]  /*ebfb0*/  LEA.HI.X.SX32 R5, R5, R3, 0x1, P6 ;  /* 0x0000000305057211 */ /* 0x000fe200030f0eff */
[----:B0-----:R-:W3:Y:S01]  /*ebfc0*/  LDL.LU.64 R6, [R1+0x2f10] ;  /* 0x002f100001067983 */ /* 0x001ee20000300a00 */
[----:B--2---:R-:W-:-:S04]  /*ebfd0*/  IADD3 R22, P5, R19, R2, RZ ;  /* 0x0000000213167210 */ /* 0x004fc80007fbe0ff */
[----:B------:R-:W-:-:S05]  /*ebfe0*/  LEA.HI.X.SX32 R23, R26, R3, 0x1, P5 ;  /* 0x000000031a177211 */ /* 0x000fca00028f0eff */
[----:B------:R0:W-:Y:S02]  /*ebff0*/  STL.64 [R1+0xb98], R22 ;  /* 0x000b981601007387 */ /* 0x0001e40000100a00 */
[----:B0-----:R-:W-:Y:S01]  /*ec000*/  IADD3 R22, P5, R8, R2, RZ ;  /* 0x0000000208167210 */ /* 0x001fe20007fbe0ff */
[----:B------:R-:W-:-:S05]  /*ec010*/  IMAD R8, R16, 0x336, RZ ;  /* 0x0000033610087824 */ /* 0x000fca00078e02ff */
[----:B------:R-:W-:Y:S01]  /*ec020*/  STL [R1+0x2ef0], R8 ;  /* 0x002ef00801007387 */ /* 0x000fe20000100800 */
[----:B------:R-:W-:Y:S02]  /*ec030*/  STL [R1+0x2ef4], R9 ;  /* 0x002ef40901007387 */ /* 0x000fe40000100800 */
[----:B------:R0:W-:Y:S02]  /*ec040*/  STL.64 [R1+0xb90], R4 ;  /* 0x000b900401007387 */ /* 0x0001e40000100a00 */
[----:B0-----:R-:W2:Y:S01]  /*ec050*/  LDL.LU.64 R4, [R1+0x2f08] ;  /* 0x002f080001047983 */ /* 0x001ea20000300a00 */
[C---:B------:R-:W-:Y:S02]  /*ec060*/  IMAD R23, R16.reuse, 0x2ee, RZ ;  /* 0x000002ee10177824 */ /* 0x040fe400078e02ff */
[----:B------:R-:W-:-:S03]  /*ec070*/  IMAD R26, R16, 0x176, RZ ;  /* 0x00000176101a7824 */ /* 0x000fc600078e02ff */
[----:B------:R-:W-:Y:S02]  /*ec080*/  IADD3 R8, P6, R23, R2, RZ ;  /* 0x0000000217087210 */ /* 0x000fe40007fde0ff */
[-C--:B------:R-:W-:Y:S02]  /*ec090*/  LEA.HI.X.SX32 R23, R26, R3.reuse, 0x1, P5 ;  /* 0x000000031a177211 */ /* 0x080fe400028f0eff */
[C---:B------:R-:W-:Y:S02]  /*ec0a0*/  IMAD R9, R16.reuse, 0x177, RZ ;  /* 0x0000017710097824 */ /* 0x040fe400078e02ff */
[C---:B------:R-:W-:Y:S01]  /*ec0b0*/  IMAD R19, R16.reuse, 0x334, RZ ;  /* 0x0000033410137824 */ /* 0x040fe200078e02ff */
[----:B------:R0:W-:Y:S02]  /*ec0c0*/  STL.64 [R1+0xb88], R22 ;  /* 0x000b881601007387 */ /* 0x0001e40000100a00 */
[----:B------:R-:W-:Y:S01]  /*ec0d0*/  LEA.HI.X.SX32 R9, R9, R3, 0x1, P6 ;  /* 0x0000000309097211 */ /* 0x000fe200030f0eff */
[----:B------:R-:W-:-:S02]  /*ec0e0*/  IMAD R25, R16, 0x2f2, RZ ;  /* 0x000002f210197824 */ /* 0x000fc400078e02ff */
[----:B------:R-:W-:Y:S01]  /*ec0f0*/  IMAD R26, R16, 0x178, RZ ;  /* 0x00000178101a7824 */ /* 0x000fe200078e02ff */
[----:B0-----:R-:W-:Y:S01]  /*ec100*/  IADD3 R22, P5, R18, R2, RZ ;  /* 0x0000000212167210 */ /* 0x001fe20007fbe0ff */
[C---:B------:R-:W-:Y:S02]  /*ec110*/  IMAD R18, R16.reuse, 0x338, RZ ;  /* 0x0000033810127824 */ /* 0x040fe400078e02ff */
[----:B------:R-:W-:-:S03]  /*ec120*/  IMAD R15, R16, 0x2f4, RZ ;  /* 0x000002f4100f7824 */ /* 0x000fc600078e02ff */
[----:B------:R-:W-:Y:S01]  /*ec130*/  STL.64 [R1+0x2f00], R18 ;  /* 0x002f001201007387 */ /* 0x000fe20000100a00 */
[----:B------:R0:W-:Y:S01]  /*ec140*/  STL.64 [R1+0xb80], R8 ;  /* 0x000b800801007387 */ /* 0x0001e20000100a00 */
[----:B------:R-:W-:Y:S02]  /*ec150*/  LEA.HI.X.SX32 R23, R26, R3, 0x1, P5 ;  /* 0x000000031a177211 */ /* 0x000fe400028f0eff */
[-C--:B0-----:R-:W-:Y:S01]  /*ec160*/  IADD3 R8, P6, R25, R2.reuse, RZ ;  /* 0x0000000219087210 */ /* 0x081fe20007fde0ff */
[C---:B------:R-:W-:Y:S01]  /*ec170*/  IMAD R25, R16.reuse, 0x179, RZ ;  /* 0x0000017910197824 */ /* 0x040fe200078e02ff */
[----:B------:R-:W-:Y:S01]  /*ec180*/  IADD3 R18, P5, R15, R2, RZ ;  /* 0x000000020f127210 */ /* 0x000fe20007fbe0ff */
[----:B------:R-:W-:-:S03]  /*ec190*/  IMAD R15, R16, 0x17a, RZ ;  /* 0x0000017a100f7824 */ /* 0x000fc600078e02ff */
[-C--:B------:R-:W-:Y:S01]  /*ec1a0*/  LEA.HI.X.SX32 R9, R25, R3.reuse, 0x1, P6 ;  /* 0x0000000319097211 */ /* 0x080fe200030f0eff */
[----:B------:R0:W-:Y:S01]  /*ec1b0*/  STL.64 [R1+0xb78], R22 ;  /* 0x000b781601007387 */ /* 0x0001e20000100a00 */
[----:B------:R-:W-:Y:S01]  /*ec1c0*/  LEA.HI.X.SX32 R19, R15, R3, 0x1, P5 ;  /* 0x000000030f137211 */ /* 0x000fe200028f0eff */
[C---:B------:R-:W-:Y:S02]  /*ec1d0*/  IMAD R25, R16.reuse, 0x17c, RZ ;  /* 0x0000017c10197824 */ /* 0x040fe400078e02ff */
[----:B------:R-:W-:Y:S01]  /*ec1e0*/  STL.64 [R1+0xdf0], R8 ;  /* 0x000df00801007387 */ /* 0x000fe20000100a00 */
[----:B0-----:R-:W-:-:S03]  /*ec1f0*/  IMAD R23, R16, 0x17b, RZ ;  /* 0x0000017b10177824 */ /* 0x001fc600078e02ff */
[----:B------:R0:W-:Y:S01]  /*ec200*/  STL.64 [R1+0xde8], R18 ;  /* 0x000de81201007387 */ /* 0x0001e20000100a00 */
        /* <DEDUP_REMOVED lines=10> */
[C---:B0-----:R-:W-:Y:S02]  /*ec2b0*/  IMAD R19, R16.reuse, 0x18f, RZ ;  /* 0x0000018f10137824 */ /* 0x041fe400078e02ff */
[----:B------:R-:W-:Y:S01]  /*ec2c0*/  IMAD R29, R16, 0x324, RZ ;  /* 0x00000324101d7824 */ /* 0x000fe200078e02ff */
[-C--:B--2---:R-:W-:Y:S01]  /*ec2d0*/  IADD3 R8, P6, R4, R2.reuse, RZ ;  /* 0x0000000204087210 */ /* 0x084fe20007fde0ff */
[----:B------:R-:W-:-:S03]  /*ec2e0*/  IADD3 R4, P5, R5, R2, RZ ;  /* 0x0000000205047210 */ /* 0x000fc60007fbe0ff */
[-C--:B------:R-:W-:Y:S02]  /*ec2f0*/  LEA.HI.X.SX32 R9, R23, R3.reuse, 0x1, P6 ;  /* 0x0000000317097211 */ /* 0x080fe400030f0eff */
[----:B------:R-:W-:Y:S01]  /*ec300*/  LEA.HI.X.SX32 R5, R25, R3, 0x1, P5 ;  /* 0x0000000319057211 */ /* 0x000fe200028f0eff */
[----:B------:R-:W-:Y:S02]  /*ec310*/  IMAD R23, R16, 0x17e, RZ ;  /* 0x0000017e10177824 */ /* 0x000fe400078e02ff */
[----:B------:R3:W-:Y:S02]  /*ec320*/  STL.64 [R1+0xde0], R8 ;  /* 0x000de00801007387 */ /* 0x0007e40000100a00 */
[----:B------:R0:W-:Y:S01]  /*ec330*/  STL.64 [R1+0xdf8], R4 ;  /* 0x000df80401007387 */ /* 0x0001e20000100a00 */
[-C--:B---3--:R-:W-:Y:S02]  /*ec340*/  IADD3 R8, P6, R6, R2.reuse, RZ ;  /* 0x0000000206087210 */ /* 0x088fe40007fde0ff */
[----:B0-----:R-:W-:-:S02]  /*ec350*/  IADD3 R4, P5, R7, R2, RZ ;  /* 0x0000000207047210 */ /* 0x001fc40007fbe0ff */
[-C--:B------:R-:W-:Y:S02]  /*ec360*/  LEA.HI.X.SX32 R9, R22, R3.reuse, 0x1, P6 ;  /* 0x0000000316097211 */ /* 0x080fe400030f0eff */
[----:B------:R-:W-:Y:S01]  /*ec370*/  LEA.HI.X.SX32 R5, R23, R3, 0x1, P5 ;  /* 0x0000000317057211 */ /* 0x000fe200028f0eff */
[----:B------:R-:W-:-:S04]  /*ec380*/  IADD3 R6, P6, R17, R2, RZ ;  /* 0x0000000211067210 */ /* 0x000fc80007fde0ff */
[----:B------:R-:W-:Y:S01]  /*ec390*/  STL.64 [R1+0xe08], R4 ;  /* 0x000e080401007387 */ /* 0x000fe20000100a00 */
[----:B------:R0:W-:Y:S02]  /*ec3a0*/  STL.64 [R1+0xe10], R8 ;  /* 0x000e100801007387 */ /* 0x0001e40000100a00 */
[C---:B------:R-:W-:Y:S02]  /*ec3b0*/  IMAD R23, R16.reuse, 0x180, RZ ;  /* 0x0000018010177824 */ /* 0x040fe400078e02ff */
[C---:B------:R-:W-:Y:S02]  /*ec3c0*/  IMAD R22, R16.reuse, 0x302, RZ ;  /* 0x0000030210167824 */ /* 0x040fe400078e02ff */
[----:B0-----:R-:W-:Y:S01]  /*ec3d0*/  IMAD R8, R16, 0x17f, RZ ;  /* 0x0000017f10087824 */ /* 0x001fe200078e02ff */
[----:B------:R-:W-:-:S04]  /*ec3e0*/  IADD3 R4, P5, R13, R2, RZ ;  /* 0x000000020d047210 */ /* 0x000fc80007fbe0ff */
        /* <DEDUP_REMOVED lines=55> */
[----:B------:R-:W-:-:S03]  /*ec760*/  LEA.HI.X.SX32 R5, R23, R3, 0x1, P5 ;  /* 0x0000000317057211 */ /* 0x000fc600028f0eff */
[----:B------:R0:W-:Y:S02]  /*ec770*/  STL.64 [R1+0xe60], R6 ;  /* 0x000e600601007387 */ /* 0x0001e40000100a00 */
[----:B------:R1:W-:Y:S02]  /*ec780*/  STL.64 [R1+0xe78], R4 ;  /* 0x000e780401007387 */ /* 0x0003e40000100a00 */
[C---:B------:R-:W-:Y:S02]  /*ec790*/  IMAD R9, R16.reuse, 0x18d, RZ ;  /* 0x0000018d10097824 */ /* 0x040fe400078e02ff */
[C---:B------:R-:W-:Y:S02]  /*ec7a0*/  IMAD R8, R16.reuse, 0x31e, RZ ;  /* 0x0000031e10087824 */ /* 0x040fe400078e02ff */
[----:B------:R-:W-:Y:S01]  /*ec7b0*/  IMAD R23, R16, 0x320, RZ ;  /* 0x0000032010177824 */ /* 0x000fe200078e02ff */
[-C--:B0-----:R-:W-:Y:S01]  /*ec7c0*/  IADD3 R6, P6, R22, R2.reuse, RZ ;  /* 0x0000000216067210 */ /* 0x081fe20007fde0ff */
[----:B------:R-:W-:Y:S01]  /*ec7d0*/  IMAD R22, R16, 0x18e, RZ ;  /* 0x0000018e10167824 */ /* 0x000fe200078e02ff */
[----:B-1----:R-:W-:-:S02]  /*ec7e0*/  IADD3 R4, P5, R10, R2, RZ ;  /* 0x000000020a047210 */ /* 0x002fc40007fbe0ff */
[-C--:B------:R-:W-:Y:S02]  /*ec7f0*/  LEA.HI.X.SX32 R7, R9, R3.reuse, 0x1, P6 ;  /* 0x0000000309077211 */ /* 0x080fe400030f0eff */
[-C--:B------:R-:W-:Y:S01]  /*ec800*/  LEA.HI.X.SX32 R5, R22, R3.reuse, 0x1, P5 ;  /* 0x0000000316057211 */ /* 0x080fe200028f0eff */
[-C--:B------:R-:W-:Y:S02]  /*ec810*/  IADD3 R8, P6, R8, R2.reuse, RZ ;  /* 0x0000000208087210 */ /* 0x080fe40007fde0ff */
[----:B------:R-:W-:Y:S02]  /*ec820*/  IMAD R22, R16, 0x322, RZ ;  /* 0x0000032210167824 */ /* 0x000fe400078e02ff */
[----:B------:R0:W-:Y:S01]  /*ec830*/  STL.64 [R1+0xe88], R4 ;  /* 0x000e880401007387 */ /* 0x0001e20000100a00 */
[----:B------:R-:W-:Y:S01]  /*ec840*/  LEA.HI.X.SX32 R9, R19, R3, 0x1, P6 ;  /* 0x0000000313097211 */ /* 0x000fe200030f0eff */
[----:B------:R-:W-:Y:S01]  /*ec850*/  STL.64 [R1+0xe90], R6 ;  /* 0x000e900601007387 */ /* 0x000fe20000100a00 */
[----:B------:R-:W-:Y:S01]  /*ec860*/  IADD3 R18, P6, R22, R2, RZ ;  /* 0x0000000216127210 */ /* 0x000fe20007fde0ff */
[----:B------:R-:W-:-:S02]  /*ec870*/  IMAD R22, R16, 0x191, RZ ;  /* 0x0000019110167824 */ /* 0x000fc400078e02ff */
[----:B------:R1:W-:Y:S01]  /*ec880*/  STL.64 [R1+0xe80], R8 ;  /* 0x000e800801007387 */ /* 0x0003e20000100a00 */
[----:B0-----:R-:W-:Y:S01]  /*ec890*/  IADD3 R4, P5, R23, R2, RZ ;  /* 0x0000000217047210 */ /* 0x001fe20007fbe0ff */
[----:B------:R-:W-:-:S05]  /*ec8a0*/  IMAD R23, R16, 0x190, RZ ;  /* 0x0000019010177824 */ /* 0x000fca00078e02ff */
[-C--:B------:R-:W-:Y:S01]  /*ec8b0*/  LEA.HI.X.SX32 R5, R23, R3.reuse, 0x1, P5 ;  /* 0x0000000317057211 */ /* 0x080fe200028f0eff */
[-C--:B-1----:R-:W-:Y:S02]  /*ec8c0*/  IADD3 R8, P5, R29, R2.reuse, RZ ;  /* 0x000000021d087210 */ /* 0x082fe40007fbe0ff */
[----:B------:R-:W-:Y:S01]  /*ec8d0*/  IMAD R29, R16, 0x192, RZ ;  /* 0x00000192101d7824 */ /* 0x000fe200078e02ff */
[-C--:B------:R-:W-:Y:S01]  /*ec8e0*/  LEA.HI.X.SX32 R19, R22, R3.reuse, 0x1, P6 ;  /* 0x0000000316137211 */ /* 0x080fe200030f0eff */
[C---:B------:R-:W-:Y:S01]  /*ec8f0*/  IMAD R23, R16.reuse, 0x326, RZ ;  /* 0x0000032610177824 */ /* 0x040fe200078e02ff */
[----:B------:R-:W-:Y:S02]  /*ec900*/  STL.64 [R1+0xe98], R4 ;  /* 0x000e980401007387 */ /* 0x000fe40000100a00 */
[----:B------:R-:W-:Y:S01]  /*ec910*/  LEA.HI.X.SX32 R9, R29, R3, 0x1, P5 ;  /* 0x000000031d097211 */ /* 0x000fe200028f0eff */
[----:B------:R0:W-:Y:S01]  /*ec920*/  STL.64 [R1+0xeb0], R18 ;  /* 0x000eb01201007387 */ /* 0x0001e20000100a00 */
[----:B------:R-:W-:Y:S01]  /*ec930*/  IADD3 R22, P6, R23, R2, RZ ;  /* 0x0000000217167210 */ /* 0x000fe20007fde0ff */
[----:B0-----:R-:W2:Y:S02]  /*ec940*/  LDL.LU.64 R18, [R1+0x2f00] ;  /* 0x002f000001127983 */ /* 0x001ea40000300a00 */
[----:B------:R0:W-:Y:S02]  /*ec950*/  STL.64 [R1+0xea8], R8 ;  /* 0x000ea80801007387 */ /* 0x0001e40000100a00 */
[----:B0-----:R-:W-:-:S05]  /*ec960*/  IMAD R9, R16, 0x193, RZ ;  /* 0x0000019310097824 */ /* 0x001fca00078e02ff */
[----:B------:R-:W-:-:S05]  /*ec970*/  LEA.HI.X.SX32 R23, R9, R3, 0x1, P6 ;  /* 0x0000000309177211 */ /* 0x000fca00030f0eff */
[----:B------:R0:W-:Y:S04]  /*ec980*/  STL.64 [R1+0xea0], R22 ;  /* 0x000ea01601007387 */ /* 0x0001e80000100a00 */
[----:B0-----:R-:W3:Y:S01]  /*ec990*/  LDL.LU.64 R22, [R1+0x2ef8] ;  /* 0x002ef80001167983 */ /* 0x001ee20000300a00 */
[C---:B------:R-:W-:Y:S02]  /*ec9a0*/  IMAD R28, R16.reuse, 0x328, RZ ;  /* 0x00000328101c7824 */ /* 0x040fe400078e02ff */
[C---:B------:R-:W-:Y:S02]  /*ec9b0*/  IMAD R8, R16.reuse, 0x32a, RZ ;  /* 0x0000032a10087824 */ /* 0x040fe400078e02ff */
[C---:B------:R-:W-:Y:S02]  /*ec9c0*/  IMAD R7, R16.reuse, 0x194, RZ ;  /* 0x0000019410077824 */ /* 0x040fe400078e02ff */
[----:B------:R-:W-:Y:S01]  /*ec9d0*/  IMAD R17, R16, 0x195, RZ ;  /* 0x0000019510117824 */ /* 0x000fe200078e02ff */
[----:B------:R-:W-:-:S02]  /*ec9e0*/  IADD3 R28, P5, R28, R2, RZ ;  /* 0x000000021c1c7210 */ /* 0x000fc40007fbe0ff */
[----:B------:R-:W-:Y:S01]  /*ec9f0*/  IADD3 R8, P6, R8, R2, RZ ;  /* 0x0000000208087210 */ /* 0x000fe20007fde0ff */
[----:B------:R-:W-:Y:S01]  /*eca00*/  IMAD R27, R16, 0x32e, RZ ;  /* 0x0000032e101b7824 */ /* 0x000fe200078e02ff */
[-C--:B------:R-:W-:Y:S02]  /*eca10*/  LEA.HI.X.SX32 R29, R7, R3.reuse, 0x1, P5 ;  /* 0x00000003071d7211 */ /* 0x080fe400028f0eff */
[----:B------:R-:W-:-:S03]  /*eca20*/  LEA.HI.X.SX32 R9, R17, R3, 0x1, P6 ;  /* 0x0000000311097211 */ /* 0x000fc600030f0eff */
[----:B------:R-:W-:Y:S02]  /*eca30*/  STL.64 [R1+0xeb8], R28 ;  /* 0x000eb81c01007387 */ /* 0x000fe40000100a00 */
[----:B------:R0:W-:Y:S02]  /*eca40*/  STL.64 [R1+0xed0], R8 ;  /* 0x000ed00801007387 */ /* 0x0001e40000100a00 */
[----:B0-----:R-:W-:Y:S01]  /*eca50*/  IADD3 R8, P6, R27, R2, RZ ;  /* 0x000000021b087210 */ /* 0x001fe20007fde0ff */
[----:B------:R-:W-:-:S05]  /*eca60*/  IMAD R27, R16, 0x197, RZ ;  /* 0x00000197101b7824 */ /* 0x000fca00078e02ff */
[----:B------:R-:W-:Y:S02]  /*eca70*/  LEA.HI.X.SX32 R9, R27, R3, 0x1, P6 ;  /* 0x000000031b097211 */ /* 0x000fe400030f0eff */
[----:B---3--:R-:W-:Y:S01]  /*eca80*/  IADD3 R28, P5, R23, R2, RZ ;  /* 0x00000002171c7210 */ /* 0x008fe20007fbe0ff */
[----:B------:R-:W-:-:S05]  /*eca90*/  IMAD R23, R16, 0x196, RZ ;  /* 0x0000019610177824 */ /* 0x000fca00078e02ff */
[----:B------:R-:W-:-:S05]  /*ecaa0*/  LEA.HI.X.SX32 R29, R23, R3, 0x1, P5 ;  /* 0x00000003171d7211 */ /* 0x000fca00028f0eff */
[----:B------:R-:W-:Y:S01]  /*ecab0*/  STL.64 [R1+0xec8], R28 ;  /* 0x000ec81c01007387 */ /* 0x000fe20000100a00 */
[----:B------:R0:W-:Y:S03]  /*ecac0*/  STL.64 [R1+0xec0], R8 ;  /* 0x000ec00801007387 */ /* 0x0001e60000100a00 */
[----:B0-----:R-:W3:Y:S01]  /*ecad0*/  LDL.LU R9, [R1+0x2ef4] ;  /* 0x002ef40001097983 */ /* 0x001ee20000300800 */
[----:B------:R-:W-:Y:S01]  /*ecae0*/  IMAD R28, R16, 0x198, RZ ;  /* 0x00000198101c7824 */ /* 0x000fe200078e02ff */
[----:B------:R-:W-:Y:S01]  /*ecaf0*/  IADD3 R22, P5, R22, R2, RZ ;  /* 0x0000000216167210 */ /* 0x000fe20007fbe0ff */
[----:B------:R-:W-:-:S03]  /*ecb00*/  IMAD R27, R16, 0x199, RZ ;  /* 0x00000199101b7824 */ /* 0x000fc600078e02ff */
[----:B------:R-:W-:-:S05]  /*ecb10*/  LEA.HI.X.SX32 R23, R28, R3, 0x1, P5 ;  /* 0x000000031c177211 */ /* 0x000fca00028f0eff */
[----:B------:R-:W-:Y:S01]  /*ecb20*/  STL.64 [R1+0xed8], R22 ;  /* 0x000ed81601007387 */ /* 0x000fe20000100a00 */
[----:B---3--:R-:W-:-:S04]  /*ecb30*/  IADD3 R8, P6, R9, R2, RZ ;  /* 0x0000000209087210 */ /* 0x008fc80007fde0ff */
[----:B------:R-:W-:-:S05]  /*ecb40*/  LEA.HI.X.SX32 R9, R27, R3, 0x1, P6 ;  /* 0x000000031b097211 */ /* 0x000fca00030f0eff */
[----:B------:R0:W-:Y:S04]  /*ecb50*/  STL.64 [R1+0xef0], R8 ;  /* 0x000ef00801007387 */ /* 0x0001e80000100a00 */
[----:B0-----:R-:W3:Y:S01]  /*ecb60*/  LDL.LU R8, [R1+0x2ef0] ;  /* 0x002ef00001087983 */ /* 0x001ee20000300800 */
[C---:B------:R-:W-:Y:S01]  /*ecb70*/  IMAD R28, R16.reuse, 0x19a, RZ ;  /* 0x0000019a101c7824 */ /* 0x040fe200078e02ff */
[----:B--2---:R-:W-:Y:S01]  /*ecb80*/  IADD3 R22, P5, R19, R2, RZ ;  /* 0x0000000213167210 */ /* 0x004fe20007fbe0ff */
[----:B------:R-:W-:-:S03]  /*ecb90*/  IMAD R27, R16, 0x19b, RZ ;  /* 0x0000019b101b7824 */ /* 0x000fc600078e02ff */
[----:B------:R-:W-:-:S05]  /*ecba0*/  LEA.HI.X.SX32 R23, R28, R3, 0x1, P5 ;  /* 0x000000031c177211 */ /* 0x000fca00028f0eff */
[----:B------:R0:W-:Y:S01]  /*ecbb0*/  STL.64 [R1+0xee8], R22 ;  /* 0x000ee81601007387 */ /* 0x0001e20000100a00 */
[C---:B------:R-:W-:Y:S02]  /*ecbc0*/  IMAD R26, R16.reuse, 0x33a, RZ ;  /* 0x0000033a101a7824 */ /* 0x040fe400078e02ff */
[C---:B------:R-:W-:Y:S02]  /*ecbd0*/  IMAD R28, R16.reuse, 0x19c, RZ ;  /* 0x0000019c101c7824 */ /* 0x040fe400078e02ff */
[C---:B------:R-:W-:Y:S02]  /*ecbe0*/  IMAD R29, R16.reuse, 0x19d, RZ ;  /* 0x0000019d101d7824 */ /* 0x040fe400078e02ff */
[----:B------:R-:W-:Y:S01]  /*ecbf0*/  IMAD R15, R16, 0x33c, RZ ;  /* 0x0000033c100f7824 */ /* 0x000fe200078e02ff */
[----:B0-----:R-:W-:-:S04]  /*ecc00*/  IADD3 R22, P5, R18, R2, RZ ;  /* 0x0000000212167210 */ /* 0x001fc80007fbe0ff */
[----:B------:R-:W-:Y:S01]  /*ecc10*/  LEA.HI.X.SX32 R23, R28, R3, 0x1, P5 ;  /* 0x000000031c177211 */ /* 0x000fe200028f0eff */
[C---:B------:R-:W-:Y:S02]  /*ecc20*/  IMAD R25, R16.reuse, 0x33e, RZ ;  /* 0x0000033e10197824 */ /* 0x040fe400078e02ff */
[C---:B------:R-:W-:Y:S02]  /*ecc30*/  IMAD R28, R16.reuse, 0x19e, RZ ;  /* 0x0000019e101c7824 */ /* 0x040fe400078e02ff */
[----:B------:R-:W-:Y:S01]  /*ecc40*/  IMAD R13, R16, 0x340, RZ ;  /* 0x00000340100d7824 */ /* 0x000fe200078e02ff */
[----:B---3--:R-:W-:-:S04]  /*ecc50*/  IADD3 R8, P6, R8, R2, RZ ;  /* 0x0000000208087210 */ /* 0x008fc80007fde0ff */
[----:B------:R-:W-:-:S05]  /*ecc60*/  LEA.HI.X.SX32 R9, R27, R3, 0x1, P6 ;  /* 0x000000031b097211 */ /* 0x000fca00030f0eff */
[----:B------:R0:W-:Y:S04]  /*ecc70*/  STL.64 [R1+0xee0], R8 ;  /* 0x000ee00801007387 */ /* 0x0001e80000100a00 */
[----:B0-----:R-:W2:Y:S01]  /*ecc80*/  LDL.LU.64 R8, [R1+0x2ee8] ;  /* 0x002ee80001087983 */ /* 0x001ea20000300a00 */
[----:B------:R-:W-:Y:S01]  /*ecc90*/  IADD3 R26, P6, R26, R2, RZ ;  /* 0x000000021a1a7210 */ /* 0x000fe20007fde0ff */
[----:B------:R0:W-:Y:S03]  /*ecca0*/  STL.64 [R1+0xef8], R22 ;  /* 0x000ef81601007387 */ /* 0x0001e60000100a00 */
[----:B------:R-:W-:-:S05]  /*eccb0*/  LEA.HI.X.SX32 R27, R29, R3, 0x1, P6 ;  /* 0x000000031d1b7211 */ /* 0x000fca00030f0eff */
[----:B------:R1:W-:Y:S01]  /*eccc0*/  STL.64 [R1+0xf10], R26 ;  /* 0x000f101a01007387 */ /* 0x0003e20000100a00 */
[----:B0-----:R-:W-:-:S04]  /*eccd0*/  IADD3 R22, P5, R15, R2, RZ ;  /* 0x000000020f167210 */ /* 0x001fc80007fbe0ff */
[-C--:B------:R-:W-:Y:S02]  /*ecce0*/  LEA.HI.X.SX32 R23, R28, R3.reuse, 0x1, P5 ;  /* 0x000000031c177211 */ /* 0x080fe400028f0eff */
[-C--:B-1----:R-:W-:Y:S01]  /*eccf0*/  IADD3 R26, P6, R25, R2.reuse, RZ ;  /* 0x00000002191a7210 */ /* 0x082fe20007fde0ff */
[C---:B------:R-:W-:Y:S02]  /*ecd00*/  IMAD R25, R16.reuse, 0x19f, RZ ;  /* 0x0000019f10197824 */ /* 0x040fe400078e02ff */
[----:B------:R0:W-:Y:S01]  /*ecd10*/  STL.64 [R1+0xf08], R22 ;  /* 0x000f081601007387 */ /* 0x0001e20000100a00 */
[C---:B------:R-:W-:Y:S02]  /*ecd20*/  IMAD R28, R16.reuse, 0x1a0, RZ ;  /* 0x000001a0101c7824 */ /* 0x040fe400078e02ff */
[C---:B------:R-:W-:Y:S01]  /*ecd30*/  IMAD R24, R16.reuse, 0x342, RZ ;  /* 0x0000034210187824 */ /* 0x040fe200078e02ff */
[----:B------:R-:W-:Y:S01]  /*ecd40*/  LEA.HI.X.SX32 R27, R25, R3, 0x1, P6 ;  /* 0x00000003191b7211 */ /* 0x000fe200030f0eff */
[----:B------:R-:W-:Y:S01]  /*ecd50*/  IMAD R12, R16, 0x344, RZ ;  /* 0x00000344100c7824 */ /* 0x000fe200078e02ff */
[----:B0-----:R-:W-:-:S03]  /*ecd60*/  IADD3 R22, P5, R13, R2, RZ ;  /* 0x000000020d167210 */ /* 0x001fc60007fbe0ff */
[----:B------:R0:W-:Y:S01]  /*ecd70*/  STL.64 [R1+0xf00], R26 ;  /* 0x000f001a01007387 */ /* 0x0001e20000100a00 */
[----:B------:R-:W-:Y:S02]  /*ecd80*/  IADD3 R24, P6, R24, R2, RZ ;  /* 0x0000000218187210 */ /* 0x000fe40007fde0ff */
[----:B------:R-:W-:Y:S01]  /*ecd90*/  LEA.HI.X.SX32 R23, R28, R3, 0x1, P5 ;  /* 0x000000031c177211 */ /* 0x000fe200028f0eff */
[C---:B------:R-:W-:Y:S02]  /*ecda0*/  IMAD R28, R16.reuse, 0x1a2, RZ ;  /* 0x000001a2101c7824 */ /* 0x040fe400078e02ff */
[C---:B------:R-:W-:Y:S02]  /*ecdb0*/  IMAD R21, R16.reuse, 0x346, RZ ;  /* 0x0000034610157824 */ /* 0x040fe400078e02ff */
[----:B------:R1:W-:Y:S01]  /*ecdc0*/  STL.64 [R1+0xf18], R22 ;  /* 0x000f181601007387 */ /* 0x0003e20000100a00 */
[----:B0-----:R-:W-:-:S05]  /*ecdd0*/  IMAD R26, R16, 0x1a1, RZ ;  /* 0x000001a1101a7824 */ /* 0x001fca00078e02ff */
[-C--:B------:R-:W-:Y:S02]  /*ecde0*/  LEA.HI.X.SX32 R25, R26, R3.reuse, 0x1, P6 ;  /* 0x000000031a197211 */ /* 0x080fe400030f0eff */
[-C--:B-1----:R-:W-:Y:S01]  /*ecdf0*/  IADD3 R22, P5, R12, R2.reuse, RZ ;  /* 0x000000020c167210 */ /* 0x082fe20007fbe0ff */
[----:B------:R-:W-:Y:S02]  /*ece00*/  IMAD R14, R16, 0x348, RZ ;  /* 0x00000348100e7824 */ /* 0x000fe400078e02ff */
[----:B------:R0:W-:Y:S01]  /*ece10*/  STL.64 [R1+0xf30], R24 ;  /* 0x000f301801007387 */ /* 0x0001e20000100a00 */
[----:B------:R-:W-:Y:S01]  /*ece20*/  LEA.HI.X.SX32 R23, R28, R3, 0x1, P5 ;  /* 0x000000031c177211 */ /* 0x000fe200028f0eff */
[C---:B------:R-:W-:Y:S02]  /*ece30*/  IMAD R28, R16.reuse, 0x1a3, RZ ;  /* 0x000001a3101c7824 */ /* 0x040fe400078e02ff */
[C---:B------:R-:W-:Y:S02]  /*ece40*/  IMAD R20, R16.reuse, 0x34a, RZ ;  /* 0x0000034a10147824 */ /* 0x040fe400078e02ff */
[----:B------:R-:W-:Y:S01]  /*ece50*/  IMAD R26, R16, 0x1a4, RZ ;  /* 0x000001a4101a7824 */ /* 0x000fe200078e02ff */
[----:B------:R1:W-:Y:S01]  /*ece60*/  STL.64 [R1+0xf28], R22 ;  /* 0x000f281601007387 */ /* 0x0003e20000100a00 */
[----:B0-----:R-:W-:-:S04]  /*ece70*/  IADD3 R24, P6, R21, R2, RZ ;  /* 0x0000000215187210 */ /* 0x001fc80007fde0ff */
[-C--:B------:R-:W-:Y:S01]  /*ece80*/  LEA.HI.X.SX32 R25, R28, R3.reuse, 0x1, P6 ;  /* 0x000000031c197211 */ /* 0x080fe200030f0eff */
[----:B------:R-:W-:Y:S01]  /*ece90*/  IMAD R28, R16, 0x1a5, RZ ;  /* 0x000001a5101c7824 */ /* 0x000fe200078e02ff */
[-C--:B------:R-:W-:Y:S02]  /*ecea0*/  IADD3 R20, P6, R20, R2.reuse, RZ ;  /* 0x0000000214147210 */ /* 0x080fe40007fde0ff */
[----:B-1----:R-:W-:Y:S01]  /*eceb0*/  IADD3 R22, P5, R14, R2, RZ ;  /* 0x000000020e167210 */ /* 0x002fe20007fbe0ff */
[C---:B------:R-:W-:Y:S02]  /*ecec0*/  IMAD R11, R16.reuse, 0x34c, RZ ;  /* 0x0000034c100b7824 */ /* 0x040fe400078e02ff */
[----:B------:R-:W-:Y:S01]  /*eced0*/  IMAD R10, R16, 0x34e, RZ ;  /* 0x0000034e100a7824 */ /* 0x000fe200078e02ff */
[-C--:B------:R-:W-:Y:S02]  /*ecee0*/  LEA.HI.X.SX32 R21, R28, R3.reuse, 0x1, P6 ;  /* 0x000000031c157211 */ /* 0x080fe400030f0eff */
[----:B------:R-:W-:Y:S01]  /*ecef0*/  LEA.HI.X.SX32 R23, R26, R3, 0x1, P5 ;  /* 0x000000031a177211 */ /* 0x000fe200028f0eff */
[----:B------:R-:W-:Y:S01]  /*ecf00*/  STL.64 [R1+0xf20], R24 ;  /* 0x000f201801007387 */ /* 0x000fe20000100a00 */
[----:B------:R-:W-:-:S03]  /*ecf10*/  IMAD R26, R16, 0x1a7, RZ ;  /* 0x000001a7101a7824 */ /* 0x000fc600078e02ff */
[----:B------:R0:W-:Y:S01]  /*ecf20*/  STL.64 [R1+0xf38], R22 ;  /* 0x000f381601007387 */ /* 0x0001e20000100a00 */
[----:B------:R1:W-:Y:S02]  /*ecf30*/  STL.64 [R1+0xf50], R20 ;  /* 0x000f501401007387 */ /* 0x0003e40000100a00 */
[C---:B------:R-:W-:Y:S02]  /*ecf40*/  IMAD R6, R16.reuse, 0x350, RZ ;  /* 0x0000035010067824 */ /* 0x040fe400078e02ff */
[----:B------:R-:W-:Y:S01]  /*ecf50*/  IMAD R4, R16, 0x352, RZ ;  /* 0x0000035210047824 */ /* 0x000fe200078e02ff */
[-C--:B0-----:R-:W-:Y:S02]  /*ecf60*/  IADD3 R22, P5, R11, R2.reuse, RZ ;  /* 0x000000020b167210 */ /* 0x081fe40007fbe0ff */
[----:B-1----:R-:W-:-:S04]  /*ecf70*/  IADD3 R20, P6, R10, R2, RZ ;  /* 0x000000020a147210 */ /* 0x002fc80007fde0ff */
[----:B------:R-:W-:Y:S01]  /*ecf80*/  LEA.HI.X.SX32 R21, R26, R3, 0x1, P6 ;  /* 0x000000031a157211 */ /* 0x000fe200030f0eff */
        /* <DEDUP_REMOVED lines=11> */
[----:B------:R-:W-:Y:S01]  /*ed040*/  IMAD R11, R16, 0x366, RZ ;  /* 0x00000366100b7824 */ /* 0x000fe200078e02ff */
[----:B--2---:R-:W-:-:S05]  /*ed050*/  LEA.HI.X.SX32 R23, R8, R3, 0x1, P5 ;  /* 0x0000000308177211 */ /* 0x004fca00028f0eff */
[----:B------:R0:W-:Y:S01]  /*ed060*/  STL.64 [R1+0xf48], R22 ;  /* 0x000f481601007387 */ /* 0x0001e20000100a00 */
[----:B------:R1:W-:Y:S01]  /*ed070*/  STL.64 [R1+0xf40], R20 ;  /* 0x000f401401007387 */ /* 0x0003e20000100a00 */
[-C--:B0-----:R-:W-:Y:S02]  /*ed080*/  IADD3 R22, P5, R6, R2.reuse, RZ ;  /* 0x0000000206167210 */ /* 0x081fe40007fbe0ff */
[-C--:B-1----:R-:W-:Y:S02]  /*ed090*/  IADD3 R20, P6, R4, R2.reuse, RZ ;  /* 0x0000000204147210 */ /* 0x082fe40007fde0ff */
[-C--:B------:R-:W-:Y:S02]  /*ed0a0*/  LEA.HI.X.SX32 R23, R28, R3.reuse, 0x1, P5 ;  /* 0x000000031c177211 */ /* 0x080fe400028f0eff */
[-C--:B------:R-:W-:Y:S01]  /*ed0b0*/  LEA.HI.X.SX32 R21, R26, R3.reuse, 0x1, P6 ;  /* 0x000000031a157211 */ /* 0x080fe200030f0eff */
[C---:B------:R-:W-:Y:S01]  /*ed0c0*/  IMAD R28, R16.reuse, 0x1aa, RZ ;  /* 0x000001aa101c7824 */ /* 0x040fe200078e02ff */
[-C--:B------:R-:W-:Y:S01]  /*ed0d0*/  IADD3 R4, P5, R5, R2.reuse, RZ ;  /* 0x0000000205047210 */ /* 0x080fe20007fbe0ff */
[----:B------:R-:W-:Y:S01]  /*ed0e0*/  IMAD R26, R16, 0x1ab, RZ ;  /* 0x000001ab101a7824 */ /* 0x000fe200078e02ff */
[----:B------:R-:W-:Y:S01]  /*ed0f0*/  STL.64 [R1+0xf58], R22 ;  /* 0x000f581601007387 */ /* 0x000fe20000100a00 */
[----:B------:R0:W-:Y:S01]  /*ed100*/  STL.64 [R1+0xf78], R20 ;  /* 0x000f781401007387 */ /* 0x0001e20000100a00 */
[----:B------:R-:W-:Y:S01]  /*ed110*/  LEA.HI.X.SX32 R5, R28, R3, 0x1, P5 ;  /* 0x000000031c057211 */ /* 0x000fe200028f0eff */
[----:B------:R-:W-:Y:S01]  /*ed120*/  IMAD R28, R16, 0x1ac, RZ ;  /* 0x000001ac101c7824 */ /* 0x000fe200078e02ff */
[----:B0-----:R-:W-:-:S03]  /*ed130*/  IADD3 R20, P6, R7, R2, RZ ;  /* 0x0000000207147210 */ /* 0x001fc60007fde0ff */
[----:B------:R0:W-:Y:S01]  /*ed140*/  STL.64 [R1+0xf70], R4 ;  /* 0x000f700401007387 */ /* 0x0001e20000100a00 */
[----:B------:R-:W-:Y:S01]  /*ed150*/  LEA.HI.X.SX32 R21, R26, R3, 0x1, P6 ;  /* 0x000000031a157211 */ /* 0x000fe200030f0eff */
[----:B------:R-:W-:-:S04]  /*ed160*/  IMAD R26, R16, 0x1ad, RZ ;  /* 0x000001ad101a7824 */ /* 0x000fc800078e02ff */
[----:B------:R1:W-:Y:S01]  /*ed170*/  STL.64 [R1+0xf68], R20 ;  /* 0x000f681401007387 */ /* 0x0003e20000100a00 */
[----:B0-----:R-:W-:-:S04]  /*ed180*/  IADD3 R4, P5, R17, R2, RZ ;  /* 0x0000000211047210 */ /* 0x001fc80007fbe0ff */
[-C--:B------:R-:W-:Y:S01]  /*ed190*/  LEA.HI.X.SX32 R5, R28, R3.reuse, 0x1, P5 ;  /* 0x000000031c057211 */ /* 0x080fe200028f0eff */
[----:B------:R-:W-:Y:S01]  /*ed1a0*/  IMAD R28, R16, 0x1ae, RZ ;  /* 0x000001ae101c7824 */ /* 0x000fe200078e02ff */
[-C--:B-1----:R-:W-:Y:S02]  /*ed1b0*/  IADD3 R20, P6, R19, R2.reuse, RZ ;  /* 0x0000000213147210 */ /* 0x082fe40007fde0ff */
[-C--:B------:R-:W-:Y:S02]  /*ed1c0*/  IADD3 R18, P5, R18, R2.reuse, RZ ;  /* 0x0000000212127210 */ /* 0x080fe40007fbe0ff */
[-C--:B------:R-:W-:Y:S01]  /*ed1d0*/  LEA.HI.X.SX32 R21, R26, R3.reuse, 0x1, P6 ;  /* 0x000000031a157211 */ /* 0x080fe200030f0eff */
[----:B------:R-:W-:Y:S01]  /*ed1e0*/  STL.64 [R1+0xf98], R4 ;  /* 0x000f980401007387 */ /* 0x000fe20000100a00 */
[----:B------:R-:W-:Y:S01]  /*ed1f0*/  LEA.HI.X.SX32 R19, R28, R3, 0x1, P5 ;  /* 0x000000031c137211 */ /* 0x000fe200028f0eff */
[C---:B------:R-:W-:Y:S02]  /*ed200*/  IMAD R28, R16.reuse, 0x1af, RZ ;  /* 0x000001af101c7824 */ /* 0x040fe400078e02ff */
[----:B------:R0:W-:Y:S02]  /*ed210*/  STL.64 [R1+0xfd8], R20 ;  /* 0x000fd81401007387 */ /* 0x0001e40000100a00 */
[----:B------:R1:W-:Y:S02]  /*ed220*/  STL.64 [R1+0xfd0], R18 ;  /* 0x000fd01201007387 */ /* 0x0003e40000100a00 */
[----:B------:R-:W-:Y:S01]  /*ed230*/  IMAD R26, R16, 0x1b0, RZ ;  /* 0x000001b0101a7824 */ /* 0x000fe200078e02ff */
[----:B0-----:R-:W-:-:S02]  /*ed240*/  IADD3 R20, P6, R15, R2, RZ ;  /* 0x000000020f147210 */ /* 0x001fc40007fde0ff */
[-C--:B-1----:R-:W-:Y:S02]  /*ed250*/  IADD3 R18, P5, R13, R2.reuse, RZ ;  /* 0x000000020d127210 */ /* 0x082fe40007fbe0ff */
[-C--:B------:R-:W-:Y:S01]  /*ed260*/  LEA.HI.X.SX32 R21, R28, R3.reuse, 0x1, P6 ;  /* 0x000000031c157211 */ /* 0x080fe200030f0eff */
[----:B------:R-:W-:Y:S01]  /*ed270*/  IMAD R28, R16, 0x1b1, RZ ;  /* 0x000001b1101c7824 */ /* 0x000fe200078e02ff */
[-C--:B------:R-:W-:Y:S02]  /*ed280*/  IADD3 R12, P6, R12, R2.reuse, RZ ;  /* 0x000000020c0c7210 */ /* 0x080fe40007fde0ff */
[-C--:B------:R-:W-:Y:S01]  /*ed290*/  LEA.HI.X.SX32 R19, R26, R3.reuse, 0x1, P5 ;  /* 0x000000031a137211 */ /* 0x080fe200028f0eff */
[-C--:B------:R-:W-:Y:S01]  /*ed2a0*/  IADD3 R14, P5, R14, R2.reuse, RZ ;  /* 0x000000020e0e7210 */ /* 0x080fe20007fbe0ff */
[-C--:B------:R-:W-:Y:S01]  /*ed2b0*/  LEA.HI.X.SX32 R13, R28, R3.reuse, 0x1, P6 ;  /* 0x000000031c0d7211 */ /* 0x080fe200030f0eff */
[----:B------:R-:W-:Y:S02]  /*ed2c0*/  STL.64 [R1+0xfc8], R20 ;  /* 0x000fc81401007387 */ /* 0x000fe40000100a00 */
[----:B------:R-:W-:Y:S01]  /*ed2d0*/  STL.64 [R1+0xff8], R18 ;  /* 0x000ff81201007387 */ /* 0x000fe20000100a00 */
[----:B------:R-:W-:Y:S01]  /*ed2e0*/  LEA.HI.X.SX32 R15, R9, R3, 0x1, P5 ;  /* 0x00000003090f7211 */ /* 0x000fe200028f0eff */
[----:B------:R-:W-:Y:S01]  /*ed2f0*/  IMAD R26, R16, 0x1b3, RZ ;  /* 0x000001b3101a7824 */ /* 0x000fe200078e02ff */
[----:B------:R0:W-:Y:S03]  /*ed300*/  STL.64 [R1+0x1010], R12 ;  /* 0x0010100c01007387 */ /* 0x0001e60000100a00 */
[----:B------:R1:W-:Y:S01]  /*ed310*/  STL.64 [R1+0x1008], R14 ;  /* 0x0010080e01007387 */ /* 0x0003e20000100a00 */
[----:B0-----:R-:W-:-:S04]  /*ed320*/  IADD3 R12, P6, R11, R2, RZ ;  /* 0x000000020b0c7210 */ /* 0x001fc80007fde0ff */
[----:B------:R-:W-:Y:S02]  /*ed330*/  LEA.HI.X.SX32 R13, R26, R3, 0x1, P6 ;  /* 0x000000031a0d7211 */ /* 0x000fe400030f0eff */
[----:B------:R-:W2:Y:S01]  /*ed340*/  LDL.LU R26, [R1+0xf60] ;  /* 0x000f6000011a7983 */ /* 0x000ea20000300800 */
[C---:B------:R-:W-:Y:S02]  /*ed350*/  IMAD R8, R16.reuse, 0x368, RZ ;  /* 0x0000036810087824 */ /* 0x040fe400078e02ff */
[----:B------:R-:W-:-:S03]  /*ed360*/  IMAD R28, R16, 0x1b4, RZ ;  /* 0x000001b4101c7824 */ /* 0x000fc600078e02ff */
[-C--:B------:R-:W-:Y:S01]  /*ed370*/  IADD3 R8, P5, R8, R2.reuse, RZ ;  /* 0x0000000208087210 */ /* 0x080fe20007fbe0ff */
[C---:B------:R-:W-:Y:S02]  /*ed380*/  IMAD R10, R16.reuse, 0x36a, RZ ;  /* 0x0000036a100a7824 */ /* 0x040fe400078e02ff */
[----:B------:R-:W-:Y:S01]  /*ed390*/  IMAD R6, R16, 0x36c, RZ ;  /* 0x0000036c10067824 */ /* 0x000fe200078e02ff */
[-C--:B------:R-:W-:Y:S01]  /*ed3a0*/  LEA.HI.X.SX32 R9, R28, R3.reuse, 0x1, P5 ;  /* 0x000000031c097211 */ /* 0x080fe200028f0eff */
[----:B------:R-:W-:Y:S01]  /*ed3b0*/  STL.64 [R1+0x1000], R12 ;  /* 0x0010000c01007387 */ /* 0x000fe20000100a00 */
[----:B------:R-:W-:Y:S01]  /*ed3c0*/  IMAD R23, R16, 0x1b5, RZ ;  /* 0x000001b510177824 */ /* 0x000fe200078e02ff */
[-C--:B------:R-:W-:Y:S01]  /*ed3d0*/  IADD3 R10, P6, R10, R2.reuse, RZ ;  /* 0x000000020a0a7210 */ /* 0x080fe20007fde0ff */
[C---:B------:R-:W-:Y:S01]  /*ed3e0*/  IMAD R28, R16.reuse, 0x1b6, RZ ;  /* 0x000001b6101c7824 */ /* 0x040fe200078e02ff */
[----:B------:R0:W-:Y:S01]  /*ed3f0*/  STL.64 [R1+0x1028], R8 ;  /* 0x0010280801007387 */ /* 0x0001e20000100a00 */
[----:B------:R-:W-:Y:S01]  /*ed400*/  IMAD R5, R16, 0x370, RZ ;  /* 0x0000037010057824 */ /* 0x000fe200078e02ff */
[----:B------:R-:W-:Y:S01]  /*ed410*/  LEA.HI.X.SX32 R11, R23, R3, 0x1, P6 ;  /* 0x00000003170b7211 */ /* 0x000fe200030f0eff */
[----:B-1----:R-:W3:Y:S01]  /*ed420*/  LDL.LU R14, [R1+0x25c] ;  /* 0x00025c00010e7983 */ /* 0x002ee20000300800 */
[----:B0-----:R-:W-:-:S04]  /*ed430*/  IADD3 R8, P5, R6, R2, RZ ;  /* 0x0000000206087210 */ /* 0x001fc80007fbe0ff */
[----:B------:R-:W-:Y:S01]  /*ed440*/  LEA.HI.X.SX32 R9, R28, R3, 0x1, P5 ;  /* 0x000000031c097211 */ /* 0x000fe200028f0eff */
[----:B------:R-:W-:Y:S01]  /*ed450*/  STL.64 [R1+0x1070], R10 ;  /* 0x0010700a01007387 */ /* 0x000fe20000100a00 */
[C---:B------:R-:W-:Y:S02]  /*ed460*/  IMAD R28, R16.reuse, 0x1b8, RZ ;  /* 0x000001b8101c7824 */ /* 0x040fe400078e02ff */
[C---:B------:R-:W-:Y:S01]  /*ed470*/  IMAD R4, R16.reuse, 0x36e, RZ ;  /* 0x0000036e10047824 */ /* 0x040fe200078e02ff */
[----:B------:R0:W-:Y:S01]  /*ed480*/  STL.64 [R1+0x1068], R8 ;  /* 0x0010680801007387 */ /* 0x0001e20000100a00 */
[C---:B------:R-:W-:Y:S02]  /*ed490*/  IMAD R23, R16.reuse, 0x1b7, RZ ;  /* 0x000001b710177824 */ /* 0x040fe400078e02ff */
[----:B------:R-:W-:Y:S01]  /*ed4a0*/  IMAD R17, R16, 0x372, RZ ;  /* 0x0000037210117824 */ /* 0x000fe200078e02ff */
[-C--:B0-----:R-:W-:Y:S02]  /*ed4b0*/  IADD3 R8, P5, R5, R2.reuse, RZ ;  /* 0x0000000205087210 */ /* 0x081fe40007fbe0ff */
[----:B------:R-:W-:-:S02]  /*ed4c0*/  IADD3 R10, P6, R4, R2, RZ ;  /* 0x00000002040a7210 */ /* 0x000fc40007fde0ff */
[-C--:B------:R-:W-:Y:S02]  /*ed4d0*/  LEA.HI.X.SX32 R9, R28, R3.reuse, 0x1, P5 ;  /* 0x000000031c097211 */ /* 0x080fe400028f0eff */
[----:B------:R-:W-:Y:S01]  /*ed4e0*/  LEA.HI.X.SX32 R11, R23, R3, 0x1, P6 ;  /* 0x00000003170b7211 */ /* 0x000fe200030f0eff */
[C---:B------:R-:W-:Y:S01]  /*ed4f0*/  IMAD R7, R16.reuse, 0x374, RZ ;  /* 0x0000037410077824 */ /* 0x040fe200078e02ff */
[----:B------:R-:W-:Y:S01]  /*ed500*/  IADD3 R12, P6, R17, R2, RZ ;  /* 0x00000002110c7210 */ /* 0x000fe20007fde0ff */
[----:B------:R0:W-:Y:S02]  /*ed510*/  STL.64 [R1+0x1088], R8 ;  /* 0x0010880801007387 */ /* 0x0001e40000100a00 */
[----:B------:R1:W-:Y:S02]  /*ed520*/  STL.64 [R1+0x1060], R10 ;  /* 0x0010600a01007387 */ /* 0x0003e40000100a00 */
[C---:B------:R-:W-:Y:S02]  /*ed530*/  IMAD R28, R16.reuse, 0x1ba, RZ ;  /* 0x000001ba101c7824 */ /* 0x040fe400078e02ff */
[----:B------:R-:W-:-:S02]  /*ed540*/  IMAD R6, R16, 0x376, RZ ;  /* 0x0000037610067824 */ /* 0x000fc400078e02ff */
[----:B0-----:R-:W-:Y:S01]  /*ed550*/  IMAD R8, R16, 0x1b9, RZ ;  /* 0x000001b910087824 */ /* 0x001fe200078e02ff */
[----:B------:R-:W3:Y:S01]  /*ed560*/  LDL.LU R9, [R1+0xf84] ;  /* 0x000f840001097983 */ /* 0x000ee20000300800 */
[-C--:B-1----:R-:W-:Y:S01]  /*ed570*/  IADD3 R10, P5, R7, R2.reuse, RZ ;  /* 0x00000002070a7210 */ /* 0x082fe20007fbe0ff */
[----:B------:R-:W4:Y:S02]  /*ed580*/  LDL.LU R21, [R1+0xf88] ;  /* 0x000f880001157983 */ /* 0x000f240000300800 */
[----:B------:R-:W5:Y:S01]  /*ed590*/  LDL.LU R19, [R1+0xf8c] ;  /* 0x000f8c0001137983 */ /* 0x000f620000300800 */
[-C--:B------:R-:W-:Y:S01]  /*ed5a0*/  LEA.HI.X.SX32 R13, R8, R3.reuse, 0x1, P6 ;  /* 0x00000003080d7211 */ /* 0x080fe200030f0eff */
[----:B------:R-:W5:Y:S01]  /*ed5b0*/  LDL.LU R18, [R1+0xf90] ;  /* 0x000f900001127983 */ /* 0x000f620000300800 */
[----:B------:R-:W5:Y:S01]  /*ed5c0*/  LDL.LU R8, [R1+0xf94] ;  /* 0x000f940001087983 */ /* 0x000f620000300800 */
[----:B------:R-:W-:Y:S01]  /*ed5d0*/  LEA.HI.X.SX32 R11, R28, R3, 0x1, P5 ;  /* 0x000000031c0b7211 */ /* 0x000fe200028f0eff */
[C---:B------:R-:W-:Y:S01]  /*ed5e0*/  IMAD R4, R16.reuse, 0x378, RZ ;  /* 0x0000037810047824 */ /* 0x040fe200078e02ff */
[----:B------:R0:W-:Y:S01]  /*ed5f0*/  STL.64 [R1+0x10d0], R12 ;  /* 0x0010d00c01007387 */ /* 0x0001e20000100a00 */
[----:B------:R-:W-:Y:S01]  /*ed600*/  IMAD R27, R16, 0x1bb, RZ ;  /* 0x000001bb101b7824 */ /* 0x000fe200078e02ff */
[----:B------:R-:W-:Y:S01]  /*ed610*/  IADD3 R6, P6, R6, R2, RZ ;  /* 0x0000000206067210 */ /* 0x000fe20007fde0ff */
[----:B------:R-:W-:-:S02]  /*ed620*/  IMAD R23, R16, 0x1bc, RZ ;  /* 0x000001bc10177824 */ /* 0x000fc400078e02ff */
[----:B------:R-:W-:Y:S01]  /*ed630*/  IMAD R5, R16, 0x37a, RZ ;  /* 0x0000037a10057824 */ /* 0x000fe200078e02ff */
[----:B------:R-:W-:Y:S01]  /*ed640*/  LEA.HI.X.SX32 R7, R27, R3, 0x1, P6 ;  /* 0x000000031b077211 */ /* 0x000fe200030f0eff */
[----:B0-----:R-:W5:Y:S01]  /*ed650*/  LDL.LU R12, [R1+0xfa0] ;  /* 0x000fa000010c7983 */ /* 0x001f620000300800 */
[----:B------:R-:W5:Y:S02]  /*ed660*/  LDL.LU R15, [R1+0xfa4] ;  /* 0x000fa400010f7983 */ /* 0x000f640000300800 */
[----:B------:R-:W5:Y:S02]  /*ed670*/  LDL.LU R13, [R1+0xfa8] ;  /* 0x000fa800010d7983 */ /* 0x000f640000300800 */
[----:B------:R0:W-:Y:S01]  /*ed680*/  STL.64 [R1+0x10c8], R10 ;  /* 0x0010c80a01007387 */ /* 0x0001e20000100a00 */
[----:B------:R-:W5:Y:S01]  /*ed690*/  LDL.LU R28, [R1+0xf80] ;  /* 0x000f8000011c7983 */ /* 0x000f620000300800 */
[----:B------:R1:W-:Y:S02]  /*ed6a0*/  STL.64 [R1+0x10c0], R6 ;  /* 0x0010c00601007387 */ /* 0x0003e40000100a00 */
[----:B------:R-:W5:Y:S02]  /*ed6b0*/  LDL.LU R29, [R1+0x1218] ;  /* 0x00121800011d7983 */ /* 0x000f640000300800 */
[----:B------:R-:W5:Y:S01]  /*ed6c0*/  LDL.LU R24, [R1+0x121c] ;  /* 0x00121c0001187983 */ /* 0x000f620000300800 */
[----:B0-----:R-:W-:-:S04]  /*ed6d0*/  IADD3 R10, P5, R4, R2, RZ ;  /* 0x00000002040a7210 */ /* 0x001fc80007fbe0ff */
[----:B------:R-:W-:Y:S02]  /*ed6e0*/  LEA.HI.X.SX32 R11, R23, R3, 0x1, P5 ;  /* 0x00000003170b7211 */ /* 0x000fe400028f0eff */
[----:B-1----:R-:W-:-:S03]  /*ed6f0*/  IADD3 R6, P6, R5, R2, RZ ;  /* 0x0000000205067210 */ /* 0x002fc60007fde0ff */
[----:B------:R-:W-:Y:S01]  /*ed700*/  STL.64 [R1+0x10e8], R10 ;  /* 0x0010e80a01007387 */ /* 0x000fe20000100a00 */
[----:B------:R-:W5:Y:S02]  /*ed710*/  LDL.LU R25, [R1+0x1220] ;  /* 0x0012200001197983 */ /* 0x000f640000300800 */
[----:B------:R-:W5:Y:S01]  /*ed720*/  LDL.LU R27, [R1+0x1224] ;  /* 0x00122400011b7983 */ /* 0x000f620000300800 */
[----:B--2---:R-:W-:Y:S01]  /*ed730*/  FSETP.NEU.AND P5, PT, R26, RZ, PT ;  /* 0x000000ff1a00720b */ /* 0x004fe20003fad000 */
[----:B------:R-:W-:-:S05]  /*ed740*/  IMAD R26, R16, 0x1bd, RZ ;  /* 0x000001bd101a7824 */ /* 0x000fca00078e02ff */
[----:B------:R-:W-:Y:S02]  /*ed750*/  LEA.HI.X.SX32 R7, R26, R3, 0x1, P6 ;  /* 0x000000031a077211 */ /* 0x000fe400030f0eff */
[----:B------:R-:W2:Y:S01]  /*ed760*/  LDL.LU R26, [R1+0x1228] ;  /* 0x00122800011a7983 */ /* 0x000ea20000300800 */
[----:B------:R-:W2:Y:S02]  /*ed770*/  LDL.LU R22, [R1+0x1230] ;  /* 0x0012300001167983 */ /* 0x000ea40000300800 */
[----:B------:R-:W2:Y:S02]  /*ed780*/  LDL.LU R20, [R1+0x1234] ;  /* 0x0012340001147983 */ /* 0x000ea40000300800 */
[----:B------:R0:W-:Y:S01]  /*ed790*/  STL.64 [R1+0x1130], R6 ;  /* 0x0011300601007387 */ /* 0x0001e20000100a00 */
[----:B------:R-:W2:Y:S01]  /*ed7a0*/  LDL.LU R23, [R1+0x122c] ;  /* 0x00122c0001177983 */ /* 0x000ea20000300800 */
[C---:B------:R-:W-:Y:S02]  /*ed7b0*/  IMAD R4, R16.reuse, 0x37c, RZ ;  /* 0x0000037c10047824 */ /* 0x040fe400078e02ff */
[----:B------:R-:W-:-:S03]  /*ed7c0*/  IMAD R5, R16, 0x37e, RZ ;  /* 0x0000037e10057824 */ /* 0x000fc600078e02ff */
[----:B0-----:R-:W-:Y:S01]  /*ed7d0*/  IADD3 R6, P6, R4, R2, RZ ;  /* 0x0000000204067210 */ /* 0x001fe20007fde0ff */
[C---:B---3--:R-:W-:Y:S02]  /*ed7e0*/  FMUL R9, R14.reuse, R9 ;  /* 0x000000090e097220 */ /* 0x048fe40000400000 */
[C---:B----4-:R-:W-:Y:S02]  /*ed7f0*/  FMUL R21, R14.reuse, R21 ;  /* 0x000000150e157220 */ /* 0x050fe40000400000 */
[C---:B-----5:R-:W-:Y:S02]  /*ed800*/  FMUL R19, R14.reuse, R19 ;  /* 0x000000130e137220 */ /* 0x060fe40000400000 */
[C---:B------:R-:W-:Y:S02]  /*ed810*/  FMUL R18, R14.reuse, R18 ;  /* 0x000000120e127220 */ /* 0x040fe40000400000 */
[C---:B------:R-:W-:Y:S01]  /*ed820*/  FMUL R8, R14.reuse, R8 ;  /* 0x000000080e087220 */ /* 0x040fe20000400000 */
[----:B------:R0:W-:Y:S01]  /*ed830*/  STL [R1+0x2e58], R9 ;  /* 0x002e580901007387 */ /* 0x0001e20000100800 */
[----:B------:R-:W-:Y:S02]  /*ed840*/  STL [R1+0x2e5c], R21 ;  /* 0x002e5c1501007387 */ /* 0x000fe40000100800 */
[----:B------:R-:W-:Y:S02]  /*ed850*/  STL [R1+0x2e60], R19 ;  /* 0x002e601301007387 */ /* 0x000fe40000100800 */
[----:B------:R-:W-:Y:S01]  /*ed860*/  STL [R1+0x2e64], R18 ;  /* 0x002e641201007387 */ /* 0x000fe20000100800 */
[----:B------:R-:W-:Y:S01]  /*ed870*/  STL [R1+0x2e68], R8 ;  /* 0x002e680801007387 */ /* 0x000fe20000100800 */
[----:B------:R-:W-:-:S02]  /*ed880*/  FMUL R11, R14, R12 ;  /* 0x0000000c0e0b7220 */ /* 0x000fc40000400000 */
[C---:B------:R-:W-:Y:S02]  /*ed890*/  FMUL R15, R14.reuse, R15 ;  /* 0x0000000f0e0f7220 */ /* 0x040fe40000400000 */
[----:B------:R-:W-:Y:S02]  /*ed8a0*/  FMUL R14, R14, R13 ;  /* 0x0000000d0e0e7220 */ /* 0x000fe40000400000 */
[C---:B------:R-:W-:Y:S01]  /*ed8b0*/  IMAD R13, R16.reuse, 0x1be, RZ ;  /* 0x000001be100d7824 */ /* 0x040fe200078e02ff */
[----:B------:R-:W-:Y:S01]  /*ed8c0*/  STL [R1+0x2e6c], R11 ;  /* 0x002e6c0b01007387 */ /* 0x000fe20000100800 */
[----:B------:R1:W-:Y:S02]  /*ed8d0*/  STL [R1+0x2e70], R15 ;  /* 0x002e700f01007387 */ /* 0x0003e40000100800 */
[----:B------:R-:W3:Y:S01]  /*ed8e0*/  LDL.LU R10, [R1+0x260] ;  /* 0x00026000010a7983 */ /* 0x000ee20000300800 */
[----:B------:R-:W-:Y:S01]  /*ed8f0*/  LEA.HI.X.SX32 R7, R13, R3, 0x1, P6 ;  /* 0x000000030d077211 */ /* 0x000fe200030f0eff */
[----:B------:R-:W-:Y:S01]  /*ed900*/  STL [R1+0x2e74], R14 ;  /* 0x002e740e01007387 */ /* 0x000fe20000100800 */
[----:B0-----:R-:W-:Y:S01]  /*ed910*/  IMAD R9, R16, 0x380, RZ ;  /* 0x0000038010097824 */ /* 0x001fe200078e02ff */
[----:B------:R-:W-:-:S02]  /*ed920*/  IADD3 R12, P6, R5, R2, RZ ;  /* 0x00000002050c7210 */ /* 0x000fc40007fde0ff */
[----:B------:R2:W-:Y:S01]  /*ed930*/  STL.64 [R1+0x1128], R6 ;  /* 0x0011280601007387 */ /* 0x0005e20000100a00 */
[----:B-1----:R-:W-:Y:S02]  /*ed940*/  IMAD R15, R16, 0x1bf, RZ ;  /* 0x000001bf100f7824 */ /* 0x002fe400078e02ff */
[C---:B------:R-:W-:Y:S02]  /*ed950*/  FMUL R8, R28.reuse, R24 ;  /* 0x000000181c087220 */ /* 0x040fe40000400000 */
[C---:B------:R-:W-:Y:S01]  /*ed960*/  FMUL R11, R28.reuse, R29 ;  /* 0x0000001d1c0b7220 */ /* 0x040fe20000400000 */
[----:B------:R-:W-:Y:S01]  /*ed970*/  LEA.HI.X.SX32 R13, R15, R3, 0x1, P6 ;  /* 0x000000030f0d7211 */ /* 0x000fe200030f0eff */
[C---:B------:R-:W-:Y:S02]  /*ed980*/  FMUL R17, R28.reuse, R27 ;  /* 0x0000001b1c117220 */ /* 0x040fe40000400000 */
[----:B------:R-:W3:Y:S01]  /*ed990*/  LDL.LU R27, [R1+0xfac] ;  /* 0x000fac00011b7983 */ /* 0x000ee20000300800 */
[C---:B------:R-:W-:Y:S01]  /*ed9a0*/  FMUL R19, R28.reuse, R25 ;  /* 0x000000191c137220 */ /* 0x040fe20000400000 */
[----:B------:R-:W-:Y:S01]  /*ed9b0*/  IADD3 R24, P6, R9, R2, RZ ;  /* 0x0000000209187210 */ /* 0x000fe20007fde0ff */
[----:B--2---:R-:W-:-:S02]  /*ed9c0*/  FMUL R7, R28, R26 ;  /* 0x0000001a1c077220 */ /* 0x004fc40000400000 */
[C---:B------:R-:W-:Y:S01]  /*ed9d0*/  FMUL R5, R28.reuse, R22 ;  /* 0x000000161c057220 */ /* 0x040fe20000400000 */
[----:B------:R-:W2:Y:S01]  /*ed9e0*/  LDL.LU R26, [R1+0xfb0] ;  /* 0x000fb000011a7983 */ /* 0x000ea20000300800 */
[----:B------:R-:W-:Y:S02]  /*ed9f0*/  FMUL R6, R28, R23 ;  /* 0x000000171c067220 */ /* 0x000fe40000400000 */
[----:B------:R-:W-:Y:S02]  /*eda00*/  IMAD R23, R16, 0x1c0, RZ ;  /* 0x000001c010177824 */ /* 0x000fe400078e02ff */
[----:B------:R-:W-:Y:S02]  /*eda10*/  FMUL R4, R28, R20 ;  /* 0x000000141c047220 */ /* 0x000fe40000400000 */
[----:B------:R-:W4:Y:S01]  /*eda20*/  LDL.LU R28, [R1+0xfb4] ;  /* 0x000fb400011c7983 */ /* 0x000f220000300800 */
[----:B------:R-:W5:Y:S02]  /*eda30*/  LDL.LU R22, [R1+0xfb8] ;  /* 0x000fb80001167983 */ /* 0x000f640000300800 */
[----:B------:R-:W5:Y:S02]  /*eda40*/  LDL.LU R21, [R1+0xfbc] ;  /* 0x000fbc0001157983 */ /* 0x000f640000300800 */
[----:B------:R0:W-:Y:S01]  /*eda50*/  STL.64 [R1+0x1120], R12 ;  /* 0x0011200c01007387 */ /* 0x0001e20000100a00 */
[----:B------:R-:W-:Y:S01]  /*eda60*/  LEA.HI.X.SX32 R25, R23, R3, 0x1, P6 ;  /* 0x0000000317197211 */ /* 0x000fe200030f0eff */
[----:B------:R-:W5:Y:S04]  /*eda70*/  LDL.LU R9, [R1+0xfc0] ;  /* 0x000fc00001097983 */ /* 0x000f680000300800 */
[----:B0-----:R-:W5:Y:S01]  /*eda80*/  LDL.LU R12, [R1+0xfc4] ;  /* 0x000fc400010c7983 */ /* 0x001f620000300800 */
[----:B------:R0:W-:Y:S03]  /*eda90*/  STL.64 [R1+0x1148], R24 ;  /* 0x0011481801007387 */ /* 0x0001e60000100a00 */
[----:B0-----:R-:W5:Y:S01]  /*edaa0*/  LDL.LU R24, [R1+0xfe0] ;  /* 0x000fe00001187983 */ /* 0x001f620000300800 */
[----:B------:R-:W-:-:S02]  /*edab0*/  IMAD R14, R16, 0x382, RZ ;  /* 0x00000382100e7824 */ /* 0x000fc400078e02ff */
[----:B------:R-:W-:-:S03]  /*edac0*/  IMAD R18, R16, 0x1c1, RZ ;  /* 0x000001c110127824 */ /* 0x000fc600078e02ff */
[----:B------:R-:W-:Y:S01]  /*edad0*/  IADD3 R14, P6, R14, R2, RZ ;  /* 0x000000020e0e7210 */ /* 0x000fe20007fde0ff */
[----:B------:R-:W-:-:S03]  /*edae0*/  IMAD R13, R16, 0x384, RZ ;  /* 0x00000384100d7824 */ /* 0x000fc600078e02ff */
[----:B------:R-:W-:Y:S01]  /*edaf0*/  LEA.HI.X.SX32 R15, R18, R3, 0x1, P6 ;  /* 0x00000003120f7211 */ /* 0x000fe200030f0eff */
[----:B------:R-:W-:-:S04]  /*edb00*/  IMAD R20, R16, 0x1c2, RZ ;  /* 0x000001c210147824 */ /* 0x000fc800078e02ff */
[----:B------:R0:W-:Y:S01]  /*edb10*/  STL.64 [R1+0x1220], R14 ;  /* 0x0012200e01007387 */ /* 0x0001e20000100a00 */
[----:B------:R-:W-:Y:S01]  /*edb20*/  F2FP.BF16.PACK_AB R4, R5, R4 ;  /* 0x000000040504723e */ /* 0x000fe200000010ff */
[----:B------:R-:W-:Y:S01]  /*edb30*/  F2FP.BF16.PACK_AB R5, R7, R6 ;  /* 0x000000060705723e */ /* 0x000fe200000010ff */
[----:B0-----:R-:W-:Y:S02]  /*edb40*/  IADD3 R14, P6, R13, R2, RZ ;  /* 0x000000020d0e7210 */ /* 0x001fe40007fde0ff */
[----:B------:R-:W5:Y:S02]  /*edb50*/  LDL.LU R13, [R1+0x26c] ;  /* 0x00026c00010d7983 */ /* 0x000f640000300800 */
[----:B------:R-:W-:Y:S02]  /*edb60*/  LEA.HI.X.SX32 R15, R20, R3, 0x1, P6 ;  /* 0x00000003140f7211 */ /* 0x000fe400030f0eff */
[----:B------:R-:W-:Y:S02]  /*edb70*/  F2FP.BF16.PACK_AB R6, R19, R17 ;  /* 0x000000111306723e */ /* 0x000fe400000010ff */
[----:B------:R-:W-:Y:S01]  /*edb80*/  F2FP.BF16.PACK_AB R7, R11, R8 ;  /* 0x000000080b07723e */ /* 0x000fe200000010ff */
[C---:B------:R-:W-:Y:S01]  /*edb90*/  IMAD R17, R16.reuse, 0x386, RZ ;  /* 0x0000038610117824 */ /* 0x040fe200078e02ff */
[----:B------:R0:W-:Y:S01]  /*edba0*/  STL.64 [R1+0x1218], R14 ;  /* 0x0012180e01007387 */ /* 0x0001e20000100a00 */
[----:B------:R-:W-:-:S03]  /*edbb0*/  IMAD R23, R16, 0x1c3, RZ ;  /* 0x000001c310177824 */ /* 0x000fc600078e02ff */
[----:B0-----:R-:W-:-:S04]  /*edbc0*/  IADD3 R14, P6, R17, R2, RZ ;  /* 0x00000002110e7210 */ /* 0x001fc80007fde0ff */
[----:B------:R-:W-:Y:S01]  /*edbd0*/  LEA.HI.X.SX32 R15, R23, R3, 0x1, P6 ;  /* 0x00000003170f7211 */ /* 0x000fe200030f0eff */
[----:B---3--:R-:W-:-:S05]  /*edbe0*/  FMUL R20, R10, R27 ;  /* 0x0000001b0a147220 */ /* 0x008fca0000400000 */
[----:B------:R0:W-:Y:S01]  /*edbf0*/  STL [R1+0x2e78], R20 ;  /* 0x002e781401007387 */ /* 0x0001e20000100800 */
[----:B------:R-:W3:Y:S02]  /*edc00*/  LDL.LU R8, [R1+0xfe4] ;  /* 0x000fe40001087983 */ /* 0x000ee40000300800 */
[C---:B--2---:R-:W-:Y:S02]  /*edc10*/  FMUL R27, R10.reuse, R26 ;  /* 0x0000001a0a1b7220 */ /* 0x044fe40000400000 */
[----:B------:R-:W2:Y:S03]  /*edc20*/  LDL.LU R26, [R1+0xfe8] ;  /* 0x000fe800011a7983 */ /* 0x000ea60000300800 */
[----:B------:R-:W-:Y:S02]  /*edc30*/  STL [R1+0x2e7c], R27 ;  /* 0x002e7c1b01007387 */ /* 0x000fe40000100800 */
[----:B----4-:R-:W-:-:S02]  /*edc40*/  FMUL R29, R10, R28 ;  /* 0x0000001c0a1d7220 */ /* 0x010fc40000400000 */
[C---:B-----5:R-:W-:Y:S02]  /*edc50*/  FMUL R22, R10.reuse, R22 ;  /* 0x000000160a167220 */ /* 0x060fe40000400000 */
[C---:B------:R-:W-:Y:S01]  /*edc60*/  FMUL R21, R10.reuse, R21 ;  /* 0x000000150a157220 */ /* 0x040fe20000400000 */
[----:B------:R-:W4:Y:S01]  /*edc70*/  LDL.LU R28, [R1+0xfec] ;  /* 0x000fec00011c7983 */ /* 0x000f220000300800 */
[----:B------:R-:W-:Y:S02]  /*edc80*/  STL [R1+0x2e84], R29 ;  /* 0x002e841d01007387 */ /* 0x000fe40000100800 */
[C---:B------:R-:W-:Y:S02]  /*edc90*/  FMUL R9, R10.reuse, R9 ;  /* 0x000000090a097220 */ /* 0x040fe40000400000 */
[----:B------:R-:W5:Y:S01]  /*edca0*/  LDL.LU R25, [R1+0xff4] ;  /* 0x000ff40001197983 */ /* 0x000f620000300800 */
[----:B------:R-:W-:Y:S01]  /*edcb0*/  STL [R1+0x2e80], R22 ;  /* 0x002e801601007387 */ /* 0x000fe20000100800 */
[----:B------:R-:W-:Y:S02]  /*edcc0*/  STL [R1+0x2e88], R21 ;  /* 0x002e881501007387 */ /* 0x000fe40000100800 */
[----:B------:R-:W-:Y:S02]  /*edcd0*/  STL [R1+0x2e8c], R9 ;  /* 0x002e8c0901007387 */ /* 0x000fe40000100800 */
[----:B------:R-:W-:-:S02]  /*edce0*/  FMUL R18, R10, R12 ;  /* 0x0000000c0a127220 */ /* 0x000fc40000400000 */
[----:B------:R-:W4:Y:S03]  /*edcf0*/  LDL.LU R12, [R1+0x101c] ;  /* 0x00101c00010c7983 */ /* 0x000f260000300800 */
[----:B------:R-:W-:Y:S02]  /*edd00*/  STL [R1+0x2e90], R18 ;  /* 0x002e901201007387 */ /* 0x000fe40000100800 */
[----:B------:R-:W-:Y:S02]  /*edd10*/  FMUL R19, R10, R24 ;  /* 0x000000180a137220 */ /* 0x000fe40000400000 */
[----:B------:R-:W5:Y:S01]  /*edd20*/  LDL.LU R10, [R1+0x1024] ;  /* 0x00102400010a7983 */ /* 0x000f620000300800 */
[----:B0-----:R-:W5:Y:S02]  /*edd30*/  LDL.LU R20, [R1+0x1034] ;  /* 0x0010340001147983 */ /* 0x001f640000300800 */
[----:B------:R-:W-:Y:S02]  /*edd40*/  STL [R1+0x2e94], R19 ;  /* 0x002e941301007387 */ /* 0x000fe40000100800 */
[----:B------:R0:W-:Y:S01]  /*edd50*/  STL.64 [R1+0x1198], R14 ;  /* 0x0011980e01007387 */ /* 0x0001e20000100a00 */
[----:B------:R-:W5:Y:S01]  /*edd60*/  LDL.LU R24, [R1+0x103c] ;  /* 0x00103c0001187983 */ /* 0x000f620000300800 */
[----:B------:R-:W5:Y:S02]  /*edd70*/  LDL.LU R23, [R1+0x270] ;  /* 0x0002700001177983 */ /* 0x000f640000300800 */
[----:B------:R-:W-:-:S05]  /*edd80*/  IMAD R11, R16, 0x388, RZ ;  /* 0x00000388100b7824 */ /* 0x000fca00078e02ff */
[----:B0-----:R-:W-:Y:S01]  /*edd90*/  IADD3 R14, P6, R11, R2, RZ ;  /* 0x000000020b0e7210 */ /* 0x001fe20007fde0ff */
[----:B------:R-:W-:-:S05]  /*edda0*/  IMAD R11, R16, 0x1c4, RZ ;  /* 0x000001c4100b7824 */ /* 0x000fca00078e02ff */
[----:B------:R-:W-:Y:S01]  /*eddb0*/  LEA.HI.X.SX32 R15, R11, R3, 0x1, P6 ;  /* 0x000000030b0f7211 */ /* 0x000fe200030f0eff */
[C---:B---3--:R-:W-:Y:S02]  /*eddc0*/  FMUL R11, R13.reuse, R8 ;  /* 0x000000080d0b7220 */ /* 0x048fe40000400000 */
[C---:B--2---:R-:W-:Y:S02]  /*eddd0*/  FMUL R8, R13.reuse, R26 ;  /* 0x0000001a0d087220 */ /* 0x044fe40000400000 */
[C---:B----4-:R-:W-:Y:S01]  /*edde0*/  FMUL R12, R13.reuse, R12 ;  /* 0x0000000c0d0c7220 */ /* 0x050fe20000400000 */
[----:B-----5:R-:W-:Y:S01]  /*eddf0*/  STL [R1+0x2ee0], R23 ;  /* 0x002ee01701007387 */ /* 0x020fe20000100800 */
[----:B------:R-:W-:Y:S02]  /*ede00*/  STL [R1+0x2e98], R11 ;  /* 0x002e980b01007387 */ /* 0x000fe40000100800 */
[----:B------:R0:W-:Y:S02]  /*ede10*/  STL.64 [R1+0x1238], R14 ;  /* 0x0012380e01007387 */ /* 0x0001e40000100a00 */
[----:B------:R-:W2:Y:S01]  /*ede20*/  LDL.LU R29, [R1+0xff0] ;  /* 0x000ff000011d7983 */ /* 0x000ea20000300800 */
[----:B------:R-:W-:Y:S01]  /*ede30*/  STL [R1+0x2e9c], R8 ;  /* 0x002e9c0801007387 */ /* 0x000fe20000100800 */
[----:B------:R-:W3:Y:S02]  /*ede40*/  LDL.LU R26, [R1+0x1018] ;  /* 0x00101800011a7983 */ /* 0x000ee40000300800 */
[----:B------:R-:W-:-:S02]  /*ede50*/  FMUL R10, R13, R10 ;  /* 0x0000000a0d0a7220 */ /* 0x000fc40000400000 */
[C---:B0-----:R-:W-:Y:S02]  /*ede60*/  FMUL R14, R13.reuse, R28 ;  /* 0x0000001c0d0e7220 */ /* 0x041fe40000400000 */
[C---:B------:R-:W-:Y:S01]  /*ede70*/  FMUL R15, R13.reuse, R25 ;  /* 0x000000190d0f7220 */ /* 0x040fe20000400000 */
[----:B------:R-:W4:Y:S01]  /*ede80*/  LDL.LU R28, [R1+0x27c] ;  /* 0x00027c00011c7983 */ /* 0x000f220000300800 */
[----:B------:R-:W5:Y:S02]  /*ede90*/  LDL.LU R9, [R1+0x1020] ;  /* 0x0010200001097983 */ /* 0x000f640000300800 */
[----:B------:R-:W2:Y:S02]  /*edea0*/  LDL.LU R21, [R1+0x1030] ;  /* 0x0010300001157983 */ /* 0x000ea40000300800 */
[----:B------:R-:W2:Y:S01]  /*edeb0*/  LDL.LU R19, [R1+0x1038] ;  /* 0x0010380001137983 */ /* 0x000ea20000300800 */
[----:B------:R-:W2:Y:S01]  /*edec0*/  LDL.LU R18, [R1+0x1040] ;  /* 0x0010400001127983 */ /* 0x000ea20000300800 */
[----:B------:R0:W-:Y:S02]  /*eded0*/  STL.64 [R1+0x2ea0], R14 ;  /* 0x002ea00e01007387 */ /* 0x0001e40000100a00 */
[----:B------:R-:W2:Y:S02]  /*edee0*/  LDL.LU R11, [R1+0x1044] ;  /* 0x00104400010b7983 */ /* 0x000ea40000300800 */
[----:B------:R-:W2:Y:S01]  /*edef0*/  LDL.LU R25, [R1+0x1048] ;  /* 0x0010480001197983 */ /* 0x000ea20000300800 */
[----:B------:R-:W-:Y:S01]  /*edf00*/  STL [R1+0x2ea8], R12 ;  /* 0x002ea80c01007387 */ /* 0x000fe20000100800 */
[----:B------:R-:W-:Y:S03]  /*edf10*/  STL [R1+0x2eac], R10 ;  /* 0x002eac0a01007387 */ /* 0x000fe60000100800 */
[----:B0-----:R-:W2:Y:S01]  /*edf20*/  LDL.LU R14, [R1+0x104c] ;  /* 0x00104c00010e7983 */ /* 0x001ea20000300800 */
[----:B------:R-:W2:Y:S02]  /*edf30*/  LDL.LU R15, [R1+0x1050] ;  /* 0x00105000010f7983 */ /* 0x000ea40000300800 */
[----:B------:R-:W-:Y:S01]  /*edf40*/  IMAD R17, R16, 0x38a, RZ ;  /* 0x0000038a10117824 */ /* 0x000fe200078e02ff */
[----:B------:R0:W-:Y:S01]  /*edf50*/  STS.128 [R0+0xc80], R4 ;  /* 0x000c800400007388 */ /* 0x0001e20000000c00 */
[----:B------:R-:W-:-:S03]  /*edf60*/  FMUL R27, R13, R20 ;  /* 0x000000140d1b7220 */ /* 0x000fc60000400000 */
[----:B------:R-:W-:Y:S01]  /*edf70*/  IADD3 R22, P6, R17, R2, RZ ;  /* 0x0000000211167210 */ /* 0x000fe20007fde0ff */
[----:B------:R-:W-:Y:S02]  /*edf80*/  FMUL R20, R13, R24 ;  /* 0x000000180d147220 */ /* 0x000fe40000400000 */
[----:B0-----:R-:W-:-:S05]  /*edf90*/  IMAD R6, R16, 0x1c5, RZ ;  /* 0x000001c510067824 */ /* 0x001fca00078e02ff */
[----:B------:R-:W-:Y:S01]  /*edfa0*/  LEA.HI.X.SX32 R23, R6, R3, 0x1, P6 ;  /* 0x0000000306177211 */ /* 0x000fe200030f0eff */
[----:B--2---:R-:W-:Y:S01]  /*edfb0*/  STL.64 [R1+0x2ed8], R14 ;  /* 0x002ed80e01007387 */ /* 0x004fe20000100a00 */
[----:B------:R-:W-:Y:S02]  /*edfc0*/  STL [R1+0x2eb0], R27 ;  /* 0x002eb01b01007387 */ /* 0x000fe40000100800 */
[----:B------:R-:W4:Y:S02]  /*edfd0*/  LDL.LU R13, [R1+0x1054] ;  /* 0x00105400010d7983 */ /* 0x000f240000300800 */
[----:B------:R-:W2:Y:S01]  /*edfe0*/  LDL.LU R17, [R1+0x1058] ;  /* 0x0010580001117983 */ /* 0x000ea20000300800 */
[----:B------:R-:W2:Y:S01]  /*edff0*/  LDL.LU R7, [R1+0x105c] ;  /* 0x00105c0001077983 */ /* 0x000ea20000300800 */
[----:B------:R-:W-:Y:S02]  /*ee000*/  STL [R1+0x2eb4], R20 ;  /* 0x002eb41401007387 */ /* 0x000fe40000100800 */
[----:B------:R0:W-:Y:S02]  /*ee010*/  STL.64 [R1+0x1190], R22 ;  /* 0x0011901601007387 */ /* 0x0001e40000100a00 */
[----:B0-----:R-:W2:Y:S01]  /*ee020*/  LDL.LU R23, [R1+0x2ee0] ;  /* 0x002ee00001177983 */ /* 0x001ea20000300800 */
[----:B------:R-:W-:-:S02]  /*ee030*/  IMAD R5, R16, 0x38c, RZ ;  /* 0x0000038c10057824 */ /* 0x000fc400078e02ff */
[----:B------:R-:W4:Y:S02]  /*ee040*/  LDL.LU R27, [R1+0x1084] ;  /* 0x00108400011b7983 */ /* 0x000f240000300800 */
[----:B------:R-:W4:Y:S01]  /*ee050*/  LDL.LU R24, [R1+0x1090] ;  /* 0x0010900001187983 */ /* 0x000f220000300800 */
[----:B------:R-:W-:-:S04]  /*ee060*/  IADD3 R14, P6, R5, R2, RZ ;  /* 0x00000002050e7210 */ /* 0x000fc80007fde0ff */
[----:B------:R-:W-:Y:S01]  /*ee070*/  MOV R8, R14 ;  /* 0x0000000e00087202 */ /* 0x000fe20000000f00 */
[C---:B--2---:R-:W-:Y:S02]  /*ee080*/  FMUL R29, R23.reuse, R29 ;  /* 0x0000001d171d7220 */ /* 0x044fe40000400000 */
[C---:B---3--:R-:W-:Y:S02]  /*ee090*/  FMUL R26, R23.reuse, R26 ;  /* 0x0000001a171a7220 */ /* 0x048fe40000400000 */
[----:B-----5:R-:W-:Y:S01]  /*ee0a0*/  FMUL R9, R23, R9 ;  /* 0x0000000917097220 */ /* 0x020fe20000400000 */
[----:B------:R-:W-:Y:S01]  /*ee0b0*/  STL [R1+0x2eb8], R29 ;  /* 0x002eb81d01007387 */ /* 0x000fe20000100800 */
[----:B------:R-:W-:Y:S02]  /*ee0c0*/  STL [R1+0x1188], R14 ;  /* 0x0011880e01007387 */ /* 0x000fe40000100800 */
[----:B------:R-:W2:Y:S02]  /*ee0d0*/  LDL.LU R22, [R1+0x1078] ;  /* 0x0010780001167983 */ /* 0x000ea40000300800 */
[----:B------:R-:W-:Y:S01]  /*ee0e0*/  STL [R1+0x2ebc], R26 ;  /* 0x002ebc1a01007387 */ /* 0x000fe20000100800 */
[----:B------:R0:W-:Y:S02]  /*ee0f0*/  STL [R1+0x2ec0], R9 ;  /* 0x002ec00901007387 */ /* 0x0001e40000100800 */
[----:B0-----:R-:W-:-:S02]  /*ee100*/  IMAD.MOV.U32 R9, RZ, RZ, R15 ;  /* 0x000000ffff097224 */ /* 0x001fc400078e000f */
[----:B------:R-:W3:Y:S01]  /*ee110*/  LDL.LU.64 R14, [R1+0x2ed8] ;  /* 0x002ed800010e7983 */ /* 0x000ee20000300a00 */
[C---:B------:R-:W-:Y:S02]  /*ee120*/  FMUL R19, R23.reuse, R19 ;  /* 0x0000001317137220 */ /* 0x040fe40000400000 */
[----:B------:R-:W-:Y:S02]  /*ee130*/  FMUL R18, R23, R18 ;  /* 0x0000001217127220 */ /* 0x000fe40000400000 */
[----:B------:R-:W-:-:S03]  /*ee140*/  IMAD R12, R16, 0x1c6, RZ ;  /* 0x000001c6100c7824 */ /* 0x000fc600078e02ff */
[----:B------:R0:W-:Y:S01]  /*ee150*/  STL.64 [R1+0x2ec8], R18 ;  /* 0x002ec81201007387 */ /* 0x0001e20000100a00 */
[----:B------:R-:W-:Y:S01]  /*ee160*/  IMAD R4, R16, 0x38e, RZ ;  /* 0x0000038e10047824 */ /* 0x000fe200078e02ff */
[----:B0-----:R-:W-:Y:S01]  /*ee170*/  MOV R19, R9 ;  /* 0x0000000900137202 */ /* 0x001fe20000000f00 */
[----:B------:R-:W-:Y:S01]  /*ee180*/  LEA.HI.X.SX32 R19, R12, R3, 0x1, P6 ;  /* 0x000000030c137211 */ /* 0x000fe200030f0eff */
[----:B------:R-:W-:Y:S01]  /*ee190*/  MOV R18, R8 ;  /* 0x0000000800127202 */ /* 0x000fe20000000f00 */
[C---:B------:R-:W-:Y:S02]  /*ee1a0*/  FMUL R8, R23.reuse, R11 ;  /* 0x0000000b17087220 */ /* 0x040fe40000400000 */
[C---:B------:R-:W-:Y:S02]  /*ee1b0*/  FMUL R11, R23.reuse, R25 ;  /* 0x00000019170b7220 */ /* 0x040fe40000400000 */
[----:B------:R-:W5:Y:S01]  /*ee1c0*/  LDL.LU R25, [R1+0xf64] ;  /* 0x000f640001197983 */ /* 0x000f620000300800 */
[----:B------:R3:W-:Y:S01]  /*ee1d0*/  STL [R1+0x118c], R19 ;  /* 0x00118c1301007387 */ /* 0x0007e20000100800 */
[----:B------:R-:W-:Y:S01]  /*ee1e0*/  IADD3 R4, P6, R4, R2, RZ ;  /* 0x0000000204047210 */ /* 0x000fe20007fde0ff */
[----:B------:R-:W-:-:S02]  /*ee1f0*/  FMUL R21, R23, R21 ;  /* 0x0000001517157220 */ /* 0x000fc40000400000 */
[C---:B------:R-:W-:Y:S02]  /*ee200*/  IMAD R23, R16.reuse, 0x1c7, RZ ;  /* 0x000001c710177824 */ /* 0x040fe400078e02ff */
[----:B------:R-:W-:Y:S02]  /*ee210*/  IMAD R20, R16, 0x390, RZ ;  /* 0x0000039010147824 */ /* 0x000fe400078e02ff */
[C---:B----4-:R-:W-:Y:S02]  /*ee220*/  FMUL R13, R28.reuse, R13 ;  /* 0x0000000d1c0d7220 */ /* 0x050fe40000400000 */
[C---:B------:R-:W-:Y:S02]  /*ee230*/  FMUL R17, R28.reuse, R17 ;  /* 0x000000111c117220 */ /* 0x040fe40000400000 */
[C---:B------:R-:W-:Y:S02]  /*ee240*/  FMUL R7, R28.reuse, R7 ;  /* 0x000000071c077220 */ /* 0x040fe40000400000 */
[----:B--2---:R-:W-:-:S02]  /*ee250*/  FMUL R6, R28, R22 ;  /* 0x000000161c067220 */ /* 0x004fc40000400000 */
[C---:B---3--:R-:W-:Y:S02]  /*ee260*/  FMUL R19, R28.reuse, R14 ;  /* 0x0000000e1c137220 */ /* 0x048fe40000400000 */
[----:B------:R-:W-:-:S05]  /*ee270*/  FMUL R18, R28, R15 ;  /* 0x0000000f1c127220 */ /* 0x000fca0000400000 */
[----:B------:R0:W-:Y:S01]  /*ee280*/  STL.64 [R1+0x2ed0], R18 ;  /* 0x002ed01201007387 */ /* 0x0001e20000100a00 */
[----:B------:R1:W-:Y:S02]  /*ee290*/  STL [R1+0x1180], R4 ;  /* 0x0011800401007387 */ /* 0x0003e40000100800 */
[----:B------:R-:W2:Y:S02]  /*ee2a0*/  LDL.LU R10, [R1+0x107c] ;  /* 0x00107c00010a7983 */ /* 0x000ea40000300800 */
[----:B------:R-:W3:Y:S01]  /*ee2b0*/  LDL.LU R12, [R1+0x1080] ;  /* 0x00108000010c7983 */ /* 0x000ee20000300800 */
[----:B------:R-:W5:Y:S01]  /*ee2c0*/  LDL.LU R14, [R1+0x1094] ;  /* 0x00109400010e7983 */ /* 0x000f620000300800 */
[----:B------:R-:W4:Y:S02]  /*ee2d0*/  LDL.LU R15, [R1+0x1098] ;  /* 0x00109800010f7983 */ /* 0x000f240000300800 */
[----:B------:R-:W2:Y:S02]  /*ee2e0*/  LDL.LU R26, [R1+0x109c] ;  /* 0x00109c00011a7983 */ /* 0x000ea40000300800 */
[----:B------:R-:W2:Y:S01]  /*ee2f0*/  LDL.LU R29, [R1+0x1240] ;  /* 0x00124000011d7983 */ /* 0x000ea20000300800 */
[----:B------:R-:W2:Y:S01]  /*ee300*/  LDL.LU R9, [R1+0x1244] ;  /* 0x0012440001097983 */ /* 0x000ea20000300800 */
[----:B0-----:R-:W-:Y:S01]  /*ee310*/  IMAD.MOV.U32 R18, RZ, RZ, R4 ;  /* 0x000000ffff127224 */ /* 0x001fe200078e0004 */
[----:B------:R-:W-:Y:S01]  /*ee320*/  MOV R19, R5 ;  /* 0x0000000500137202 */ /* 0x000fe20000000f00 */
[----:B------:R-:W-:-:S02]  /*ee330*/  FMUL R5, R28, R27 ;  /* 0x0000001b1c057220 */ /* 0x000fc40000400000 */
[----:B-1----:R-:W-:Y:S01]  /*ee340*/  FMUL R4, R28, R24 ;  /* 0x000000181c047220 */ /* 0x002fe20000400000 */
[-C--:B------:R-:W-:Y:S01]  /*ee350*/  LEA.HI.X.SX32 R19, R23, R3.reuse, 0x1, P6 ;  /* 0x0000000317137211 */ /* 0x080fe200030f0eff */
[----:B------:R-:W-:Y:S01]  /*ee360*/  IMAD R28, R16, 0x1c8, RZ ;  /* 0x000001c8101c7824 */ /* 0x000fe200078e02ff */
[----:B------:R-:W-:Y:S01]  /*ee370*/  IADD3 R18, P6, R20, R2, RZ ;  /* 0x0000000214127210 */ /* 0x000fe20007fde0ff */
[----:B------:R-:W3:Y:S02]  /*ee380*/  LDL.LU R24, [R1+0x1248] ;  /* 0x0012480001187983 */ /* 0x000ee40000300800 */
[----:B------:R0:W-:Y:S02]  /*ee390*/  STL [R1+0x1184], R19 ;  /* 0x0011841301007387 */ /* 0x0001e40000100800 */
[----:B0-----:R-:W-:-:S05]  /*ee3a0*/  LEA.HI.X.SX32 R19, R28, R3, 0x1, P6 ;  /* 0x000000031c137211 */ /* 0x001fca00030f0eff */
[----:B------:R0:W-:Y:S04]  /*ee3b0*/  STL.64 [R1+0x1230], R18 ;  /* 0x0012301201007387 */ /* 0x0001e80000100a00 */
[----:B0-----:R-:W3:Y:S01]  /*ee3c0*/  LDL.LU.64 R18, [R1+0x2ed0] ;  /* 0x002ed00001127983 */ /* 0x001ee20000300a00 */
[----:B------:R-:W-:Y:S01]  /*ee3d0*/  F2FP.BF16.PACK_AB R4, R5, R4 ;  /* 0x000000040504723e */ /* 0x000fe200000010ff */
[----:B------:R-:W-:Y:S01]  /*ee3e0*/  F2FP.BF16.PACK_AB R5, R7, R6 ;  /* 0x000000060705723e */ /* 0x000fe200000010ff */
[----:B------:R-:W-:Y:S02]  /*ee3f0*/  F2FP.BF16.PACK_AB R6, R13, R17 ;  /* 0x000000110d06723e */ /* 0x000fe400000010ff */
[----:B------:R-:W3:Y:S01]  /*ee400*/  LDL.LU R13, [R1+0x1214] ;  /* 0x00121400010d7983 */ /* 0x000ee20000300800 */
[----:B------:R-:W3:Y:S02]  /*ee410*/  LDL.LU R28, [R1+0x10a0] ;  /* 0x0010a000011c7983 */ /* 0x000ee40000300800 */
[----:B------:R-:W-:-:S02]  /*ee420*/  IMAD R22, R16, 0x392, RZ ;  /* 0x0000039210167824 */ /* 0x000fc400078e02ff */
[----:B------:R-:W-:-:S03]  /*ee430*/  IMAD R27, R16, 0x1c9, RZ ;  /* 0x000001c9101b7824 */ /* 0x000fc600078e02ff */
[----:B------:R-:W-:Y:S01]  /*ee440*/  IADD3 R22, P6, R22, R2, RZ ;  /* 0x0000000216167210 */ /* 0x000fe20007fde0ff */
[----:B------:R-:W-:-:S03]  /*ee450*/  IMAD R20, R16, 0x394, RZ ;  /* 0x0000039410147824 */ /* 0x000fc600078e02ff */
[----:B------:R-:W-:Y:S01]  /*ee460*/  LEA.HI.X.SX32 R23, R27, R3, 0x1, P6 ;  /* 0x000000031b177211 */ /* 0x000fe200030f0eff */
[----:B------:R-:W-:-:S04]  /*ee470*/  IMAD R27, R16, 0x1ca, RZ ;  /* 0x000001ca101b7824 */ /* 0x000fc800078e02ff */
[----:B------:R0:W-:Y:S01]  /*ee480*/  STL.64 [R1+0x1278], R22 ;  /* 0x0012781601007387 */ /* 0x0001e20000100a00 */
[----:B------:R-:W-:Y:S01]  /*ee490*/  IMAD R17, R16, 0x396, RZ ;  /* 0x0000039610117824 */ /* 0x000fe200078e02ff */
[----:B0-----:R-:W-:-:S04]  /*ee4a0*/  IADD3 R22, P6, R20, R2, RZ ;  /* 0x0000000214167210 */ /* 0x001fc80007fde0ff */
[----:B------:R-:W-:-:S05]  /*ee4b0*/  LEA.HI.X.SX32 R23, R27, R3, 0x1, P6 ;  /* 0x000000031b177211 */ /* 0x000fca00030f0eff */
[----:B------:R0:W-:Y:S02]  /*ee4c0*/  STL.64 [R1+0x1270], R22 ;  /* 0x0012701601007387 */ /* 0x0001e40000100a00 */
[----:B0-----:R-:W-:Y:S01]  /*ee4d0*/  IADD3 R22, P6, R17, R2, RZ ;  /* 0x0000000211167210 */ /* 0x001fe20007fde0ff */
[C---:B-----5:R-:W-:Y:S02]  /*ee4e0*/  FMUL R20, R25.reuse, R14 ;  /* 0x0000000e19147220 */ /* 0x060fe40000400000 */
[C---:B----4-:R-:W-:Y:S01]  /*ee4f0*/  FMUL R27, R25.reuse, R15 ;  /* 0x0000000f191b7220 */ /* 0x050fe20000400000 */
[----:B------:R-:W4:Y:S01]  /*ee500*/  LDL.LU R14, [R1+0x1210] ;  /* 0x00121000010e7983 */ /* 0x000f220000300800 */
[----:B------:R-:W4:Y:S02]  /*ee510*/  LDL.LU R15, [R1+0x10a4] ;  /* 0x0010a400010f7983 */ /* 0x000f240000300800 */
[C---:B--2---:R-:W-:Y:S02]  /*ee520*/  FMUL R10, R25.reuse, R10 ;  /* 0x0000000a190a7220 */ /* 0x044fe40000400000 */
[----:B---3--:R-:W-:-:S02]  /*ee530*/  FMUL R12, R25, R12 ;  /* 0x0000000c190c7220 */ /* 0x008fc40000400000 */
[C---:B------:R-:W-:Y:S02]  /*ee540*/  FMUL R26, R25.reuse, R26 ;  /* 0x0000001a191a7220 */ /* 0x040fe40000400000 */
[C---:B------:R-:W-:Y:S02]  /*ee550*/  FMUL R29, R25.reuse, R29 ;  /* 0x0000001d191d7220 */ /* 0x040fe40000400000 */
[C---:B------:R-:W-:Y:S02]  /*ee560*/  FMUL R9, R25.reuse, R9 ;  /* 0x0000000919097220 */ /* 0x040fe40000400000 */
[----:B------:R-:W-:Y:S01]  /*ee570*/  FMUL R17, R25, R24 ;  /* 0x0000001819117220 */ /* 0x000fe20000400000 */
[----:B------:R-:W-:Y:S01]  /*ee580*/  F2FP.BF16.PACK_AB R7, R19, R18 ;  /* 0x000000121307723e */ /* 0x000fe200000010ff */
[----:B------:R-:W-:-:S05]  /*ee590*/  IMAD R19, R16, 0x1cb, RZ ;  /* 0x000001cb10137824 */ /* 0x000fca00078e02ff */
[----:B------:R-:W-:-:S05]  /*ee5a0*/  LEA.HI.X.SX32 R23, R19, R3, 0x1, P6 ;  /* 0x0000000313177211 */ /* 0x000fca00030f0eff */
[----:B------:R0:W-:Y:S04]  /*ee5b0*/  STL.64 [R1+0x1268], R22 ;  /* 0x0012681601007387 */ /* 0x0001e80000100a00 */
[----:B0-----:R-:W2:Y:S01]  /*ee5c0*/  LDL.LU R22, [R1+0x120c] ;  /* 0x00120c0001167983 */ /* 0x001ea20000300800 */
[----:B------:R-:W2:Y:S02]  /*ee5d0*/  LDL.LU R23, [R1+0x10ac] ;  /* 0x0010ac0001177983 */ /* 0x000ea40000300800 */
[C---:B------:R-:W-:Y:S02]  /*ee5e0*/  IMAD R18, R16.reuse, 0x398, RZ ;  /* 0x0000039810127824 */ /* 0x040fe400078e02ff */
[C---:B------:R-:W-:Y:S02]  /*ee5f0*/  IMAD R25, R16.reuse, 0x1cc, RZ ;  /* 0x000001cc10197824 */ /* 0x040fe400078e02ff */
[----:B------:R-:W-:Y:S01]  /*ee600*/  IMAD R24, R16, 0x39a, RZ ;  /* 0x0000039a10187824 */ /* 0x000fe200078e02ff */
[-C--:B------:R-:W-:Y:S01]  /*ee610*/  IADD3 R18, P6, R18, R2.reuse, RZ ;  /* 0x0000000212127210 */ /* 0x080fe20007fde0ff */
[----:B------:R0:W-:Y:S03]  /*ee620*/  STS.128 [R0+0xd00], R4 ;  /* 0x000d000400007388 */ /* 0x0001e60000000c00 */
[----:B------:R-:W-:Y:S01]  /*ee630*/  LEA.HI.X.SX32 R19, R25, R3, 0x1, P6 ;  /* 0x0000000319137211 */ /* 0x000fe200030f0eff */
[----:B------:R-:W-:-:S04]  /*ee640*/  IADD3 R24, P6, R24, R2, RZ ;  /* 0x0000000218187210 */ /* 0x000fc80007fde0ff */
[----:B------:R1:W-:Y:S01]  /*ee650*/  STL.64 [R1+0x1280], R18 ;  /* 0x0012801201007387 */ /* 0x0003e20000100a00 */
[C---:B0-----:R-:W-:Y:S02]  /*ee660*/  IMAD R5, R16.reuse, 0x1cd, RZ ;  /* 0x000001cd10057824 */ /* 0x041fe400078e02ff */
[----:B------:R-:W-:Y:S01]  /*ee670*/  IMAD R4, R16, 0x39c, RZ ;  /* 0x0000039c10047824 */ /* 0x000fe200078e02ff */
[----:B-1----:R-:W3:Y:S02]  /*ee680*/  LDL.LU.64 R18, [R1+0x2ec8] ;  /* 0x002ec80001127983 */ /* 0x002ee40000300a00 */
[----:B------:R-:W-:-:S05]  /*ee690*/  LEA.HI.X.SX32 R25, R5, R3, 0x1, P6 ;  /* 0x0000000305197211 */ /* 0x000fca00030f0eff */
[----:B------:R0:W-:Y:S02]  /*ee6a0*/  STL.64 [R1+0x1260], R24 ;  /* 0x0012601801007387 */ /* 0x0001e40000100a00 */
[----:B0-----:R-:W-:Y:S01]  /*ee6b0*/  IADD3 R24, P6, R4, R2, RZ ;  /* 0x0000000204187210 */ /* 0x001fe20007fde0ff */
[----:B------:R-:W-:Y:S02]  /*ee6c0*/  FFMA R4, R28, 0.69314718246459960938, R13 ;  /* 0x3f3172181c047823 */ /* 0x000fe4000000000d */
[----:B------:R-:W5:Y:S03]  /*ee6d0*/  LDL.LU R13, [R1+0x1208] ;  /* 0x00120800010d7983 */ /* 0x000f660000300800 */
[----:B------:R0:W-:Y:S02]  /*ee6e0*/  STL [R1+0x270], R4 ;  /* 0x0002700401007387 */ /* 0x0001e40000100800 */
[----:B------:R-:W5:Y:S02]  /*ee6f0*/  LDL.LU R28, [R1+0x10a8] ;  /* 0x0010a800011c7983 */ /* 0x000f640000300800 */
[----:B------:R-:W-:-:S02]  /*ee700*/  IMAD R5, R16, 0x1ce, RZ ;  /* 0x000001ce10057824 */ /* 0x000fc400078e02ff */
[----:B------:R-:W-:-:S03]  /*ee710*/  IMAD R6, R16, 0x39e, RZ ;  /* 0x0000039e10067824 */ /* 0x000fc600078e02ff */
[----:B------:R-:W-:-:S05]  /*ee720*/  LEA.HI.X.SX32 R25, R5, R3, 0x1, P6 ;  /* 0x0000000305197211 */ /* 0x000fca00030f0eff */
[----:B------:R1:W-:Y:S01]  /*ee730*/  STL.64 [R1+0x1258], R24 ;  /* 0x0012581801007387 */ /* 0x0003e20000100a00 */
[----:B------:R-:W-:Y:S01]  /*ee740*/  IMAD R7, R16, 0x3a0, RZ ;  /* 0x000003a010077824 */ /* 0x000fe200078e02ff */
[----:B0-----:R-:W-:Y:S02]  /*ee750*/  F2FP.BF16.PACK_AB R4, R9, R17 ;  /* 0x000000110904723e */ /* 0x001fe400000010ff */
[----:B------:R-:W-:Y:S01]  /*ee760*/  F2FP.BF16.PACK_AB R5, R26, R29 ;  /* 0x0000001d1a05723e */ /* 0x000fe200000010ff */
[----:B------:R-:W3:Y:S01]  /*ee770*/  LDL.LU R9, [R1+0x2ec0] ;  /* 0x002ec00001097983 */ /* 0x000ee20000300800 */
[----:B------:R-:W3:Y:S02]  /*ee780*/  LDL.LU R26, [R1+0x2ebc] ;  /* 0x002ebc00011a7983 */ /* 0x000ee40000300800 */
[----:B------:R-:W3:Y:S02]  /*ee790*/  LDL.LU R29, [R1+0x2eb8] ;  /* 0x002eb800011d7983 */ /* 0x000ee40000300800 */
[----:B-1----:R-:W-:Y:S01]  /*ee7a0*/  IMAD R25, R16, 0x1cf, RZ ;  /* 0x000001cf10197824 */ /* 0x002fe200078e02ff */
[----:B------:R-:W-:-:S04]  /*ee7b0*/  IADD3 R24, P6, R6, R2, RZ ;  /* 0x0000000206187210 */ /* 0x000fc80007fde0ff */
[----:B------:R-:W-:Y:S01]  /*ee7c0*/  LEA.HI.X.SX32 R25, R25, R3, 0x1, P6 ;  /* 0x0000000319197211 */ /* 0x000fe200030f0eff */
[----:B------:R-:W-:-:S04]  /*ee7d0*/  IMAD R17, R16, 0x1d0, RZ ;  /* 0x000001d010117824 */ /* 0x000fc800078e02ff */
[----:B------:R0:W-:Y:S01]  /*ee7e0*/  STL.64 [R1+0x1228], R24 ;  /* 0x0012281801007387 */ /* 0x0001e20000100a00 */
[----:B------:R-:W-:Y:S01]  /*ee7f0*/  IMAD R6, R16, 0x3a2, RZ ;  /* 0x000003a210067824 */ /* 0x000fe200078e02ff */
[----:B0-----:R-:W-:-:S04]  /*ee800*/  IADD3 R24, P6, R7, R2, RZ ;  /* 0x0000000207187210 */ /* 0x001fc80007fde0ff */
[----:B------:R-:W-:Y:S01]  /*ee810*/  LEA.HI.X.SX32 R25, R17, R3, 0x1, P6 ;  /* 0x0000000311197211 */ /* 0x000fe200030f0eff */
[C---:B------:R-:W-:Y:S02]  /*ee820*/  IMAD R17, R16.reuse, 0x3a6, RZ ;  /* 0x000003a610117824 */ /* 0x040fe400078e02ff */
[----:B----4-:R-:W-:Y:S02]  /*ee830*/  FFMA R7, R15, 0.69314718246459960938, R14 ;  /* 0x3f3172180f077823 */ /* 0x010fe4000000000e */
[C---:B------:R-:W-:Y:S02]  /*ee840*/  IMAD R15, R16.reuse, 0x1d1, RZ ;  /* 0x000001d1100f7824 */ /* 0x040fe400078e02ff */
[----:B------:R-:W-:Y:S01]  /*ee850*/  IMAD R14, R16, 0x3a4, RZ ;  /* 0x000003a4100e7824 */ /* 0x000fe200078e02ff */
[----:B------:R-:W-:Y:S01]  /*ee860*/  STL [R1+0x274], R7 ;  /* 0x0002740701007387 */ /* 0x000fe20000100800 */
[----:B------:R0:W-:Y:S02]  /*ee870*/  STL.64 [R1+0x1250], R24 ;  /* 0x0012501801007387 */ /* 0x0001e40000100a00 */
[----:B0-----:R-:W-:Y:S01]  /*ee880*/  IADD3 R24, P6, R6, R2, RZ ;  /* 0x0000000206187210 */ /* 0x001fe20007fde0ff */
[----:B------:R-:W-:Y:S01]  /*ee890*/  F2FP.BF16.PACK_AB R6, R20, R27 ;  /* 0x0000001b1406723e */ /* 0x000fe200000010ff */
[----:B------:R-:W-:Y:S01]  /*ee8a0*/  F2FP.BF16.PACK_AB R7, R10, R12 ;  /* 0x0000000c0a07723e */ /* 0x000fe200000010ff */
[----:B------:R-:W4:Y:S01]  /*ee8b0*/  LDL.LU R20, [R1+0x2eb4] ;  /* 0x002eb40001147983 */ /* 0x000f220000300800 */
[-C--:B------:R-:W-:Y:S01]  /*ee8c0*/  LEA.HI.X.SX32 R25, R15, R3.reuse, 0x1, P6 ;  /* 0x000000030f197211 */ /* 0x080fe200030f0eff */
[----:B------:R-:W-:Y:S01]  /*ee8d0*/  IMAD R15, R16, 0x1d2, RZ ;  /* 0x000001d2100f7824 */ /* 0x000fe200078e02ff */
[----:B------:R-:W-:Y:S01]  /*ee8e0*/  IADD3 R14, P6, R14, R2, RZ ;  /* 0x000000020e0e7210 */ /* 0x000fe20007fde0ff */
[----:B------:R-:W4:Y:S01]  /*ee8f0*/  LDL.LU R27, [R1+0x2eb0] ;  /* 0x002eb000011b7983 */ /* 0x000f220000300800 */
[----:B------:R-:W3:Y:S02]  /*ee900*/  LDL.LU R10, [R1+0x2eac] ;  /* 0x002eac00010a7983 */ /* 0x000ee40000300800 */
[----:B------:R-:W3:Y:S01]  /*ee910*/  LDL.LU R12, [R1+0x2ea8] ;  /* 0x002ea800010c7983 */ /* 0x000ee20000300800 */
[----:B------:R-:W-:Y:S01]  /*ee920*/  LEA.HI.X.SX32 R15, R15, R3, 0x1, P6 ;  /* 0x000000030f0f7211 */ /* 0x000fe200030f0eff */
[----:B------:R0:W-:Y:S04]  /*ee930*/  STL.64 [R1+0x1248], R24 ;  /* 0x0012481801007387 */ /* 0x0001e80000100a00 */
[----:B------:R-:W-:Y:S04]  /*ee940*/  STS.128 [R0+0xd80], R4 ;  /* 0x000d800400007388 */ /* 0x000fe80000000c00 */
[----:B0-----:R-:W3:Y:S01]  /*ee950*/  LDL.LU R24, [R1+0x1200] ;  /* 0x0012000001187983 */ /* 0x001ee20000300800 */
[----:B------:R-:W3:Y:S02]  /*ee960*/  LDL.LU R25, [R1+0x10b4] ;  /* 0x0010b40001197983 */ /* 0x000ee40000300800 */
[----:B--2---:R-:W-:-:S05]  /*ee970*/  FFMA R22, R23, 0.69314718246459960938, R22 ;  /* 0x3f31721817167823 */ /* 0x004fca0000000016 */
[----:B------:R-:W-:Y:S01]  /*ee980*/  STL [R1+0x278], R22 ;  /* 0x0002781601007387 */ /* 0x000fe20000100800 */
[----:B------:R0:W-:Y:S02]  /*ee990*/  STL.64 [R1+0x1240], R14 ;  /* 0x0012400e01007387 */ /* 0x0001e40000100a00 */
[----:B0-----:R-:W-:Y:S02]  /*ee9a0*/  IADD3 R14, P6, R17, R2, RZ ;  /* 0x00000002110e7210 */ /* 0x001fe40007fde0ff */
[----:B------:R-:W2:Y:S01]  /*ee9b0*/  LDL.LU R17, [R1+0x10b0] ;  /* 0x0010b00001117983 */ /* 0x000ea20000300800 */
[----:B------:R-:W2:Y:S02]  /*ee9c0*/  LDL.LU R7, [R1+0x1204] ;  /* 0x0012040001077983 */ /* 0x000ea40000300800 */
[----:B------:R-:W-:-:S05]  /*ee9d0*/  IMAD R23, R16, 0x1d3, RZ ;  /* 0x000001d310177824 */ /* 0x000fca00078e02ff */
[----:B------:R-:W-:-:S05]  /*ee9e0*/  LEA.HI.X.SX32 R15, R23, R3, 0x1, P6 ;  /* 0x00000003170f7211 */ /* 0x000fca00030f0eff */
[----:B------:R0:W-:Y:S04]  /*ee9f0*/  STL.64 [R1+0x1210], R14 ;  /* 0x0012100e01007387 */ /* 0x0001e80000100a00 */
[----:B0-----:R-:W4:Y:S01]  /*eea00*/  LDL.LU.64 R14, [R1+0x2ea0] ;  /* 0x002ea000010e7983 */ /* 0x001f220000300a00 */
[----:B-----5:R-:W-:-:S03]  /*eea10*/  FFMA R4, R28, 0.69314718246459960938, R13 ;  /* 0x3f3172181c047823 */ /* 0x020fc6000000000d */
[----:B------:R-:W5:Y:S02]  /*eea20*/  LDL.LU R13, [R1+0x11fc] ;  /* 0x0011fc00010d7983 */ /* 0x000f640000300800 */
[----:B------:R0:W-:Y:S02]  /*eea30*/  STL [R1+0x27c], R4 ;  /* 0x00027c0401007387 */ /* 0x0001e40000100800 */
[----:B------:R-:W5:Y:S02]  /*eea40*/  LDL.LU R28, [R1+0x10b8] ;  /* 0x0010b800011c7983 */ /* 0x000f640000300800 */
[C---:B------:R-:W-:Y:S02]  /*eea50*/  IMAD R22, R16.reuse, 0x3a8, RZ ;  /* 0x000003a810167824 */ /* 0x040fe400078e02ff */
[----:B------:R-:W-:-:S03]  /*eea60*/  IMAD R23, R16, 0x1d4, RZ ;  /* 0x000001d410177824 */ /* 0x000fc600078e02ff */
[----:B------:R-:W-:Y:S01]  /*eea70*/  IADD3 R22, P6, R22, R2, RZ ;  /* 0x0000000216167210 */ /* 0x000fe20007fde0ff */
[----:B------:R-:W-:-:S03]  /*eea80*/  IMAD R5, R16, 0x3aa, RZ ;  /* 0x000003aa10057824 */ /* 0x000fc600078e02ff */
[----:B------:R-:W-:Y:S01]  /*eea90*/  LEA.HI.X.SX32 R23, R23, R3, 0x1, P6 ;  /* 0x0000000317177211 */ /* 0x000fe200030f0eff */
[----:B------:R-:W-:-:S04]  /*eeaa0*/  IMAD R6, R16, 0x1d5, RZ ;  /* 0x000001d510067824 */ /* 0x000fc800078e02ff */
[----:B------:R1:W-:Y:S01]  /*eeab0*/  STL.64 [R1+0x1178], R22 ;  /* 0x0011781601007387 */ /* 0x0003e20000100a00 */
[----:B0-----:R-:W-:Y:S01]  /*eeac0*/  IMAD R4, R16, 0x3ac, RZ ;  /* 0x000003ac10047824 */ /* 0x001fe200078e02ff */
[----:B-1----:R-:W-:-:S04]  /*eead0*/  IADD3 R22, P6, R5, R2, RZ ;  /* 0x0000000205167210 */ /* 0x002fc80007fde0ff */
[----:B------:R-:W-:Y:S01]  /*eeae0*/  LEA.HI.X.SX32 R23, R6, R3, 0x1, P6 ;  /* 0x0000000306177211 */ /* 0x000fe200030f0eff */
[----:B------:R-:W-:-:S04]  /*eeaf0*/  IMAD R6, R16, 0x1d6, RZ ;  /* 0x000001d610067824 */ /* 0x000fc800078e02ff */
[----:B------:R0:W-:Y:S01]  /*eeb00*/  STL.64 [R1+0x1170], R22 ;  /* 0x0011701601007387 */ /* 0x0001e20000100a00 */
[----:B------:R-:W-:Y:S01]  /*eeb10*/  IMAD R5, R16, 0x3ae, RZ ;  /* 0x000003ae10057824 */ /* 0x000fe200078e02ff */
[----:B0-----:R-:W-:-:S04]  /*eeb20*/  IADD3 R22, P6, R4, R2, RZ ;  /* 0x0000000204167210 */ /* 0x001fc80007fde0ff */
[----:B------:R-:W-:Y:S01]  /*eeb30*/  LEA.HI.X.SX32 R23, R6, R3, 0x1, P6 ;  /* 0x0000000306177211 */ /* 0x000fe200030f0eff */
[C---:B------:R-:W-:Y:S02]  /*eeb40*/  IMAD R6, R16.reuse, 0x3b2, RZ ;  /* 0x000003b210067824 */ /* 0x040fe400078e02ff */
[----:B--2---:R-:W-:Y:S02]  /*eeb50*/  FFMA R4, R17, 0.69314718246459960938, R7 ;  /* 0x3f31721811047823 */ /* 0x004fe40000000007 */
[----:B------:R-:W-:-:S03]  /*eeb60*/  IMAD R17, R16, 0x1d7, RZ ;  /* 0x000001d710117824 */ /* 0x000fc600078e02ff */
[----:B------:R-:W-:Y:S01]  /*eeb70*/  STL [R1+0x260], R4 ;  /* 0x0002600401007387 */ /* 0x000fe20000100800 */
[----:B------:R0:W-:Y:S02]  /*eeb80*/  STL.64 [R1+0x1168], R22 ;  /* 0x0011681601007387 */ /* 0x0001e40000100a00 */
[----:B------:R-:W-:Y:S01]  /*eeb90*/  IMAD R7, R16, 0x3b0, RZ ;  /* 0x000003b010077824 */ /* 0x000fe200078e02ff */
[----:B0-----:R-:W-:Y:S02]  /*eeba0*/  IADD3 R22, P6, R5, R2, RZ ;  /* 0x0000000205167210 */ /* 0x001fe40007fde0ff */
[----:B------:R-:W-:Y:S01]  /*eebb0*/  F2FP.BF16.PACK_AB R4, R8, R11 ;  /* 0x0000000b0804723e */ /* 0x000fe200000010ff */
[----:B---3--:R-:W-:Y:S01]  /*eebc0*/  F2FP.BF16.PACK_AB R5, R19, R18 ;  /* 0x000000121305723e */ /* 0x008fe200000010ff */
[----:B------:R-:W2:Y:S01]  /*eebd0*/  LDL.LU R8, [R1+0x2e9c] ;  /* 0x002e9c0001087983 */ /* 0x000ea20000300800 */
[----:B------:R-:W-:Y:S01]  /*eebe0*/  LEA.HI.X.SX32 R23, R17, R3, 0x1, P6 ;  /* 0x0000000311177211 */ /* 0x000fe200030f0eff */
[----:B------:R-:W2:Y:S02]  /*eebf0*/  LDL.LU R11, [R1+0x2e98] ;  /* 0x002e9800010b7983 */ /* 0x000ea40000300800 */
[----:B------:R-:W3:Y:S01]  /*eec00*/  LDL.LU R19, [R1+0x2e94] ;  /* 0x002e940001137983 */ /* 0x000ee20000300800 */
[----:B------:R-:W3:Y:S01]  /*eec10*/  LDL.LU R18, [R1+0x2e90] ;  /* 0x002e900001127983 */ /* 0x000ee20000300800 */
[----:B------:R0:W-:Y:S02]  /*eec20*/  STL.64 [R1+0x1140], R22 ;  /* 0x0011401601007387 */ /* 0x0001e40000100a00 */
[----:B------:R-:W-:Y:S01]  /*eec30*/  IMAD R17, R16, 0x1d8, RZ ;  /* 0x000001d810117824 */ /* 0x000fe200078e02ff */
[----:B0-----:R-:W-:Y:S01]  /*eec40*/  IADD3 R22, P6, R7, R2, RZ ;  /* 0x0000000207167210 */ /* 0x001fe20007fde0ff */
[----:B------:R-:W-:-:S03]  /*eec50*/  FFMA R7, R25, 0.69314718246459960938, R24 ;  /* 0x3f31721819077823 */ /* 0x000fc60000000018 */
[----:B------:R-:W-:Y:S01]  /*eec60*/  LEA.HI.X.SX32 R23, R17, R3, 0x1, P6 ;  /* 0x0000000311177211 */ /* 0x000fe200030f0eff */
[C---:B------:R-:W-:Y:S01]  /*eec70*/  IMAD R25, R16.reuse, 0x1d9, RZ ;  /* 0x000001d910197824 */ /* 0x040fe200078e02ff */
[----:B------:R-:W-:Y:S03]  /*eec80*/  STL [R1+0x264], R7 ;  /* 0x0002640701007387 */ /* 0x000fe60000100800 */
[----:B------:R0:W-:Y:S02]  /*eec90*/  STL.64 [R1+0x1160], R22 ;  /* 0x0011601601007387 */ /* 0x0001e40000100a00 */
[----:B------:R-:W-:Y:S02]  /*eeca0*/  IMAD R24, R16, 0x3b4, RZ ;  /* 0x000003b410187824 */ /* 0x000fe400078e02ff */
[----:B-----5:R-:W-:Y:S01]  /*eecb0*/  FFMA R13, R28, 0.69314718246459960938, R13 ;  /* 0x3f3172181c0d7823 */ /* 0x020fe2000000000d */
[----:B0-----:R-:W-:Y:S01]  /*eecc0*/  IADD3 R22, P6, R6, R2, RZ ;  /* 0x0000000206167210 */ /* 0x001fe20007fde0ff */
[----:B------:R-:W-:Y:S01]  /*eecd0*/  F2FP.BF16.PACK_AB R6, R9, R21 ;  /* 0x000000150906723e */ /* 0x000fe200000010ff */
[----:B------:R-:W-:Y:S01]  /*eece0*/  F2FP.BF16.PACK_AB R7, R29, R26 ;  /* 0x0000001a1d07723e */ /* 0x000fe200000010ff */
[----:B------:R-:W5:Y:S01]  /*eecf0*/  LDL.LU R9, [R1+0x2e8c] ;  /* 0x002e8c0001097983 */ /* 0x000f620000300800 */
[-C--:B------:R-:W-:Y:S01]  /*eed00*/  LEA.HI.X.SX32 R23, R25, R3.reuse, 0x1, P6 ;  /* 0x0000000319177211 */ /* 0x080fe200030f0eff */
[----:B------:R-:W-:Y:S01]  /*eed10*/  IMAD R25, R16, 0x1da, RZ ;  /* 0x000001da10197824 */ /* 0x000fe200078e02ff */
[-C--:B------:R-:W-:Y:S01]  /*eed20*/  IADD3 R24, P6, R24, R2.reuse, RZ ;  /* 0x0000000218187210 */ /* 0x080fe20007fde0ff */
[----:B------:R-:W5:Y:S01]  /*eed30*/  LDL.LU R21, [R1+0x2e88] ;  /* 0x002e880001157983 */ /* 0x000f620000300800 */
[----:B------:R-:W2:Y:S02]  /*eed40*/  LDL.LU R29, [R1+0x2e84] ;  /* 0x002e8400011d7983 */ /* 0x000ea40000300800 */
[----:B------:R0:W-:Y:S01]  /*eed50*/  STL.64 [R1+0x1158], R22 ;  /* 0x0011581601007387 */ /* 0x0001e20000100a00 */
[----:B------:R-:W-:Y:S01]  /*eed60*/  LEA.HI.X.SX32 R25, R25, R3, 0x1, P6 ;  /* 0x0000000319197211 */ /* 0x000fe200030f0eff */
[----:B------:R-:W-:Y:S01]  /*eed70*/  IMAD R17, R16, 0x3b6, RZ ;  /* 0x000003b610117824 */ /* 0x000fe200078e02ff */
[----:B------:R-:W-:Y:S04]  /*eed80*/  STS.128 [R0+0xe00], R4 ;  /* 0x000e000400007388 */ /* 0x000fe80000000c00 */
[----:B0-----:R-:W2:Y:S01]  /*eed90*/  LDL.LU R22, [R1+0x2e80] ;  /* 0x002e800001167983 */ /* 0x001ea20000300800 */
[----:B------:R-:W2:Y:S02]  /*eeda0*/  LDL.LU R23, [R1+0x11f0] ;  /* 0x0011f00001177983 */ /* 0x000ea40000300800 */
[----:B------:R-:W2:Y:S02]  /*eedb0*/  LDL.LU R26, [R1+0x10dc] ;  /* 0x0010dc00011a7983 */ /* 0x000ea40000300800 */
[----:B------:R-:W-:Y:S01]  /*eedc0*/  STL [R1+0x268], R13 ;  /* 0x0002680d01007387 */ /* 0x000fe20000100800 */
[----:B------:R0:W-:Y:S02]  /*eedd0*/  STL.64 [R1+0x1150], R24 ;  /* 0x0011501801007387 */ /* 0x0001e40000100a00 */
[----:B0-----:R-:W-:-:S02]  /*eede0*/  IADD3 R24, P6, R17, R2, RZ ;  /* 0x0000000211187210 */ /* 0x001fc40007fde0ff */
[----:B------:R-:W2:Y:S01]  /*eedf0*/  LDL.LU R17, [R1+0x10d8] ;  /* 0x0010d80001117983 */ /* 0x000ea20000300800 */
[----:B------:R-:W2:Y:S02]  /*eee00*/  LDL.LU R4, [R1+0x11f8] ;  /* 0x0011f80001047983 */ /* 0x000ea40000300800 */
[----:B------:R-:W2:Y:S02]  /*eee10*/  LDL.LU R6, [R1+0x10bc] ;  /* 0x0010bc0001067983 */ /* 0x000ea40000300800 */
[----:B------:R-:W3:Y:S02]  /*eee20*/  LDL.LU R7, [R1+0x11f4] ;  /* 0x0011f40001077983 */ /* 0x000ee40000300800 */
[C---:B------:R-:W-:Y:S02]  /*eee30*/  IMAD R28, R16.reuse, 0x1db, RZ ;  /* 0x000001db101c7824 */ /* 0x040fe400078e02ff */
[----:B------:R-:W-:-:S03]  /*eee40*/  IMAD R13, R16, 0x3b8, RZ ;  /* 0x000003b8100d7824 */ /* 0x000fc600078e02ff */
[----:B------:R-:W-:-:S05]  /*eee50*/  LEA.HI.X.SX32 R25, R28, R3, 0x1, P6 ;  /* 0x000000031c197211 */ /* 0x000fca00030f0eff */
[----:B------:R0:W-:Y:S02]  /*eee60*/  STL.64 [R1+0x1138], R24 ;  /* 0x0011381801007387 */ /* 0x0001e40000100a00 */
[----:B0-----:R-:W-:Y:S02]  /*eee70*/  IADD3 R24, P6, R13, R2, RZ ;  /* 0x000000020d187210 */ /* 0x001fe40007fde0ff */
[----:B------:R-:W3:Y:S01]  /*eee80*/  LDL.LU R13, [R1+0x11ec] ;  /* 0x0011ec00010d7983 */ /* 0x000ee20000300800 */
[----:B------:R-:W3:Y:S02]  /*eee90*/  LDL.LU R28, [R1+0x10f4] ;  /* 0x0010f400011c7983 */ /* 0x000ee40000300800 */
[C---:B------:R-:W-:Y:S02]  /*eeea0*/  IMAD R25, R16.reuse, 0x1dc, RZ ;  /* 0x000001dc10197824 */ /* 0x040fe400078e02ff */
[----:B------:R-:W-:-:S03]  /*eeeb0*/  IMAD R5, R16, 0x3ba, RZ ;  /* 0x000003ba10057824 */ /* 0x000fc600078e02ff */
[----:B------:R-:W-:Y:S01]  /*eeec0*/  LEA.HI.X.SX32 R25, R25, R3, 0x1, P6 ;  /* 0x0000000319197211 */ /* 0x000fe200030f0eff */
[----:B--2---:R-:W-:Y:S02]  /*eeed0*/  FFMA R4, R6, 0.69314718246459960938, R4 ;  /* 0x3f31721806047823 */ /* 0x004fe40000000004 */
[----:B------:R-:W-:-:S03]  /*eeee0*/  IMAD R6, R16, 0x1dd, RZ ;  /* 0x000001dd10067824 */ /* 0x000fc600078e02ff */
[----:B------:R-:W-:Y:S01]  /*eeef0*/  STL [R1+0x26c], R4 ;  /* 0x00026c0401007387 */ /* 0x000fe20000100800 */
[----:B------:R0:W-:Y:S02]  /*eef00*/  STL.64 [R1+0x1118], R24 ;  /* 0x0011181801007387 */ /* 0x0001e40000100a00 */
[----:B0-----:R-:W-:Y:S01]  /*eef10*/  IADD3 R24, P6, R5, R2, RZ ;  /* 0x0000000205187210 */ /* 0x001fe20007fde0ff */
[----:B------:R-:W-:-:S03]  /*eef20*/  IMAD R4, R16, 0x3bc, RZ ;  /* 0x000003bc10047824 */ /* 0x000fc600078e02ff */
[----:B------:R-:W-:Y:S01]  /*eef30*/  LEA.HI.X.SX32 R25, R6, R3, 0x1, P6 ;  /* 0x0000000306197211 */ /* 0x000fe200030f0eff */
[----:B------:R-:W-:-:S04]  /*eef40*/  IMAD R6, R16, 0x1de, RZ ;  /* 0x000001de10067824 */ /* 0x000fc800078e02ff */
[----:B------:R0:W-:Y:S01]  /*eef50*/  STL.64 [R1+0x1110], R24 ;  /* 0x0011101801007387 */ /* 0x0001e20000100a00 */
[----:B------:R-:W-:Y:S01]  /*eef60*/  IMAD R5, R16, 0x3be, RZ ;  /* 0x000003be10057824 */ /* 0x000fe200078e02ff */
[----:B0-----:R-:W-:Y:S01]  /*eef70*/  IADD3 R24, P6, R4, R2, RZ ;  /* 0x0000000204187210 */ /* 0x001fe20007fde0ff */
[----:B---3--:R-:W-:-:S03]  /*eef80*/  FFMA R4, R17, 0.69314718246459960938, R7 ;  /* 0x3f31721811047823 */ /* 0x008fc60000000007 */
[----:B------:R-:W-:Y:S01]  /*eef90*/  LEA.HI.X.SX32 R25, R6, R3, 0x1, P6 ;  /* 0x0000000306197211 */ /* 0x000fe200030f0eff */
[C---:B------:R-:W-:Y:S01]  /*eefa0*/  IMAD R17, R16.reuse, 0x1df, RZ ;  /* 0x000001df10117824 */ /* 0x040fe200078e02ff */
[----:B------:R-:W-:Y:S03]  /*eefb0*/  STL [R1+0x250], R4 ;  /* 0x0002500401007387 */ /* 0x000fe60000100800 */
[----:B------:R0:W-:Y:S02]  /*eefc0*/  STL.64 [R1+0x1108], R24 ;  /* 0x0011081801007387 */ /* 0x0001e40000100a00 */
[----:B------:R-:W-:Y:S01]  /*eefd0*/  IMAD R7, R16, 0x3c0, RZ ;  /* 0x000003c010077824 */ /* 0x000fe200078e02ff */
[----:B0-----:R-:W-:Y:S02]  /*eefe0*/  IADD3 R24, P6, R5, R2, RZ ;  /* 0x0000000205187210 */ /* 0x001fe40007fde0ff */
[----:B----4-:R-:W-:-:S02]  /*eeff0*/  F2FP.BF16.PACK_AB R4, R27, R20 ;  /* 0x000000141b04723e */ /* 0x010fc400000010ff */
[----:B------:R-:W2:Y:S01]  /*ef000*/  LDL.LU R27, [R1+0x2e7c] ;  /* 0x002e7c00011b7983 */ /* 0x000ea20000300800 */
[----:B------:R-:W-:Y:S01]  /*ef010*/  LEA.HI.X.SX32 R25, R17, R3, 0x1, P6 ;  /* 0x0000000311197211 */ /* 0x000fe200030f0eff */
[----:B------:R-:W2:Y:S02]  /*ef020*/  LDL.LU R20, [R1+0x2e78] ;  /* 0x002e780001147983 */ /* 0x000ea40000300800 */
[C---:B------:R-:W-:Y:S02]  /*ef030*/  IMAD R17, R16.reuse, 0x1e0, RZ ;  /* 0x000001e010117824 */ /* 0x040fe400078e02ff */
[----:B------:R0:W-:Y:S01]  /*ef040*/  STL.64 [R1+0x10e0], R24 ;  /* 0x0010e01801007387 */ /* 0x0001e20000100a00 */
[----:B------:R-:W-:Y:S01]  /*ef050*/  IMAD R6, R16, 0x3c2, RZ ;  /* 0x000003c210067824 */ /* 0x000fe200078e02ff */
[----:B------:R-:W-:Y:S01]  /*ef060*/  F2FP.BF16.PACK_AB R5, R12, R10 ;  /* 0x0000000a0c05723e */ /* 0x000fe200000010ff */
[----:B------:R-:W-:Y:S01]  /*ef070*/  IMAD R12, R16, 0x1e1, RZ ;  /* 0x000001e1100c7824 */ /* 0x000fe200078e02ff */
[----:B0-----:R-:W-:Y:S01]  /*ef080*/  IADD3 R24, P6, R7, R2, RZ ;  /* 0x0000000207187210 */ /* 0x001fe20007fde0ff */
[----:B------:R-:W-:-:S02]  /*ef090*/  FFMA R7, R26, 0.69314718246459960938, R23 ;  /* 0x3f3172181a077823 */ /* 0x000fc40000000017 */
[----:B------:R-:W3:Y:S01]  /*ef0a0*/  LDL.LU R23, [R1+0x11e0] ;  /* 0x0011e00001177983 */ /* 0x000ee20000300800 */
[----:B------:R-:W-:Y:S02]  /*ef0b0*/  LEA.HI.X.SX32 R25, R17, R3, 0x1, P6 ;  /* 0x0000000311197211 */ /* 0x000fe400030f0eff */
[----:B------:R0:W-:Y:S02]  /*ef0c0*/  STL [R1+0x254], R7 ;  /* 0x0002540701007387 */ /* 0x0001e40000100800 */
[----:B------:R-:W3:Y:S01]  /*ef0d0*/  LDL.LU R26, [R1+0x12e0] ;  /* 0x0012e000011a7983 */ /* 0x000ee20000300800 */
[----:B------:R1:W-:Y:S01]  /*ef0e0*/  STL.64 [R1+0x1100], R24 ;  /* 0x0011001801007387 */ /* 0x0003e20000100a00 */
[----:B------:R-:W-:Y:S01]  /*ef0f0*/  IMAD R10, R16, 0x3c4, RZ ;  /* 0x000003c4100a7824 */ /* 0x000fe200078e02ff */
[----:B0-----:R-:W-:Y:S02]  /*ef100*/  F2FP.BF16.PACK_AB R7, R11, R8 ;  /* 0x000000080b07723e */ /* 0x001fe400000010ff */
[----:B-1----:R-:W-:Y:S01]  /*ef110*/  IADD3 R24, P6, R6, R2, RZ ;  /* 0x0000000206187210 */ /* 0x002fe20007fde0ff */
[----:B------:R-:W-:-:S02]  /*ef120*/  F2FP.BF16.PACK_AB R6, R14, R15 ;  /* 0x0000000f0e06723e */ /* 0x000fc400000010ff */
[----:B------:R-:W4:Y:S01]  /*ef130*/  LDL.LU R14, [R1+0x2e74] ;  /* 0x002e7400010e7983 */ /* 0x000f220000300800 */
[----:B------:R-:W-:Y:S01]  /*ef140*/  LEA.HI.X.SX32 R25, R12, R3, 0x1, P6 ;  /* 0x000000030c197211 */ /* 0x000fe200030f0eff */
[----:B------:R-:W4:Y:S02]  /*ef150*/  LDL.LU R15, [R1+0x2e70] ;  /* 0x002e7000010f7983 */ /* 0x000f240000300800 */
[----:B------:R-:W2:Y:S01]  /*ef160*/  LDL.LU R11, [R1+0x2e6c] ;  /* 0x002e6c00010b7983 */ /* 0x000ea20000300800 */
[----:B------:R-:W2:Y:S01]  /*ef170*/  LDL.LU R8, [R1+0x2e68] ;  /* 0x002e680001087983 */ /* 0x000ea20000300800 */
[----:B------:R0:W-:Y:S02]  /*ef180*/  STL.64 [R1+0x10f8], R24 ;  /* 0x0010f81801007387 */ /* 0x0001e40000100a00 */
[----:B------:R-:W-:Y:S01]  /*ef190*/  FFMA R12, R28, 0.69314718246459960938, R13 ;  /* 0x3f3172181c0c7823 */ /* 0x000fe2000000000d */
[----:B------:R-:W-:Y:S01]  /*ef1a0*/  STS.128 [R0+0xe80], R4 ;  /* 0x000e800400007388 */ /* 0x000fe20000000c00 */
[----:B0-----:R-:W-:Y:S01]  /*ef1b0*/  IMAD R25, R16, 0x1e2, RZ ;  /* 0x000001e210197824 */ /* 0x001fe200078e02ff */
[----:B------:R-:W-:-:S02]  /*ef1c0*/  IADD3 R24, P6, R10, R2, RZ ;  /* 0x000000020a187210 */ /* 0x000fc40007fde0ff */
[----:B------:R-:W2:Y:S02]  /*ef1d0*/  LDL.LU R10, [R1+0x11d8] ;  /* 0x0011d800010a7983 */ /* 0x000ea40000300800 */
[----:B------:R-:W-:Y:S01]  /*ef1e0*/  LEA.HI.X.SX32 R25, R25, R3, 0x1, P6 ;  /* 0x0000000319197211 */ /* 0x000fe200030f0eff */
[----:B------:R0:W-:Y:S02]  /*ef1f0*/  STL [R1+0x258], R12 ;  /* 0x0002580c01007387 */ /* 0x0001e40000100800 */
[----:B0-----:R-:W2:Y:S02]  /*ef200*/  LDL.LU R12, [R1+0x12e4] ;  /* 0x0012e400010c7983 */ /* 0x001ea40000300800 */
[----:B------:R0:W-:Y:S02]  /*ef210*/  STL.64 [R1+0x10f0], R24 ;  /* 0x0010f01801007387 */ /* 0x0001e40000100a00 */
[----:B------:R-:W2:Y:S02]  /*ef220*/  LDL.LU R6, [R1+0x11e4] ;  /* 0x0011e40001067983 */ /* 0x000ea40000300800 */
[----:B------:R-:W2:Y:S02]  /*ef230*/  LDL.LU R7, [R1+0x12dc] ;  /* 0x0012dc0001077983 */ /* 0x000ea40000300800 */
[----:B------:R-:W-:-:S02]  /*ef240*/  IMAD R17, R16, 0x3c6, RZ ;  /* 0x000003c610117824 */ /* 0x000fc400078e02ff */
[C---:B------:R-:W-:Y:S02]  /*ef250*/  IMAD R28, R16.reuse, 0x1e3, RZ ;  /* 0x000001e3101c7824 */ /* 0x040fe400078e02ff */
[----:B------:R-:W-:Y:S01]  /*ef260*/  IMAD R13, R16, 0x3c8, RZ ;  /* 0x000003c8100d7824 */ /* 0x000fe200078e02ff */
[----:B0-----:R-:W-:-:S04]  /*ef270*/  IADD3 R24, P6, R17, R2, RZ ;  /* 0x0000000211187210 */ /* 0x001fc80007fde0ff */
        /* <DEDUP_REMOVED lines=8> */
[C---:B------:R-:W-:Y:S02]  /*ef300*/  IMAD R4, R16.reuse, 0x3cc, RZ ;  /* 0x000003cc10047824 */ /* 0x040fe400078e02ff */
[C---:B------:R-:W-:Y:S02]  /*ef310*/  IMAD R17, R16.reuse, 0x1e7, RZ ;  /* 0x000001e710117824 */ /* 0x040fe400078e02ff */
[----:B--2---:R-:W-:Y:S02]  /*ef320*/  FFMA R7, R7, 0.69314718246459960938, R6 ;  /* 0x3f31721807077823 */ /* 0x004fe40000000006 */
[----:B------:R-:W-:-:S03]  /*ef330*/  IMAD R6, R16, 0x1e5, RZ ;  /* 0x000001e510067824 */ /* 0x000fc600078e02ff */
[----:B------:R-:W-:Y:S01]  /*ef340*/  STL [R1+0x25c], R7 ;  /* 0x00025c0701007387 */ /* 0x000fe20000100800 */
[----:B------:R0:W-:Y:S02]  /*ef350*/  STL.64 [R1+0x10b8], R24 ;  /* 0x0010b81801007387 */ /* 0x0001e40000100a00 */
[----:B0-----:R-:W-:-:S04]  /*ef360*/  IADD3 R24, P6, R5, R2, RZ ;  /* 0x0000000205187210 */ /* 0x001fc80007fde0ff */
[----:B------:R-:W-:-:S05]  /*ef370*/  LEA.HI.X.SX32 R25, R6, R3, 0x1, P6 ;  /* 0x0000000306197211 */ /* 0x000fca00030f0eff */
[----:B------:R0:W-:Y:S02]  /*ef380*/  STL.64 [R1+0x10b0], R24 ;  /* 0x0010b01801007387 */ /* 0x0001e40000100a00 */
[----:B0-----:R-:W-:Y:S01]  /*ef390*/  IADD3 R24, P6, R4, R2, RZ ;  /* 0x0000000204187210 */ /* 0x001fe20007fde0ff */
[----:B---3--:R-:W-:Y:S02]  /*ef3a0*/  FFMA R4, R26, 0.69314718246459960938, R23 ;  /* 0x3f3172181a047823 */ /* 0x008fe40000000017 */
[----:B------:R-:W2:Y:S03]  /*ef3b0*/  LDL.LU R23, [R1+0x11d0] ;  /* 0x0011d00001177983 */ /* 0x000ea60000300800 */
[----:B------:R0:W-:Y:S02]  /*ef3c0*/  STL [R1+0x240], R4 ;  /* 0x0002400401007387 */ /* 0x0001e40000100800 */
[----:B------:R-:W2:Y:S02]  /*ef3d0*/  LDL.LU R26, [R1+0x12f8] ;  /* 0x0012f800011a7983 */ /* 0x000ea40000300800 */
[----:B------:R-:W-:-:S02]  /*ef3e0*/  IMAD R6, R16, 0x1e6, RZ ;  /* 0x000001e610067824 */ /* 0x000fc400078e02ff */
[----:B------:R-:W-:-:S03]  /*ef3f0*/  IMAD R5, R16, 0x3ce, RZ ;  /* 0x000003ce10057824 */ /* 0x000fc600078e02ff */
[----:B------:R-:W-:-:S05]  /*ef400*/  LEA.HI.X.SX32 R25, R6, R3, 0x1, P6 ;  /* 0x0000000306197211 */ /* 0x000fca00030f0eff */
[----:B------:R1:W-:Y:S01]  /*ef410*/  STL.64 [R1+0x10a8], R24 ;  /* 0x0010a81801007387 */ /* 0x0003e20000100a00 */
[----:B0-----:R-:W-:Y:S01]  /*ef420*/  F2FP.BF16.PACK_AB R4, R18, R19 ;  /* 0x000000131204723e */ /* 0x001fe200000010ff */
[C---:B------:R-:W-:Y:S02]  /*ef430*/  IMAD R7, R16.reuse, 0x3d0, RZ ;  /* 0x000003d010077824 */ /* 0x040fe400078e02ff */
[----:B------:R-:W3:Y:S01]  /*ef440*/  LDL.LU R18, [R1+0x2e64] ;  /* 0x002e640001127983 */ /* 0x000ee20000300800 */
[----:B------:R-:W3:Y:S01]  /*ef450*/  LDL.LU R19, [R1+0x2e60] ;  /* 0x002e600001137983 */ /* 0x000ee20000300800 */
[----:B-1----:R-:W-:Y:S01]  /*ef460*/  IADD3 R24, P6, R5, R2, RZ ;  /* 0x0000000205187210 */ /* 0x002fe20007fde0ff */
[----:B-----5:R-:W-:Y:S02]  /*ef470*/  F2FP.BF16.PACK_AB R5, R21, R9 ;  /* 0x000000091505723e */ /* 0x020fe400000010ff */
[----:B------:R-:W5:Y:S01]  /*ef480*/  LDL.LU R21, [R1+0x2e5c] ;  /* 0x002e5c0001157983 */ /* 0x000f620000300800 */
[----:B------:R-:W-:Y:S01]  /*ef490*/  LEA.HI.X.SX32 R25, R17, R3, 0x1, P6 ;  /* 0x0000000311197211 */ /* 0x000fe200030f0eff */
[----:B------:R-:W5:Y:S02]  /*ef4a0*/  LDL.LU R9, [R1+0x2e58] ;  /* 0x002e580001097983 */ /* 0x000f640000300800 */
[----:B------:R-:W-:-:S02]  /*ef4b0*/  IMAD R17, R16, 0x1e8, RZ ;  /* 0x000001e810117824 */ /* 0x000fc400078e02ff */
[----:B------:R0:W-:Y:S01]  /*ef4c0*/  STL.64 [R1+0x1080], R24 ;  /* 0x0010801801007387 */ /* 0x0001e20000100a00 */
[----:B------:R-:W-:Y:S01]  /*ef4d0*/  IMAD R6, R16, 0x3d2, RZ ;  /* 0x000003d210067824 */ /* 0x000fe200078e02ff */
[----:B0-----:R-:W-:Y:S01]  /*ef4e0*/  IADD3 R24, P6, R7, R2, RZ ;  /* 0x0000000207187210 */ /* 0x001fe20007fde0ff */
[----:B------:R-:W-:-:S03]  /*ef4f0*/  FFMA R7, R12, 0.69314718246459960938, R10 ;  /* 0x3f3172180c077823 */ /* 0x000fc6000000000a */
[----:B------:R-:W-:Y:S01]  /*ef500*/  LEA.HI.X.SX32 R25, R17, R3, 0x1, P6 ;  /* 0x0000000311197211 */ /* 0x000fe200030f0eff */
[C---:B------:R-:W-:Y:S01]  /*ef510*/  IMAD R12, R16.reuse, 0x1e9, RZ ;  /* 0x000001e9100c7824 */ /* 0x040fe200078e02ff */
[----:B------:R-:W-:Y:S03]  /*ef520*/  STL [R1+0x244], R7 ;  /* 0x0002440701007387 */ /* 0x000fe60000100800 */
[----:B------:R0:W-:Y:S02]  /*ef530*/  STL.64 [R1+0x10a0], R24 ;  /* 0x0010a01801007387 */ /* 0x0001e40000100a00 */
[----:B------:R-:W-:Y:S01]  /*ef540*/  IMAD R10, R16, 0x3d4, RZ ;  /* 0x000003d4100a7824 */ /* 0x000fe200078e02ff */
[----:B0-----:R-:W-:Y:S01]  /*ef550*/  IADD3 R24, P6, R6, R2, RZ ;  /* 0x0000000206187210 */ /* 0x001fe20007fde0ff */
[----:B------:R-:W-:Y:S01]  /*ef560*/  F2FP.BF16.PACK_AB R6, R29, R22 ;  /* 0x000000161d06723e */ /* 0x000fe200000010ff */
[----:B------:R-:W-:Y:S01]  /*ef570*/  F2FP.BF16.PACK_AB R7, R20, R27 ;  /* 0x0000001b1407723e */ /* 0x000fe200000010ff */
[----:B------:R-:W3:Y:S01]  /*ef580*/  LDL.LU R29, [R1+0x2e54] ;  /* 0x002e5400011d7983 */ /* 0x000ee20000300800 */
[----:B------:R-:W-:Y:S01]  /*ef590*/  LEA.HI.X.SX32 R25, R12, R3, 0x1, P6 ;  /* 0x000000030c197211 */ /* 0x000fe200030f0eff */
[----:B------:R-:W3:Y:S02]  /*ef5a0*/  LDL.LU R22, [R1+0x2e50] ;  /* 0x002e500001167983 */ /* 0x000ee40000300800 */
[----:B------:R-:W3:Y:S01]  /*ef5b0*/  LDL.LU R20, [R1+0x2e4c] ;  /* 0x002e4c0001147983 */ /* 0x000ee20000300800 */
[----:B------:R-:W3:Y:S01]  /*ef5c0*/  LDL.LU R27, [R1+0x2e48] ;  /* 0x002e4800011b7983 */ /* 0x000ee20000300800 */
[----:B------:R0:W-:Y:S02]  /*ef5d0*/  STL.64 [R1+0x1098], R24 ;  /* 0x0010981801007387 */ /* 0x0001e40000100a00 */
[----:B------:R-:W-:-:S02]  /*ef5e0*/  FFMA R12, R28, 0.69314718246459960938, R13 ;  /* 0x3f3172181c0c7823 */ /* 0x000fc4000000000d */
[C---:B------:R-:W-:Y:S02]  /*ef5f0*/  IMAD R17, R16.reuse, 0x3d6, RZ ;  /* 0x000003d610117824 */ /* 0x040fe400078e02ff */
[----:B0-----:R-:W-:Y:S01]  /*ef600*/  IMAD R25, R16, 0x1ea, RZ ;  /* 0x000001ea10197824 */ /* 0x001fe200078e02ff */
[-C--:B------:R-:W-:Y:S02]  /*ef610*/  IADD3 R24, P6, R10, R2.reuse, RZ ;  /* 0x000000020a187210 */ /* 0x080fe40007fde0ff */
[----:B------:R-:W3:Y:S02]  /*ef620*/  LDL.LU R10, [R1+0x11c4] ;  /* 0x0011c400010a7983 */ /* 0x000ee40000300800 */
[----:B------:R-:W-:Y:S01]  /*ef630*/  LEA.HI.X.SX32 R25, R25, R3, 0x1, P6 ;  /* 0x0000000319197211 */ /* 0x000fe200030f0eff */
[----:B------:R-:W-:Y:S01]  /*ef640*/  STL [R1+0x248], R12 ;  /* 0x0002480c01007387 */ /* 0x000fe20000100800 */
[----:B------:R-:W3:Y:S03]  /*ef650*/  LDL.LU R28, [R1+0x1300] ;  /* 0x00130000011c7983 */ /* 0x000ee60000300800 */
[----:B------:R0:W-:Y:S01]  /*ef660*/  STL.64 [R1+0x1090], R24 ;  /* 0x0010901801007387 */ /* 0x0001e20000100a00 */
[----:B------:R1:W-:Y:S01]  /*ef670*/  STS.128 [R0+0xf00], R4 ;  /* 0x000f000400007388 */ /* 0x0003e20000000c00 */
[----:B0-----:R-:W-:-:S03]  /*ef680*/  IADD3 R24, P6, R17, R2, RZ ;  /* 0x0000000211187210 */ /* 0x001fc60007fde0ff */
[----:B------:R-:W3:Y:S01]  /*ef690*/  LDL.LU R17, [R1+0x12fc] ;  /* 0x0012fc0001117983 */ /* 0x000ee20000300800 */
[----:B-1----:R-:W3:Y:S02]  /*ef6a0*/  LDL.LU R7, [R1+0x11c8] ;  /* 0x0011c80001077983 */ /* 0x002ee40000300800 */
[----:B------:R-:W-:-:S05]  /*ef6b0*/  IMAD R13, R16, 0x1eb, RZ ;  /* 0x000001eb100d7824 */ /* 0x000fca00078e02ff */
[----:B------:R-:W-:-:S05]  /*ef6c0*/  LEA.HI.X.SX32 R25, R13, R3, 0x1, P6 ;  /* 0x000000030d197211 */ /* 0x000fca00030f0eff */
[----:B------:R0:W-:Y:S04]  /*ef6d0*/  STL.64 [R1+0x1078], R24 ;  /* 0x0010781801007387 */ /* 0x0001e80000100a00 */
[----:B0-----:R-:W5:Y:S01]  /*ef6e0*/  LDL.LU.64 R24, [R1+0x2e40] ;  /* 0x002e400001187983 */ /* 0x001f620000300a00 */
[----:B--2---:R-:W-:-:S03]  /*ef6f0*/  FFMA R4, R26, 0.69314718246459960938, R23 ;  /* 0x3f3172181a047823 */ /* 0x004fc60000000017 */
[----:B------:R-:W2:Y:S02]  /*ef700*/  LDL.LU R23, [R1+0x11c0] ;  /* 0x0011c00001177983 */ /* 0x000ea40000300800 */
[----:B------:R0:W-:Y:S02]  /*ef710*/  STL [R1+0x24c], R4 ;  /* 0x00024c0401007387 */ /* 0x0001e40000100800 */
[----:B------:R-:W2:Y:S02]  /*ef720*/  LDL.LU R26, [R1+0x130c] ;  /* 0x00130c00011a7983 */ /* 0x000ea40000300800 */
        /* <DEDUP_REMOVED lines=16> */
[----:B---3--:R-:W-:Y:S02]  /*ef830*/  FFMA R4, R17, 0.69314718246459960938, R7 ;  /* 0x3f31721811047823 */ /* 0x008fe40000000007 */
[----:B------:R-:W-:-:S03]  /*ef840*/  IMAD R17, R16, 0x1ef, RZ ;  /* 0x000001ef10117824 */ /* 0x000fc600078e02ff */
[----:B------:R4:W-:Y:S01]  /*ef850*/  STL [R1+0x230], R4 ;  /* 0x0002300401007387 */ /* 0x0009e20000100800 */
[----:B------:R0:W-:Y:S02]  /*ef860*/  STL.64 [R1+0x1048], R12 ;  /* 0x0010480c01007387 */ /* 0x0001e40000100a00 */
[----:B------:R-:W-:Y:S01]  /*ef870*/  IMAD R7, R16, 0x3e0, RZ ;  /* 0x000003e010077824 */ /* 0x000fe200078e02ff */
[----:B----4-:R-:W-:Y:S02]  /*ef880*/  F2FP.BF16.PACK_AB R4, R15, R14 ;  /* 0x0000000e0f04723e */ /* 0x010fe400000010ff */
[----:B------:R-:W3:Y:S01]  /*ef890*/  LDL.LU R14, [R1+0x11b8] ;  /* 0x0011b800010e7983 */ /* 0x000ee20000300800 */
[----:B0-----:R-:W-:Y:S01]  /*ef8a0*/  IADD3 R12, P6, R5, R2, RZ ;  /* 0x00000002050c7210 */ /* 0x001fe20007fde0ff */
[----:B------:R-:W3:Y:S03]  /*ef8b0*/  LDL.LU R15, [R1+0x1308] ;  /* 0x00130800010f7983 */ /* 0x000ee60000300800 */
[----:B------:R-:W-:-:S02]  /*ef8c0*/  LEA.HI.X.SX32 R13, R17, R3, 0x1, P6 ;  /* 0x00000003110d7211 */ /* 0x000fc400030f0eff */
[----:B------:R-:W-:Y:S01]  /*ef8d0*/  F2FP.BF16.PACK_AB R5, R8, R11 ;  /* 0x0000000b0805723e */ /* 0x000fe200000010ff */
[C---:B------:R-:W-:Y:S01]  /*ef8e0*/  IMAD R17, R16.reuse, 0x1f0, RZ ;  /* 0x000001f010117824 */ /* 0x040fe200078e02ff */
[----:B------:R-:W4:Y:S01]  /*ef8f0*/  LDL.LU R8, [R1+0x2e3c] ;  /* 0x002e3c0001087983 */ /* 0x000f220000300800 */
[----:B------:R0:W-:Y:S02]  /*ef900*/  STL.64 [R1+0x1020], R12 ;  /* 0x0010200c01007387 */ /* 0x0001e40000100a00 */
[----:B------:R-:W-:Y:S01]  /*ef910*/  IMAD R11, R16, 0x1f1, RZ ;  /* 0x000001f1100b7824 */ /* 0x000fe200078e02ff */
[----:B0-----:R-:W-:Y:S01]  /*ef920*/  IADD3 R12, P6, R7, R2, RZ ;  /* 0x00000002070c7210 */ /* 0x001fe20007fde0ff */
[----:B------:R-:W-:Y:S02]  /*ef930*/  FFMA R7, R28, 0.69314718246459960938, R10 ;  /* 0x3f3172181c077823 */ /* 0x000fe4000000000a */
[----:B------:R-:W4:Y:S01]  /*ef940*/  LDL.LU R28, [R1+0x180] ;  /* 0x00018000011c7983 */ /* 0x000f220000300800 */
[----:B------:R-:W-:-:S02]  /*ef950*/  LEA.HI.X.SX32 R13, R17, R3, 0x1, P6 ;  /* 0x00000003110d7211 */ /* 0x000fc400030f0eff */
[----:B------:R-:W-:Y:S03]  /*ef960*/  STL [R1+0x234], R7 ;  /* 0x0002340701007387 */ /* 0x000fe60000100800 */
[----:B------:R0:W-:Y:S01]  /*ef970*/  STL.64 [R1+0x1040], R12 ;  /* 0x0010400c01007387 */ /* 0x0001e20000100a00 */
[----:B------:R-:W-:Y:S01]  /*ef980*/  IMAD R10, R16, 0x3e4, RZ ;  /* 0x000003e4100a7824 */ /* 0x000fe200078e02ff */
[----:B0-----:R-:W-:Y:S01]  /*ef990*/  IADD3 R12, P6, R6, R2, RZ ;  /* 0x00000002060c7210 */ /* 0x001fe20007fde0ff */
[----:B------:R-:W-:Y:S02]  /*ef9a0*/  F2FP.BF16.PACK_AB R6, R19, R18 ;  /* 0x000000121306723e */ /* 0x000fe400000010ff */
[----:B------:R-:W4:Y:S01]  /*ef9b0*/  LDL.LU R18, [R1+0x11b4] ;  /* 0x0011b40001127983 */ /* 0x000f220000300800 */
[----:B------:R-:W4:Y:S01]  /*ef9c0*/  LDL.LU R19, [R1+0x1304] ;  /* 0x0013040001137983 */ /* 0x000f220000300800 */
[----:B------:R-:W-:-:S02]  /*ef9d0*/  LEA.HI.X.SX32 R13, R11, R3, 0x1, P6 ;  /* 0x000000030b0d7211 */ /* 0x000fc400030f0eff */
[----:B-----5:R-:W-:Y:S02]  /*ef9e0*/  F2FP.BF16.PACK_AB R7, R9, R21 ;  /* 0x000000150907723e */ /* 0x020fe400000010ff */
[----:B------:R-:W5:Y:S01]  /*ef9f0*/  LDL.LU R9, [R1+0x2e38] ;  /* 0x002e380001097983 */ /* 0x000f620000300800 */
[----:B------:R0:W-:Y:S02]  /*efa00*/  STL.64 [R1+0x1038], R12 ;  /* 0x0010380c01007387 */ /* 0x0001e40000100a00 */
[----:B------:R-:W5:Y:S01]  /*efa10*/  LDL.LU R21, [R1+0x11ac] ;  /* 0x0011ac0001157983 */ /* 0x000f620000300800 */
[----:B0-----:R-:W-:-:S04]  /*efa20*/  IADD3 R12, P6, R10, R2, RZ ;  /* 0x000000020a0c7210 */ /* 0x001fc80007fde0ff */
[----:B------:R-:W-:Y:S01]  /*efa30*/  LEA.HI.X.SX32 R13, R24, R3, 0x1, P6 ;  /* 0x00000003180d7211 */ /* 0x000fe200030f0eff */
[----:B--2---:R-:W-:Y:S02]  /*efa40*/  FFMA R10, R26, 0.69314718246459960938, R23 ;  /* 0x3f3172181a0a7823 */ /* 0x004fe40000000017 */
[----:B------:R-:W2:Y:S03]  /*efa50*/  LDL.LU R26, [R1+0x12ec] ;  /* 0x0012ec00011a7983 */ /* 0x000ea60000300800 */
[----:B------:R0:W-:Y:S02]  /*efa60*/  STL [R1+0x238], R10 ;  /* 0x0002380a01007387 */ /* 0x0001e40000100800 */
[----:B------:R-:W2:Y:S02]  /*efa70*/  LDL.LU R23, [R1+0x11a8] ;  /* 0x0011a80001177983 */ /* 0x000ea40000300800 */
[----:B------:R-:W2:Y:S01]  /*efa80*/  LDL.LU R24, [R1+0x12e8] ;  /* 0x0012e80001187983 */ /* 0x000ea20000300800 */
[----:B------:R-:W-:Y:S01]  /*efa90*/  STS.128 [R0+0xf80], R4 ;  /* 0x000f800400007388 */ /* 0x000fe20000000c00 */
[----:B------:R-:W-:-:S02]  /*efaa0*/  IMAD R17, R16, 0x3e6, RZ ;  /* 0x000003e610117824 */ /* 0x000fc400078e02ff */
[----:B------:R-:W-:Y:S02]  /*efab0*/  BAR.SYNC.DEFER_BLOCKING 0x0 ;  /* 0x0000000000007b1d */ /* 0x000fe40000010000 */
[----:B------:R-:W-:-:S04]  /*efac0*/  IMAD R11, R16, 0x1f3, RZ ;  /* 0x000001f3100b7824 */ /* 0x000fc800078e02ff */
[----:B------:R1:W-:Y:S01]  /*efad0*/  STL.64 [R1+0x1030], R12 ;  /* 0x0010300c01007387 */ /* 0x0003e20000100a00 */
[C---:B0-----:R-:W-:Y:S01]  /*efae0*/  IMAD R10, R16.reuse, 0x3e8, RZ ;  /* 0x000003e8100a7824 */ /* 0x041fe200078e02ff */
[----:B-1----:R-:W-:Y:S01]  /*efaf0*/  IADD3 R12, P6, R17, R2, RZ ;  /* 0x00000002110c7210 */ /* 0x002fe20007fde0ff */
[----:B------:R-:W-:-:S03]  /*efb00*/  IMAD R0, R16, 0x3ea, RZ ;  /* 0x000003ea10007824 */ /* 0x000fc600078e02ff */
[----:B------:R-:W-:Y:S01]  /*efb10*/  LEA.HI.X.SX32 R13, R11, R3, 0x1, P6 ;  /* 0x000000030b0d7211 */ /* 0x000fe200030f0eff */
[----:B------:R-:W-:Y:S02]  /*efb20*/  IADD3 R6, P6, R10, R2, RZ ;  /* 0x000000020a067210 */ /* 0x000fe40007fde0ff */
[C---:B------:R-:W-:Y:S02]  /*efb30*/  IMAD R5, R16.reuse, 0x1f5, RZ ;  /* 0x000001f510057824 */ /* 0x040fe400078e02ff */
[----:B------:R-:W-:Y:S01]  /*efb40*/  STL.64 [R1+0x1018], R12 ;  /* 0x0010180c01007387 */ /* 0x000fe20000100a00 */
[----:B------:R-:W-:Y:S02]  /*efb50*/  IMAD R4, R16, 0x3ec, RZ ;  /* 0x000003ec10047824 */ /* 0x000fe400078e02ff */
[----:B---3--:R-:W-:-:S05]  /*efb60*/  FFMA R7, R15, 0.69314718246459960938, R14 ;  /* 0x3f3172180f077823 */ /* 0x008fca000000000e */
[----:B------:R0:W-:Y:S02]  /*efb70*/  STL [R1+0x23c], R7 ;  /* 0x00023c0701007387 */ /* 0x0001e40000100800 */
[----:B0-----:R-:W-:Y:S01]  /*efb80*/  LEA.HI.X.SX32 R7, R27, R3, 0x1, P6 ;  /* 0x000000031b077211 */ /* 0x001fe200030f0eff */
[----:B------:R-:W-:-:S04]  /*efb90*/  IADD3 R10, P6, R0, R2, RZ ;  /* 0x00000002000a7210 */ /* 0x000fc80007fde0ff */
[----:B------:R-:W-:Y:S01]  /*efba0*/  LEA.HI.X.SX32 R11, R5, R3, 0x1, P6 ;  /* 0x00000003050b7211 */ /* 0x000fe200030f0eff */
[----:B------:R-:W-:Y:S04]  /*efbb0*/  STL.64 [R1+0xff0], R6 ;  /* 0x000ff00601007387 */ /* 0x000fe80000100a00 */
[----:B----4-:R0:W-:Y:S01]  /*efbc0*/  STG.E.U16 [R2.64], R28 ;  /* 0x0000001c02007986 */ /* 0x0101e2000c101506 */
[----:B------:R-:W-:Y:S01]  /*efbd0*/  PRMT R0, R28, 0x7632, R0 ;  /* 0x000076321c007816 */ /* 0x000fe20000000000 */
[----:B------:R-:W3:Y:S02]  /*efbe0*/  LDL.LU R27, [R1+0x11a0] ;  /* 0x0011a000011b7983 */ /* 0x000ee40000300800 */
[C---:B------:R-:W-:Y:S01]  /*efbf0*/  IMAD R5, R16.reuse, 0x1f7, RZ ;  /* 0x000001f710057824 */ /* 0x040fe200078e02ff */
[----:B0-----:R-:W3:Y:S01]  /*efc00*/  LDL.LU R28, [R1+0x12f0] ;  /* 0x0012f000011c7983 */ /* 0x001ee20000300800 */
[----:B------:R0:W-:Y:S02]  /*efc10*/  STL.64 [R1+0xfe8], R10 ;  /* 0x000fe80a01007387 */ /* 0x0001e40000100a00 */
[----:B------:R-:W-:-:S02]  /*efc20*/  IMAD R6, R16, 0x3ee, RZ ;  /* 0x000003ee10067824 */ /* 0x000fc400078e02ff */
[----:B------:R-:W-:Y:S01]  /*efc30*/  FFMA R7, R19, 0.69314718246459960938, R18 ;  /* 0x3f31721813077823 */ /* 0x000fe20000000012 */
[----:B0-----:R-:W-:Y:S01]  /*efc40*/  IADD3 R10, P6, R4, R2, RZ ;  /* 0x00000002040a7210 */ /* 0x001fe20007fde0ff */
[----:B------:R-:W-:-:S03]  /*efc50*/  IMAD R4, R16, 0x3f0, RZ ;  /* 0x000003f010047824 */ /* 0x000fc600078e02ff */
[-C--:B------:R-:W-:Y:S01]  /*efc60*/  LEA.HI.X.SX32 R11, R20, R3.reuse, 0x1, P6 ;  /* 0x00000003140b7211 */ /* 0x080fe200030f0eff */
[-C--:B------:R-:W-:Y:S01]  /*efc70*/  IADD3 R6, P6, R6, R2.reuse, RZ ;  /* 0x0000000206067210 */ /* 0x080fe20007fde0ff */
[----:B------:R0:W-:Y:S04]  /*efc80*/  STL [R1+0x220], R7 ;  /* 0x0002200701007387 */ /* 0x0001e80000100800 */
[----:B-----5:R1:W-:Y:S01]  /*efc90*/  STG.E.U16 [R8.64], R0 ;  /* 0x0000000008007986 */ /* 0x0203e2000c101506 */
[----:B------:R-:W-:Y:S01]  /*efca0*/  STL.64 [R1+0xfe0], R10 ;  /* 0x000fe00a01007387 */ /* 0x000fe20000100a00 */
[----:B0-----:R-:W-:Y:S02]  /*efcb0*/  LEA.HI.X.SX32 R7, R5, R3, 0x1, P6 ;  /* 0x0000000305077211 */ /* 0x001fe400030f0eff */
[----:B-1----:R-:W-:Y:S01]  /*efcc0*/  IADD3 R8, P6, R4, R2, RZ ;  /* 0x0000000204087210 */ /* 0x002fe20007fde0ff */
[----:B------:R-:W-:-:S03]  /*efcd0*/  IMAD R0, R16, 0x3f2, RZ ;  /* 0x000003f210007824 */ /* 0x000fc600078e02ff */
[----:B------:R-:W-:Y:S01]  /*efce0*/  LEA.HI.X.SX32 R9, R22, R3, 0x1, P6 ;  /* 0x0000000316097211 */ /* 0x000fe200030f0eff */
[----:B------:R0:W-:Y:S01]  /*efcf0*/  STL.64 [R1+0xfc0], R6 ;  /* 0x000fc00601007387 */ /* 0x0001e20000100a00 */
[C---:B------:R-:W-:Y:S02]  /*efd00*/  IMAD R5, R16.reuse, 0x3f4, RZ ;  /* 0x000003f410057824 */ /* 0x040fe400078e02ff */
[----:B0-----:R-:W-:Y:S02]  /*efd10*/  IMAD R6, R16, 0x1f9, RZ ;  /* 0x000001f910067824 */ /* 0x001fe400078e02ff */
[----:B--2---:R-:W-:-:S05]  /*efd20*/  FFMA R4, R26, 0.69314718246459960938, R21 ;  /* 0x3f3172181a047823 */ /* 0x004fca0000000015 */
[----:B------:R-:W-:Y:S01]  /*efd30*/  STL [R1+0x224], R4 ;  /* 0x0002240401007387 */ /* 0x000fe20000100800 */
[----:B------:R0:W-:Y:S02]  /*efd40*/  STL.64 [R1+0xfb8], R8 ;  /* 0x000fb80801007387 */ /* 0x0001e40000100a00 */
[----:B------:R-:W-:Y:S01]  /*efd50*/  FFMA R7, R24, 0.69314718246459960938, R23 ;  /* 0x3f31721818077823 */ /* 0x000fe20000000017 */
[----:B0-----:R-:W-:-:S04]  /*efd60*/  IADD3 R8, P6, R0, R2, RZ ;  /* 0x0000000200087210 */ /* 0x001fc80007fde0ff */
[----:B------:R-:W-:Y:S01]  /*efd70*/  LEA.HI.X.SX32 R9, R6, R3, 0x1, P6 ;  /* 0x0000000306097211 */ /* 0x000fe200030f0eff */
[----:B------:R-:W-:Y:S04]  /*efd80*/  STL [R1+0x228], R7 ;  /* 0x0002280701007387 */ /* 0x000fe80000100800 */
[----:B------:R0:W-:Y:S01]  /*efd90*/  STL.64 [R1+0xfb0], R8 ;  /* 0x000fb00801007387 */ /* 0x0001e20000100a00 */
[C---:B------:R-:W-:Y:S02]  /*efda0*/  IMAD R4, R16.reuse, 0x3f6, RZ ;  /* 0x000003f610047824 */ /* 0x040fe400078e02ff */
[----:B------:R-:W-:Y:S01]  /*efdb0*/  IMAD R6, R16, 0x1fb, RZ ;  /* 0x000001fb10067824 */ /* 0x000fe200078e02ff */
[----:B0-----:R-:W-:-:S04]  /*efdc0*/  IADD3 R8, P6, R5, R2, RZ ;  /* 0x0000000205087210 */ /* 0x001fc80007fde0ff */
[----:B------:R-:W-:-:S05]  /*efdd0*/  LEA.HI.X.SX32 R9, R25, R3, 0x1, P6 ;  /* 0x0000000319097211 */ /* 0x000fca00030f0eff */
[----:B------:R0:W-:Y:S01]  /*efde0*/  STL.64 [R1+0xf90], R8 ;  /* 0x000f900801007387 */ /* 0x0001e20000100a00 */
[----:B------:R-:W2:Y:S01]  /*efdf0*/  LDL.LU R17, [R1+0x12d8] ;  /* 0x0012d80001117983 */ /* 0x000ea20000300800 */
[----:B0-----:R-:W-:-:S04]  /*efe00*/  IADD3 R8, P6, R4, R2, RZ ;  /* 0x0000000204087210 */ /* 0x001fc80007fde0ff */
[----:B------:R-:W-:Y:S02]  /*efe10*/  LEA.HI.X.SX32 R9, R6, R3, 0x1, P6 ;  /* 0x0000000306097211 */ /* 0x000fe400030f0eff */
[----:B------:R-:W4:Y:S03]  /*efe20*/  LDL.LU R6, [R1+0xb0] ;  /* 0x0000b00001067983 */ /* 0x000f260000300800 */
[----:B------:R-:W-:Y:S02]  /*efe30*/  STL.64 [R1+0xf88], R8 ;  /* 0x000f880801007387 */ /* 0x000fe40000100a00 */
[----:B------:R-:W4:Y:S02]  /*efe40*/  LDL.LU R7, [R1+0x50] ;  /* 0x0000500001077983 */ /* 0x000f240000300800 */
[----:B------:R-:W-:-:S05]  /*efe50*/  IMAD R5, R16, 0x3f8, RZ ;  /* 0x000003f810057824 */ /* 0x000fca00078e02ff */
[----:B------:R-:W-:Y:S01]  /*efe60*/  IADD3 R14, P6, R5, R2, RZ ;  /* 0x00000002050e7210 */ /* 0x000fe20007fde0ff */
[----:B---3--:R-:W-:-:S05]  /*efe70*/  FFMA R5, R28, 0.69314718246459960938, R27 ;  /* 0x3f3172181c057823 */ /* 0x008fca000000001b */
[----:B------:R-:W-:Y:S04]  /*efe80*/  STL [R1+0x22c], R5 ;  /* 0x00022c0501007387 */ /* 0x000fe80000100800 */
[----:B----4-:R0:W-:Y:S04]  /*efe90*/  STL.64 [R1+0x2e20], R6 ;  /* 0x002e200601007387 */ /* 0x0101e80000100a00 */
[----:B0-----:R-:W3:Y:S04]  /*efea0*/  LDL.LU.64 R6, [R1+0x998] ;  /* 0x0009980001067983 */ /* 0x001ee80000300a00 */
[----:B---3--:R-:W-:Y:S01]  /*efeb0*/  STL.64 [R1+0x2e28], R6 ;  /* 0x002e280601007387 */ /* 0x008fe20000100a00 */
[----:B------:R-:W3:Y:S03]  /*efec0*/  LDL.LU.64 R8, [R1+0x970] ;  /* 0x0009700001087983 */ /* 0x000ee60000300a00 */
[----:B---3--:R0:W-:Y:S04]  /*efed0*/  STL.64 [R1+0x2e10], R8 ;  /* 0x002e100801007387 */ /* 0x0081e80000100a00 */
[----:B0-----:R-:W3:Y:S04]  /*efee0*/  LDL.LU.64 R8, [R1+0x988] ;  /* 0x0009880001087983 */ /* 0x001ee80000300a00 */
[----:B---3--:R0:W-:Y:S04]  /*efef0*/  STL.64 [R1+0x2e18], R8 ;  /* 0x002e180801007387 */ /* 0x0081e80000100a00 */
[----:B0-----:R-:W3:Y:S04]  /*eff00*/  LDL.LU.64 R8, [R1+0x990] ;  /* 0x0009900001087983 */ /* 0x001ee80000300a00 */
[----:B------:R-:W0:Y:S01]  /*eff10*/  S2R R26, SR_TID.X ;  /* 0x00000000001a7919 */ /* 0x000e220000002100 */
[----:B------:R-:W-:Y:S01]  /*eff20*/  IMAD R4, R16, 0x3fa, RZ ;  /* 0x000003fa10047824 */ /* 0x000fe200078e02ff */
[----:B------:R-:W-:-:S02]  /*eff30*/  LEA.HI.X.SX32 R15, R29, R3, 0x1, P6 ;  /* 0x000000031d0f7211 */ /* 0x000fc400030f0eff */
[----:B---3--:R1:W-:Y:S04]  /*eff40*/  STL.64 [R1+0x2e30], R8 ;  /* 0x002e300801007387 */ /* 0x0083e80000100a00 */
[----:B-1----:R-:W2:Y:S01]  /*eff50*/  LDL.LU R9, [R1+0xcfc] ;  /* 0x000cfc0001097983 */ /* 0x002ea20000300800 */
[----:B0-----:R-:W-:Y:S01]  /*eff60*/  SHF.L.U32 R0, R26, 0x4, RZ ;  /* 0x000000041a007819 */ /* 0x001fe200000006ff */
[----:B------:R-:W3:Y:S02]  /*eff70*/  LDL.LU.64 R10, [R1+0x968] ;  /* 0x00096800010a7983 */ /* 0x000ee40000300a00 */
[----:B------:R-:W4:Y:S01]  /*eff80*/  LDL.LU R18, [R1+0x170] ;  /* 0x0001700001127983 */ /* 0x000f220000300800 */
[----:B------:R-:W5:Y:S01]  /*eff90*/  LDL.LU.64 R12, [R1+0x960] ;  /* 0x00096000010c7983 */ /* 0x000f620000300a00 */
[----:B------:R-:W3:Y:S02]  /*effa0*/  LDL.LU R19, [R1+0x100] ;  /* 0x0001000001137983 */ /* 0x000ee40000300800 */
[----:B------:R-:W-:Y:S01]  /*effb0*/  IMAD R5, R16, 0x1fd, RZ ;  /* 0x000001fd10057824 */ /* 0x000fe200078e02ff */
[----:B------:R-:W-:-:S02]  /*effc0*/  LOP3.LUT R0, R0, 0x70, RZ, 0xc0, !PT ;  /* 0x0000007000007812 */ /* 0x000fc400078ec0ff */
[----:B------:R-:W-:Y:S01]  /*effd0*/  LOP3.LUT R26, R26, 0xe0, RZ, 0xc0, !PT ;  /* 0x000000e01a1a7812 */ /* 0x000fe200078ec0ff */
[----:B------:R-:W3:Y:S01]  /*effe0*/  LDL.LU R28, [R1+0xa0] ;  /* 0x0000a000011c7983 */ /* 0x000ee20000300800 */
[----:B------:R-:W-:Y:S01]  /*efff0*/  IADD3 R6, P6, R4, R2, RZ ;  /* 0x0000000204067210 */ /* 0x000fe20007fde0ff */
[----:B------:R0:W-:Y:S02]  /*f0000*/  STL.64 [R1+0xfa8], R14 ;  /* 0x000fa80e01007387 */ /* 0x0001e40000100a00 */
[----:B------:R-:W-:Y:S01]  /*f0010*/  IMAD R0, R26, 0x4, R0 ;  /* 0x000000041a007824 */ /* 0x000fe200078e0200 */
[----:B------:R-:W-:Y:S01]  /*f0020*/  LEA.HI.X.SX32 R7, R5, R3, 0x1, P6 ;  /* 0x0000000305077211 */ /* 0x000fe200030f0eff */
[----:B0-----:R-:W3:Y:S01]  /*f0030*/  LDL.LU.64 R14, [R1+0x958] ;  /* 0x00095800010e7983 */ /* 0x001ee20000300a00 */
[----:B------:R-:W3:Y:S02]  /*f0040*/  LDL.LU.64 R20, [R1+0x950] ;  /* 0x0009500001147983 */ /* 0x000ee40000300a00 */
[----:B------:R-:W3:Y:S02]  /*f0050*/  LDL.LU.64 R22, [R1+0x948] ;  /* 0x0009480001167983 */ /* 0x000ee40000300a00 */
[----:B------:R-:W3:Y:S01]  /*f0060*/  LDL.LU.64 R24, [R1+0x940] ;  /* 0x0009400001187983 */ /* 0x000ee20000300a00 */
[----:B------:R-:W3:Y:S01]  /*f0070*/  LDL.LU.64 R26, [R1+0x938] ;  /* 0x00093800011a7983 */ /* 0x000ee20000300a00 */
[----:B------:R-:W3:Y:S02]  /*f0080*/  LDL.LU R29, [R1+0x40] ;  /* 0x00004000011d7983 */ /* 0x000ee40000300800 */
[----:B------:R-:W-:-:S05]  /*f0090*/  IMAD R4, R16, 0x3fc, RZ ;  /* 0x000003fc10047824 */ /* 0x000fca00078e02ff */
[----:B------:R-:W-:Y:S01]  /*f00a0*/  IADD3 R8, P6, R4, R2, RZ ;  /* 0x0000000204087210 */ /* 0x000fe20007fde0ff */
[----:B------:R-:W-:Y:S02]  /*f00b0*/  IMAD R4, R16, 0x3fe, RZ ;  /* 0x000003fe10047824 */ /* 0x000fe400078e02ff */
[----:B--2---:R-:W-:-:S05]  /*f00c0*/  FFMA R17, R17, 0.69314718246459960938, R9 ;  /* 0x3f31721811117823 */ /* 0x004fca0000000009 */
[----:B------:R-:W-:Y:S01]  /*f00d0*/  STL [R1+0x29a8], R17 ;  /* 0x0029a81101007387 */ /* 0x000fe20000100800 */
[----:B------:R0:W-:Y:S03]  /*f00e0*/  STL.64 [R1+0xfa0], R6 ;  /* 0x000fa00601007387 */ /* 0x0001e60000100a00 */
[----:B0-----:R-:W0:Y:S01]  /*f00f0*/  S2R R7, SR_TID.X ;  /* 0x0000000000077919 */ /* 0x001e220000002100 */
[C---:B------:R-:W-:Y:S02]  /*f0100*/  IMAD R6, R16.reuse, 0x1fe, RZ ;  /* 0x000001fe10067824 */ /* 0x040fe400078e02ff */
[----:B------:R-:W-:-:S03]  /*f0110*/  IMAD R16, R16, 0x1ff, RZ ;  /* 0x000001ff10107824 */ /* 0x000fc600078e02ff */
[----:B------:R-:W-:Y:S01]  /*f0120*/  LEA.HI.X.SX32 R9, R6, R3, 0x1, P6 ;  /* 0x0000000306097211 */ /* 0x000fe200030f0eff */
[----:B------:R-:W-:-:S04]  /*f0130*/  IADD3 R6, P6, R4, R2, RZ ;  /* 0x0000000204067210 */ /* 0x000fc80007fde0ff */
[----:B------:R1:W-:Y:S04]  /*f0140*/  STL.64 [R1+0xf80], R8 ;  /* 0x000f800801007387 */ /* 0x0003e80000100a00 */
[----:B-1----:R-:W2:Y:S01]  /*f0150*/  LDL.LU.64 R8, [R1+0x2e30] ;  /* 0x002e300001087983 */ /* 0x002ea20000300a00 */
[----:B0-----:R-:W-:Y:S01]  /*f0160*/  LOP3.LUT R17, R7, 0x18, RZ, 0xc0, !PT ;  /* 0x0000001807117812 */ /* 0x001fe200078ec0ff */
[----:B------:R-:W-:Y:S02]  /*f0170*/  LEA.HI.X.SX32 R7, R16, R3, 0x1, P6 ;  /* 0x0000000310077211 */ /* 0x000fe400030f0eff */
[----:B------:R-:W2:Y:S03]  /*f0180*/  LDL.LU.64 R4, [R1+0x978] ;  /* 0x0009780001047983 */ /* 0x000ea60000300a00 */
[----:B------:R0:W-:Y:S04]  /*f0190*/  STL.64 [R1+0xf60], R6 ;  /* 0x000f600601007387 */ /* 0x0001e80000100a00 */
[----:B0-----:R-:W2:Y:S01]  /*f01a0*/  LDL.LU.64 R6, [R1+0x2e28] ;  /* 0x002e280001067983 */ /* 0x001ea20000300a00 */
[----:B------:R-:W2:Y:S01]  /*f01b0*/  LDL.LU R3, [R1+0x110] ;  /* 0x0001100001037983 */ /* 0x000ea20000300800 */
[----:B------:R-:W-:-:S06]  /*f01c0*/  LEA.HI R17, R17, R0, RZ, 0x1f ;  /* 0x0000000011117211 */ /* 0x000fcc00078ff8ff */
[----:B------:R-:W3:Y:S01]  /*f01d0*/  LDL.LU.64 R16, [R1+0x980] ;  /* 0x0009800001107983 */ /* 0x000ee20000300a00 */
[----:B--2---:R-:W-:-:S03]  /*f01e0*/  PRMT R2, R3, 0x7632, R2 ;  /* 0x0000763203027816 */ /* 0x004fc60000000002 */
[----:B------:R0:W-:Y:S04]  /*f01f0*/  STG.E.U16 [R6.64], R3 ;  /* 0x0000000306007986 */ /* 0x0001e8000c101506 */
[----:B------:R1:W-:Y:S04]  /*f0200*/  STG.E.U16 [R8.64], R2 ;  /* 0x0000000208007986 */ /* 0x0003e8000c101506 */
[----:B0-----:R-:W2:Y:S04]  /*f0210*/  LDL.LU.64 R6, [R1+0x2e20] ;  /* 0x002e200001067983 */ /* 0x001ea80000300a00 */
[----:B-1----:R-:W2:Y:S04]  /*f0220*/  LDL.LU.64 R8, [R1+0x2e18] ;  /* 0x002e180001087983 */ /* 0x002ea80000300a00 */
[----:B--2---:R0:W-:Y:S04]  /*f0230*/  STG.E.U16 [R8.64], R6 ;  /* 0x0000000608007986 */ /* 0x0041e8000c101506 */
[----:B0-----:R-:W2:Y:S01]  /*f0240*/  LDL.LU.64 R8, [R1+0x2e10] ;  /* 0x002e100001087983 */ /* 0x001ea20000300a00 */
[----:B------:R-:W-:-:S02]  /*f0250*/  PRMT R0, R6, 0x7632, R0 ;  /* 0x0000763206007816 */ /* 0x000fc40000000000 */
[----:B------:R-:W-:-:S03]  /*f0260*/  PRMT R2, R7, 0x7632, R2 ;  /* 0x0000763207027816 */ /* 0x000fc60000000002 */
[----:B---3--:R4:W-:Y:S01]  /*f0270*/  STG.E.U16 [R16.64], R0 ;  /* 0x0000000010007986 */ /* 0x0089e2000c101506 */
[----:B------:R-:W-:Y:S01]  /*f0280*/  STG.E.U16 [R4.64], R7 ;  /* 0x0000000704007986 */ /* 0x000fe2000c101506 */
[----:B----4-:R-:W-:Y:S02]  /*f0290*/  PRMT R0, R18, 0x7632, R0 ;  /* 0x0000763212007816 */ /* 0x010fe40000000000 */
[----:B--2---:R0:W-:Y:S01]  /*f02a0*/  STG.E.U16 [R8.64], R2 ;  /* 0x0000000208007986 */ /* 0x0041e2000c101506 */
[----:B------:R-:W-:Y:S02]  /*f02b0*/  STG.E.U16 [R10.64], R18 ;  /* 0x000000120a007986 */ /* 0x000fe4000c101506 */
[----:B-----5:R1:W-:Y:S02]  /*f02c0*/  STG.E.U16 [R12.64], R0 ;  /* 0x000000000c007986 */ /* 0x0203e4000c101506 */
[----:B------:R-:W-:Y:S01]  /*f02d0*/  STG.E.U16 [R14.64], R19 ;  /* 0x000000130e007986 */ /* 0x000fe2000c101506 */
[----:B0-----:R-:W-:-:S02]  /*f02e0*/  PRMT R2, R19, 0x7632, R2 ;  /* 0x0000763213027816 */ /* 0x001fc40000000002 */
[----:B-1----:R-:W-:-:S03]  /*f02f0*/  PRMT R0, R28, 0x7632, R0 ;  /* 0x000076321c007816 */ /* 0x002fc60000000000 */
[----:B------:R-:W-:Y:S01]  /*f0300*/  STG.E.U16 [R20.64], R2 ;  /* 0x0000000214007986 */ /* 0x000fe2000c101506 */
[----:B------:R-:W-:Y:S02]  /*f0310*/  STG.E.U16 [R22.64], R28 ;  /* 0x0000001c16007986 */ /* 0x000fe4000c101506 */
[----:B------:R-:W-:Y:S02]  /*f0320*/  STG.E.U16 [R24.64], R0 ;  /* 0x0000000018007986 */ /* 0x000fe4000c101506 */
[----:B------:R0:W-:Y:S02]  /*f0330*/  STG.E.U16 [R26.64], R29 ;  /* 0x0000001d1a007986 */ /* 0x0001e4000c101506 */
[----:B0-----:R-:W2:Y:S01]  /*f0340*/  LDL.LU.64 R26, [R1+0x930] ;  /* 0x00093000011a7983 */ /* 0x001ea20000300a00 */
[----:B------:R-:W3:Y:S03]  /*f0350*/  LDL.LU R3, [R1+0x150] ;  /* 0x0001500001037983 */ /* 0x000ee60000300800 */
[----:B---3--:R0:W-:Y:S04]  /*f0360*/  STL [R1+0x2db8], R3 ;  /* 0x002db80301007387 */ /* 0x0081e80000100800 */
[----:B0-----:R-:W3:Y:S04]  /*f0370*/  LDL.LU R3, [R1+0x30] ;  /* 0x0000300001037983 */ /* 0x001ee80000300800 */
[----:B---3--:R0:W-:Y:S04]  /*f0380*/  STL [R1+0x2dd0], R3 ;  /* 0x002dd00301007387 */ /* 0x0081e80000100800 */
[----:B0-----:R-:W3:Y:S04]  /*f0390*/  LDL.LU R3, [R1+0x90] ;  /* 0x0000900001037983 */ /* 0x001ee80000300800 */
[----:B---3--:R0:W-:Y:S04]  /*f03a0*/  STL [R1+0x2de8], R3 ;  /* 0x002de80301007387 */ /* 0x0081e80000100800 */
[----:B0-----:R-:W3:Y:S04]  /*f03b0*/  LDL.LU R3, [R1+0xf0] ;  /* 0x0000f00001037983 */ /* 0x001ee80000300800 */
[----:B---3--:R0:W-:Y:S04]  /*f03c0*/  STL [R1+0x2e00], R3 ;  /* 0x002e000301007387 */ /* 0x0081e80000100800 */
[----:B0-----:R-:W3:Y:S01]  /*f03d0*/  LDL.LU R3, [R1+0x160] ;  /* 0x0001600001037983 */ /* 0x001ee20000300800 */
[----:B------:R-:W4:Y:S02]  /*f03e0*/  LDL.LU R6, [R1+0xe0] ;  /* 0x0000e00001067983 */ /* 0x000f240000300800 */
[----:B------:R-:W5:Y:S02]  /*f03f0*/  LDL.LU.64 R16, [R1+0x8d0] ;  /* 0x0008d00001107983 */ /* 0x000f640000300a00 */
        /* <DEDUP_REMOVED lines=19> */
[----:B0-----:R-:W5:Y:S01]  /*f0530*/  LDL.LU.64 R16, [R1+0x920] ;  /* 0x0009200001107983 */ /* 0x001f620000300a00 */
[----:B------:R-:W-:-:S03]  /*f0540*/  PRMT R2, R29, 0x7632, R2 ;  /* 0x000076321d027816 */ /* 0x000fc60000000002 */
[----:B-----5:R0:W-:Y:S04]  /*f0550*/  STL.64 [R1+0x2e08], R16 ;  /* 0x002e081001007387 */ /* 0x0201e80000100a00 */
[----:B0-----:R-:W3:Y:S01]  /*f0560*/  LDL.LU.64 R16, [R1+0x928] ;  /* 0x0009280001107983 */ /* 0x001ee20000300a00 */
[----:B------:R-:W5:Y:S02]  /*f0570*/  LDL.LU.64 R4, [R1+0x8c8] ;  /* 0x0008c80001047983 */ /* 0x000f640000300a00 */
[----:B------:R-:W4:Y:S02]  /*f0580*/  LDL.LU R7, [R1+0x80] ;  /* 0x0000800001077983 */ /* 0x000f240000300800 */
[----:B------:R-:W4:Y:S01]  /*f0590*/  LDL.LU.64 R8, [R1+0x8c0] ;  /* 0x0008c00001087983 */ /* 0x000f220000300a00 */
[----:B------:R-:W4:Y:S01]  /*f05a0*/  LDL.LU.64 R10, [R1+0x8b8] ;  /* 0x0008b800010a7983 */ /* 0x000f220000300a00 */
[----:B------:R-:W4:Y:S02]  /*f05b0*/  LDL.LU R18, [R1+0x20] ;  /* 0x0000200001127983 */ /* 0x000f240000300800 */
[----:B------:R-:W4:Y:S02]  /*f05c0*/  LDL.LU.64 R12, [R1+0x8b0] ;  /* 0x0008b000010c7983 */ /* 0x000f240000300a00 */
[----:B------:R-:W4:Y:S01]  /*f05d0*/  LDL.LU.64 R14, [R1+0x8a8] ;  /* 0x0008a800010e7983 */ /* 0x000f220000300a00 */
[----:B------:R-:W4:Y:S01]  /*f05e0*/  LDL.LU R19, [R1+0x140] ;  /* 0x0001400001137983 */ /* 0x000f220000300800 */
[----:B------:R-:W4:Y:S02]  /*f05f0*/  LDL.LU.64 R20, [R1+0x8a0] ;  /* 0x0008a00001147983 */ /* 0x000f240000300a00 */
[----:B------:R-:W4:Y:S02]  /*f0600*/  LDL.LU.64 R22, [R1+0x898] ;  /* 0x0008980001167983 */ /* 0x000f240000300a00 */
[----:B------:R-:W4:Y:S01]  /*f0610*/  LDL.LU R28, [R1+0xd0] ;  /* 0x0000d000011c7983 */ /* 0x000f220000300800 */
[----:B------:R-:W4:Y:S04]  /*f0620*/  LDL.LU R29, [R1+0x70] ;  /* 0x00007000011d7983 */ /* 0x000f280000300800 */
[----:B--2---:R0:W-:Y:S01]  /*f0630*/  STG.E.U16 [R26.64], R2 ;  /* 0x000000021a007986 */ /* 0x0041e2000c101506 */
[----:B------:R-:W2:Y:S03]  /*f0640*/  LDL.LU.64 R24, [R1+0x890] ;  /* 0x0008900001187983 */ /* 0x000ea60000300a00 */
[----:B0-----:R-:W2:Y:S04]  /*f0650*/  LDL.LU.64 R26, [R1+0x888] ;  /* 0x00088800011a7983 */ /* 0x001ea80000300a00 */
[----:B---3--:R0:W-:Y:S04]  /*f0660*/  STG.E.U16 [R16.64], R3 ;  /* 0x0000000310007986 */ /* 0x0081e8000c101506 */
[----:B0-----:R-:W3:Y:S01]  /*f0670*/  LDL.LU.64 R16, [R1+0x2e08] ;  /* 0x002e080001107983 */ /* 0x001ee20000300a00 */
[----:B------:R-:W-:-:S02]  /*f0680*/  PRMT R0, R3, 0x7632, R0 ;  /* 0x0000763203007816 */ /* 0x000fc40000000000 */
[----:B------:R-:W2:Y:S03]  /*f0690*/  LDL.LU R3, [R1+0x2e00] ;  /* 0x002e000001037983 */ /* 0x000ea60000300800 */
[----:B---3--:R0:W-:Y:S04]  /*f06a0*/  STG.E.U16 [R16.64], R0 ;  /* 0x0000000010007986 */ /* 0x0081e8000c101506 */
[----:B0-----:R-:W3:Y:S01]  /*f06b0*/  LDL.LU.64 R16, [R1+0x2df8] ;  /* 0x002df80001107983 */ /* 0x001ee20000300a00 */
[----:B--2---:R-:W-:-:S03]  /*f06c0*/  PRMT R2, R3, 0x7632, R2 ;  /* 0x0000763203027816 */ /* 0x004fc60000000002 */
[----:B---3--:R0:W-:Y:S04]  /*f06d0*/  STG.E.U16 [R16.64], R3 ;  /* 0x0000000310007986 */ /* 0x0081e8000c101506 */
[----:B0-----:R-:W2:Y:S01]  /*f06e0*/  LDL.LU.64 R16, [R1+0x2df0] ;  /* 0x002df00001107983 */ /* 0x001ea20000300a00 */
[----:B------:R-:W3:Y:S03]  /*f06f0*/  LDL.LU R3, [R1+0x2de8] ;  /* 0x002de80001037983 */ /* 0x000ee60000300800 */
[----:B--2---:R0:W-:Y:S04]  /*f0700*/  STG.E.U16 [R16.64], R2 ;  /* 0x0000000210007986 */ /* 0x0041e8000c101506 */
[----:B0-----:R-:W2:Y:S01]  /*f0710*/  LDL.LU.64 R16, [R1+0x2de0] ;  /* 0x002de00001107983 */ /* 0x001ea20000300a00 */
[----:B---3--:R-:W-:-:S03]  /*f0720*/  PRMT R0, R3, 0x7632, R0 ;  /* 0x0000763203007816 */ /* 0x008fc60000000000 */
[----:B--2---:R0:W-:Y:S04]  /*f0730*/  STG.E.U16 [R16.64], R3 ;  /* 0x0000000310007986 */ /* 0x0041e8000c101506 */
        /* <DEDUP_REMOVED lines=12> */
[----:B0-----:R-:W2:Y:S04]  /*f0800*/  LDL.LU.64 R16, [R1+0x2da8] ;  /* 0x002da80001107983 */ /* 0x001ea80000300a00 */
[----:B--2---:R0:W-:Y:S04]  /*f0810*/  STG.E.U16 [R16.64], R0 ;  /* 0x0000000010007986 */ /* 0x0041e8000c101506 */
[----:B0-----:R-:W2:Y:S01]  /*f0820*/  LDL.LU.64 R16, [R1+0x2da0] ;  /* 0x002da00001107983 */ /* 0x001ea20000300a00 */
[----:B----4-:R-:W-:-:S03]  /*f0830*/  PRMT R2, R6, 0x7632, R2 ;  /* 0x0000763206027816 */ /* 0x010fc60000000002 */
[----:B--2---:R0:W-:Y:S04]  /*f0840*/  STG.E.U16 [R16.64], R6 ;  /* 0x0000000610007986 */ /* 0x0041e8000c101506 */
[----:B0-----:R-:W2:Y:S01]  /*f0850*/  LDL.LU.64 R16, [R1+0x2d98] ;  /* 0x002d980001107983 */ /* 0x001ea20000300a00 */
[----:B------:R-:W-:-:S03]  /*f0860*/  PRMT R0, R7, 0x7632, R0 ;  /* 0x0000763207007816 */ /* 0x000fc60000000000 */
[----:B--2---:R0:W-:Y:S01]  /*f0870*/  STG.E.U16 [R16.64], R2 ;  /* 0x0000000210007986 */ /* 0x0041e2000c101506 */
[----:B-----5:R-:W-:Y:S02]  /*f0880*/  STG.E.U16 [R4.64], R7 ;  /* 0x0000000704007986 */ /* 0x020fe4000c101506 */
[----:B------:R1:W-:Y:S02]  /*f0890*/  STG.E.U16 [R8.64], R0 ;  /* 0x0000000008007986 */ /* 0x0003e4000c101506 */
[----:B------:R-:W-:Y:S01]  /*f08a0*/  STG.E.U16 [R10.64], R18 ;  /* 0x000000120a007986 */ /* 0x000fe2000c101506 */
[----:B0-----:R-:W-:Y:S02]  /*f08b0*/  PRMT R2, R18, 0x7632, R2 ;  /* 0x0000763212027816 */ /* 0x001fe40000000002 */
[----:B-1----:R-:W-:-:S03]  /*f08c0*/  PRMT R0, R19, 0x7632, R0 ;  /* 0x0000763213007816 */ /* 0x002fc60000000000 */
[----:B------:R0:W-:Y:S01]  /*f08d0*/  STG.E.U16 [R12.64], R2 ;  /* 0x000000020c007986 */ /* 0x0001e2000c101506 */
[----:B------:R-:W-:Y:S02]  /*f08e0*/  STG.E.U16 [R14.64], R19 ;  /* 0x000000130e007986 */ /* 0x000fe4000c101506 */
[----:B------:R-:W-:Y:S02]  /*f08f0*/  STG.E.U16 [R20.64], R0 ;  /* 0x0000000014007986 */ /* 0x000fe4000c101506 */
[----:B------:R-:W-:Y:S01]  /*f0900*/  STG.E.U16 [R22.64], R28 ;  /* 0x0000001c16007986 */ /* 0x000fe2000c101506 */
[----:B0-----:R-:W-:-:S05]  /*f0910*/  PRMT R2, R28, 0x7632, R2 ;  /* 0x000076321c027816 */ /* 0x001fca0000000002 */
[----:B------:R-:W-:Y:S01]  /*f0920*/  STG.E.U16 [R24.64], R2 ;  /* 0x0000000218007986 */ /* 0x000fe2000c101506 */
[----:B------:R0:W-:Y:S03]  /*f0930*/  STG.E.U16 [R26.64], R29 ;  /* 0x0000001d1a007986 */ /* 0x0001e6000c101506 */
[----:B0-----:R-:W2:Y:S01]  /*f0940*/  LDL.LU.64 R26, [R1+0x880] ;  /* 0x00088000011a7983 */ /* 0x001ea20000300a00 */
[----:B------:R-:W3:Y:S03]  /*f0950*/  LDL.LU R3, [R1] ;  /* 0x0000000001037983 */ /* 0x000ee60000300800 */
        /* <DEDUP_REMOVED lines=39> */
[----:B------:R-:W4:Y:S01]  /*f0bd0*/  LDL.LU R19, [R1+0x1c0] ;  /* 0x0001c00001137983 */ /* 0x000f220000300800 */
[----:B------:R-:W4:Y:S01]  /*f0be0*/  LDL.LU R28, [R1+0x1d0] ;  /* 0x0001d000011c7983 */ /* 0x000f220000300800 */
[----:B------:R-:W4:Y:S02]  /*f0bf0*/  LDL.LU.64 R14, [R1+0x7f8] ;  /* 0x0007f800010e7983 */ /* 0x000f240000300a00 */
[----:B------:R-:W4:Y:S02]  /*f0c00*/  LDL.LU.64 R20, [R1+0x7f0] ;  /* 0x0007f00001147983 */ /* 0x000f240000300a00 */
[----:B------:R-:W4:Y:S01]  /*f0c10*/  LDL.LU.64 R22, [R1+0x7e8] ;  /* 0x0007e80001167983 */ /* 0x000f220000300a00 */
[----:B--2---:R0:W-:Y:S04]  /*f0c20*/  STG.E.U16 [R26.64], R0 ;  /* 0x000000001a007986 */ /* 0x0041e8000c101506 */
[----:B------:R-:W2:Y:S04]  /*f0c30*/  LDL.LU.64 R24, [R1+0x7e0] ;  /* 0x0007e00001187983 */ /* 0x000ea80000300a00 */
[----:B0-----:R-:W2:Y:S01]  /*f0c40*/  LDL.LU.64 R26, [R1+0x7d8] ;  /* 0x0007d800011a7983 */ /* 0x001ea20000300a00 */
[----:B------:R-:W2:Y:S03]  /*f0c50*/  LDL.LU R29, [R1+0x1e0] ;  /* 0x0001e000011d7983 */ /* 0x000ea60000300800 */
        /* <DEDUP_REMOVED lines=617> */
[----:B------:R1:W-:Y:S02]  /*f32f0*/  STG.E.U16 [R20.64], R2 ;  /* 0x0000000214007986 */ /* 0x0003e4000c101506 */
[----:B------:R2:W-:Y:S01]  /*f3300*/  STG.E.U16 [R22.64], R28 ;  /* 0x0000001c16007986 */ /* 0x0005e2000c101506 */
[----:B0-----:R-:W-:Y:S01]  /*f3310*/  PRMT R0, R28, 0x7632, R0 ;  /* 0x000076321c007816 */ /* 0x001fe20000000000 */
[----:B-1----:R-:W3:Y:S04]  /*f3320*/  LDL.LU.64 R20, [R1+0x3b0] ;  /* 0x0003b00001147983 */ /* 0x002ee80000300a00 */
[----:B------:R0:W-:Y:S01]  /*f3330*/  STG.E.U16 [R24.64], R0 ;  /* 0x0000000018007986 */ /* 0x0001e2000c101506 */
[----:B--2---:R-:W2:Y:S01]  /*f3340*/  LDL.LU.64 R22, [R1+0x3a8] ;  /* 0x0003a80001167983 */ /* 0x004ea20000300a00 */
[----:B------:R-:W-:Y:S01]  /*f3350*/  PRMT R2, R29, 0x7632, R2 ;  /* 0x000076321d027816 */ /* 0x000fe20000000002 */
[----:B------:R1:W-:Y:S01]  /*f3360*/  STG.E.U16 [R26.64], R29 ;  /* 0x0000001d1a007986 */ /* 0x0003e2000c101506 */
[----:B0-----:R-:W4:Y:S01]  /*f3370*/  LDL.LU R25, [R1+0x18c] ;  /* 0x00018c0001197983 */ /* 0x001f220000300800 */
[----:B-1----:R-:W5:Y:S02]  /*f3380*/  LDL.LU.64 R28, [R1+0x3a0] ;  /* 0x0003a000011c7983 */ /* 0x002f640000300a00 */
[----:B------:R-:W2:Y:S02]  /*f3390*/  LDL.LU R10, [R1+0x17c] ;  /* 0x00017c00010a7983 */ /* 0x000ea40000300800 */
[----:B--2---:R0:W-:Y:S04]  /*f33a0*/  STL [R1+0x2a10], R10 ;  /* 0x002a100a01007387 */ /* 0x0041e80000100800 */
[----:B0-----:R-:W2:Y:S04]  /*f33b0*/  LDL.LU R10, [R1+0x5c] ;  /* 0x00005c00010a7983 */ /* 0x001ea80000300800 */
[----:B--2---:R0:W-:Y:S04]  /*f33c0*/  STL [R1+0x2a28], R10 ;  /* 0x002a280a01007387 */ /* 0x0041e80000100800 */
[----:B0-----:R-:W2:Y:S04]  /*f33d0*/  LDL.LU R10, [R1+0xbc] ;  /* 0x0000bc00010a7983 */ /* 0x001ea80000300800 */
[----:B--2---:R0:W-:Y:S04]  /*f33e0*/  STL [R1+0x2a40], R10 ;  /* 0x002a400a01007387 */ /* 0x0041e80000100800 */
[----:B0-----:R-:W2:Y:S01]  /*f33f0*/  LDL.LU R10, [R1+0x11c] ;  /* 0x00011c00010a7983 */ /* 0x001ea20000300800 */
[----:B------:R-:W2:Y:S02]  /*f3400*/  LDL.LU R3, [R1+0x10c] ;  /* 0x00010c0001037983 */ /* 0x000ea40000300800 */
[----:B------:R-:W2:Y:S02]  /*f3410*/  LDL.LU.64 R16, [R1+0x348] ;  /* 0x0003480001107983 */ /* 0x000ea40000300a00 */
        /* <DEDUP_REMOVED lines=17> */
[----:B0-----:R-:W2:Y:S01]  /*f3530*/  LDL.LU.64 R16, [R1+0x390] ;  /* 0x0003900001107983 */ /* 0x001ea20000300a00 */
[----:B----4-:R-:W-:-:S03]  /*f3540*/  PRMT R0, R25, 0x7632, R0 ;  /* 0x0000763219007816 */ /* 0x010fc60000000000 */
[----:B---3--:R-:W-:Y:S04]  /*f3550*/  STG.E.U16 [R20.64], R2 ;  /* 0x0000000214007986 */ /* 0x008fe8000c101506 */
[----:B--2---:R0:W-:Y:S04]  /*f3560*/  STL.64 [R1+0x2a48], R16 ;  /* 0x002a481001007387 */ /* 0x0041e80000100a00 */
[----:B0-----:R-:W2:Y:S01]  /*f3570*/  LDL.LU.64 R16, [R1+0x398] ;  /* 0x0003980001107983 */ /* 0x001ea20000300a00 */
[----:B------:R-:W3:Y:S02]  /*f3580*/  LDL.LU R11, [R1+0xac] ;  /* 0x0000ac00010b7983 */ /* 0x000ee40000300800 */
[----:B------:R-:W4:Y:S02]  /*f3590*/  LDL.LU.64 R4, [R1+0x340] ;  /* 0x0003400001047983 */ /* 0x000f240000300a00 */
[----:B------:R-:W3:Y:S01]  /*f35a0*/  LDL.LU.64 R6, [R1+0x338] ;  /* 0x0003380001067983 */ /* 0x000ee20000300a00 */
[----:B------:R-:W3:Y:S01]  /*f35b0*/  LDL.LU R14, [R1+0x4c] ;  /* 0x00004c00010e7983 */ /* 0x000ee20000300800 */
[----:B------:R-:W3:Y:S02]  /*f35c0*/  LDL.LU.64 R8, [R1+0x330] ;  /* 0x0003300001087983 */ /* 0x000ee40000300a00 */
[----:B------:R-:W3:Y:S02]  /*f35d0*/  LDL.LU.64 R12, [R1+0x328] ;  /* 0x00032800010c7983 */ /* 0x000ee40000300a00 */
[----:B------:R-:W3:Y:S01]  /*f35e0*/  LDL.LU R15, [R1+0x16c] ;  /* 0x00016c00010f7983 */ /* 0x000ee20000300800 */
[----:B------:R-:W3:Y:S01]  /*f35f0*/  LDL.LU.64 R18, [R1+0x320] ;  /* 0x0003200001127983 */ /* 0x000ee20000300a00 */
[----:B------:R-:W3:Y:S02]  /*f3600*/  LDL.LU R26, [R1+0xfc] ;  /* 0x0000fc00011a7983 */ /* 0x000ee40000300800 */
[----:B------:R-:W3:Y:S02]  /*f3610*/  LDL.LU R27, [R1+0x9c] ;  /* 0x00009c00011b7983 */ /* 0x000ee40000300800 */
[----:B------:R-:W3:Y:S01]  /*f3620*/  LDL.LU.64 R20, [R1+0x318] ;  /* 0x0003180001147983 */ /* 0x000ee20000300a00 */
[----:B------:R0:W-:Y:S01]  /*f3630*/  STG.E.U16 [R22.64], R25 ;  /* 0x0000001916007986 */ /* 0x0001e2000c101506 */
[----:B-----5:R1:W-:Y:S03]  /*f3640*/  STG.E.U16 [R28.64], R0 ;  /* 0x000000001c007986 */ /* 0x0203e6000c101506 */
[----:B0-----:R-:W5:Y:S01]  /*f3650*/  LDL.LU.64 R22, [R1+0x310] ;  /* 0x0003100001167983 */ /* 0x001f620000300a00 */
[----:B------:R-:W3:Y:S02]  /*f3660*/  LDL.LU.64 R24, [R1+0x308] ;  /* 0x0003080001187983 */ /* 0x000ee40000300a00 */
[----:B-1----:R-:W3:Y:S01]  /*f3670*/  LDL.LU.64 R28, [R1+0x300] ;  /* 0x00030000011c7983 */ /* 0x002ee20000300a00 */
[----:B--2---:R0:W-:Y:S04]  /*f3680*/  STG.E.U16 [R16.64], R10 ;  /* 0x0000000a10007986 */ /* 0x0041e8000c101506 */
[----:B0-----:R-:W2:Y:S01]  /*f3690*/  LDL.LU.64 R16, [R1+0x2a48] ;  /* 0x002a480001107983 */ /* 0x001ea20000300a00 */
[----:B------:R-:W-:-:S02]  /*f36a0*/  PRMT R2, R10, 0x7632, R2 ;  /* 0x000076320a027816 */ /* 0x000fc40000000002 */
        /* <DEDUP_REMOVED lines=21> */
[----:B------:R-:W-:-:S03]  /*f3800*/  PRMT R2, R3, 0x7632, R2 ;  /* 0x0000763203027816 */ /* 0x000fc60000000002 */
[----:B--2---:R0:W-:Y:S04]  /*f3810*/  STG.E.U16 [R16.64], R3 ;  /* 0x0000000310007986 */ /* 0x0041e8000c101506 */
[----:B0-----:R-:W2:Y:S04]  /*f3820*/  LDL.LU.64 R16, [R1+0x29e8] ;  /* 0x0029e80001107983 */ /* 0x001ea80000300a00 */
[----:B--2---:R0:W-:Y:S04]  /*f3830*/  STG.E.U16 [R16.64], R2 ;  /* 0x0000000210007986 */ /* 0x0041e8000c101506 */
[----:B0-----:R-:W2:Y:S01]  /*f3840*/  LDL.LU.64 R16, [R1+0x29e0] ;  /* 0x0029e00001107983 */ /* 0x001ea20000300a00 */
[----:B------:R-:W-:-:S02]  /*f3850*/  PRMT R0, R11, 0x7632, R0 ;  /* 0x000076320b007816 */ /* 0x000fc40000000000 */
[----:B------:R-:W-:Y:S01]  /*f3860*/  PRMT R2, R14, 0x7632, R2 ;  /* 0x000076320e027816 */ /* 0x000fe20000000002 */
[----:B--2---:R0:W-:Y:S04]  /*f3870*/  STG.E.U16 [R16.64], R11 ;  /* 0x0000000b10007986 */ /* 0x0041e8000c101506 */
[----:B0-----:R-:W3:Y:S01]  /*f3880*/  LDL.LU R11, [R1+0x14c] ;  /* 0x00014c00010b7983 */ /* 0x001ee20000300800 */
[----:B----4-:R0:W-:Y:S02]  /*f3890*/  STG.E.U16 [R4.64], R0 ;  /* 0x0000000004007986 */ /* 0x0101e4000c101506 */
[----:B------:R-:W-:Y:S02]  /*f38a0*/  STG.E.U16 [R6.64], R14 ;  /* 0x0000000e06007986 */ /* 0x000fe4000c101506 */
[----:B------:R1:W-:Y:S01]  /*f38b0*/  STG.E.U16 [R8.64], R2 ;  /* 0x0000000208007986 */ /* 0x0003e2000c101506 */
[----:B------:R-:W-:Y:S01]  /*f38c0*/  STG.E.U16 [R12.64], R15 ;  /* 0x0000000f0c007986 */ /* 0x000fe2000c101506 */
[----:B0-----:R-:W-:-:S02]  /*f38d0*/  PRMT R0, R15, 0x7632, R0 ;  /* 0x000076320f007816 */ /* 0x001fc40000000000 */
[----:B-1----:R-:W-:-:S03]  /*f38e0*/  PRMT R2, R26, 0x7632, R2 ;  /* 0x000076321a027816 */ /* 0x002fc60000000002 */
[----:B------:R0:W-:Y:S01]  /*f38f0*/  STG.E.U16 [R18.64], R0 ;  /* 0x0000000012007986 */ /* 0x0001e2000c101506 */
[----:B------:R-:W-:Y:S02]  /*f3900*/  STG.E.U16 [R20.64], R26 ;  /* 0x0000001a14007986 */ /* 0x000fe4000c101506 */
[----:B-----5:R-:W-:Y:S02]  /*f3910*/  STG.E.U16 [R22.64], R2 ;  /* 0x0000000216007986 */ /* 0x020fe4000c101506 */
[----:B------:R1:W-:Y:S01]  /*f3920*/  STG.E.U16 [R24.64], R27 ;  /* 0x0000001b18007986 */ /* 0x0003e2000c101506 */
[----:B0-----:R-:W-:-:S05]  /*f3930*/  PRMT R0, R27, 0x7632, R0 ;  /* 0x000076321b007816 */ /* 0x001fca0000000000 */
[----:B------:R0:W-:Y:S04]  /*f3940*/  STG.E.U16 [R28.64], R0 ;  /* 0x000000001c007986 */ /* 0x0001e8000c101506 */
[----:B---3--:R-:W-:Y:S01]  /*f3950*/  STL.64 [R1+0x2998], R10 ;  /* 0x0029980a01007387 */ /* 0x008fe20000100a00 */
[----:B-1----:R-:W2:Y:S02]  /*f3960*/  LDL.LU.64 R26, [R1+0x2f8] ;  /* 0x0002f800011a7983 */ /* 0x002ea40000300a00 */
[----:B0-----:R-:W3:Y:S02]  /*f3970*/  LDL.LU R29, [R1+0x3c] ;  /* 0x00003c00011d7983 */ /* 0x001ee40000300800 */
[----:B------:R-:W4:Y:S01]  /*f3980*/  LDL.LU R8, [R1+0x15c] ;  /* 0x00015c0001087983 */ /* 0x000f220000300800 */
[----:B------:R-:W5:Y:S04]  /*f3990*/  LDL.LU R7, [R1+0xec] ;  /* 0x0000ec0001077983 */ /* 0x000f680000300800 */
[----:B-----5:R0:W-:Y:S04]  /*f39a0*/  STL [R1+0x29d8], R7 ;  /* 0x0029d80701007387 */ /* 0x0201e80000100800 */
[----:B0-----:R-:W5:Y:S01]  /*f39b0*/  LDL.LU.64 R6, [R1+0x2f0] ;  /* 0x0002f00001067983 */ /* 0x001f620000300a00 */
        /* <DEDUP_REMOVED lines=13> */
[----:B0-----:R-:W4:Y:S01]  /*f3a90*/  LDL.LU.64 R10, [R1+0x2e8] ;  /* 0x0002e800010a7983 */ /* 0x001f220000300a00 */
[----:B------:R-:W2:Y:S02]  /*f3aa0*/  LDL.LU R9, [R1+0x2c] ;  /* 0x00002c0001097983 */ /* 0x000ea40000300800 */
[----:B------:R-:W2:Y:S02]  /*f3ab0*/  LDL.LU.64 R12, [R1+0x2a0] ;  /* 0x0002a000010c7983 */ /* 0x000ea40000300a00 */
[----:B--2---:R0:W-:Y:S04]  /*f3ac0*/  STL.64 [R1+0x2988], R12 ;  /* 0x0029880c01007387 */ /* 0x0041e80000100a00 */
[----:B0-----:R-:W2:Y:S01]  /*f3ad0*/  LDL.LU.64 R12, [R1+0x2a8] ;  /* 0x0002a800010c7983 */ /* 0x001ea20000300a00 */
[----:B---3--:R-:W-:-:S03]  /*f3ae0*/  PRMT R2, R29, 0x7632, R2 ;  /* 0x000076321d027816 */ /* 0x008fc60000000002 */
[----:B------:R-:W-:Y:S04]  /*f3af0*/  STG.E.U16 [R26.64], R29 ;  /* 0x0000001d1a007986 */ /* 0x000fe8000c101506 */
[----:B-----5:R-:W-:Y:S01]  /*f3b00*/  STG.E.U16 [R6.64], R2 ;  /* 0x0000000206007986 */ /* 0x020fe2000c101506 */
[----:B----4-:R-:W-:Y:S03]  /*f3b10*/  STG.E.U16 [R10.64], R8 ;  /* 0x000000080a007986 */ /* 0x010fe6000c101506 */
[----:B--2---:R0:W-:Y:S04]  /*f3b20*/  STL.64 [R1+0x2990], R12 ;  /* 0x0029900c01007387 */ /* 0x0041e80000100a00 */
[----:B0-----:R-:W2:Y:S01]  /*f3b30*/  LDL.LU.64 R12, [R1+0x2b0] ;  /* 0x0002b000010c7983 */ /* 0x001ea20000300a00 */
[----:B------:R-:W3:Y:S02]  /*f3b40*/  LDL.LU.64 R14, [R1+0x298] ;  /* 0x00029800010e7983 */ /* 0x000ee40000300a00 */
[----:B------:R-:W4:Y:S02]  /*f3b50*/  LDL.LU R4, [R1+0xdc] ;  /* 0x0000dc0001047983 */ /* 0x000f240000300800 */
[----:B------:R-:W5:Y:S01]  /*f3b60*/  LDL.LU.64 R18, [R1+0x290] ;  /* 0x0002900001127983 */ /* 0x000f620000300a00 */
[----:B------:R-:W2:Y:S01]  /*f3b70*/  LDL.LU.64 R20, [R1+0x288] ;  /* 0x0002880001147983 */ /* 0x000ea20000300a00 */
[----:B------:R-:W2:Y:S02]  /*f3b80*/  LDL.LU R16, [R1+0x7c] ;  /* 0x00007c0001107983 */ /* 0x000ea40000300800 */
[----:B------:R-:W2:Y:S02]  /*f3b90*/  LDL.LU.64 R22, [R1+0x280] ;  /* 0x0002800001167983 */ /* 0x000ea40000300a00 */
[----:B------:R-:W2:Y:S01]  /*f3ba0*/  LDL.LU R3, [R1+0x1c] ;  /* 0x00001c0001037983 */ /* 0x000ea20000300800 */
[----:B------:R-:W2:Y:S01]  /*f3bb0*/  LDL.LU R5, [R1+0x13c] ;  /* 0x00013c0001057983 */ /* 0x000ea20000300800 */
[----:B------:R-:W2:Y:S02]  /*f3bc0*/  LDL.LU.64 R24, [R1+0x218] ;  /* 0x0002180001187983 */ /* 0x000ea40000300a00 */
[----:B------:R-:W2:Y:S02]  /*f3bd0*/  LDL.LU.64 R26, [R1+0x198] ;  /* 0x00019800011a7983 */ /* 0x000ea40000300a00 */
[----:B------:R-:W2:Y:S01]  /*f3be0*/  LDL.LU.64 R28, [R1+0x190] ;  /* 0x00019000011c7983 */ /* 0x000ea20000300a00 */
[----:B------:R-:W2:Y:S01]  /*f3bf0*/  LDL.LU R7, [R1+0x29d8] ;  /* 0x0029d80001077983 */ /* 0x000ea20000300800 */
[----:B------:R-:W2:Y:S02]  /*f3c00*/  LDL.LU R6, [R1+0xcc] ;  /* 0x0000cc0001067983 */ /* 0x000ea40000300800 */
[----:B------:R-:W2:Y:S01]  /*f3c10*/  LDL.LU.64 R10, [R1+0x29d0] ;  /* 0x0029d000010a7983 */ /* 0x000ea20000300a00 */
[----:B------:R-:W-:-:S05]  /*f3c20*/  PRMT R0, R8, 0x7632, R0 ;  /* 0x0000763208007816 */ /* 0x000fca0000000000 */
[----:B--2---:R0:W-:Y:S04]  /*f3c30*/  STG.E.U16 [R10.64], R0 ;  /* 0x000000000a007986 */ /* 0x0041e8000c101506 */
[----:B0-----:R-:W2:Y:S01]  /*f3c40*/  LDL.LU.64 R10, [R1+0x29c8] ;  /* 0x0029c800010a7983 */ /* 0x001ea20000300a00 */
[----:B------:R-:W3:Y:S01]  /*f3c50*/  LDL.LU R8, [R1+0x6c] ;  /* 0x00006c0001087983 */ /* 0x000ee20000300800 */
[----:B------:R-:W-:Y:S02]  /*f3c60*/  PRMT R2, R7, 0x7632, R2 ;  /* 0x0000763207027816 */ /* 0x000fe40000000002 */
[----:B--2---:R0:W-:Y:S04]  /*f3c70*/  STG.E.U16 [R10.64], R7 ;  /* 0x000000070a007986 */ /* 0x0041e8000c101506 */
[----:B0-----:R-:W2:Y:S04]  /*f3c80*/  LDL.LU.64 R10, [R1+0x29c0] ;  /* 0x0029c000010a7983 */ /* 0x001ea80000300a00 */
[----:B--2---:R0:W-:Y:S04]  /*f3c90*/  STG.E.U16 [R10.64], R2 ;  /* 0x000000020a007986 */ /* 0x0041e8000c101506 */
[----:B0-----:R-:W2:Y:S01]  /*f3ca0*/  LDL.LU.64 R10, [R1+0x29b8] ;  /* 0x0029b800010a7983 */ /* 0x001ea20000300a00 */
[----:B------:R-:W3:Y:S01]  /*f3cb0*/  LDL.LU R7, [R1+0xc] ;  /* 0x00000c0001077983 */ /* 0x000ee20000300800 */
[----:B------:R-:W-:-:S02]  /*f3cc0*/  PRMT R0, R17, 0x7632, R0 ;  /* 0x0000763211007816 */ /* 0x000fc40000000000 */
[----:B--2---:R0:W-:Y:S04]  /*f3cd0*/  STG.E.U16 [R10.64], R17 ;  /* 0x000000110a007986 */ /* 0x0041e8000c101506 */
[----:B0-----:R-:W2:Y:S01]  /*f3ce0*/  LDL.LU.64 R10, [R1+0x29b0] ;  /* 0x0029b000010a7983 */ /* 0x001ea20000300a00 */
[----:B------:R-:W3:Y:S01]  /*f3cf0*/  LDL.LU R17, [R1+0x29a8] ;  /* 0x0029a80001117983 */ /* 0x000ee20000300800 */
[----:B------:R-:W-:Y:S02]  /*f3d00*/  PRMT R2, R9, 0x7632, R2 ;  /* 0x0000763209027816 */ /* 0x000fe40000000002 */
[----:B--2---:R0:W-:Y:S04]  /*f3d10*/  STG.E.U16 [R10.64], R0 ;  /* 0x000000000a007986 */ /* 0x0041e8000c101506 */
[----:B0-----:R-:W2:Y:S04]  /*f3d20*/  LDL.LU.64 R10, [R1+0x29a0] ;  /* 0x0029a000010a7983 */ /* 0x001ea80000300a00 */
[----:B--2---:R0:W-:Y:S01]  /*f3d30*/  STG.E.U16 [R10.64], R9 ;  /* 0x000000090a007986 */ /* 0x0041e2000c101506 */
[----:B------:R1:W-:Y:S03]  /*f3d40*/  STG.E.U16 [R12.64], R2 ;  /* 0x000000020c007986 */ /* 0x0003e6000c101506 */
[----:B0-----:R-:W2:Y:S01]  /*f3d50*/  LDL.LU.64 R10, [R1+0x2998] ;  /* 0x00299800010a7983 */ /* 0x001ea20000300a00 */
[----:B-1----:R-:W2:Y:S02]  /*f3d60*/  LDL.LU.64 R12, [R1+0x2990] ;  /* 0x00299000010c7983 */ /* 0x002ea40000300a00 */
[----:B------:R-:W3:Y:S01]  /*f3d70*/  LDL.LU R9, [R1+0x12c] ;  /* 0x00012c0001097983 */ /* 0x000ee20000300800 */
[----:B----4-:R-:W-:Y:S01]  /*f3d80*/  PRMT R2, R4, 0x7632, R2 ;  /* 0x0000763204027816 */ /* 0x010fe20000000002 */
[----:B--2---:R0:W-:Y:S04]  /*f3d90*/  STG.E.U16 [R12.64], R11 ;  /* 0x0000000b0c007986 */ /* 0x0041e8000c101506 */
[----:B0-----:R-:W2:Y:S01]  /*f3da0*/  LDL.LU.64 R12, [R1+0x2988] ;  /* 0x00298800010c7983 */ /* 0x001ea20000300a00 */
[----:B------:R-:W-:-:S02]  /*f3db0*/  PRMT R0, R11, 0x7632, R0 ;  /* 0x000076320b007816 */ /* 0x000fc40000000000 */
[----:B------:R-:W4:Y:S03]  /*f3dc0*/  LDL.LU R11, [R1+0x2980] ;  /* 0x00298000010b7983 */ /* 0x000f260000300800 */
[----:B--2---:R0:W-:Y:S01]  /*f3dd0*/  STG.E.U16 [R12.64], R0 ;  /* 0x000000000c007986 */ /* 0x0041e2000c101506 */
[----:B---3--:R1:W-:Y:S02]  /*f3de0*/  STG.E.U16 [R14.64], R4 ;  /* 0x000000040e007986 */ /* 0x0083e4000c101506 */
[----:B-----5:R2:W-:Y:S02]  /*f3df0*/  STG.E.U16 [R18.64], R2 ;  /* 0x0000000212007986 */ /* 0x0205e4000c101506 */
[----:B------:R3:W-:Y:S01]  /*f3e00*/  STG.E.U16 [R20.64], R16 ;  /* 0x0000001014007986 */ /* 0x0007e2000c101506 */
[----:B0-----:R-:W-:Y:S01]  /*f3e10*/  PRMT R0, R16, 0x7632, R0 ;  /* 0x0000763210007816 */ /* 0x001fe20000000000 */
[----:B------:R-:W5:Y:S01]  /*f3e20*/  LDL.LU.64 R12, [R1+0x2978] ;  /* 0x00297800010c7983 */ /* 0x000f620000300a00 */
[----:B-1----:R-:W4:Y:S01]  /*f3e30*/  LDL.LU.64 R14, [R1+0x2970] ;  /* 0x00297000010e7983 */ /* 0x002f220000300a00 */
[----:B--2---:R-:W-:Y:S01]  /*f3e40*/  PRMT R2, R3, 0x7632, R2 ;  /* 0x0000763203027816 */ /* 0x004fe20000000002 */
[----:B------:R-:W2:Y:S01]  /*f3e50*/  LDL.LU.64 R18, [R1+0x2968] ;  /* 0x0029680001127983 */ /* 0x000ea20000300a00 */
[----:B------:R-:W2:Y:S01]  /*f3e60*/  LDL.LU R4, [R1+0x1ac] ;  /* 0x0001ac0001047983 */ /* 0x000ea20000300800 */
[----:B---3--:R-:W3:Y:S03]  /*f3e70*/  LDL.LU.64 R20, [R1+0x2960] ;  /* 0x0029600001147983 */ /* 0x008ee60000300a00 */
[----:B------:R0:W-:Y:S01]  /*f3e80*/  STG.E.U16 [R22.64], R0 ;  /* 0x0000000016007986 */ /* 0x0001e2000c101506 */
[----:B------:R1:W-:Y:S02]  /*f3e90*/  STG.E.U16 [R24.64], R3 ;  /* 0x0000000318007986 */ /* 0x0003e4000c101506 */
[----:B------:R1:W-:Y:S02]  /*f3ea0*/  STG.E.U16 [R26.64], R2 ;  /* 0x000000021a007986 */ /* 0x0003e4000c101506 */
[----:B------:R1:W-:Y:S01]  /*f3eb0*/  STG.E.U16 [R28.64], R5 ;  /* 0x000000051c007986 */ /* 0x0003e2000c101506 */
[----:B0-----:R-:W2:Y:S01]  /*f3ec0*/  LDL.LU.64 R22, [R1+0x2958] ;  /* 0x0029580001167983 */ /* 0x001ea20000300a00 */
[----:B-1----:R-:W2:Y:S02]  /*f3ed0*/  LDL.LU.64 R24, [R1+0x2950] ;  /* 0x0029500001187983 */ /* 0x002ea40000300a00 */
[----:B------:R-:W2:Y:S02]  /*f3ee0*/  LDL.LU.64 R26, [R1+0x2948] ;  /* 0x00294800011a7983 */ /* 0x000ea40000300a00 */
[----:B------:R-:W2:Y:S01]  /*f3ef0*/  LDL.LU.64 R28, [R1+0x2940] ;  /* 0x00294000011c7983 */ /* 0x000ea20000300a00 */
[----:B------:R-:W-:-:S02]  /*f3f00*/  PRMT R0, R5, 0x7632, R0 ;  /* 0x0000763205007816 */ /* 0x000fc40000000000 */
[----:B------:R-:W-:Y:S01]  /*f3f10*/  PRMT R2, R6, 0x7632, R2 ;  /* 0x0000763206027816 */ /* 0x000fe20000000002 */
[----:B------:R-:W3:Y:S04]  /*f3f20*/  LDL.LU R5, [R1+0x1bc] ;  /* 0x0001bc0001057983 */ /* 0x000ee80000300800 */
[----:B--2---:R-:W-:Y:S01]  /*f3f30*/  STG.E.U16 [R28.64], R0 ;  /* 0x000000001c007986 */ /* 0x004fe2000c101506 */
[----:B------:R0:W-:Y:S03]  /*f3f40*/  STG.E.U16 [R26.64], R6 ;  /* 0x000000061a007986 */ /* 0x0001e6000c101506 */
[----:B0-----:R-:W0:Y:S01]  /*f3f50*/  S2R R26, SR_TID.X ;  /* 0x00000000001a7919 */ /* 0x001e220000002100 */
[----:B------:R-:W-:Y:S01]  /*f3f60*/  PRMT R0, R8, 0x7632, R0 ;  /* 0x0000763208007816 */ /* 0x000fe20000000000 */
[----:B------:R1:W-:Y:S02]  /*f3f70*/  STG.E.U16 [R24.64], R2 ;  /* 0x0000000218007986 */ /* 0x0003e4000c101506 */
[----:B------:R2:W-:Y:S02]  /*f3f80*/  STG.E.U16 [R22.64], R8 ;  /* 0x0000000816007986 */ /* 0x0005e4000c101506 */
[----:B---3--:R-:W-:Y:S01]  /*f3f90*/  STG.E.U16 [R20.64], R0 ;  /* 0x0000000014007986 */ /* 0x008fe2000c101506 */
[----:B------:R3:W-:Y:S01]  /*f3fa0*/  STG.E.U16 [R18.64], R7 ;  /* 0x0000000712007986 */ /* 0x0007e2000c101506 */
[----:B-1----:R-:W-:-:S02]  /*f3fb0*/  PRMT R2, R7, 0x7632, R2 ;  /* 0x0000763207027816 */ /* 0x002fc40000000002 */
[----:B--2---:R-:W2:Y:S01]  /*f3fc0*/  LDL.LU.64 R22, [R1+0x9a0] ;  /* 0x0009a00001167983 */ /* 0x004ea20000300a00 */
[C---:B0-----:R-:W-:Y:S02]  /*f3fd0*/  SHF.L.U32 R3, R26.reuse, 0xe, RZ ;  /* 0x0000000e1a037819 */ /* 0x041fe400000006ff */
[C---:B------:R-:W-:Y:S01]  /*f3fe0*/  LOP3.LUT R27, R26.reuse, 0xff, RZ, 0xc0, !PT ;  /* 0x000000ff1a1b7812 */ /* 0x040fe200078ec0ff */
[----:B----4-:R-:W-:Y:S04]  /*f3ff0*/  STG.E.U16 [R14.64], R2 ;  /* 0x000000020e007986 */ /* 0x010fe8000c101506 */
[----:B---3--:R-:W3:Y:S01]  /*f4000*/  LDL.LU.64 R18, [R1+0x9a8] ;  /* 0x0009a80001127983 */ /* 0x008ee20000300a00 */
[----:B------:R-:W-:Y:S01]  /*f4010*/  LOP3.LUT R3, R3, 0x18000, RZ, 0xc0, !PT ;  /* 0x0001800003037812 */ /* 0x000fe200078ec0ff */
[----:B-----5:R-:W-:Y:S02]  /*f4020*/  STG.E.U16 [R12.64], R9 ;  /* 0x000000090c007986 */ /* 0x020fe4000c101506 */
[----:B------:R-:W4:Y:S01]  /*f4030*/  LDL.LU.64 R24, [R1+0x9b8] ;  /* 0x0009b80001187983 */ /* 0x000f220000300a00 */
[----:B------:R-:W5:Y:S01]  /*f4040*/  LDL.LU.64 R6, [R1+0x9b0] ;  /* 0x0009b00001067983 */ /* 0x000f620000300a00 */
[----:B------:R-:W-:Y:S01]  /*f4050*/  LEA R3, R27, R3, 0x4 ;  /* 0x000000031b037211 */ /* 0x000fe200078e20ff */
[----:B------:R-:W2:Y:S04]  /*f4060*/  LDL.LU R29, [R1+0x1cc] ;  /* 0x0001cc00011d7983 */ /* 0x000ea80000300800 */
[----:B------:R-:W0:Y:S04]  /*f4070*/  LDS.128 R12, [R3] ;  /* 0x00000000030c7984 */ /* 0x000e280000000c00 */
[----:B0-----:R-:W-:Y:S01]  /*f4080*/  STL [R1+0x194], R13 ;  /* 0x0001940d01007387 */ /* 0x001fe20000100800 */
[----:B------:R0:W-:Y:S02]  /*f4090*/  STL.64 [R1+0x198], R14 ;  /* 0x0001980e01007387 */ /* 0x0001e40000100a00 */
[----:B------:R-:W2:Y:S01]  /*f40a0*/  LDL.LU R8, [R1+0x1dc] ;  /* 0x0001dc0001087983 */ /* 0x000ea20000300800 */
[----:B------:R-:W-:Y:S01]  /*f40b0*/  PRMT R0, R9, 0x7632, R0 ;  /* 0x0000763209007816 */ /* 0x000fe20000000000 */
[----:B------:R-:W-:Y:S01]  /*f40c0*/  IMAD.MOV.U32 R9, RZ, RZ, R12 ;  /* 0x000000ffff097224 */ /* 0x000fe200078e000c */
[----:B------:R-:W-:-:S04]  /*f40d0*/  SHF.L.U32 R21, R26, 0xe, RZ ;  /* 0x0000000e1a157819 */ /* 0x000fc800000006ff */
[----:B------:R-:W-:-:S04]  /*f40e0*/  LOP3.LUT R21, R21, 0x18000, RZ, 0xc0, !PT ;  /* 0x0001800015157812 */ /* 0x000fc800078ec0ff */
[----:B------:R-:W-:-:S04]  /*f40f0*/  LEA R21, R27, R21, 0x4 ;  /* 0x000000151b157211 */ /* 0x000fc800078e20ff */
[----:B------:R-:W-:Y:S01]  /*f4100*/  LOP3.LUT R21, R21, 0x20, RZ, 0x3c, !PT ;  /* 0x0000002015157812 */ /* 0x000fe200078e3cff */
[----:B------:R1:W-:Y:S01]  /*f4110*/  STG.E.U16 [R10.64], R0 ;  /* 0x000000000a007986 */ /* 0x0003e2000c101506 */
[----:B------:R-:W-:-:S03]  /*f4120*/  SHF.L.U32 R28, R26, 0xe, RZ ;  /* 0x0000000e1a1c7819 */ /* 0x000fc600000006ff */
[----:B--2---:R-:W-:Y:S01]  /*f4130*/  STL.64 [R1+0x2938], R8 ;  /* 0x0029380801007387 */ /* 0x004fe20000100a00 */
[----:B0-----:R-:W2:Y:S02]  /*f4140*/  LDL.LU.64 R14, [R1+0x9d8] ;  /* 0x0009d800010e7983 */ /* 0x001ea40000300a00 */
[----:B------:R-:W0:Y:S01]  /*f4150*/  LDS.128 R8, [R21] ;  /* 0x0000000015087984 */ /* 0x000e220000000c00 */
[----:B------:R-:W-:Y:S01]  /*f4160*/  LOP3.LUT R28, R28, 0x18000, RZ, 0xc0, !PT ;  /* 0x000180001c1c7812 */ /* 0x000fe200078ec0ff */
[----:B------:R-:W2:Y:S03]  /*f4170*/  LDL.LU R16, [R1+0x1ec] ;  /* 0x0001ec0001107983 */ /* 0x000ea60000300800 */
[----:B------:R-:W-:-:S04]  /*f4180*/  LEA R28, R27, R28, 0x4 ;  /* 0x0000001c1b1c7211 */ /* 0x000fc800078e20ff */
[----:B------:R-:W-:Y:S02]  /*f4190*/  LOP3.LUT R28, R28, 0x40, RZ, 0x3c, !PT ;  /* 0x000000401c1c7812 */ /* 0x000fe400078e3cff */
[----:B-1----:R-:W-:Y:S01]  /*f41a0*/  PRMT R0, R4, 0x7632, R0 ;  /* 0x0000763204007816 */ /* 0x002fe20000000000 */
[----:B0-----:R-:W-:Y:S01]  /*f41b0*/  STL [R1+0x114], R9 ;  /* 0x0001140901007387 */ /* 0x001fe20000100800 */
[----:B------:R-:W-:Y:S02]  /*f41c0*/  STL.64 [R1+0x118], R10 ;  /* 0x0001180a01007387 */ /* 0x000fe40000100a00 */
[----:B------:R-:W-:Y:S02]  /*f41d0*/  IMAD.MOV.U32 R13, RZ, RZ, R8 ;  /* 0x000000ffff0d7224 */ /* 0x000fe400078e0008 */
[----:B------:R-:W0:Y:S04]  /*f41e0*/  LDS.128 R8, [R28] ;  /* 0x000000001c087984 */ /* 0x000e280000000c00 */
[----:B---3--:R-:W-:Y:S01]  /*f41f0*/  STG.E.U16 [R18.64], R4 ;  /* 0x0000000412007986 */ /* 0x008fe2000c101506 */
[----:B------:R1:W-:Y:S02]  /*f4200*/  STG.E.U16 [R22.64], R0 ;  /* 0x0000000016007986 */ /* 0x0003e4000c101506 */
[----:B----4-:R-:W-:Y:S01]  /*f4210*/  STG.E.U16 [R24.64], R5 ;  /* 0x0000000518007986 */ /* 0x010fe2000c101506 */
[----:B-1----:R-:W-:-:S02]  /*f4220*/  PRMT R0, R5, 0x7632, R0 ;  /* 0x0000763205007816 */ /* 0x002fc40000000000 */
[----:B------:R-:W-:-:S03]  /*f4230*/  SHF.L.U32 R23, R26, 0xe, RZ ;  /* 0x0000000e1a177819 */ /* 0x000fc600000006ff */
[----:B-----5:R-:W-:Y:S01]  /*f4240*/  STG.E.U16 [R6.64], R0 ;  /* 0x0000000006007986 */ /* 0x020fe2000c101506 */
[----:B------:R-:W-:-:S04]  /*f4250*/  LOP3.LUT R23, R23, 0x18000, RZ, 0xc0, !PT ;  /* 0x0001800017177812 */ /* 0x000fc800078ec0ff */
[----:B------:R-:W-:Y:S01]  /*f4260*/  LEA R23, R27, R23, 0x4 ;  /* 0x000000171b177211 */ /* 0x000fe200078e20ff */
[----:B--2---:R1:W-:Y:S04]  /*f4270*/  STL.64 [R1+0x2930], R14 ;  /* 0x0029300e01007387 */ /* 0x0043e80000100a00 */
[----:B-1----:R-:W2:Y:S01]  /*f4280*/  LDL.LU.64 R14, [R1+0x9c0] ;  /* 0x0009c000010e7983 */ /* 0x002ea20000300a00 */
[----:B------:R1:W-:Y:S03]  /*f4290*/  STL [R1+0x2928], R13 ;  /* 0x0029280d01007387 */ /* 0x0003e60000100800 */
[----:B-1----:R-:W3:Y:S01]  /*f42a0*/  LDL.LU.64 R12, [R1+0x9c8] ;  /* 0x0009c800010c7983 */ /* 0x002ee20000300a00 */
[----:B------:R-:W4:Y:S02]  /*f42b0*/  LDL.LU.64 R18, [R1+0x9e8] ;  /* 0x0009e80001127983 */ /* 0x000f240000300a00 */
[----:B------:R-:W5:Y:S02]  /*f42c0*/  LDL.LU.64 R6, [R1+0x9e0] ;  /* 0x0009e00001067983 */ /* 0x000f640000300a00 */
[----:B------:R-:W4:Y:S01]  /*f42d0*/  LDL.LU R5, [R1+0x1fc] ;  /* 0x0001fc0001057983 */ /* 0x000f220000300800 */
[----:B0-----:R-:W-:Y:S01]  /*f42e0*/  STL [R1+0x94], R9 ;  /* 0x0000940901007387 */ /* 0x001fe20000100800 */
[----:B------:R0:W-:Y:S02]  /*f42f0*/  STL.64 [R1+0x98], R10 ;  /* 0x0000980a01007387 */ /* 0x0001e40000100a00 */
[----:B0-----:R-:W-:-:S02]  /*f4300*/  IMAD.MOV.U32 R11, RZ, RZ, R8 ;  /* 0x000000ffff0b7224 */ /* 0x001fc400078e0008 */
[----:B------:R-:W4:Y:S01]  /*f4310*/  LDL.LU.64 R8, [R1+0x2938] ;  /* 0x0029380001087983 */ /* 0x000f220000300a00 */
[----:B------:R-:W4:Y:S02]  /*f4320*/  LDL.LU R4, [R1+0x20c] ;  /* 0x00020c0001047983 */ /* 0x000f240000300800 */
[----:B------:R-:W4:Y:S02]  /*f4330*/  LDL.LU.64 R24, [R1+0xa08] ;  /* 0x000a080001187983 */ /* 0x000f240000300a00 */
[----:B------:R-:W4:Y:S01]  /*f4340*/  LDL.LU.64 R26, [R1+0xa00] ;  /* 0x000a0000011a7983 */ /* 0x000f220000300a00 */
[----:B------:R-:W-:Y:S02]  /*f4350*/  PRMT R0, R29, 0x7632, R0 ;  /* 0x000076321d007816 */ /* 0x000fe40000000000 */
[----:B------:R-:W-:Y:S01]  /*f4360*/  LOP3.LUT R23, R23, 0x60, RZ, 0x3c, !PT ;  /* 0x0000006017177812 */ /* 0x000fe200078e3cff */
[----:B---3--:R-:W-:Y:S02]  /*f4370*/  STG.E.U16 [R12.64], R29 ;  /* 0x0000001d0c007986 */ /* 0x008fe4000c101506 */
[----:B--2---:R-:W-:Y:S02]  /*f4380*/  STG.E.U16 [R14.64], R0 ;  /* 0x000000000e007986 */ /* 0x004fe4000c101506 */
[----:B------:R-:W0:Y:S01]  /*f4390*/  LDS.128 R12, [R23] ;  /* 0x00000000170c7984 */ /* 0x000e220000000c00 */
[----:B----4-:R1:W-:Y:S04]  /*f43a0*/  STL.64 [R1+0x2920], R26 ;  /* 0x0029201a01007387 */ /* 0x0103e80000100a00 */
[----:B-1----:R-:W2:Y:S01]  /*f43b0*/  LDL.LU.64 R26, [R1+0x9d0] ;  /* 0x0009d000011a7983 */ /* 0x002ea20000300a00 */
[----:B------:R-:W-:Y:S03]  /*f43c0*/  STL.64 [R1+0x2918], R24 ;  /* 0x0029181801007387 */ /* 0x000fe60000100a00 */
[----:B0-----:R-:W-:Y:S01]  /*f43d0*/  STL [R1+0x14], R13 ;  /* 0x0000140d01007387 */ /* 0x001fe20000100800 */
[----:B------:R0:W-:Y:S03]  /*f43e0*/  STL.64 [R1+0x18], R14 ;  /* 0x0000180e01007387 */ /* 0x0001e60000100a00 */
[----:B0-----:R-:W3:Y:S01]  /*f43f0*/  LDL.LU.64 R14, [R1+0x2930] ;  /* 0x00293000010e7983 */ /* 0x001ee20000300a00 */
[----:B------:R-:W-:Y:S01]  /*f4400*/  PRMT R0, R8, 0x7632, R0 ;  /* 0x0000763208007816 */ /* 0x000fe20000000000 */
[----:B------:R-:W-:-:S02]  /*f4410*/  IMAD.MOV.U32 R10, RZ, RZ, R12 ;  /* 0x000000ffff0a7224 */ /* 0x000fc400078e000c */
[----:B------:R-:W4:Y:S01]  /*f4420*/  LDL.LU R13, [R1+0x2928] ;  /* 0x00292800010d7983 */ /* 0x000f220000300800 */
[----:B---3--:R0:W-:Y:S01]  /*f4430*/  STG.E.U16 [R14.64], R8 ;  /* 0x000000080e007986 */ /* 0x0081e2000c101506 */
[----:B--2---:R-:W-:Y:S02]  /*f4440*/  STG.E.U16 [R26.64], R0 ;  /* 0x000000001a007986 */ /* 0x004fe4000c101506 */
[----:B------:R-:W1:Y:S04]  /*f4450*/  LDS.128 R24, [R3+0x1000] ;  /* 0x0010000003187984 */ /* 0x000e680000000c00 */
[----:B------:R-:W-:Y:S01]  /*f4460*/  STG.E.U16 [R18.64], R16 ;  /* 0x0000001012007986 */ /* 0x000fe2000c101506 */
[----:B0-----:R-:W2:Y:S01]  /*f4470*/  LDL.LU.64 R14, [R1+0xa10] ;  /* 0x000a1000010e7983 */ /* 0x001ea20000300a00 */
[----:B-1----:R-:W-:-:S03]  /*f4480*/  MOV R8, R24 ;  /* 0x0000001800087202 */ /* 0x002fc60000000f00 */
[----:B------:R-:W-:Y:S01]  /*f4490*/  STL [R1+0x184], R25 ;  /* 0x0001841901007387 */ /* 0x000fe20000100800 */
[----:B------:R-:W-:Y:S02]  /*f44a0*/  STL.64 [R1+0x188], R26 ;  /* 0x0001881a01007387 */ /* 0x000fe40000100a00 */
[----:B------:R0:W-:Y:S01]  /*f44b0*/  STL.64 [R1+0x2900], R10 ;  /* 0x0029000a01007387 */ /* 0x0001e20000100a00 */
[----:B------:R-:W-:Y:S01]  /*f44c0*/  PRMT R0, R16, 0x7632, R0 ;  /* 0x0000763210007816 */ /* 0x000fe20000000000 */
[----:B------:R-:W1:Y:S04]  /*f44d0*/  LDS.128 R24, [R21+0x1000] ;  /* 0x0010000015187984 */ /* 0x000e680000000c00 */
[----:B0-----:R-:W3:Y:S01]  /*f44e0*/  LDL.LU.64 R10, [R1+0xa18] ;  /* 0x000a1800010a7983 */ /* 0x001ee20000300a00 */
[----:B------:R-:W-:Y:S02]  /*f44f0*/  STL [R1+0x28f8], R8 ;  /* 0x0028f80801007387 */ /* 0x000fe40000100800 */
[----:B------:R-:W2:Y:S01]  /*f4500*/  LDL.LU.64 R18, [R1+0xa38] ;  /* 0x000a380001127983 */ /* 0x000ea20000300a00 */
[----:B-----5:R-:W-:Y:S01]  /*f4510*/  STG.E.U16 [R6.64], R0 ;  /* 0x0000000006007986 */ /* 0x020fe2000c101506 */
[----:B-1----:R-:W-:-:S03]  /*f4520*/  MOV R12, R24 ;  /* 0x00000018000c7202 */ /* 0x002fc60000000f00 */
[----:B--2---:R0:W-:Y:S04]  /*f4530*/  STL.64 [R1+0x2910], R18 ;  /* 0x0029101201007387 */ /* 0x0041e80000100a00 */
[----:B0-----:R-:W2:Y:S01]  /*f4540*/  LDL.LU.64 R18, [R1+0x9f0] ;  /* 0x0009f00001127983 */ /* 0x001ea20000300a00 */
[----:B------:R0:W-:Y:S03]  /*f4550*/  STL [R1+0x2908], R17 ;  /* 0x0029081101007387 */ /* 0x0001e60000100800 */
[----:B0-----:R-:W5:Y:S01]  /*f4560*/  LDL.LU.64 R16, [R1+0x9f8] ;  /* 0x0009f80001107983 */ /* 0x001f620000300a00 */
[----:B------:R-:W2:Y:S02]  /*f4570*/  LDL.LU.64 R6, [R1+0xa30] ;  /* 0x000a300001067983 */ /* 0x000ea40000300a00 */
[----:B------:R-:W-:Y:S02]  /*f4580*/  STL [R1+0x104], R25 ;  /* 0x0001041901007387 */ /* 0x000fe40000100800 */
[----:B------:R0:W-:Y:S02]  /*f4590*/  STL.64 [R1+0x108], R26 ;  /* 0x0001081a01007387 */ /* 0x0001e40000100a00 */
[----:B0-----:R-:W3:Y:S01]  /*f45a0*/  LDL.LU.64 R26, [R1+0x2920] ;  /* 0x00292000011a7983 */ /* 0x001ee20000300a00 */
[----:B------:R-:W3:Y:S01]  /*f45b0*/  LDL.LU.64 R24, [R1+0x2918] ;  /* 0x0029180001187983 */ /* 0x000ee20000300a00 */
[----:B------:R-:W-:-:S02]  /*f45c0*/  PRMT R0, R5, 0x7632, R0 ;  /* 0x0000763205007816 */ /* 0x000fc40000000000 */
[----:B-----5:R-:W-:Y:S03]  /*f45d0*/  STG.E.U16 [R16.64], R5 ;  /* 0x0000000510007986 */ /* 0x020fe6000c101506 */
[----:B--2---:R0:W-:Y:S02]  /*f45e0*/  STG.E.U16 [R18.64], R0 ;  /* 0x0000000012007986 */ /* 0x0041e4000c101506 */
[----:B------:R-:W1:Y:S01]  /*f45f0*/  LDS.128 R16, [R28+0x1000] ;  /* 0x001000001c107984 */ /* 0x000e620000000c00 */
[----:B0-----:R-:W-:Y:S01]  /*f4600*/  PRMT R0, R4, 0x7632, R0 ;  /* 0x0000763204007816 */ /* 0x001fe20000000000 */
[----:B---3--:R0:W-:Y:S04]  /*f4610*/  STG.E.U16 [R24.64], R4 ;  /* 0x0000000418007986 */ /* 0x0081e8000c101506 */
[----:B------:R2:W-:Y:S01]  /*f4620*/  STG.E.U16 [R26.64], R0 ;  /* 0x000000001a007986 */ /* 0x0005e2000c101506 */
[----:B-1----:R-:W-:Y:S01]  /*f4630*/  STL [R1+0x84], R17 ;  /* 0x0000841101007387 */ /* 0x002fe20000100800 */
[----:B------:R-:W-:Y:S02]  /*f4640*/  STL.64 [R1+0x88], R18 ;  /* 0x0000881201007387 */ /* 0x000fe40000100a00 */
[----:B0-----:R-:W3:Y:S02]  /*f4650*/  LDL.LU.64 R24, [R1+0xa48] ;  /* 0x000a480001187983 */ /* 0x001ee40000300a00 */
[----:B--2---:R-:W2:Y:S02]  /*f4660*/  LDL.LU.64 R26, [R1+0xa40] ;  /* 0x000a4000011a7983 */ /* 0x004ea40000300a00 */
[----:B------:R-:W-:-:S02]  /*f4670*/  IMAD.MOV.U32 R5, RZ, RZ, R16 ;  /* 0x000000ffff057224 */ /* 0x000fc400078e0010 */
[----:B------:R-:W0:Y:S01]  /*f4680*/  LDS.128 R16, [R23+0x1000] ;  /* 0x0010000017107984 */ /* 0x000e220000000c00 */
[----:B------:R-:W-:-:S03]  /*f4690*/  PRMT R0, R9, 0x7632, R0 ;  /* 0x0000763209007816 */ /* 0x000fc60000000000 */
[----:B------:R-:W-:Y:S02]  /*f46a0*/  STG.E.U16 [R10.64], R9 ;  /* 0x000000090a007986 */ /* 0x000fe4000c101506 */
[----:B------:R-:W1:Y:S02]  /*f46b0*/  LDS.128 R8, [R3+0x2000] ;  /* 0x0020000003087984 */ /* 0x000e640000000c00 */
[----:B--2---:R2:W-:Y:S04]  /*f46c0*/  STL.64 [R1+0x28f0], R26 ;  /* 0x0028f01a01007387 */ /* 0x0045e80000100a00 */
[----:B--2---:R-:W2:Y:S01]  /*f46d0*/  LDL.LU.64 R26, [R1+0xa20] ;  /* 0x000a2000011a7983 */ /* 0x004ea20000300a00 */
[----:B---3--:R3:W-:Y:S03]  /*f46e0*/  STL.64 [R1+0x28e8], R24 ;  /* 0x0028e81801007387 */ /* 0x0087e60000100a00 */
[----:B---3--:R-:W3:Y:S01]  /*f46f0*/  LDL.LU.64 R24, [R1+0xa28] ;  /* 0x000a280001187983 */ /* 0x008ee20000300a00 */
[----:B0-----:R-:W-:Y:S02]  /*f4700*/  STL [R1+0x4], R17 ;  /* 0x0000041101007387 */ /* 0x001fe40000100800 */
[----:B------:R0:W-:Y:S02]  /*f4710*/  STL.64 [R1+0x8], R18 ;  /* 0x0000081201007387 */ /* 0x0001e40000100a00 */
[----:B0-----:R-:W5:Y:S01]  /*f4720*/  LDL.LU.64 R18, [R1+0x2910] ;  /* 0x0029100001127983 */ /* 0x001f620000300a00 */
[----:B------:R-:W5:Y:S02]  /*f4730*/  LDL.LU R17, [R1+0x2908] ;  /* 0x0029080001117983 */ /* 0x000f640000300800 */
[----:B-1----:R-:W-:Y:S02]  /*f4740*/  STL [R1+0x174], R9 ;  /* 0x0001740901007387 */ /* 0x002fe40000100800 */
[----:B------:R0:W-:Y:S02]  /*f4750*/  STL.64 [R1+0x178], R10 ;  /* 0x0001780a01007387 */ /* 0x0001e40000100a00 */
[----:B0-----:R-:W5:Y:S04]  /*f4760*/  LDL.LU.64 R10, [R1+0x2900] ;  /* 0x00290000010a7983 */ /* 0x001f680000300a00 */
[----:B------:R4:W-:Y:S02]  /*f4770*/  STG.E.U16 [R14.64], R0 ;  /* 0x000000000e007986 */ /* 0x0009e4000c101506 */
[----:B----4-:R-:W-:-:S02]  /*f4780*/  PRMT R0, R13, 0x7632, R0 ;  /* 0x000076320d007816 */ /* 0x010fc40000000000 */
[----:B------:R-:W-:Y:S02]  /*f4790*/  MOV R9, R8 ;  /* 0x0000000800097202 */ /* 0x000fe40000000f00 */
[----:B------:R-:W4:Y:S01]  /*f47a0*/  LDL.LU R8, [R1+0x28f8] ;  /* 0x0028f80001087983 */ /* 0x000f220000300800 */
[----:B------:R-:W4:Y:S01]  /*f47b0*/  LDL.LU.64 R14, [R1+0xa50] ;  /* 0x000a5000010e7983 */ /* 0x000f220000300a00 */
[----:B------:R-:W-:Y:S02]  /*f47c0*/  MOV R4, R16 ;  /* 0x0000001000047202 */ /* 0x000fe40000000f00 */
[----:B---3--:R-:W-:Y:S01]  /*f47d0*/  STG.E.U16 [R24.64], R13 ;  /* 0x0000000d18007986 */ /* 0x008fe2000c101506 */
[----:B--2---:R-:W-:Y:S02]  /*f47e0*/  STG.E.U16 [R26.64], R0 ;  /* 0x000000001a007986 */ /* 0x004fe4000c101506 */
[----:B------:R-:W0:Y:S02]  /*f47f0*/  LDS.128 R24, [R21+0x2000] ;  /* 0x0020000015187984 */ /* 0x000e240000000c00 */
[----:B0-----:R-:W-:Y:S02]  /*f4800*/  STL [R1+0xf4], R25 ;  /* 0x0000f41901007387 */ /* 0x001fe40000100800 */
[----:B------:R-:W-:Y:S02]  /*f4810*/  STL.64 [R1+0xf8], R26 ;  /* 0x0000f81a01007387 */ /* 0x000fe40000100a00 */
[----:B------:R-:W-:-:S02]  /*f4820*/  IMAD.MOV.U32 R13, RZ, RZ, R24 ;  /* 0x000000ffff0d7224 */ /* 0x000fc400078e0018 */
[----:B------:R-:W0:Y:S04]  /*f4830*/  LDS.128 R24, [R28+0x2000] ;  /* 0x002000001c187984 */ /* 0x000e280000000c00 */
[----:B-----5:R0:W-:Y:S01]  /*f4840*/  STG.E.U16 [R18.64], R11 ;  /* 0x0000000b12007986 */ /* 0x0201e2000c101506 */
[----:B------:R-:W-:Y:S02]  /*f4850*/  MOV R29, R17 ;  /* 0x00000011001d7202 */ /* 0x000fe40000000f00 */
[----:B------:R-:W2:Y:S01]  /*f4860*/  LDL.LU.64 R16, [R1+0xa70] ;  /* 0x000a700001107983 */ /* 0x000ea20000300a00 */
[----:B0-----:R-:W-:Y:S01]  /*f4870*/  MOV R18, R24 ;  /* 0x0000001800127202 */ /* 0x001fe20000000f00 */
[----:B------:R-:W-:Y:S01]  /*f4880*/  STL [R1+0x74], R25 ;  /* 0x0000741901007387 */ /* 0x000fe20000100800 */
[----:B------:R0:W-:Y:S03]  /*f4890*/  STL.64 [R1+0x78], R26 ;  /* 0x0000781a01007387 */ /* 0x0001e60000100a00 */
[----:B0-----:R-:W3:Y:S01]  /*f48a0*/  LDL.LU.64 R26, [R1+0x28f0] ;  /* 0x0028f000011a7983 */ /* 0x001ee20000300a00 */
[----:B------:R-:W5:Y:S02]  /*f48b0*/  LDL.LU.64 R24, [R1+0x28e8] ;  /* 0x0028e80001187983 */ /* 0x000f640000300a00 */
[----:B------:R0:W-:Y:S02]  /*f48c0*/  STL [R1+0x28c0], R18 ;  /* 0x0028c01201007387 */ /* 0x0001e40000100800 */
[----:B0-----:R-:W2:Y:S01]  /*f48d0*/  LDL.LU.64 R18, [R1+0xa78] ;  /* 0x000a780001127983 */ /* 0x001ea20000300a00 */
[----:B------:R-:W-:-:S05]  /*f48e0*/  PRMT R0, R11, 0x7632, R0 ;  /* 0x000076320b007816 */ /* 0x000fca0000000000 */
[----:B------:R-:W-:Y:S04]  /*f48f0*/  STG.E.U16 [R6.64], R0 ;  /* 0x0000000006007986 */ /* 0x000fe8000c101506 */
[----:B--2---:R0:W-:Y:S04]  /*f4900*/  STL.64 [R1+0x28d0], R18 ;  /* 0x0028d01201007387 */ /* 0x0041e80000100a00 */
[----:B0-----:R-:W2:Y:S01]  /*f4910*/  LDL.LU.64 R18, [R1+0xa60] ;  /* 0x000a600001127983 */ /* 0x001ea20000300a00 */
[----:B------:R0:W-:Y:S03]  /*f4920*/  STL.64 [R1+0x28c8], R16 ;  /* 0x0028c81001007387 */ /* 0x0001e60000100a00 */
[----:B0-----:R-:W4:Y:S01]  /*f4930*/  LDL.LU.64 R16, [R1+0xa68] ;  /* 0x000a680001107983 */ /* 0x001f220000300a00 */
[----:B------:R-:W-:-:S03]  /*f4940*/  PRMT R0, R10, 0x7632, R0 ;  /* 0x000076320a007816 */ /* 0x000fc60000000000 */
[----:B-----5:R-:W-:Y:S04]  /*f4950*/  STG.E.U16 [R24.64], R10 ;  /* 0x0000000a18007986 */ /* 0x020fe8000c101506 */
[----:B---3--:R-:W-:Y:S02]  /*f4960*/  STG.E.U16 [R26.64], R0 ;  /* 0x000000001a007986 */ /* 0x008fe4000c101506 */
[----:B------:R-:W0:Y:S02]  /*f4970*/  LDS.128 R24, [R23+0x2000] ;  /* 0x0020000017187984 */ /* 0x000e240000000c00 */
[----:B--2---:R1:W-:Y:S04]  /*f4980*/  STL.64 [R1+0x28e0], R18 ;  /* 0x0028e01201007387 */ /* 0x0043e80000100a00 */
[----:B-1----:R-:W2:Y:S01]  /*f4990*/  LDL.LU.64 R18, [R1+0xa58] ;  /* 0x000a580001127983 */ /* 0x002ea20000300a00 */
[----:B----4-:R-:W-:Y:S02]  /*f49a0*/  STL.64 [R1+0x28d8], R16 ;  /* 0x0028d81001007387 */ /* 0x010fe40000100a00 */
[----:B------:R-:W3:Y:S02]  /*f49b0*/  LDL.LU.64 R6, [R1+0xa88] ;  /* 0x000a880001067983 */ /* 0x000ee40000300a00 */
[----:B------:R-:W4:Y:S01]  /*f49c0*/  LDL.LU.64 R10, [R1+0xa90] ;  /* 0x000a9000010a7983 */ /* 0x000f220000300a00 */
[----:B0-----:R-:W-:Y:S01]  /*f49d0*/  STL [R1+0x2780], R25 ;  /* 0x0027801901007387 */ /* 0x001fe20000100800 */
[----:B------:R-:W-:Y:S02]  /*f49e0*/  STL [R1+0x26d0], R26 ;  /* 0x0026d01a01007387 */ /* 0x000fe40000100800 */
[----:B------:R0:W-:Y:S02]  /*f49f0*/  STL [R1+0x2680], R27 ;  /* 0x0026801b01007387 */ /* 0x0001e40000100800 */
[----:B0-----:R-:W5:Y:S01]  /*f4a00*/  LDL.LU.64 R26, [R1+0xaa8] ;  /* 0x000aa800011a7983 */ /* 0x001f620000300a00 */
[----:B------:R-:W-:-:S03]  /*f4a10*/  PRMT R0, R8, 0x7632, R0 ;  /* 0x0000763208007816 */ /* 0x000fc60000000000 */
[----:B--2---:R-:W-:Y:S02]  /*f4a20*/  STG.E.U16 [R18.64], R8 ;  /* 0x0000000812007986 */ /* 0x004fe4000c101506 */
[----:B------:R-:W0:Y:S02]  /*f4a30*/  LDS.128 R16, [R3+0x3000] ;  /* 0x0030000003107984 */ /* 0x000e240000000c00 */
[----:B-----5:R1:W-:Y:S04]  /*f4a40*/  STL.64 [R1+0x28b8], R26 ;  /* 0x0028b81a01007387 */ /* 0x0203e80000100a00 */
[----:B-1----:R-:W2:Y:S01]  /*f4a50*/  LDL.LU.64 R26, [R1+0xa98] ;  /* 0x000a9800011a7983 */ /* 0x002ea20000300a00 */
[----:B------:R1:W-:Y:S03]  /*f4a60*/  STL [R1+0x28b0], R24 ;  /* 0x0028b01801007387 */ /* 0x0003e60000100800 */
[----:B-1----:R-:W5:Y:S01]  /*f4a70*/  LDL.LU.64 R24, [R1+0xa80] ;  /* 0x000a800001187983 */ /* 0x002f620000300a00 */
[----:B0-----:R-:W-:Y:S02]  /*f4a80*/  STL [R1+0x164], R17 ;  /* 0x0001641101007387 */ /* 0x001fe40000100800 */
[----:B------:R0:W-:Y:S02]  /*f4a90*/  STL.64 [R1+0x168], R18 ;  /* 0x0001681201007387 */ /* 0x0001e40000100a00 */
[----:B------:R-:W-:Y:S01]  /*f4aa0*/  IMAD.MOV.U32 R8, RZ, RZ, R16 ;  /* 0x000000ffff087224 */ /* 0x000fe200078e0010 */
[----:B0-----:R-:W2:Y:S01]  /*f4ab0*/  LDL.LU.64 R18, [R1+0x28e0] ;  /* 0x0028e00001127983 */ /* 0x001ea20000300a00 */
[----:B------:R-:W2:Y:S03]  /*f4ac0*/  LDL.LU.64 R16, [R1+0x28d8] ;  /* 0x0028d80001107983 */ /* 0x000ea60000300a00 */
[----:B------:R0:W-:Y:S02]  /*f4ad0*/  STG.E.U16 [R14.64], R0 ;  /* 0x000000000e007986 */ /* 0x0001e4000c101506 */
[----:B0-----:R-:W-:-:S02]  /*f4ae0*/  PRMT R0, R12, 0x7632, R0 ;  /* 0x000076320c007816 */ /* 0x001fc40000000000 */
[----:B------:R-:W3:Y:S01]  /*f4af0*/  LDL.LU.64 R14, [R1+0xaa0] ;  /* 0x000aa000010e7983 */ /* 0x000ee20000300a00 */
[----:B------:R-:W-:Y:S03]  /*f4b00*/  STL [R1+0x2898], R8 ;  /* 0x0028980801007387 */ /* 0x000fe60000100800 */
[----:B--2---:R-:W-:Y:S01]  /*f4b10*/  STG.E.U16 [R16.64], R12 ;  /* 0x0000000c10007986 */ /* 0x004fe2000c101506 */
[----:B------:R-:W-:Y:S02]  /*f4b20*/  STG.E.U16 [R18.64], R0 ;  /* 0x0000000012007986 */ /* 0x000fe4000c101506 */
[----:B------:R-:W0:Y:S02]  /*f4b30*/  LDS.128 R16, [R21+0x3000] ;  /* 0x0030000015107984 */ /* 0x000e240000000c00 */
[----:B0-----:R-:W-:Y:S02]  /*f4b40*/  STL.64 [R1+0xe0], R16 ;  /* 0x0000e01001007387 */ /* 0x001fe40000100a00 */
[----:B------:R0:W-:Y:S02]  /*f4b50*/  STL.64 [R1+0xe8], R18 ;  /* 0x0000e81201007387 */ /* 0x0001e40000100a00 */
[----:B0-----:R-:W2:Y:S01]  /*f4b60*/  LDL.LU.64 R18, [R1+0x28d0] ;  /* 0x0028d00001127983 */ /* 0x001ea20000300a00 */
[----:B------:R-:W3:Y:S01]  /*f4b70*/  LDL.LU.64 R16, [R1+0x28c8] ;  /* 0x0028c80001107983 */ /* 0x000ee20000300a00 */
[----:B------:R-:W-:Y:S01]  /*f4b80*/  PRMT R0, R5, 0x7632, R0 ;  /* 0x0000763205007816 */ /* 0x000fe20000000000 */
[----:B-----5:R-:W-:Y:S04]  /*f4b90*/  STG.E.U16 [R24.64], R5 ;  /* 0x0000000518007986 */ /* 0x020fe8000c101506 */
[----:B--2---:R0:W-:Y:S01]  /*f4ba0*/  STG.E.U16 [R18.64], R0 ;  /* 0x0000000012007986 */ /* 0x0041e2000c101506 */
[----:B---3--:R-:W-:Y:S02]  /*f4bb0*/  STG.E.U16 [R16.64], R4 ;  /* 0x0000000410007986 */ /* 0x008fe4000c101506 */
[----:B------:R-:W1:Y:S01]  /*f4bc0*/  LDS.128 R16, [R28+0x3000] ;  /* 0x003000001c107984 */ /* 0x000e620000000c00 */
[----:B0-----:R-:W-:-:S05]  /*f4bd0*/  PRMT R0, R4, 0x7632, R0 ;  /* 0x0000763204007816 */ /* 0x001fca0000000000 */
[----:B------:R0:W-:Y:S02]  /*f4be0*/  STG.E.U16 [R6.64], R0 ;  /* 0x0000000006007986 */ /* 0x0001e4000c101506 */
[----:B------:R-:W2:Y:S04]  /*f4bf0*/  LDS.128 R4, [R23+0x3000] ;  /* 0x0030000017047984 */ /* 0x000ea80000000c00 */
[----:B------:R-:W-:Y:S02]  /*f4c00*/  STG.E.U16 [R26.64], R9 ;  /* 0x000000091a007986 */ /* 0x000fe4000c101506 */
[----:B------:R-:W3:Y:S01]  /*f4c10*/  LDS.128 R24, [R3+0x4000] ;  /* 0x0040000003187984 */ /* 0x000ee20000000c00 */
[----:B0-----:R-:W-:-:S03]  /*f4c20*/  PRMT R0, R9, 0x7632, R0 ;  /* 0x0000763209007816 */ /* 0x001fc60000000000 */
[----:B-1----:R-:W-:Y:S01]  /*f4c30*/  STL [R1+0x64], R17 ;  /* 0x0000641101007387 */ /* 0x002fe20000100800 */
[----:B------:R0:W-:Y:S01]  /*f4c40*/  STL.64 [R1+0x68], R18 ;  /* 0x0000681201007387 */ /* 0x0001e20000100a00 */
[----:B------:R-:W-:Y:S02]  /*f4c50*/  MOV R20, R16 ;  /* 0x0000001000147202 */ /* 0x000fe40000000f00 */
[----:B----4-:R-:W-:Y:S04]  /*f4c60*/  STG.E.U16 [R10.64], R0 ;  /* 0x000000000a007986 */ /* 0x010fe8000c101506 */
[----:B0-----:R-:W4:Y:S01]  /*f4c70*/  LDL.LU R18, [R1+0x28c0] ;  /* 0x0028c00001127983 */ /* 0x001f220000300800 */
[----:B------:R-:W5:Y:S02]  /*f4c80*/  LDL.LU.64 R16, [R1+0xab0] ;  /* 0x000ab00001107983 */ /* 0x000f640000300a00 */
[----:B--2---:R-:W-:Y:S02]  /*f4c90*/  STL.64 [R1+0x2650], R6 ;  /* 0x0026500601007387 */ /* 0x004fe40000100a00 */
[----:B------:R-:W2:Y:S01]  /*f4ca0*/  LDL.LU.64 R8, [R1+0xad0] ;  /* 0x000ad00001087983 */ /* 0x000ea20000300a00 */
[----:B---3--:R-:W-:Y:S01]  /*f4cb0*/  STL [R1+0x154], R25 ;  /* 0x0001541901007387 */ /* 0x008fe20000100800 */
[----:B------:R0:W-:Y:S01]  /*f4cc0*/  STL.64 [R1+0x158], R26 ;  /* 0x0001581a01007387 */ /* 0x0001e20000100a00 */
[----:B------:R-:W-:-:S02]  /*f4cd0*/  MOV R12, R24 ;  /* 0x00000018000c7202 */ /* 0x000fc40000000f00 */
[----:B0-----:R-:W3:Y:S01]  /*f4ce0*/  LDL.LU.64 R26, [R1+0x28b8] ;  /* 0x0028b800011a7983 */ /* 0x001ee20000300a00 */
[----:B------:R-:W2:Y:S02]  /*f4cf0*/  LDL.LU R24, [R1+0x28b0] ;  /* 0x0028b00001187983 */ /* 0x000ea40000300800 */
[----:B------:R-:W2:Y:S01]  /*f4d00*/  LDL.LU.64 R10, [R1+0xac0] ;  /* 0x000ac000010a7983 */ /* 0x000ea20000300a00 */
[----:B------:R-:W-:Y:S01]  /*f4d10*/  PRMT R0, R13, 0x7632, R0 ;  /* 0x000076320d007816 */ /* 0x000fe20000000000 */
[----:B---3--:R-:W-:Y:S04]  /*f4d20*/  STG.E.U16 [R26.64], R13 ;  /* 0x0000000d1a007986 */ /* 0x008fe8000c101506 */
[----:B--2---:R0:W-:Y:S01]  /*f4d30*/  STL.64 [R1+0x28a8], R10 ;  /* 0x0028a80a01007387 */ /* 0x0041e20000100a00 */
[----:B------:R-:W-:Y:S03]  /*f4d40*/  STG.E.U16 [R14.64], R0 ;  /* 0x000000000e007986 */ /* 0x000fe6000c101506 */
[----:B0-----:R-:W4:Y:S01]  /*f4d50*/  LDL.LU.64 R10, [R1+0xab8] ;  /* 0x000ab800010a7983 */ /* 0x001f220000300a00 */
[----:B------:R-:W-:Y:S02]  /*f4d60*/  STL.64 [R1+0x28a0], R8 ;  /* 0x0028a00801007387 */ /* 0x000fe40000100a00 */
[----:B------:R-:W-:Y:S02]  /*f4d70*/  STL [R1+0x2870], R12 ;  /* 0x0028700c01007387 */ /* 0x000fe40000100800 */
[----:B------:R-:W0:Y:S04]  /*f4d80*/  LDS.128 R12, [R21+0x4000] ;  /* 0x00400000150c7984 */ /* 0x000e280000000c00 */
[----:B------:R-:W2:Y:S01]  /*f4d90*/  LDL.LU.64 R26, [R1+0xae0] ;  /* 0x000ae000011a7983 */ /* 0x000ea20000300a00 */
[----:B------:R-:W3:Y:S03]  /*f4da0*/  LDL.LU R6, [R1+0xe0] ;  /* 0x0000e00001067983 */ /* 0x000ee60000300800 */
[----:B0-----:R0:W-:Y:S01]  /*f4db0*/  STL [R1+0xd4], R13 ;  /* 0x0000d40d01007387 */ /* 0x0011e20000100800 */
[----:B------:R1:W-:Y:S01]  /*f4dc0*/  STL.64 [R1+0xd8], R14 ;  /* 0x0000d80e01007387 */ /* 0x0003e20000100a00 */
[----:B------:R-:W-:-:S02]  /*f4dd0*/  MOV R25, R12 ;  /* 0x0000000c00197202 */ /* 0x000fc40000000f00 */
[----:B0-----:R-:W2:Y:S01]  /*f4de0*/  LDL.LU.64 R12, [R1+0xb08] ;  /* 0x000b0800010c7983 */ /* 0x001ea20000300a00 */
[----:B-1----:R-:W2:Y:S03]  /*f4df0*/  LDL.LU.64 R14, [R1+0xb00] ;  /* 0x000b0000010e7983 */ /* 0x002ea60000300a00 */
[----:B--2---:R0:W-:Y:S04]  /*f4e00*/  STL.64 [R1+0x2880], R14 ;  /* 0x0028800e01007387 */ /* 0x0041e80000100a00 */
[----:B0-----:R-:W2:Y:S01]  /*f4e10*/  LDL.LU.64 R14, [R1+0xae8] ;  /* 0x000ae800010e7983 */ /* 0x001ea20000300a00 */
[----:B------:R0:W-:Y:S03]  /*f4e20*/  STL.64 [R1+0x2878], R12 ;  /* 0x0028780c01007387 */ /* 0x0001e60000100a00 */
[----:B0-----:R-:W3:Y:S04]  /*f4e30*/  LDL.LU.64 R12, [R1+0xaf0] ;  /* 0x000af000010c7983 */ /* 0x001ee80000300a00 */
[----:B----4-:R-:W-:Y:S02]  /*f4e40*/  STG.E.U16 [R10.64], R18 ;  /* 0x000000120a007986 */ /* 0x010fe4000c101506 */
[----:B------:R-:W0:Y:S01]  /*f4e50*/  LDS.128 R8, [R28+0x4000] ;  /* 0x004000001c087984 */ /* 0x000e220000000c00 */
[----:B------:R-:W-:-:S03]  /*f4e60*/  PRMT R0, R18, 0x7632, R0 ;  /* 0x0000763212007816 */ /* 0x000fc60000000000 */
[----:B------:R-:W-:Y:S02]  /*f4e70*/  IMAD.MOV.U32 R22, RZ, RZ, R29 ;  /* 0x000000ffff167224 */ /* 0x000fe400078e001d */
[----:B0-----:R-:W-:Y:S01]  /*f4e80*/  IMAD.MOV.U32 R29, RZ, RZ, R11 ;  /* 0x000000ffff1d7224 */ /* 0x001fe200078e000b */
[----:B------:R-:W-:Y:S01]  /*f4e90*/  MOV R7, R8 ;  /* 0x0000000800077202 */ /* 0x000fe20000000f00 */
[----:B--2---:R0:W-:Y:S04]  /*f4ea0*/  STL.64 [R1+0x2890], R14 ;  /* 0x0028900e01007387 */ /* 0x0041e80000100a00 */
[----:B0-----:R-:W2:Y:S01]  /*f4eb0*/  LDL.LU.64 R14, [R1+0xad8] ;  /* 0x000ad800010e7983 */ /* 0x001ea20000300a00 */
[----:B---3--:R0:W-:Y:S03]  /*f4ec0*/  STL.64 [R1+0x2888], R12 ;  /* 0x0028880c01007387 */ /* 0x0081e60000100a00 */
[----:B0-----:R-:W3:Y:S01]  /*f4ed0*/  LDL.LU.64 R12, [R1+0xac8] ;  /* 0x000ac800010c7983 */ /* 0x001ee20000300a00 */
[----:B------:R-:W4:Y:S02]  /*f4ee0*/  LDL.LU.64 R18, [R1+0xaf8] ;  /* 0x000af80001127983 */ /* 0x000f240000300a00 */
[----:B------:R-:W-:Y:S02]  /*f4ef0*/  STL [R1+0x54], R9 ;  /* 0x0000540901007387 */ /* 0x000fe40000100800 */
[----:B------:R0:W-:Y:S02]  /*f4f00*/  STL [R1+0x58], R10 ;  /* 0x0000580a01007387 */ /* 0x0001e40000100800 */
[----:B0-----:R-:W2:Y:S01]  /*f4f10*/  LDL.LU.64 R10, [R1+0x28a8] ;  /* 0x0028a800010a7983 */ /* 0x001ea20000300a00 */
[----:B------:R-:W2:Y:S03]  /*f4f20*/  LDL.LU.64 R8, [R1+0x28a0] ;  /* 0x0028a00001087983 */ /* 0x000ea60000300a00 */
[----:B-----5:R0:W-:Y:S04]  /*f4f30*/  STG.E.U16 [R16.64], R0 ;  /* 0x0000000010007986 */ /* 0x0201e8000c101506 */
[----:B0-----:R-:W5:Y:S01]  /*f4f40*/  LDL.LU.64 R16, [R1+0xb10] ;  /* 0x000b100001107983 */ /* 0x001f620000300a00 */
[----:B------:R-:W-:Y:S03]  /*f4f50*/  STL [R1+0x2548], R29 ;  /* 0x0025481d01007387 */ /* 0x000fe60000100800 */
[----:B--2---:R0:W-:Y:S04]  /*f4f60*/  STG.E.U16 [R8.64], R24 ;  /* 0x0000001808007986 */ /* 0x0041e8000c101506 */
[----:B0-----:R-:W2:Y:S01]  /*f4f70*/  LDL.LU R8, [R1+0x2898] ;  /* 0x0028980001087983 */ /* 0x001ea20000300800 */
[----:B------:R-:W-:-:S05]  /*f4f80*/  PRMT R0, R24, 0x7632, R0 ;  /* 0x0000763218007816 */ /* 0x000fca0000000000 */
[----:B---3--:R2:W-:Y:S02]  /*f4f90*/  STG.E.U16 [R12.64], R0 ;  /* 0x000000000c007986 */ /* 0x0085e4000c101506 */
[----:B--2---:R-:W-:Y:S02]  /*f4fa0*/  PRMT R0, R8, 0x7632, R0 ;  /* 0x0000763208007816 */ /* 0x004fe40000000000 */
[----:B------:R-:W-:Y:S02]  /*f4fb0*/  STG.E.U16 [R10.64], R8 ;  /* 0x000000080a007986 */ /* 0x000fe4000c101506 */
[----:B------:R-:W0:Y:S02]  /*f4fc0*/  LDS.128 R8, [R23+0x4000] ;  /* 0x0040000017087984 */ /* 0x000e240000000c00 */
[----:B------:R1:W-:Y:S02]  /*f4fd0*/  STG.E.U16 [R26.64], R0 ;  /* 0x000000001a007986 */ /* 0x0003e4000c101506 */
[----:B------:R-:W-:Y:S02]  /*f4fe0*/  STG.E.U16 [R14.64], R6 ;  /* 0x000000060e007986 */ /* 0x000fe4000c101506 */
[----:B------:R-:W2:Y:S01]  /*f4ff0*/  LDS.128 R12, [R3+0x5000] ;  /* 0x00500000030c7984 */ /* 0x000ea20000000c00 */
[----:B-1----:R-:W-:Y:S01]  /*f5000*/  PRMT R0, R6, 0x7632, R0 ;  /* 0x0000763206007816 */ /* 0x002fe20000000000 */
[----:B0-----:R-:W-:Y:S02]  /*f5010*/  STL.64 [R1+0x2658], R10 ;  /* 0x0026580a01007387 */ /* 0x001fe40000100a00 */
[----:B------:R-:W3:Y:S02]  /*f5020*/  LDL.LU.64 R26, [R1+0xb20] ;  /* 0x000b2000011a7983 */ /* 0x000ee40000300a00 */
[----:B--2---:R-:W-:Y:S01]  /*f5030*/  STL [R1+0x144], R13 ;  /* 0x0001440d01007387 */ /* 0x004fe20000100800 */
[----:B------:R0:W-:Y:S01]  /*f5040*/  STL.64 [R1+0x148], R14 ;  /* 0x0001480e01007387 */ /* 0x0001e20000100a00 */
[----:B------:R-:W-:-:S02]  /*f5050*/  MOV R6, R12 ;  /* 0x0000000c00067202 */ /* 0x000fc40000000f00 */
[----:B0-----:R-:W2:Y:S01]  /*f5060*/  LDL.LU.64 R14, [R1+0x2890] ;  /* 0x00289000010e7983 */ /* 0x001ea20000300a00 */
[----:B------:R-:W2:Y:S03]  /*f5070*/  LDL.LU.64 R12, [R1+0x2888] ;  /* 0x00288800010c7983 */ /* 0x000ea60000300a00 */
[----:B--2---:R-:W-:Y:S01]  /*f5080*/  STG.E.U16 [R12.64], R0 ;  /* 0x000000000c007986 */ /* 0x004fe2000c101506 */
[----:B------:R-:W-:Y:S02]  /*f5090*/  STG.E.U16 [R14.64], R20 ;  /* 0x000000140e007986 */ /* 0x000fe4000c101506 */
[----:B------:R-:W0:Y:S02]  /*f50a0*/  LDS.128 R12, [R21+0x5000] ;  /* 0x00500000150c7984 */ /* 0x000e240000000c00 */
[----:B0-----:R-:W-:Y:S02]  /*f50b0*/  STL [R1+0xc4], R13 ;  /* 0x0000c40d01007387 */ /* 0x001fe40000100800 */
[----:B------:R0:W-:Y:S01]  /*f50c0*/  STL.64 [R1+0xc8], R14 ;  /* 0x0000c80e01007387 */ /* 0x0001e20000100a00 */
[----:B------:R-:W-:Y:S01]  /*f50d0*/  MOV R21, R12 ;  /* 0x0000000c00157202 */ /* 0x000fe20000000f00 */
[----:B0-----:R-:W2:Y:S01]  /*f50e0*/  LDL.LU.64 R14, [R1+0x2880] ;  /* 0x00288000010e7983 */ /* 0x001ea20000300a00 */
[----:B------:R-:W2:Y:S01]  /*f50f0*/  LDL.LU.64 R12, [R1+0x2878] ;  /* 0x00287800010c7983 */ /* 0x000ea20000300a00 */
[----:B------:R-:W-:-:S02]  /*f5100*/  PRMT R2, R20, 0x7632, R2 ;  /* 0x0000763214027816 */ /* 0x000fc40000000002 */
[----:B------:R-:W-:Y:S01]  /*f5110*/  PRMT R0, R4, 0x7632, R0 ;  /* 0x0000763204007816 */ /* 0x000fe20000000000 */
[----:B------:R-:W3:Y:S01]  /*f5120*/  LDL.LU.64 R10, [R1+0xb28] ;  /* 0x000b2800010a7983 */ /* 0x000ee20000300a00 */
[----:B------:R-:W-:Y:S03]  /*f5130*/  STL [R1+0x2850], R5 ;  /* 0x0028500501007387 */ /* 0x000fe60000100800 */
[----:B--2---:R-:W-:Y:S01]  /*f5140*/  STG.E.U16 [R12.64], R2 ;  /* 0x000000020c007986 */ /* 0x004fe2000c101506 */
[----:B------:R0:W-:Y:S02]  /*f5150*/  STG.E.U16 [R14.64], R4 ;  /* 0x000000040e007986 */ /* 0x0001e4000c101506 */
[----:B------:R-:W1:Y:S04]  /*f5160*/  LDS.128 R12, [R28+0x5000] ;  /* 0x005000001c0c7984 */ /* 0x000e680000000c00 */
[----:B----4-:R2:W-:Y:S01]  /*f5170*/  STG.E.U16 [R18.64], R0 ;  /* 0x0000000012007986 */ /* 0x0105e2000c101506 */
[----:B0-----:R-:W4:Y:S01]  /*f5180*/  LDL.LU.64 R4, [R1+0xb38] ;  /* 0x000b380001047983 */ /* 0x001f220000300a00 */
[----:B--2---:R-:W2:Y:S03]  /*f5190*/  LDL.LU.64 R18, [R1+0xb30] ;  /* 0x000b300001127983 */ /* 0x004ea60000300a00 */
[----:B-1----:R-:W-:Y:S01]  /*f51a0*/  STL [R1+0x44], R13 ;  /* 0x0000440d01007387 */ /* 0x002fe20000100800 */
[----:B------:R-:W-:Y:S02]  /*f51b0*/  STL.64 [R1+0x48], R14 ;  /* 0x0000480e01007387 */ /* 0x000fe40000100a00 */
[----:B------:R-:W-:-:S02]  /*f51c0*/  IMAD.MOV.U32 R20, RZ, RZ, R12 ;  /* 0x000000ffff147224 */ /* 0x000fc400078e000c */
[----:B------:R-:W5:Y:S04]  /*f51d0*/  LDL.LU R12, [R1+0x2870] ;  /* 0x00287000010c7983 */ /* 0x000f680000300800 */
[----:B-----5:R0:W-:Y:S04]  /*f51e0*/  STG.E.U16 [R16.64], R12 ;  /* 0x0000000c10007986 */ /* 0x0201e8000c101506 */
[----:B0-----:R-:W5:Y:S01]  /*f51f0*/  LDL.LU.64 R16, [R1+0xb40] ;  /* 0x000b400001107983 */ /* 0x001f620000300a00 */
[----:B------:R-:W-:Y:S02]  /*f5200*/  PRMT R0, R12, 0x7632, R0 ;  /* 0x000076320c007816 */ /* 0x000fe40000000000 */
[----:B------:R-:W0:Y:S01]  /*f5210*/  LDS.128 R12, [R23+0x5000] ;  /* 0x00500000170c7984 */ /* 0x000e220000000c00 */
[----:B-----5:R1:W-:Y:S04]  /*f5220*/  STL.64 [R1+0x2860], R16 ;  /* 0x0028601001007387 */ /* 0x0203e80000100a00 */
[----:B-1----:R-:W5:Y:S04]  /*f5230*/  LDL.LU.64 R16, [R1+0xb18] ;  /* 0x000b180001107983 */ /* 0x002f680000300a00 */
[----:B---3--:R1:W-:Y:S01]  /*f5240*/  STG.E.U16 [R26.64], R0 ;  /* 0x000000001a007986 */ /* 0x0083e2000c101506 */
[----:B--2---:R-:W-:Y:S03]  /*f5250*/  STL.64 [R1+0x2868], R18 ;  /* 0x0028681201007387 */ /* 0x004fe60000100a00 */
[----:B-1----:R-:W1:Y:S01]  /*f5260*/  S2R R26, SR_TID.X ;  /* 0x00000000001a7919 */ /* 0x002e620000002100 */
[----:B0-----:R0:W-:Y:S02]  /*f5270*/  STL.64 [R1+0x2840], R12 ;  /* 0x0028400c01007387 */ /* 0x0011e40000100a00 */
[----:B------:R-:W-:Y:S02]  /*f5280*/  STL [R1+0x2698], R14 ;  /* 0x0026980e01007387 */ /* 0x000fe40000100800 */
[----:B------:R1:W-:Y:S01]  /*f5290*/  STL [R1+0x25f8], R15 ;  /* 0x0025f80f01007387 */ /* 0x0003e20000100800 */
[----:B------:R-:W-:Y:S01]  /*f52a0*/  PRMT R0, R25, 0x7632, R0 ;  /* 0x0000763219007816 */ /* 0x000fe20000000000 */
[----:B0-----:R-:W2:Y:S01]  /*f52b0*/  LDL.LU.64 R12, [R1+0xb48] ;  /* 0x000b4800010c7983 */ /* 0x001ea20000300a00 */
[----:B-1----:R-:W-:-:S05]  /*f52c0*/  IMAD.SHL.U32 R15, R26, 0x4000, RZ ;  /* 0x000040001a0f7824 */ /* 0x002fca00078e00ff */
[----:B------:R-:W-:Y:S01]  /*f52d0*/  LOP3.LUT R15, R15, 0x18000, RZ, 0xc0, !PT ;  /* 0x000180000f0f7812 */ /* 0x000fe200078ec0ff */
[----:B-----5:R0:W-:Y:S02]  /*f52e0*/  STG.E.U16 [R16.64], R25 ;  /* 0x0000001910007986 */ /* 0x0201e4000c101506 */
[----:B------:R-:W1:Y:S01]  /*f52f0*/  LDS.128 R16, [R3+0x6000] ;  /* 0x0060000003107984 */ /* 0x000e620000000c00 */
[----:B0-----:R-:W-:-:S04]  /*f5300*/  LOP3.LUT R25, R26, 0xff, RZ, 0xc0, !PT ;  /* 0x000000ff1a197812 */ /* 0x001fc800078ec0ff */
[----:B------:R-:W-:-:S04]  /*f5310*/  LEA R15, R25, R15, 0x4 ;  /* 0x0000000f190f7211 */ /* 0x000fc800078e20ff */
[----:B------:R-:W-:Y:S02]  /*f5320*/  LOP3.LUT R15, R15, 0x20, RZ, 0x3c, !PT ;  /* 0x000000200f0f7812 */ /* 0x000fe400078e3cff */
[----:B-1----:R-:W-:Y:S01]  /*f5330*/  MOV R24, R16 ;  /* 0x0000001000187202 */ /* 0x002fe20000000f00 */
[----:B------:R-:W-:Y:S01]  /*f5340*/  STL.64 [R1+0x138], R18 ;  /* 0x0001381201007387 */ /* 0x000fe20000100a00 */
[----:B------:R-:W-:Y:S02]  /*f5350*/  MOV R27, R17 ;  /* 0x00000011001b7202 */ /* 0x000fe40000000f00 */
[----:B------:R-:W0:Y:S03]  /*f5360*/  LDS.128 R16, [R15+0x6000] ;  /* 0x006000000f107984 */ /* 0x000e260000000c00 */
[----:B------:R1:W-:Y:S04]  /*f5370*/  STL [R1+0x2738], R27 ;  /* 0x0027381b01007387 */ /* 0x0003e80000100800 */
[----:B-1----:R-:W3:Y:S04]  /*f5380*/  LDL.LU.64 R26, [R1+0xb58] ;  /* 0x000b5800011a7983 */ /* 0x002ee80000300a00 */
[----:B0-----:R0:W-:Y:S04]  /*f5390*/  STL.64 [R1+0xb8], R18 ;  /* 0x0000b81201007387 */ /* 0x0011e80000100a00 */
[----:B0-----:R-:W5:Y:S04]  /*f53a0*/  LDL.LU.64 R18, [R1+0x2868] ;  /* 0x0028680001127983 */ /* 0x001f680000300a00 */
[----:B------:R0:W-:Y:S01]  /*f53b0*/  STG.E.U16 [R10.64], R0 ;  /* 0x000000000a007986 */ /* 0x0001e2000c101506 */
[----:B----4-:R1:W-:Y:S01]  /*f53c0*/  STG.E.U16 [R4.64], R7 ;  /* 0x0000000704007986 */ /* 0x0103e2000c101506 */
[----:B------:R-:W-:-:S02]  /*f53d0*/  MOV R14, R17 ;  /* 0x00000011000e7202 */ /* 0x000fc40000000f00 */
[----:B0-----:R-:W-:Y:S01]  /*f53e0*/  PRMT R0, R7, 0x7632, R0 ;  /* 0x0000763207007816 */ /* 0x001fe20000000000 */
[----:B------:R-:W-:Y:S01]  /*f53f0*/  IMAD.MOV.U32 R11, RZ, RZ, R16 ;  /* 0x000000ffff0b7224 */ /* 0x000fe200078e0010 */
[----:B-1----:R-:W4:Y:S04]  /*f5400*/  LDL.LU.64 R4, [R1+0xb68] ;  /* 0x000b680001047983 */ /* 0x002f280000300a00 */
[----:B-----5:R-:W-:Y:S02]  /*f5410*/  STG.E.U16 [R18.64], R0 ;  /* 0x0000000012007986 */ /* 0x020fe4000c101506 */
[----:B------:R-:W0:Y:S02]  /*f5420*/  LDS.128 R16, [R28+0x6000] ;  /* 0x006000001c107984 */ /* 0x000e240000000c00 */
[----:B0-----:R-:W-:Y:S01]  /*f5430*/  MOV R10, R16 ;  /* 0x00000010000a7202 */ /* 0x001fe20000000f00 */
[----:B------:R-:W-:Y:S01]  /*f5440*/  STL.64 [R1+0x38], R18 ;  /* 0x0000381201007387 */ /* 0x000fe20000100a00 */
[----:B------:R-:W-:-:S02]  /*f5450*/  IMAD.MOV.U32 R7, RZ, RZ, R17 ;  /* 0x000000ffff077224 */ /* 0x000fc400078e0011 */
[----:B------:R-:W5:Y:S01]  /*f5460*/  LDL.LU.64 R16, [R1+0x2860] ;  /* 0x0028600001107983 */ /* 0x000f620000300a00 */
[----:B------:R-:W-:Y:S01]  /*f5470*/  PRMT R0, R8, 0x7632, R0 ;  /* 0x0000763208007816 */ /* 0x000fe20000000000 */
[----:B------:R-:W-:Y:S01]  /*f5480*/  STL [R1+0x2778], R9 ;  /* 0x0027780901007387 */ /* 0x000fe20000100800 */
[----:B------:R-:W-:-:S03]  /*f5490*/  MOV R25, R22 ;  /* 0x0000001600197202 */ /* 0x000fc60000000f00 */
[----:B-----5:R0:W-:Y:S02]  /*f54a0*/  STG.E.U16 [R16.64], R8 ;  /* 0x0000000810007986 */ /* 0x0201e4000c101506 */
[----:B------:R-:W1:Y:S02]  /*f54b0*/  LDS.128 R16, [R23+0x6000] ;  /* 0x0060000017107984 */ /* 0x000e640000000c00 */
[----:B0-----:R-:W5:Y:S02]  /*f54c0*/  LDL.LU.64 R8, [R1+0xb50] ;  /* 0x000b500001087983 */ /* 0x001f640000300a00 */
[----:B------:R0:W-:Y:S02]  /*f54d0*/  STL [R1+0x284c], R23 ;  /* 0x00284c1701007387 */ /* 0x0001e40000100800 */
[----:B0-----:R-:W3:Y:S01]  /*f54e0*/  LDL.LU.64 R22, [R1+0xb60] ;  /* 0x000b600001167983 */ /* 0x001ee20000300a00 */
[----:B------:R-:W-:Y:S03]  /*f54f0*/  STL [R1+0x2848], R20 ;  /* 0x0028481401007387 */ /* 0x000fe60000100800 */
[----:B-1----:R-:W-:Y:S01]  /*f5500*/  STL.64 [R1+0x25e8], R18 ;  /* 0x0025e81201007387 */ /* 0x002fe20000100a00 */
[----:B------:R-:W-:Y:S02]  /*f5510*/  STL.64 [R1+0x2858], R16 ;  /* 0x0028581001007387 */ /* 0x000fe40000100a00 */
[----:B------:R-:W0:Y:S02]  /*f5520*/  LDS.128 R16, [R3+0x7000] ;  /* 0x0070000003107984 */ /* 0x000e240000000c00 */
[----:B0-----:R-:W-:-:S02]  /*f5530*/  MOV R29, R18 ;  /* 0x00000012001d7202 */ /* 0x001fc40000000f00 */
[----:B------:R-:W-:Y:S01]  /*f5540*/  IMAD.MOV.U32 R3, RZ, RZ, R19 ;  /* 0x000000ffff037224 */ /* 0x000fe200078e0013 */
[----:B-----5:R0:W-:Y:S01]  /*f5550*/  STG.E.U16 [R8.64], R0 ;  /* 0x0000000008007986 */ /* 0x0201e2000c101506 */
[----:B--2---:R1:W-:Y:S01]  /*f5560*/  STG.E.U16 [R12.64], R6 ;  /* 0x000000060c007986 */ /* 0x0043e2000c101506 */
[----:B0-----:R-:W-:Y:S02]  /*f5570*/  PRMT R0, R6, 0x7632, R0 ;  /* 0x0000763206007816 */ /* 0x001fe40000000000 */
[----:B-1----:R-:W2:Y:S01]  /*f5580*/  LDL.LU.64 R12, [R1+0xb70] ;  /* 0x000b7000010c7983 */ /* 0x002ea20000300a00 */
[----:B------:R-:W-:Y:S01]  /*f5590*/  MOV R6, R17 ;  /* 0x0000001100067202 */ /* 0x000fe20000000f00 */
[----:B------:R-:W-:Y:S02]  /*f55a0*/  STL [R1+0x120], R16 ;  /* 0x0001201001007387 */ /* 0x000fe40000100800 */
[----:B------:R-:W0:Y:S04]  /*f55b0*/  LDS.128 R16, [R15+0x7000] ;  /* 0x007000000f107984 */ /* 0x000e280000000c00 */
[----:B---3--:R1:W-:Y:S01]  /*f55c0*/  STG.E.U16 [R26.64], R0 ;  /* 0x000000001a007986 */ /* 0x0083e2000c101506 */
[----:B----4-:R-:W-:Y:S01]  /*f55d0*/  STG.E.U16 [R4.64], R21 ;  /* 0x0000001504007986 */ /* 0x010fe2000c101506 */
[----:B-1----:R-:W-:-:S05]  /*f55e0*/  PRMT R0, R21, 0x7632, R0 ;  /* 0x0000763215007816 */ /* 0x002fca0000000000 */
[----:B------:R-:W-:Y:S02]  /*f55f0*/  STG.E.U16 [R22.64], R0 ;  /* 0x0000000016007986 */ /* 0x000fe4000c101506 */
[----:B------:R-:W1:Y:S02]  /*f5600*/  LDS.128 R20, [R28+0x7000] ;  /* 0x007000001c147984 */ /* 0x000e640000000c00 */
[----:B------:R3:W-:Y:S02]  /*f5610*/  STL.64 [R1+0x2708], R6 ;  /* 0x0027080601007387 */ /* 0x0007e40000100a00 */
[----:B------:R-:W-:Y:S02]  /*f5620*/  STL [R1+0x2610], R29 ;  /* 0x0026101d01007387 */ /* 0x000fe40000100800 */
[----:B------:R-:W-:Y:S01]  /*f5630*/  STL [R1+0x24d0], R3 ;  /* 0x0024d00301007387 */ /* 0x000fe20000100800 */
[----:B---3--:R-:W3:Y:S01]  /*f5640*/  LDL.LU.64 R6, [R1+0xdb0] ;  /* 0x000db00001067983 */ /* 0x008ee20000300a00 */
[----:B------:R-:W4:Y:S02]  /*f5650*/  LDL.LU.64 R8, [R1+0xda8] ;  /* 0x000da80001087983 */ /* 0x000f240000300a00 */
[----:B------:R-:W5:Y:S01]  /*f5660*/  LDL.LU.64 R26, [R1+0xda0] ;  /* 0x000da000011a7983 */ /* 0x000f620000300a00 */
[----:B0-----:R-:W-:Y:S01]  /*f5670*/  STL [R1+0xa0], R16 ;  /* 0x0000a01001007387 */ /* 0x001fe20000100800 */
[----:B------:R0:W-:Y:S02]  /*f5680*/  STL.64 [R1+0xa8], R18 ;  /* 0x0000a81201007387 */ /* 0x0001e40000100a00 */
[----:B0-----:R-:W-:-:S02]  /*f5690*/  MOV R18, R17 ;  /* 0x0000001100127202 */ /* 0x001fc40000000f00 */
[----:B------:R-:W2:Y:S03]  /*f56a0*/  LDL.LU.64 R16, [R1+0x2858] ;  /* 0x0028580001107983 */ /* 0x000ea60000300a00 */
[----:B------:R0:W-:Y:S01]  /*f56b0*/  STL [R1+0x2710], R18 ;  /* 0x0027101201007387 */ /* 0x0001e20000100800 */
[----:B-1----:R-:W-:Y:S01]  /*f56c0*/  MOV R28, R23 ;  /* 0x00000017001c7202 */ /* 0x002fe20000000f00 */
[----:B0-----:R-:W2:Y:S01]  /*f56d0*/  LDL.LU.64 R18, [R1+0xdb8] ;  /* 0x000db80001127983 */ /* 0x001ea20000300a00 */
[----:B------:R-:W2:Y:S02]  /*f56e0*/  LDL.LU R5, [R1+0x2850] ;  /* 0x0028500001057983 */ /* 0x000ea40000300800 */
[----:B------:R0:W-:Y:S02]  /*f56f0*/  STL [R1+0x20], R20 ;  /* 0x0000201401007387 */ /* 0x0001e40000100800 */
[----:B------:R-:W2:Y:S01]  /*f5700*/  LDL.LU R23, [R1+0x284c] ;  /* 0x00284c0001177983 */ /* 0x000ea20000300800 */
[----:B0-----:R-:W2:Y:S01]  /*f5710*/  LDL.LU R20, [R1+0x2848] ;  /* 0x0028480001147983 */ /* 0x001ea20000300800 */
[----:B------:R-:W-:Y:S01]  /*f5720*/  MOV R15, R21 ;  /* 0x00000015000f7202 */ /* 0x000fe20000000f00 */
[----:B------:R-:W-:-:S04]  /*f5730*/  IMAD.MOV.U32 R4, RZ, RZ, R22 ;  /* 0x000000ffff047224 */ /* 0x000fc800078e0016 */
[----:B------:R0:W-:Y:S04]  /*f5740*/  STL.64 [R1+0x2718], R14 ;  /* 0x0027180e01007387 */ /* 0x0001e80000100a00 */
[----:B0-----:R-:W3:Y:S01]  /*f5750*/  LDL.LU.64 R14, [R1+0xdc0] ;  /* 0x000dc000010e7983 */ /* 0x001ee20000300a00 */
[----:B------:R-:W-:Y:S01]  /*f5760*/  STL [R1+0x25d0], R4 ;  /* 0x0025d00401007387 */ /* 0x000fe20000100800 */
[----:B--2---:R-:W-:Y:S02]  /*f5770*/  PRMT R2, R20, 0x7632, R2 ;  /* 0x0000763214027816 */ /* 0x004fe40000000002 */
[----:B------:R-:W-:Y:S02]  /*f5780*/  STG.E.U16 [R12.64], R20 ;  /* 0x000000140c007986 */ /* 0x000fe4000c101506 */
[----:B------:R-:W0:Y:S02]  /*f5790*/  LDS.128 R20, [R23+0x7000] ;  /* 0x0070000017147984 */ /* 0x000e240000000c00 */
[----:B------:R1:W-:Y:S04]  /*f57a0*/  STL [R1+0x277c], R5 ;  /* 0x00277c0501007387 */ /* 0x0003e80000100800 */
[----:B-1----:R-:W2:Y:S01]  /*f57b0*/  LDL.LU.64 R4, [R1+0xdc8] ;  /* 0x000dc80001047983 */ /* 0x002ea20000300a00 */
[----:B------:R1:W-:Y:S03]  /*f57c0*/  STL [R1+0x2498], R28 ;  /* 0x0024981c01007387 */ /* 0x0003e60000100800 */
[----:B-1----:R-:W2:Y:S01]  /*f57d0*/  LDL.LU.64 R28, [R1+0xdd0] ;  /* 0x000dd000011c7983 */ /* 0x002ea20000300a00 */
[----:B------:R-:W2:Y:S03]  /*f57e0*/  LDL.LU.64 R12, [R1+0x2840] ;  /* 0x00284000010c7983 */ /* 0x000ea60000300a00 */
[----:B0-----:R0:W-:Y:S04]  /*f57f0*/  STL.64 [R1+0x27f8], R20 ;  /* 0x0027f81401007387 */ /* 0x0011e80000100a00 */
[----:B0-----:R-:W3:Y:S01]  /*f5800*/  LDL.LU.64 R20, [R1+0xdd8] ;  /* 0x000dd80001147983 */ /* 0x001ee20000300a00 */
[----:B------:R-:W-:Y:S01]  /*f5810*/  STL.64 [R1+0x25c8], R22 ;  /* 0x0025c81601007387 */ /* 0x000fe20000100a00 */
[----:B--2---:R-:W-:-:S02]  /*f5820*/  PRMT R0, R12, 0x7632, R0 ;  /* 0x000076320c007816 */ /* 0x004fc40000000000 */
[----:B------:R-:W-:Y:S04]  /*f5830*/  STL [R1+0x2728], R13 ;  /* 0x0027280d01007387 */ /* 0x000fe80000100800 */
[----:B---3--:R0:W-:Y:S01]  /*f5840*/  STG.E.U16 [R20.64], R2 ;  /* 0x0000000214007986 */ /* 0x0081e2000c101506 */
[----:B------:R-:W-:Y:S02]  /*f5850*/  STG.E.U16 [R28.64], R12 ;  /* 0x0000000c1c007986 */ /* 0x000fe4000c101506 */
[----:B------:R1:W-:Y:S02]  /*f5860*/  STG.E.U16 [R4.64], R0 ;  /* 0x0000000004007986 */ /* 0x0003e4000c101506 */
[----:B------:R-:W-:Y:S01]  /*f5870*/  STG.E.U16 [R14.64], R24 ;  /* 0x000000180e007986 */ /* 0x000fe2000c101506 */
[----:B0-----:R-:W-:-:S02]  /*f5880*/  PRMT R2, R24, 0x7632, R2 ;  /* 0x0000763218027816 */ /* 0x001fc40000000002 */
[----:B-1----:R-:W-:-:S03]  /*f5890*/  PRMT R0, R11, 0x7632, R0 ;  /* 0x000076320b007816 */ /* 0x002fc60000000000 */
[----:B------:R0:W-:Y:S01]  /*f58a0*/  STG.E.U16 [R18.64], R2 ;  /* 0x0000000212007986 */ /* 0x0001e2000c101506 */
[----:B------:R-:W-:Y:S02]  /*f58b0*/  STG.E.U16 [R6.64], R11 ;  /* 0x0000000b06007986 */ /* 0x000fe4000c101506 */
[----:B----4-:R-:W-:Y:S02]  /*f58c0*/  STG.E.U16 [R8.64], R0 ;  /* 0x0000000008007986 */ /* 0x010fe4000c101506 */
[----:B-----5:R1:W-:Y:S01]  /*f58d0*/  STG.E.U16 [R26.64], R10 ;  /* 0x0000000a1a007986 */ /* 0x0203e2000c101506 */
[----:B0-----:R-:W-:Y:S02]  /*f58e0*/  PRMT R2, R10, 0x7632, R2 ;  /* 0x000076320a027816 */ /* 0x001fe40000000002 */
[----:B-1----:R-:W2:Y:S01]  /*f58f0*/  LDL.LU.64 R10, [R1+0xd98] ;  /* 0x000d9800010a7983 */ /* 0x002ea20000300a00 */
[----:B------:R-:W3:Y:S03]  /*f5900*/  LDL.LU.64 R20, [R1+0xd60] ;  /* 0x000d600001147983 */ /* 0x000ee60000300a00 */
[----:B---3--:R0:W-:Y:S04]  /*f5910*/  STL.64 [R1+0x2800], R20 ;  /* 0x0028001401007387 */ /* 0x0081e80000100a00 */
[----:B0-----:R-:W3:Y:S04]  /*f5920*/  LDL.LU.64 R20, [R1+0xd68] ;  /* 0x000d680001147983 */ /* 0x001ee80000300a00 */
[----:B---3--:R0:W-:Y:S04]  /*f5930*/  STL [R1+0x2820], R20 ;  /* 0x0028201401007387 */ /* 0x0081e80000100800 */
[----:B0-----:R-:W3:Y:S01]  /*f5940*/  LDL.LU R20, [R1+0x120] ;  /* 0x0001200001147983 */ /* 0x001ee20000300800 */
[----:B------:R0:W-:Y:S03]  /*f5950*/  STL [R1+0x2808], R21 ;  /* 0x0028081501007387 */ /* 0x0001e60000100800 */
[----:B0-----:R-:W3:Y:S04]  /*f5960*/  LDL.LU R21, [R1+0xa0] ;  /* 0x0000a00001157983 */ /* 0x001ee80000300800 */
[----:B---3--:R0:W-:Y:S04]  /*f5970*/  STL.64 [R1+0x2830], R20 ;  /* 0x0028301401007387 */ /* 0x0081e80000100a00 */
[----:B0-----:R-:W3:Y:S04]  /*f5980*/  LDL.LU.64 R20, [R1+0xd88] ;  /* 0x000d880001147983 */ /* 0x001ee80000300a00 */
[----:B---3--:R0:W-:Y:S04]  /*f5990*/  STL.64 [R1+0x2838], R20 ;  /* 0x0028381401007387 */ /* 0x0081e80000100a00 */
[----:B0-----:R-:W3:Y:S01]  /*f59a0*/  LDL.LU.64 R20, [R1+0xd90] ;  /* 0x000d900001147983 */ /* 0x001ee20000300a00 */
[----:B------:R-:W4:Y:S02]  /*f59b0*/  LDL.LU R28, [R1+0x20] ;  /* 0x00002000011c7983 */ /* 0x000f240000300800 */
[----:B------:R-:W5:Y:S02]  /*f59c0*/  LDL.LU R3, [R1+0x194] ;  /* 0x0001940001037983 */ /* 0x000f640000300800 */
        /* <DEDUP_REMOVED lines=9> */
[----:B------:R-:W-:Y:S01]  /*f5a60*/  STG.E.U16 [R10.64], R2 ;  /* 0x000000020a007986 */ /* 0x000fe2000c101506 */
[----:B---3--:R-:W-:Y:S03]  /*f5a70*/  STG.E.U16 [R20.64], R16 ;  /* 0x0000001014007986 */ /* 0x008fe6000c101506 */
[----:B--2---:R0:W-:Y:S04]  /*f5a80*/  STL.64 [R1+0x2828], R12 ;  /* 0x0028280c01007387 */ /* 0x0041e80000100a00 */
[----:B0-----:R-:W2:Y:S01]  /*f5a90*/  LDL.LU.64 R12, [R1+0xd80] ;  /* 0x000d8000010c7983 */ /* 0x001ea20000300a00 */
[----:B------:R-:W3:Y:S02]  /*f5aa0*/  LDL.LU.64 R22, [R1+0xd30] ;  /* 0x000d300001167983 */ /* 0x000ee40000300a00 */
[----:B------:R-:W3:Y:S02]  /*f5ab0*/  LDL.LU R29, [R1+0x114] ;  /* 0x00011400011d7983 */ /* 0x000ee40000300800 */
[----:B------:R-:W2:Y:S01]  /*f5ac0*/  LDL.LU.64 R4, [R1+0xd28] ;  /* 0x000d280001047983 */ /* 0x000ea20000300a00 */
[----:B------:R-:W2:Y:S01]  /*f5ad0*/  LDL.LU.64 R14, [R1+0xd20] ;  /* 0x000d2000010e7983 */ /* 0x000ea20000300a00 */
[----:B------:R-:W2:Y:S02]  /*f5ae0*/  LDL.LU R27, [R1+0x94] ;  /* 0x00009400011b7983 */ /* 0x000ea40000300800 */
[----:B------:R-:W2:Y:S02]  /*f5af0*/  LDL.LU.64 R18, [R1+0xd18] ;  /* 0x000d180001127983 */ /* 0x000ea40000300a00 */
[----:B------:R-:W2:Y:S01]  /*f5b00*/  LDL.LU.64 R6, [R1+0xd10] ;  /* 0x000d100001067983 */ /* 0x000ea20000300a00 */
[----:B------:R-:W2:Y:S01]  /*f5b10*/  LDL.LU R24, [R1+0x14] ;  /* 0x0000140001187983 */ /* 0x000ea20000300800 */
[----:B------:R-:W2:Y:S02]  /*f5b20*/  LDL.LU.64 R8, [R1+0xd08] ;  /* 0x000d080001087983 */ /* 0x000ea40000300a00 */
[----:B------:R-:W2:Y:S02]  /*f5b30*/  LDL.LU R26, [R1+0x184] ;  /* 0x00018400011a7983 */ /* 0x000ea40000300800 */
[----:B------:R-:W2:Y:S01]  /*f5b40*/  LDL.LU.64 R10, [R1+0xd00] ;  /* 0x000d0000010a7983 */ /* 0x000ea20000300a00 */
[----:B------:R-:W2:Y:S01]  /*f5b50*/  LDL.LU.64 R20, [R1+0x2838] ;  /* 0x0028380001147983 */ /* 0x000ea20000300a00 */
[----:B------:R-:W-:Y:S01]  /*f5b60*/  PRMT R0, R16, 0x7632, R0 ;  /* 0x0000763210007816 */ /* 0x000fe20000000000 */
[----:B------:R0:W-:Y:S02]  /*f5b70*/  STL [R1+0x2720], R17 ;  /* 0x0027201101007387 */ /* 0x0001e40000100800 */
[----:B0-----:R-:W3:Y:S04]  /*f5b80*/  LDL.LU.64 R16, [R1+0xd40] ;  /* 0x000d400001107983 */ /* 0x001ee80000300a00 */
[----:B--2---:R0:W-:Y:S04]  /*f5b90*/  STG.E.U16 [R20.64], R0 ;  /* 0x0000000014007986 */ /* 0x0041e8000c101506 */
[----:B0-----:R-:W2:Y:S04]  /*f5ba0*/  LDL.LU.64 R20, [R1+0x2830] ;  /* 0x0028300001147983 */ /* 0x001ea80000300a00 */
[----:B--2---:R0:W-:Y:S04]  /*f5bb0*/  STG.E.U16 [R12.64], R20 ;  /* 0x000000140c007986 */ /* 0x0041e8000c101506 */
[----:B0-----:R-:W2:Y:S01]  /*f5bc0*/  LDL.LU.64 R12, [R1+0x2828] ;  /* 0x00282800010c7983 */ /* 0x001ea20000300a00 */
[----:B------:R-:W-:-:S02]  /*f5bd0*/  PRMT R2, R20, 0x7632, R2 ;  /* 0x0000763214027816 */ /* 0x000fc40000000002 */
[----:B------:R-:W3:Y:S03]  /*f5be0*/  LDL.LU R20, [R1+0x2820] ;  /* 0x0028200001147983 */ /* 0x000ee60000300800 */
[----:B--2---:R0:W-:Y:S04]  /*f5bf0*/  STG.E.U16 [R12.64], R2 ;  /* 0x000000020c007986 */ /* 0x0041e8000c101506 */
[----:B0-----:R-:W2:Y:S01]  /*f5c00*/  LDL.LU.64 R12, [R1+0x2818] ;  /* 0x00281800010c7983 */ /* 0x001ea20000300a00 */
[----:B------:R-:W-:-:S03]  /*f5c10*/  PRMT R0, R21, 0x7632, R0 ;  /* 0x0000763215007816 */ /* 0x000fc60000000000 */
[----:B--2---:R0:W-:Y:S04]  /*f5c20*/  STG.E.U16 [R12.64], R21 ;  /* 0x000000150c007986 */ /* 0x0041e8000c101506 */
[----:B0-----:R-:W2:Y:S01]  /*f5c30*/  LDL.LU.64 R12, [R1+0x2810] ;  /* 0x00281000010c7983 */ /* 0x001ea20000300a00 */
[----:B------:R-:W3:Y:S01]  /*f5c40*/  LDL.LU R21, [R1+0x2808] ;  /* 0x0028080001157983 */ /* 0x000ee20000300800 */
[----:B----4-:R-:W-:Y:S02]  /*f5c50*/  PRMT R2, R28, 0x7632, R2 ;  /* 0x000076321c027816 */ /* 0x010fe40000000002 */
[----:B---3--:R0:W-:Y:S04]  /*f5c60*/  STG.E.U16 [R20.64], R0 ;  /* 0x0000000014007986 */ /* 0x0081e8000c101506 */
[----:B0-----:R-:W3:Y:S04]  /*f5c70*/  LDL.LU.64 R20, [R1+0x2800] ;  /* 0x0028000001147983 */ /* 0x001ee80000300a00 */
[----:B---3--:R0:W-:Y:S01]  /*f5c80*/  STG.E.U16 [R20.64], R28 ;  /* 0x0000001c14007986 */ /* 0x0081e2000c101506 */
[----:B--2---:R1:W-:Y:S03]  /*f5c90*/  STG.E.U16 [R12.64], R2 ;  /* 0x000000020c007986 */ /* 0x0043e6000c101506 */
[----:B0-----:R-:W2:Y:S01]  /*f5ca0*/  LDL.LU.64 R20, [R1+0x27f8] ;  /* 0x0027f80001147983 */ /* 0x001ea20000300a00 */
[----:B-1----:R-:W2:Y:S03]  /*f5cb0*/  LDL.LU.64 R12, [R1+0x27f0] ;  /* 0x0027f000010c7983 */ /* 0x002ea60000300a00 */
[----:B--2---:R0:W-:Y:S01]  /*f5cc0*/  STG.E.U16 [R12.64], R20 ;  /* 0x000000140c007986 */ /* 0x0041e2000c101506 */
[----:B------:R-:W-:-:S03]  /*f5cd0*/  PRMT R0, R20, 0x7632, R0 ;  /* 0x0000763214007816 */ /* 0x000fc60000000000 */
[----:B0-----:R-:W2:Y:S01]  /*f5ce0*/  LDL.LU.64 R12, [R1+0x27e8] ;  /* 0x0027e800010c7983 */ /* 0x001ea20000300a00 */
[----:B------:R0:W-:Y:S03]  /*f5cf0*/  STL [R1+0x2724], R21 ;  /* 0x0027241501007387 */ /* 0x0001e60000100800 */
[----:B0-----:R-:W3:Y:S01]  /*f5d00*/  LDL.LU.64 R20, [R1+0xd48] ;  /* 0x000d480001147983 */ /* 0x001ee20000300a00 */
[----:B-----5:R-:W-:-:S03]  /*f5d10*/  PRMT R2, R3, 0x7632, R2 ;  /* 0x0000763203027816 */ /* 0x020fc60000000002 */
[----:B---3--:R0:W-:Y:S01]  /*f5d20*/  STG.E.U16 [R20.64], R0 ;  /* 0x0000000014007986 */ /* 0x0081e2000c101506 */
[----:B------:R-:W-:Y:S02]  /*f5d30*/  STG.E.U16 [R16.64], R3 ;  /* 0x0000000310007986 */ /* 0x000fe4000c101506 */
[----:B--2---:R1:W-:Y:S02]  /*f5d40*/  STG.E.U16 [R12.64], R2 ;  /* 0x000000020c007986 */ /* 0x0043e4000c101506 */
[----:B------:R-:W-:Y:S01]  /*f5d50*/  STG.E.U16 [R22.64], R29 ;  /* 0x0000001d16007986 */ /* 0x000fe2000c101506 */
[----:B0-----:R-:W-:Y:S02]  /*f5d60*/  PRMT R0, R29, 0x7632, R0 ;  /* 0x000076321d007816 */ /* 0x001fe40000000000 */
[----:B-1----:R-:W-:-:S03]  /*f5d70*/  PRMT R2, R27, 0x7632, R2 ;  /* 0x000076321b027816 */ /* 0x002fc60000000002 */
[----:B------:R0:W-:Y:S01]  /*f5d80*/  STG.E.U16 [R4.64], R0 ;  /* 0x0000000004007986 */ /* 0x0001e2000c101506 */
[----:B------:R1:W-:Y:S02]  /*f5d90*/  STG.E.U16 [R14.64], R27 ;  /* 0x0000001b0e007986 */ /* 0x0003e4000c101506 */
[----:B------:R-:W-:Y:S02]  /*f5da0*/  STG.E.U16 [R18.64], R2 ;  /* 0x0000000212007986 */ /* 0x000fe4000c101506 */
[----:B------:R-:W-:Y:S01]  /*f5db0*/  STG.E.U16 [R6.64], R24 ;  /* 0x0000001806007986 */ /* 0x000fe2000c101506 */
[----:B0-----:R-:W-:Y:S01]  /*f5dc0*/  PRMT R0, R24, 0x7632, R0 ;  /* 0x0000763218007816 */ /* 0x001fe20000000000 */
[----:B-1----:R-:W2:Y:S04]  /*f5dd0*/  LDL.LU.64 R14, [R1+0xcf0] ;  /* 0x000cf000010e7983 */ /* 0x002ea80000300a00 */
[----:B------:R-:W-:Y:S01]  /*f5de0*/  STG.E.U16 [R8.64], R0 ;  /* 0x0000000008007986 */ /* 0x000fe2000c101506 */
[----:B------:R0:W-:Y:S03]  /*f5df0*/  STG.E.U16 [R10.64], R26 ;  /* 0x0000001a0a007986 */ /* 0x0001e6000c101506 */
[----:B0-----:R-:W3:Y:S01]  /*f5e00*/  LDL.LU R11, [R1+0x104] ;  /* 0x00010400010b7983 */ /* 0x001ee20000300800 */
[----:B------:R-:W4:Y:S01]  /*f5e10*/  LDL.LU.64 R18, [R1+0xce0] ;  /* 0x000ce00001127983 */ /* 0x000f220000300a00 */
[----:B------:R-:W-:Y:S01]  /*f5e20*/  PRMT R2, R26, 0x7632, R2 ;  /* 0x000076321a027816 */ /* 0x000fe20000000002 */
[----:B------:R-:W-:Y:S01]  /*f5e30*/  MOV R26, R25 ;  /* 0x00000019001a7202 */ /* 0x000fe20000000f00 */
[----:B----4-:R0:W-:Y:S04]  /*f5e40*/  STL.64 [R1+0x27e0], R18 ;  /* 0x0027e01201007387 */ /* 0x0101e80000100a00 */
[----:B0-----:R-:W3:Y:S01]  /*f5e50*/  LDL.LU.64 R18, [R1+0xce8] ;  /* 0x000ce80001127983 */ /* 0x001ee20000300a00 */
[----:B------:R-:W4:Y:S02]  /*f5e60*/  LDL.LU.64 R6, [R1+0xcd8] ;  /* 0x000cd80001067983 */ /* 0x000f240000300a00 */
[----:B------:R-:W5:Y:S02]  /*f5e70*/  LDL.LU R8, [R1+0x84] ;  /* 0x0000840001087983 */ /* 0x000f640000300800 */
[----:B------:R-:W2:Y:S02]  /*f5e80*/  LDL.LU R25, [R1+0x74] ;  /* 0x0000740001197983 */ /* 0x000ea40000300800 */
[----:B--2---:R0:W-:Y:S04]  /*f5e90*/  STL [R1+0x2798], R25 ;  /* 0x0027981901007387 */ /* 0x0041e80000100800 */
[----:B0-----:R-:W2:Y:S04]  /*f5ea0*/  LDL.LU R25, [R1+0xf4] ;  /* 0x0000f40001197983 */ /* 0x001ea80000300800 */
[----:B--2---:R0:W-:Y:S04]  /*f5eb0*/  STL [R1+0x27b0], R25 ;  /* 0x0027b01901007387 */ /* 0x0041e80000100800 */
[----:B0-----:R-:W2:Y:S04]  /*f5ec0*/  LDL.LU R25, [R1+0x174] ;  /* 0x0001740001197983 */ /* 0x001ea80000300800 */
[----:B--2---:R0:W-:Y:S04]  /*f5ed0*/  STL [R1+0x27c8], R25 ;  /* 0x0027c81901007387 */ /* 0x0041e80000100800 */
[----:B0-----:R-:W2:Y:S01]  /*f5ee0*/  LDL.LU R25, [R1+0x4] ;  /* 0x0000040001197983 */ /* 0x001ea20000300800 */
[----:B------:R-:W2:Y:S03]  /*f5ef0*/  LDL.LU.64 R4, [R1+0xc90] ;  /* 0x000c900001047983 */ /* 0x000ea60000300a00 */
        /* <DEDUP_REMOVED lines=19> */
[----:B------:R-:W2:Y:S02]  /*f6030*/  LDL.LU.64 R16, [R1+0xc80] ;  /* 0x000c800001107983 */ /* 0x000ea40000300a00 */
[----:B------:R-:W2:Y:S01]  /*f6040*/  LDL.LU R3, [R1+0x164] ;  /* 0x0001640001037983 */ /* 0x000ea20000300800 */
[----:B------:R-:W2:Y:S01]  /*f6050*/  LDL.LU R27, [R1+0xe4] ;  /* 0x0000e400011b7983 */ /* 0x000ea20000300800 */
[----:B------:R-:W2:Y:S02]  /*f6060*/  LDL.LU.64 R12, [R1+0xc78] ;  /* 0x000c7800010c7983 */ /* 0x000ea40000300a00 */
[----:B------:R-:W2:Y:S02]  /*f6070*/  LDL.LU.64 R22, [R1+0xc70] ;  /* 0x000c700001167983 */ /* 0x000ea40000300a00 */
[----:B------:R-:W2:Y:S01]  /*f6080*/  LDL.LU.64 R28, [R1+0xc68] ;  /* 0x000c6800011c7983 */ /* 0x000ea20000300a00 */
[----:B------:R-:W2:Y:S01]  /*f6090*/  LDL.LU.64 R14, [R1+0xc60] ;  /* 0x000c6000010e7983 */ /* 0x000ea20000300a00 */
[----:B------:R-:W2:Y:S02]  /*f60a0*/  LDL.LU R24, [R1+0x64] ;  /* 0x0000640001187983 */ /* 0x000ea40000300800 */
[----:B------:R-:W2:Y:S01]  /*f60b0*/  LDL.LU.64 R18, [R1+0x27e0] ;  /* 0x0027e00001127983 */ /* 0x000ea20000300a00 */
[----:B------:R-:W-:-:S02]  /*f60c0*/  PRMT R0, R11, 0x7632, R0 ;  /* 0x000076320b007816 */ /* 0x000fc40000000000 */
[----:B-----5:R-:W-:Y:S01]  /*f60d0*/  PRMT R2, R8, 0x7632, R2 ;  /* 0x0000763208027816 */ /* 0x020fe20000000002 */
[----:B------:R-:W5:Y:S04]  /*f60e0*/  LDL.LU.64 R10, [R1+0xc58] ;  /* 0x000c5800010a7983 */ /* 0x000f680000300a00 */
[----:B--2---:R0:W-:Y:S01]  /*f60f0*/  STG.E.U16 [R18.64], R0 ;  /* 0x0000000012007986 */ /* 0x0041e2000c101506 */
[----:B----4-:R1:W-:Y:S02]  /*f6100*/  STG.E.U16 [R6.64], R8 ;  /* 0x0000000806007986 */ /* 0x0103e4000c101506 */
[----:B------:R2:W-:Y:S01]  /*f6110*/  STG.E.U16 [R4.64], R2 ;  /* 0x0000000204007986 */ /* 0x0005e2000c101506 */
[----:B0-----:R-:W4:Y:S01]  /*f6120*/  LDL.LU.64 R18, [R1+0xc50] ;  /* 0x000c500001127983 */ /* 0x001f220000300a00 */
[----:B-1----:R-:W3:Y:S02]  /*f6130*/  LDL.LU.64 R6, [R1+0xc48] ;  /* 0x000c480001067983 */ /* 0x002ee40000300a00 */
[----:B------:R-:W3:Y:S02]  /*f6140*/  LDL.LU.64 R8, [R1+0xc40] ;  /* 0x000c400001087983 */ /* 0x000ee40000300a00 */
[----:B--2---:R-:W2:Y:S01]  /*f6150*/  LDL.LU.64 R4, [R1+0x27d8] ;  /* 0x0027d80001047983 */ /* 0x004ea20000300a00 */
[----:B------:R-:W-:Y:S01]  /*f6160*/  PRMT R0, R25, 0x7632, R0 ;  /* 0x0000763219007816 */ /* 0x000fe20000000000 */
        /* <DEDUP_REMOVED lines=22> */
[----:B0-----:R-:W2:Y:S01]  /*f62d0*/  LDL.LU R5, [R1+0x277c] ;  /* 0x00277c0001057983 */ /* 0x001ea20000300800 */
[----:B---3--:R-:W-:-:S02]  /*f62e0*/  PRMT R0, R25, 0x7632, R0 ;  /* 0x0000763219007816 */ /* 0x008fc40000000000 */
[----:B------:R-:W-:Y:S01]  /*f62f0*/  PRMT R2, R3, 0x7632, R2 ;  /* 0x0000763203027816 */ /* 0x000fe20000000002 */
[----:B------:R-:W-:Y:S02]  /*f6300*/  STG.E.U16 [R20.64], R25 ;  /* 0x0000001914007986 */ /* 0x000fe4000c101506 */
[----:B------:R0:W-:Y:S01]  /*f6310*/  STG.E.U16 [R16.64], R0 ;  /* 0x0000000010007986 */ /* 0x0001e2000c101506 */
[----:B------:R-:W-:Y:S02]  /*f6320*/  STG.E.U16 [R12.64], R3 ;  /* 0x000000030c007986 */ /* 0x000fe4000c101506 */
[----:B------:R1:W-:Y:S02]  /*f6330*/  STG.E.U16 [R22.64], R2 ;  /* 0x0000000216007986 */ /* 0x0003e4000c101506 */
[----:B------:R-:W-:Y:S01]  /*f6340*/  STG.E.U16 [R28.64], R27 ;  /* 0x0000001b1c007986 */ /* 0x000fe2000c101506 */
[----:B0-----:R-:W-:Y:S02]  /*f6350*/  PRMT R0, R27, 0x7632, R0 ;  /* 0x000076321b007816 */ /* 0x001fe40000000000 */
[----:B-1----:R-:W-:-:S03]  /*f6360*/  PRMT R2, R24, 0x7632, R2 ;  /* 0x0000763218027816 */ /* 0x002fc60000000002 */
[----:B------:R0:W-:Y:S01]  /*f6370*/  STG.E.U16 [R14.64], R0 ;  /* 0x000000000e007986 */ /* 0x0001e2000c101506 */
[----:B-----5:R1:W-:Y:S02]  /*f6380*/  STG.E.U16 [R10.64], R24 ;  /* 0x000000180a007986 */ /* 0x0203e4000c101506 */
[----:B----4-:R3:W-:Y:S01]  /*f6390*/  STG.E.U16 [R18.64], R2 ;  /* 0x0000000212007986 */ /* 0x0107e2000c101506 */
[----:B0-----:R-:W4:Y:S01]  /*f63a0*/  LDL.LU.64 R14, [R1+0xc38] ;  /* 0x000c3800010e7983 */ /* 0x001f220000300a00 */
[----:B-1----:R-:W5:Y:S02]  /*f63b0*/  LDL.LU R10, [R1+0x154] ;  /* 0x00015400010a7983 */ /* 0x002f640000300800 */
[----:B------:R-:W4:Y:S02]  /*f63c0*/  LDL.LU R24, [R1+0xd4] ;  /* 0x0000d40001187983 */ /* 0x000f240000300800 */
[----:B---3--:R-:W3:Y:S01]  /*f63d0*/  LDL.LU.64 R18, [R1+0xc30] ;  /* 0x000c300001127983 */ /* 0x008ee20000300a00 */
[----:B--2---:R-:W-:Y:S01]  /*f63e0*/  PRMT R0, R5, 0x7632, R0 ;  /* 0x0000763205007816 */ /* 0x004fe20000000000 */
[----:B------:R0:W-:Y:S04]  /*f63f0*/  STG.E.U16 [R6.64], R5 ;  /* 0x0000000506007986 */ /* 0x0001e8000c101506 */
[----:B------:R1:W-:Y:S04]  /*f6400*/  STG.E.U16 [R8.64], R0 ;  /* 0x0000000008007986 */ /* 0x0003e8000c101506 */
[----:B0-----:R-:W2:Y:S01]  /*f6410*/  LDL.LU.64 R6, [R1+0xc28] ;  /* 0x000c280001067983 */ /* 0x001ea20000300a00 */
[----:B------:R-:W2:Y:S03]  /*f6420*/  LDL.LU.64 R28, [R1+0xc20] ;  /* 0x000c2000011c7983 */ /* 0x000ea60000300a00 */
[----:B-1----:R-:W2:Y:S01]  /*f6430*/  LDL.LU.64 R8, [R1+0xc18] ;  /* 0x000c180001087983 */ /* 0x002ea20000300a00 */
[----:B------:R-:W2:Y:S02]  /*f6440*/  LDL.LU R11, [R1+0x54] ;  /* 0x00005400010b7983 */ /* 0x000ea40000300800 */
[----:B------:R-:W2:Y:S02]  /*f6450*/  LDL.LU R27, [R1+0xc4] ;  /* 0x0000c400011b7983 */ /* 0x000ea40000300800 */
        /* <DEDUP_REMOVED lines=15> */
[----:B-----5:R-:W-:-:S03]  /*f6550*/  PRMT R2, R10, 0x7632, R2 ;  /* 0x000076320a027816 */ /* 0x020fc60000000002 */
[----:B----4-:R-:W-:Y:S01]  /*f6560*/  STG.E.U16 [R14.64], R10 ;  /* 0x0000000a0e007986 */ /* 0x010fe2000c101506 */
[----:B------:R-:W-:-:S03]  /*f6570*/  PRMT R0, R24, 0x7632, R0 ;  /* 0x0000763218007816 */ /* 0x000fc60000000000 */
[----:B---3--:R-:W-:Y:S04]  /*f6580*/  STG.E.U16 [R18.64], R2 ;  /* 0x0000000212007986 */ /* 0x008fe8000c101506 */
[----:B--2---:R0:W-:Y:S04]  /*f6590*/  STL.64 [R1+0x2770], R12 ;  /* 0x0027700c01007387 */ /* 0x0041e80000100a00 */
[----:B0-----:R-:W2:Y:S01]  /*f65a0*/  LDL.LU.64 R12, [R1+0xc10] ;  /* 0x000c1000010c7983 */ /* 0x001ea20000300a00 */
[----:B------:R-:W3:Y:S02]  /*f65b0*/  LDL.LU R3, [R1+0x44] ;  /* 0x0000440001037983 */ /* 0x000ee40000300800 */
[----:B------:R-:W4:Y:S02]  /*f65c0*/  LDL.LU.64 R20, [R1+0xbd0] ;  /* 0x000bd00001147983 */ /* 0x000f240000300a00 */
[----:B------:R-:W5:Y:S01]  /*f65d0*/  LDL.LU.64 R16, [R1+0xbc8] ;  /* 0x000bc80001107983 */ /* 0x000f620000300a00 */
[----:B------:R-:W3:Y:S01]  /*f65e0*/  LDL.LU.64 R14, [R1+0xbc0] ;  /* 0x000bc000010e7983 */ /* 0x000ee20000300a00 */
[----:B------:R-:W3:Y:S03]  /*f65f0*/  LDL.LU.64 R18, [R1+0xbb8] ;  /* 0x000bb80001127983 */ /* 0x000ee60000300a00 */
[----:B------:R0:W-:Y:S01]  /*f6600*/  STG.E.U16 [R6.64], R24 ;  /* 0x0000001806007986 */ /* 0x0001e2000c101506 */
[----:B------:R-:W-:Y:S01]  /*f6610*/  PRMT R2, R11, 0x7632, R2 ;  /* 0x000076320b027816 */ /* 0x000fe20000000002 */
[----:B------:R1:W-:Y:S02]  /*f6620*/  STG.E.U16 [R28.64], R0 ;  /* 0x000000001c007986 */ /* 0x0003e4000c101506 */
[----:B------:R1:W-:Y:S01]  /*f6630*/  STG.E.U16 [R8.64], R11 ;  /* 0x0000000b08007986 */ /* 0x0003e2000c101506 */
[----:B0-----:R-:W3:Y:S01]  /*f6640*/  LDL.LU.64 R6, [R1+0xbb0] ;  /* 0x000bb00001067983 */ /* 0x001ee20000300a00 */
[----:B------:R-:W3:Y:S02]  /*f6650*/  LDL.LU.64 R4, [R1+0xb98] ;  /* 0x000b980001047983 */ /* 0x000ee40000300a00 */
[----:B------:R-:W3:Y:S02]  /*f6660*/  LDL.LU.64 R24, [R1+0xb90] ;  /* 0x000b900001187983 */ /* 0x000ee40000300a00 */
[----:B------:R-:W3:Y:S01]  /*f6670*/  LDL.LU.64 R22, [R1+0xb88] ;  /* 0x000b880001167983 */ /* 0x000ee20000300a00 */
[----:B-1----:R-:W3:Y:S01]  /*f6680*/  LDL.LU.64 R28, [R1+0xb80] ;  /* 0x000b8000011c7983 */ /* 0x002ee20000300a00 */
[----:B------:R-:W3:Y:S02]  /*f6690*/  LDL.LU R9, [R1+0x2778] ;  /* 0x0027780001097983 */ /* 0x000ee40000300800 */
[----:B------:R-:W3:Y:S01]  /*f66a0*/  LDL.LU.64 R10, [R1+0xb78] ;  /* 0x000b7800010a7983 */ /* 0x000ee20000300a00 */
[----:B--2---:R0:W-:Y:S04]  /*f66b0*/  STG.E.U16 [R12.64], R2 ;  /* 0x000000020c007986 */ /* 0x0041e8000c101506 */
[----:B0-----:R-:W3:Y:S04]  /*f66c0*/  LDL.LU.64 R12, [R1+0x2770] ;  /* 0x00277000010c7983 */ /* 0x001ee80000300a00 */
[----:B---3--:R0:W-:Y:S04]  /*f66d0*/  STG.E.U16 [R12.64], R9 ;  /* 0x000000090c007986 */ /* 0x0081e8000c101506 */
[----:B0-----:R-:W2:Y:S01]  /*f66e0*/  LDL.LU.64 R12, [R1+0x2768] ;  /* 0x00276800010c7983 */ /* 0x001ea20000300a00 */
[----:B------:R-:W-:-:S02]  /*f66f0*/  PRMT R0, R9, 0x7632, R0 ;  /* 0x0000763209007816 */ /* 0x000fc40000000000 */
[----:B------:R-:W3:Y:S03]  /*f6700*/  LDL.LU.64 R8, [R1+0xba0] ;  /* 0x000ba00001087983 */ /* 0x000ee60000300a00 */
[----:B--2---:R0:W-:Y:S04]  /*f6710*/  STG.E.U16 [R12.64], R0 ;  /* 0x000000000c007986 */ /* 0x0041e8000c101506 */
[----:B0-----:R-:W2:Y:S01]  /*f6720*/  LDL.LU.64 R12, [R1+0x2760] ;  /* 0x00276000010c7983 */ /* 0x001ea20000300a00 */
[----:B------:R-:W-:-:S03]  /*f6730*/  PRMT R2, R27, 0x7632, R2 ;  /* 0x000076321b027816 */ /* 0x000fc60000000002 */
        /* <DEDUP_REMOVED lines=13> */
[----:B0-----:R-:W2:Y:S01]  /*f6810*/  LDL.LU R13, [R1+0x2728] ;  /* 0x00272800010d7983 */ /* 0x001ea20000300800 */
[----:B----4-:R0:W-:Y:S03]  /*f6820*/  STG.E.U16 [R20.64], R2 ;  /* 0x0000000214007986 */ /* 0x0101e6000c101506 */
[----:B0-----:R-:W4:Y:S01]  /*f6830*/  LDL.LU R21, [R1+0x2724] ;  /* 0x0027240001157983 */ /* 0x001f220000300800 */
[----:B---3--:R-:W-:Y:S02]  /*f6840*/  PRMT R2, R27, 0x7632, R2 ;  /* 0x000076321b027816 */ /* 0x008fe40000000002 */
[----:B--2---:R-:W-:Y:S01]  /*f6850*/  PRMT R0, R13, 0x7632, R0 ;  /* 0x000076320d007816 */ /* 0x004fe20000000000 */
[----:B-----5:R0:W-:Y:S04]  /*f6860*/  STG.E.U16 [R16.64], R13 ;  /* 0x0000000d10007986 */ /* 0x0201e8000c101506 */
[----:B------:R1:W-:Y:S01]  /*f6870*/  STG.E.U16 [R14.64], R0 ;  /* 0x000000000e007986 */ /* 0x0003e2000c101506 */
[----:B------:R2:W-:Y:S02]  /*f6880*/  STG.E.U16 [R18.64], R27 ;  /* 0x0000001b12007986 */ /* 0x0005e4000c101506 */
[----:B------:R3:W-:Y:S01]  /*f6890*/  STG.E.U16 [R6.64], R2 ;  /* 0x0000000206007986 */ /* 0x0007e2000c101506 */
[----:B0-----:R-:W5:Y:S01]  /*f68a0*/  LDL.LU R17, [R1+0x2720] ;  /* 0x0027200001117983 */ /* 0x001f620000300800 */
[----:B------:R-:W4:Y:S03]  /*f68b0*/  LDL.LU.64 R12, [R1+0xba8] ;  /* 0x000ba800010c7983 */ /* 0x000f260000300a00 */
[----:B-1----:R-:W4:Y:S01]  /*f68c0*/  LDL.LU.64 R14, [R1+0x2718] ;  /* 0x00271800010e7983 */ /* 0x002f220000300a00 */
[----:B--2---:R-:W2:Y:S02]  /*f68d0*/  LDL.LU R18, [R1+0x2710] ;  /* 0x0027100001127983 */ /* 0x004ea40000300800 */
[----:B---3--:R-:W3:Y:S01]  /*f68e0*/  LDL.LU.64 R6, [R1+0x2708] ;  /* 0x0027080001067983 */ /* 0x008ee20000300a00 */
[----:B----4-:R-:W-:Y:S01]  /*f68f0*/  PRMT R0, R14, 0x7632, R0 ;  /* 0x000076320e007816 */ /* 0x010fe20000000000 */
[----:B------:R-:W-:Y:S01]  /*f6900*/  STG.E.U16 [R12.64], R14 ;  /* 0x0000000e0c007986 */ /* 0x000fe2000c101506 */
[----:B---3--:R-:W-:-:S03]  /*f6910*/  PRMT R2, R7, 0x7632, R2 ;  /* 0x0000763207027816 */ /* 0x008fc60000000002 */
[----:B------:R0:W-:Y:S01]  /*f6920*/  STG.E.U16 [R8.64], R0 ;  /* 0x0000000008007986 */ /* 0x0001e2000c101506 */
[----:B------:R-:W-:Y:S02]  /*f6930*/  STG.E.U16 [R4.64], R7 ;  /* 0x0000000704007986 */ /* 0x000fe4000c101506 */
[----:B------:R-:W-:Y:S02]  /*f6940*/  STG.E.U16 [R24.64], R2 ;  /* 0x0000000218007986 */ /* 0x000fe4000c101506 */
[----:B-----5:R-:W-:Y:S01]  /*f6950*/  STG.E.U16 [R22.64], R17 ;  /* 0x0000001116007986 */ /* 0x020fe2000c101506 */
[----:B0-----:R-:W-:-:S05]  /*f6960*/  PRMT R0, R17, 0x7632, R0 ;  /* 0x0000763211007816 */ /* 0x001fca0000000000 */
[----:B------:R0:W-:Y:S01]  /*f6970*/  STG.E.U16 [R28.64], R0 ;  /* 0x000000001c007986 */ /* 0x0001e2000c101506 */
[----:B------:R1:W-:Y:S03]  /*f6980*/  STG.E.U16 [R10.64], R6 ;  /* 0x000000060a007986 */ /* 0x0003e6000c101506 */
[----:B0-----:R-:W3:Y:S01]  /*f6990*/  LDL.LU.64 R28, [R1+0xdf0] ;  /* 0x000df000011c7983 */ /* 0x001ee20000300a00 */
[----:B-1----:R-:W4:Y:S03]  /*f69a0*/  LDL.LU.64 R10, [R1+0xe00] ;  /* 0x000e0000010a7983 */ /* 0x002f260000300a00 */
[----:B----4-:R0:W-:Y:S04]  /*f69b0*/  STL.64 [R1+0x26e0], R10 ;  /* 0x0026e00a01007387 */ /* 0x0101e80000100a00 */
[----:B0-----:R-:W4:Y:S04]  /*f69c0*/  LDL.LU.64 R10, [R1+0xe08] ;  /* 0x000e0800010a7983 */ /* 0x001f280000300a00 */
[----:B----4-:R0:W-:Y:S04]  /*f69d0*/  STL.64 [R1+0x26e8], R10 ;  /* 0x0026e80a01007387 */ /* 0x0101e80000100a00 */
[----:B0-----:R-:W4:Y:S04]  /*f69e0*/  LDL.LU.64 R10, [R1+0xe10] ;  /* 0x000e1000010a7983 */ /* 0x001f280000300a00 */
[----:B----4-:R0:W-:Y:S04]  /*f69f0*/  STL.64 [R1+0x26f0], R10 ;  /* 0x0026f00a01007387 */ /* 0x0101e80000100a00 */
[----:B0-----:R-:W4:Y:S04]  /*f6a00*/  LDL.LU.64 R10, [R1+0xdf8] ;  /* 0x000df800010a7983 */ /* 0x001f280000300a00 */
[----:B----4-:R0:W-:Y:S04]  /*f6a10*/  STL.64 [R1+0x26f8], R10 ;  /* 0x0026f80a01007387 */ /* 0x0101e80000100a00 */
[----:B0-----:R-:W4:Y:S01]  /*f6a20*/  LDL.LU.64 R10, [R1+0xde0] ;  /* 0x000de000010a7983 */ /* 0x001f220000300a00 */
[----:B------:R-:W-:-:S03]  /*f6a30*/  IMAD.MOV.U32 R7, RZ, RZ, R26 ;  /* 0x000000ffff077224 */ /* 0x000fc600078e001a */
[----:B----4-:R0:W-:Y:S04]  /*f6a40*/  STL.64 [R1+0x2700], R10 ;  /* 0x0027000a01007387 */ /* 0x0101e80000100a00 */
[----:B0-----:R-:W2:Y:S01]  /*f6a50*/  LDL.LU.64 R10, [R1+0xde8] ;  /* 0x000de800010a7983 */ /* 0x001ea20000300a00 */
        /* <DEDUP_REMOVED lines=11> */
[----:B------:R-:W-:-:S05]  /*f6b10*/  PRMT R2, R6, 0x7632, R2 ;  /* 0x0000763206027816 */ /* 0x000fca0000000002 */
[----:B---3--:R-:W-:Y:S01]  /*f6b20*/  STG.E.U16 [R28.64], R2 ;  /* 0x000000021c007986 */ /* 0x008fe2000c101506 */
[----:B------:R-:W-:Y:S03]  /*f6b30*/  STG.E.U16 [R10.64], R18 ;  /* 0x000000120a007986 */ /* 0x000fe6000c101506 */
[----:B--2---:R0:W-:Y:S04]  /*f6b40*/  STL.64 [R1+0x26d8], R16 ;  /* 0x0026d81001007387 */ /* 0x0041e80000100a00 */
[----:B0-----:R-:W2:Y:S01]  /*f6b50*/  LDL.LU.64 R16, [R1+0xe18] ;  /* 0x000e180001107983 */ /* 0x001ea20000300a00 */
[----:B------:R-:W3:Y:S02]  /*f6b60*/  LDL.LU.64 R12, [R1+0xe48] ;  /* 0x000e4800010c7983 */ /* 0x000ee40000300a00 */
[----:B------:R-:W2:Y:S02]  /*f6b70*/  LDL.LU R3, [R1+0x18] ;  /* 0x0000180001037983 */ /* 0x000ea40000300800 */
[----:B------:R-:W2:Y:S01]  /*f6b80*/  LDL.LU.64 R8, [R1+0xe40] ;  /* 0x000e400001087983 */ /* 0x000ea20000300a00 */
[----:B------:R-:W2:Y:S01]  /*f6b90*/  LDL.LU.64 R4, [R1+0xe58] ;  /* 0x000e580001047983 */ /* 0x000ea20000300a00 */
[----:B------:R-:W2:Y:S02]  /*f6ba0*/  LDL.LU R14, [R1+0x188] ;  /* 0x00018800010e7983 */ /* 0x000ea40000300800 */
[----:B------:R-:W2:Y:S02]  /*f6bb0*/  LDL.LU R6, [R1+0x108] ;  /* 0x0001080001067983 */ /* 0x000ea40000300800 */
[----:B------:R-:W2:Y:S01]  /*f6bc0*/  LDL.LU.64 R24, [R1+0xe70] ;  /* 0x000e700001187983 */ /* 0x000ea20000300a00 */
[----:B------:R-:W2:Y:S01]  /*f6bd0*/  LDL.LU.64 R22, [R1+0xe68] ;  /* 0x000e680001167983 */ /* 0x000ea20000300a00 */
[----:B------:R-:W2:Y:S02]  /*f6be0*/  LDL.LU.64 R28, [R1+0xe60] ;  /* 0x000e6000011c7983 */ /* 0x000ea40000300a00 */
[----:B------:R-:W2:Y:S02]  /*f6bf0*/  LDL.LU R27, [R1+0x88] ;  /* 0x00008800011b7983 */ /* 0x000ea40000300800 */
[----:B------:R-:W2:Y:S01]  /*f6c00*/  LDL.LU.64 R10, [R1+0x2700] ;  /* 0x00270000010a7983 */ /* 0x000ea20000300a00 */
[----:B------:R-:W-:-:S02]  /*f6c10*/  PRMT R0, R18, 0x7632, R0 ;  /* 0x0000763212007816 */ /* 0x000fc40000000000 */
[----:B------:R-:W3:Y:S04]  /*f6c20*/  LDL.LU.64 R18, [R1+0xe78] ;  /* 0x000e780001127983 */ /* 0x000ee80000300a00 */
[----:B--2---:R0:W-:Y:S04]  /*f6c30*/  STG.E.U16 [R10.64], R0 ;  /* 0x000000000a007986 */ /* 0x0041e8000c101506 */
[----:B0-----:R-:W2:Y:S01]  /*f6c40*/  LDL.LU.64 R10, [R1+0x26f8] ;  /* 0x0026f800010a7983 */ /* 0x001ea20000300a00 */
[----:B------:R-:W-:-:S03]  /*f6c50*/  PRMT R2, R15, 0x7632, R2 ;  /* 0x000076320f027816 */ /* 0x000fc60000000002 */
        /* <DEDUP_REMOVED lines=9> */
[----:B----4-:R-:W-:Y:S02]  /*f6cf0*/  PRMT R2, R26, 0x7632, R2 ;  /* 0x000076321a027816 */ /* 0x010fe40000000002 */
[----:B--2---:R0:W-:Y:S01]  /*f6d00*/  STG.E.U16 [R10.64], R0 ;  /* 0x000000000a007986 */ /* 0x0041e2000c101506 */
[----:B------:R1:W-:Y:S03]  /*f6d10*/  STG.E.U16 [R16.64], R26 ;  /* 0x0000001a10007986 */ /* 0x0003e6000c101506 */
[----:B0-----:R-:W2:Y:S01]  /*f6d20*/  LDL.LU.64 R10, [R1+0xe90] ;  /* 0x000e9000010a7983 */ /* 0x001ea20000300a00 */
[----:B-1----:R-:W4:Y:S02]  /*f6d30*/  LDL.LU.64 R16, [R1+0x26d8] ;  /* 0x0026d80001107983 */ /* 0x002f240000300a00 */
[----:B------:R-:W2:Y:S01]  /*f6d40*/  LDL.LU R26, [R1+0x26d0] ;  /* 0x0026d000011a7983 */ /* 0x000ea20000300800 */
[----:B----4-:R0:W-:Y:S04]  /*f6d50*/  STG.E.U16 [R16.64], R2 ;  /* 0x0000000210007986 */ /* 0x0101e8000c101506 */
[----:B0-----:R-:W4:Y:S01]  /*f6d60*/  LDL.LU.64 R16, [R1+0x26c8] ;  /* 0x0026c80001107983 */ /* 0x001f220000300a00 */
[----:B---3--:R-:W-:-:S03]  /*f6d70*/  PRMT R0, R21, 0x7632, R0 ;  /* 0x0000763215007816 */ /* 0x008fc60000000000 */
[----:B----4-:R0:W-:Y:S04]  /*f6d80*/  STG.E.U16 [R16.64], R21 ;  /* 0x0000001510007986 */ /* 0x0101e8000c101506 */
[----:B0-----:R-:W3:Y:S04]  /*f6d90*/  LDL.LU.64 R16, [R1+0x26c0] ;  /* 0x0026c00001107983 */ /* 0x001ee80000300a00 */
[----:B---3--:R0:W-:Y:S04]  /*f6da0*/  STG.E.U16 [R16.64], R0 ;  /* 0x0000000010007986 */ /* 0x0081e8000c101506 */
[----:B0-----:R-:W3:Y:S01]  /*f6db0*/  LDL.LU.64 R16, [R1+0x26b8] ;  /* 0x0026b80001107983 */ /* 0x001ee20000300a00 */
[----:B-----5:R-:W-:-:S02]  /*f6dc0*/  PRMT R2, R20, 0x7632, R2 ;  /* 0x0000763214027816 */ /* 0x020fc40000000002 */
[----:B------:R-:W-:Y:S01]  /*f6dd0*/  PRMT R0, R3, 0x7632, R0 ;  /* 0x0000763203007816 */ /* 0x000fe20000000000 */
[----:B---3--:R0:W-:Y:S04]  /*f6de0*/  STG.E.U16 [R16.64], R20 ;  /* 0x0000001410007986 */ /* 0x0081e8000c101506 */
[----:B0-----:R-:W3:Y:S04]  /*f6df0*/  LDL.LU.64 R16, [R1+0x26b0] ;  /* 0x0026b00001107983 */ /* 0x001ee80000300a00 */
[----:B---3--:R0:W-:Y:S01]  /*f6e00*/  STG.E.U16 [R16.64], R2 ;  /* 0x0000000210007986 */ /* 0x0081e2000c101506 */
[----:B------:R-:W-:Y:S02]  /*f6e10*/  STG.E.U16 [R12.64], R3 ;  /* 0x000000030c007986 */ /* 0x000fe4000c101506 */
[----:B------:R1:W-:Y:S02]  /*f6e20*/  STG.E.U16 [R8.64], R0 ;  /* 0x0000000008007986 */ /* 0x0003e4000c101506 */
[----:B------:R3:W-:Y:S01]  /*f6e30*/  STG.E.U16 [R4.64], R14 ;  /* 0x0000000e04007986 */ /* 0x0007e2000c101506 */
[----:B0-----:R-:W-:-:S02]  /*f6e40*/  PRMT R2, R14, 0x7632, R2 ;  /* 0x000076320e027816 */ /* 0x001fc40000000002 */
[----:B-1----:R-:W-:Y:S01]  /*f6e50*/  PRMT R0, R6, 0x7632, R0 ;  /* 0x0000763206007816 */ /* 0x002fe20000000000 */
[----:B---3--:R-:W3:Y:S04]  /*f6e60*/  LDL.LU.64 R4, [R1+0xe88] ;  /* 0x000e880001047983 */ /* 0x008ee80000300a00 */
[----:B------:R-:W-:Y:S01]  /*f6e70*/  STG.E.U16 [R24.64], R2 ;  /* 0x0000000218007986 */ /* 0x000fe2000c101506 */
[----:B------:R0:W-:Y:S02]  /*f6e80*/  STG.E.U16 [R22.64], R6 ;  /* 0x0000000616007986 */ /* 0x0001e4000c101506 */
[----:B------:R1:W-:Y:S02]  /*f6e90*/  STG.E.U16 [R28.64], R0 ;  /* 0x000000001c007986 */ /* 0x0003e4000c101506 */
[----:B------:R4:W-:Y:S01]  /*f6ea0*/  STG.E.U16 [R18.64], R27 ;  /* 0x0000001b12007986 */ /* 0x0009e2000c101506 */
[----:B0-----:R-:W5:Y:S01]  /*f6eb0*/  LDL.LU.64 R22, [R1+0xe80] ;  /* 0x000e800001167983 */ /* 0x001f620000300a00 */
[----:B-1----:R-:W2:Y:S02]  /*f6ec0*/  LDL.LU.64 R28, [R1+0xe98] ;  /* 0x000e9800011c7983 */ /* 0x002ea40000300a00 */
[----:B----4-:R-:W4:Y:S01]  /*f6ed0*/  LDL.LU R19, [R1+0x178] ;  /* 0x0001780001137983 */ /* 0x010f220000300800 */
[----:B------:R-:W-:Y:S01]  /*f6ee0*/  PRMT R2, R27, 0x7632, R2 ;  /* 0x000076321b027816 */ /* 0x000fe20000000002 */
[----:B------:R-:W2:Y:S01]  /*f6ef0*/  LDL.LU R14, [R1+0xf8] ;  /* 0x0000f800010e7983 */ /* 0x000ea20000300800 */
[----:B------:R-:W2:Y:S03]  /*f6f00*/  LDL.LU R27, [R1+0x78] ;  /* 0x00007800011b7983 */ /* 0x000ea60000300800 */
[----:B--2---:R0:W-:Y:S01]  /*f6f10*/  STL.64 [R1+0x2690], R26 ;  /* 0x0026901a01007387 */ /* 0x0041e20000100a00 */
[----:B------:R-:W2:Y:S02]  /*f6f20*/  LDL.LU R9, [R1+0x168] ;  /* 0x0001680001097983 */ /* 0x000ea40000300800 */
[----:B------:R-:W2:Y:S01]  /*f6f30*/  LDL.LU R25, [R1+0xe8] ;  /* 0x0000e80001197983 */ /* 0x000ea20000300800 */
[----:B0-----:R-:W2:Y:S04]  /*f6f40*/  LDL.LU.64 R26, [R1+0xea0] ;  /* 0x000ea000011a7983 */ /* 0x001ea80000300a00 */
[----:B--2---:R0:W-:Y:S04]  /*f6f50*/  STL.64 [R1+0x26a0], R26 ;  /* 0x0026a01a01007387 */ /* 0x0041e80000100a00 */
[----:B0-----:R-:W2:Y:S04]  /*f6f60*/  LDL.LU.64 R26, [R1+0xea8] ;  /* 0x000ea800011a7983 */ /* 0x001ea80000300a00 */
[----:B------:R-:W-:Y:S04]  /*f6f70*/  STG.E.U16 [R10.64], R2 ;  /* 0x000000020a007986 */ /* 0x000fe8000c101506 */
[----:B--2---:R0:W-:Y:S04]  /*f6f80*/  STL.64 [R1+0x26a8], R26 ;  /* 0x0026a81a01007387 */ /* 0x0041e80000100a00 */
[----:B0-----:R-:W2:Y:S01]  /*f6f90*/  LDL.LU.64 R26, [R1+0xeb0] ;  /* 0x000eb000011a7983 */ /* 0x001ea20000300a00 */
        /* <DEDUP_REMOVED lines=9> */
[----:B------:R-:W-:-:S02]  /*f7030*/  MOV R24, R7 ;  /* 0x0000000700187202 */ /* 0x000fc40000000f00 */
[----:B------:R-:W-:Y:S01]  /*f7040*/  PRMT R0, R15, 0x7632, R0 ;  /* 0x000076320f007816 */ /* 0x000fe20000000000 */
[----:B---3--:R-:W-:Y:S01]  /*f7050*/  STG.E.U16 [R4.64], R15 ;  /* 0x0000000f04007986 */ /* 0x008fe2000c101506 */
[----:B----4-:R-:W-:-:S03]  /*f7060*/  PRMT R2, R19, 0x7632, R2 ;  /* 0x0000763213027816 */ /* 0x010fc60000000002 */
[----:B-----5:R-:W-:Y:S01]  /*f7070*/  STG.E.U16 [R22.64], R0 ;  /* 0x0000000016007986 */ /* 0x020fe2000c101506 */
[----:B------:R-:W-:Y:S02]  /*f7080*/  STG.E.U16 [R28.64], R19 ;  /* 0x000000131c007986 */ /* 0x000fe4000c101506 */
[----:B------:R-:W-:Y:S01]  /*f7090*/  STG.E.U16 [R26.64], R2 ;  /* 0x000000021a007986 */ /* 0x000fe2000c101506 */
[----:B--2---:R0:W-:Y:S04]  /*f70a0*/  STL.64 [R1+0x2688], R10 ;  /* 0x0026880a01007387 */ /* 0x0041e80000100a00 */
[----:B0-----:R-:W2:Y:S01]  /*f70b0*/  LDL.LU.64 R10, [R1+0xeb8] ;  /* 0x000eb800010a7983 */ /* 0x001ea20000300a00 */
[----:B------:R-:W3:Y:S02]  /*f70c0*/  LDL.LU.64 R6, [R1+0xee8] ;  /* 0x000ee80001067983 */ /* 0x000ee40000300a00 */
[----:B------:R-:W4:Y:S02]  /*f70d0*/  LDL.LU R3, [R1+0x68] ;  /* 0x0000680001037983 */ /* 0x000f240000300800 */
[----:B------:R-:W5:Y:S01]  /*f70e0*/  LDL.LU.64 R20, [R1+0xef8] ;  /* 0x000ef80001147983 */ /* 0x000f620000300a00 */
[----:B------:R-:W2:Y:S01]  /*f70f0*/  LDL.LU.64 R16, [R1+0xf10] ;  /* 0x000f100001107983 */ /* 0x000ea20000300a00 */
[----:B------:R-:W2:Y:S02]  /*f7100*/  LDL.LU.64 R12, [R1+0xf08] ;  /* 0x000f0800010c7983 */ /* 0x000ea40000300a00 */
[----:B------:R-:W2:Y:S02]  /*f7110*/  LDL.LU.64 R4, [R1+0xf00] ;  /* 0x000f000001047983 */ /* 0x000ea40000300a00 */
[----:B------:R-:W2:Y:S01]  /*f7120*/  LDL.LU.64 R22, [R1+0xf18] ;  /* 0x000f180001167983 */ /* 0x000ea20000300a00 */
[----:B------:R-:W2:Y:S01]  /*f7130*/  LDL.LU R8, [R1+0x158] ;  /* 0x0001580001087983 */ /* 0x000ea20000300800 */
[----:B------:R-:W2:Y:S02]  /*f7140*/  LDL.LU R15, [R1+0xd8] ;  /* 0x0000d800010f7983 */ /* 0x000ea40000300800 */
[----:B------:R-:W2:Y:S02]  /*f7150*/  LDL.LU.64 R28, [R1+0xf30] ;  /* 0x000f3000011c7983 */ /* 0x000ea40000300a00 */
[----:B------:R-:W2:Y:S01]  /*f7160*/  LDL.LU.64 R18, [R1+0xf28] ;  /* 0x000f280001127983 */ /* 0x000ea20000300a00 */
[----:B------:R-:W2:Y:S01]  /*f7170*/  LDL.LU.64 R26, [R1+0x26a8] ;  /* 0x0026a800011a7983 */ /* 0x000ea20000300a00 */
[----:B------:R-:W-:-:S03]  /*f7180*/  PRMT R0, R14, 0x7632, R0 ;  /* 0x000076320e007816 */ /* 0x000fc60000000000 */
[----:B--2---:R0:W-:Y:S04]  /*f7190*/  STG.E.U16 [R26.64], R14 ;  /* 0x0000000e1a007986 */ /* 0x0041e8000c101506 */
[----:B0-----:R-:W2:Y:S01]  /*f71a0*/  LDL.LU.64 R26, [R1+0x26a0] ;  /* 0x0026a000011a7983 */ /* 0x001ea20000300a00 */
[----:B------:R-:W3:Y:S03]  /*f71b0*/  LDL.LU R14, [R1+0x2698] ;  /* 0x00269800010e7983 */ /* 0x000ee60000300800 */
        /* <DEDUP_REMOVED lines=11> */
[----:B---3--:R0:W-:Y:S03]  /*f7270*/  STL [R1+0x2588], R27 ;  /* 0x0025881b01007387 */ /* 0x0081e60000100800 */
[----:B0-----:R-:W3:Y:S04]  /*f7280*/  LDL.LU.64 R26, [R1+0xee0] ;  /* 0x000ee000011a7983 */ /* 0x001ee80000300a00 */
[----:B--2---:R0:W-:Y:S04]  /*f7290*/  STG.E.U16 [R10.64], R0 ;  /* 0x000000000a007986 */ /* 0x0041e8000c101506 */
[----:B0-----:R-:W2:Y:S01]  /*f72a0*/  LDL.LU.64 R10, [R1+0x2668] ;  /* 0x00266800010a7983 */ /* 0x001ea20000300a00 */
[----:B------:R-:W-:-:S03]  /*f72b0*/  PRMT R2, R9, 0x7632, R2 ;  /* 0x0000763209027816 */ /* 0x000fc60000000002 */
[----:B--2---:R0:W-:Y:S04]  /*f72c0*/  STG.E.U16 [R10.64], R9 ;  /* 0x000000090a007986 */ /* 0x0041e8000c101506 */
[----:B0-----:R-:W2:Y:S01]  /*f72d0*/  LDL.LU.64 R10, [R1+0x2660] ;  /* 0x00266000010a7983 */ /* 0x001ea20000300a00 */
[----:B------:R-:W-:-:S03]  /*f72e0*/  PRMT R0, R25, 0x7632, R0 ;  /* 0x0000763219007816 */ /* 0x000fc60000000000 */
[----:B--2---:R0:W-:Y:S01]  /*f72f0*/  STG.E.U16 [R10.64], R2 ;  /* 0x000000020a007986 */ /* 0x0041e2000c101506 */
[----:B------:R1:W-:Y:S03]  /*f7300*/  STG.E.U16 [R6.64], R25 ;  /* 0x0000001906007986 */ /* 0x0003e6000c101506 */
[----:B0-----:R-:W2:Y:S01]  /*f7310*/  LDL.LU.64 R10, [R1+0x2658] ;  /* 0x00265800010a7983 */ /* 0x001ea20000300a00 */
[----:B-1----:R-:W2:Y:S01]  /*f7320*/  LDL.LU.64 R6, [R1+0x2650] ;  /* 0x0026500001067983 */ /* 0x002ea20000300a00 */
[----:B----4-:R-:W-:Y:S01]  /*f7330*/  PRMT R2, R3, 0x7632, R2 ;  /* 0x0000763203027816 */ /* 0x010fe20000000002 */
[----:B---3--:R-:W-:Y:S01]  /*f7340*/  STG.E.U16 [R26.64], R0 ;  /* 0x000000001a007986 */ /* 0x008fe2000c101506 */
[----:B-----5:R-:W-:Y:S03]  /*f7350*/  STG.E.U16 [R20.64], R3 ;  /* 0x0000000314007986 */ /* 0x020fe6000c101506 */
[----:B------:R0:W-:Y:S02]  /*f7360*/  STG.E.U16 [R16.64], R2 ;  /* 0x0000000210007986 */ /* 0x0001e4000c101506 */
[----:B0-----:R-:W-:-:S02]  /*f7370*/  PRMT R2, R8, 0x7632, R2 ;  /* 0x0000763208027816 */ /* 0x001fc40000000002 */
[----:B--2---:R-:W-:Y:S01]  /*f7380*/  PRMT R0, R6, 0x7632, R0 ;  /* 0x0000763206007816 */ /* 0x004fe20000000000 */
[----:B------:R-:W-:Y:S04]  /*f7390*/  STG.E.U16 [R12.64], R6 ;  /* 0x000000060c007986 */ /* 0x000fe8000c101506 */
[----:B------:R-:W-:Y:S04]  /*f73a0*/  STL [R1+0x2514], R7 ;  /* 0x0025140701007387 */ /* 0x000fe80000100800 */
[----:B------:R0:W-:Y:S01]  /*f73b0*/  STG.E.U16 [R4.64], R0 ;  /* 0x0000000004007986 */ /* 0x0001e2000c101506 */
[----:B------:R1:W-:Y:S02]  /*f73c0*/  STG.E.U16 [R22.64], R8 ;  /* 0x0000000816007986 */ /* 0x0003e4000c101506 */
[----:B------:R2:W-:Y:S01]  /*f73d0*/  STG.E.U16 [R28.64], R2 ;  /* 0x000000021c007986 */ /* 0x0005e2000c101506 */
[----:B0-----:R-:W3:Y:S01]  /*f73e0*/  LDL.LU.64 R4, [R1+0xf20] ;  /* 0x000f200001047983 */ /* 0x001ee20000300a00 */
[----:B-1----:R-:W4:Y:S02]  /*f73f0*/  LDL.LU.64 R22, [R1+0xf38] ;  /* 0x000f380001167983 */ /* 0x002f240000300a00 */
[----:B------:R-:W5:Y:S02]  /*f7400*/  LDL.LU R8, [R1+0x58] ;  /* 0x0000580001087983 */ /* 0x000f640000300800 */
[----:B--2---:R-:W2:Y:S01]  /*f7410*/  LDL.LU R29, [R1+0xc8] ;  /* 0x0000c800011d7983 */ /* 0x004ea20000300800 */
[----:B------:R-:W-:Y:S01]  /*f7420*/  PRMT R0, R15, 0x7632, R0 ;  /* 0x000076320f007816 */ /* 0x000fe20000000000 */
[----:B------:R-:W-:Y:S04]  /*f7430*/  STG.E.U16 [R18.64], R15 ;  /* 0x0000000f12007986 */ /* 0x000fe8000c101506 */
[----:B--2---:R0:W-:Y:S04]  /*f7440*/  STL [R1+0x2628], R29 ;  /* 0x0026281d01007387 */ /* 0x0041e80000100800 */
[----:B0-----:R-:W2:Y:S01]  /*f7450*/  LDL.LU R29, [R1+0x148] ;  /* 0x00014800011d7983 */ /* 0x001ea20000300800 */
[----:B------:R-:W2:Y:S03]  /*f7460*/  LDL.LU R15, [R1+0x48] ;  /* 0x00004800010f7983 */ /* 0x000ea60000300800 */
        /* <DEDUP_REMOVED lines=14> */
[----:B------:R-:W2:Y:S03]  /*f7550*/  LDL.LU.64 R18, [R1+0xfd0] ;  /* 0x000fd00001127983 */ /* 0x000ea60000300a00 */
[----:B--2---:R0:W-:Y:S04]  /*f7560*/  STL.64 [R1+0x25f0], R18 ;  /* 0x0025f01201007387 */ /* 0x0041e80000100a00 */
[----:B0-----:R-:W2:Y:S01]  /*f7570*/  LDL.LU.64 R18, [R1+0xfd8] ;  /* 0x000fd80001127983 */ /* 0x001ea20000300a00 */
[----:B-----5:R-:W-:-:S03]  /*f7580*/  PRMT R2, R8, 0x7632, R2 ;  /* 0x0000763208027816 */ /* 0x020fc60000000002 */
[----:B---3--:R-:W-:Y:S01]  /*f7590*/  STG.E.U16 [R4.64], R0 ;  /* 0x0000000004007986 */ /* 0x008fe2000c101506 */
[----:B----4-:R-:W-:Y:S03]  /*f75a0*/  STG.E.U16 [R22.64], R8 ;  /* 0x0000000816007986 */ /* 0x010fe6000c101506 */
[----:B------:R-:W-:Y:S04]  /*f75b0*/  STG.E.U16 [R14.64], R2 ;  /* 0x000000020e007986 */ /* 0x000fe8000c101506 */
[----:B--2---:R0:W-:Y:S04]  /*f75c0*/  STL.64 [R1+0x2600], R18 ;  /* 0x0026001201007387 */ /* 0x0041e80000100a00 */
[----:B0-----:R-:W2:Y:S01]  /*f75d0*/  LDL.LU.64 R18, [R1+0xf98] ;  /* 0x000f980001127983 */ /* 0x001ea20000300a00 */
[----:B------:R-:W3:Y:S02]  /*f75e0*/  LDL.LU R25, [R1+0x138] ;  /* 0x0001380001197983 */ /* 0x000ee40000300800 */
[----:B------:R-:W4:Y:S02]  /*f75f0*/  LDL.LU R28, [R1+0xb8] ;  /* 0x0000b800011c7983 */ /* 0x000f240000300800 */
[----:B------:R-:W5:Y:S01]  /*f7600*/  LDL.LU.64 R6, [R1+0xff8] ;  /* 0x000ff80001067983 */ /* 0x000f620000300a00 */
[----:B------:R-:W2:Y:S01]  /*f7610*/  LDL.LU.64 R26, [R1+0x1010] ;  /* 0x00101000011a7983 */ /* 0x000ea20000300a00 */
[----:B------:R-:W4:Y:S02]  /*f7620*/  LDL.LU.64 R20, [R1+0x1008] ;  /* 0x0010080001147983 */ /* 0x000f240000300a00 */
[----:B------:R-:W2:Y:S02]  /*f7630*/  LDL.LU.64 R16, [R1+0x1000] ;  /* 0x0010000001107983 */ /* 0x000ea40000300a00 */
[----:B------:R-:W2:Y:S01]  /*f7640*/  LDL.LU.64 R12, [R1+0x1028] ;  /* 0x00102800010c7983 */ /* 0x000ea20000300a00 */
[----:B------:R-:W2:Y:S01]  /*f7650*/  LDL.LU R3, [R1+0x38] ;  /* 0x0000380001037983 */ /* 0x000ea20000300800 */
[----:B------:R-:W2:Y:S02]  /*f7660*/  LDL.LU.64 R8, [R1+0x1070] ;  /* 0x0010700001087983 */ /* 0x000ea40000300a00 */
[----:B------:R-:W2:Y:S02]  /*f7670*/  LDL.LU.64 R4, [R1+0x1068] ;  /* 0x0010680001047983 */ /* 0x000ea40000300a00 */
[----:B------:R-:W2:Y:S01]  /*f7680*/  LDL.LU.64 R22, [R1+0x1060] ;  /* 0x0010600001167983 */ /* 0x000ea20000300a00 */
[----:B------:R-:W2:Y:S01]  /*f7690*/  LDL.LU.64 R14, [R1+0x2648] ;  /* 0x00264800010e7983 */ /* 0x000ea20000300a00 */
[----:B------:R-:W-:-:S03]  /*f76a0*/  PRMT R0, R10, 0x7632, R0 ;  /* 0x000076320a007816 */ /* 0x000fc60000000000 */
[----:B--2---:R0:W-:Y:S04]  /*f76b0*/  STG.E.U16 [R14.64], R10 ;  /* 0x0000000a0e007986 */ /* 0x0041e8000c101506 */
[----:B0-----:R-:W2:Y:S01]  /*f76c0*/  LDL.LU.64 R14, [R1+0x2640] ;  /* 0x00264000010e7983 */ /* 0x001ea20000300a00 */
[----:B------:R0:W-:Y:S03]  /*f76d0*/  STL [R1+0x2510], R11 ;  /* 0x0025100b01007387 */ /* 0x0001e60000100800 */
[----:B0-----:R-:W3:Y:S04]  /*f76e0*/  LDL.LU.64 R10, [R1+0xfc8] ;  /* 0x000fc800010a7983 */ /* 0x001ee80000300a00 */
        /* <DEDUP_REMOVED lines=20> */
[----:B------:R-:W-:Y:S02]  /*f7830*/  PRMT R0, R14, 0x7632, R0 ;  /* 0x000076320e007816 */ /* 0x000fe40000000000 */
[----:B------:R-:W-:Y:S01]  /*f7840*/  PRMT R2, R25, 0x7632, R2 ;  /* 0x0000763219027816 */ /* 0x000fe20000000002 */
[----:B--2---:R0:W-:Y:S04]  /*f7850*/  STG.E.U16 [R18.64], R14 ;  /* 0x0000000e12007986 */ /* 0x0041e8000c101506 */
[----:B0-----:R-:W2:Y:S01]  /*f7860*/  LDL.LU.64 R18, [R1+0x25e8] ;  /* 0x0025e80001127983 */ /* 0x001ea20000300a00 */
[----:B------:R0:W-:Y:S02]  /*f7870*/  STG.E.U16 [R10.64], R0 ;  /* 0x000000000a007986 */ /* 0x0001e4000c101506 */
[----:B-----5:R-:W-:Y:S02]  /*f7880*/  STG.E.U16 [R6.64], R25 ;  /* 0x0000001906007986 */ /* 0x020fe4000c101506 */
[----:B------:R1:W-:Y:S01]  /*f7890*/  STG.E.U16 [R26.64], R2 ;  /* 0x000000021a007986 */ /* 0x0003e2000c101506 */
[----:B----4-:R-:W-:Y:S04]  /*f78a0*/  STG.E.U16 [R20.64], R28 ;  /* 0x0000001c14007986 */ /* 0x010fe8000c101506 */
[----:B---3--:R-:W-:Y:S01]  /*f78b0*/  STL [R1+0x2518], R15 ;  /* 0x0025180f01007387 */ /* 0x008fe20000100800 */
[----:B0-----:R-:W-:-:S02]  /*f78c0*/  PRMT R0, R28, 0x7632, R0 ;  /* 0x000076321c007816 */ /* 0x001fc40000000000 */
[----:B-1----:R-:W-:-:S03]  /*f78d0*/  PRMT R2, R3, 0x7632, R2 ;  /* 0x0000763203027816 */ /* 0x002fc60000000002 */
[----:B------:R2:W-:Y:S01]  /*f78e0*/  STG.E.U16 [R16.64], R0 ;  /* 0x0000000010007986 */ /* 0x0005e2000c101506 */
[----:B------:R-:W-:Y:S02]  /*f78f0*/  STG.E.U16 [R12.64], R3 ;  /* 0x000000030c007986 */ /* 0x000fe4000c101506 */
[----:B------:R-:W-:Y:S01]  /*f7900*/  STG.E.U16 [R8.64], R2 ;  /* 0x0000000208007986 */ /* 0x000fe2000c101506 */
[----:B--2---:R-:W-:Y:S01]  /*f7910*/  PRMT R0, R18, 0x7632, R0 ;  /* 0x0000763212007816 */ /* 0x004fe20000000000 */
[----:B------:R-:W-:Y:S04]  /*f7920*/  STL [R1+0x24b0], R19 ;  /* 0x0024b01301007387 */ /* 0x000fe80000100800 */
[----:B------:R0:W-:Y:S01]  /*f7930*/  STG.E.U16 [R4.64], R18 ;  /* 0x0000001204007986 */ /* 0x0001e2000c101506 */
[----:B------:R-:W2:Y:S02]  /*f7940*/  LDL.LU.64 R16, [R1+0x1088] ;  /* 0x0010880001107983 */ /* 0x000ea40000300a00 */
[----:B------:R1:W-:Y:S01]  /*f7950*/  STG.E.U16 [R22.64], R0 ;  /* 0x0000000016007986 */ /* 0x0003e2000c101506 */
[----:B0-----:R-:W3:Y:S01]  /*f7960*/  LDL.LU R4, [R1+0xa8] ;  /* 0x0000a80001047983 */ /* 0x001ee20000300800 */
[----:B-1----:R-:W4:Y:S03]  /*f7970*/  LDL.LU.64 R22, [R1+0x10c0] ;  /* 0x0010c00001167983 */ /* 0x002f260000300a00 */
[----:B----4-:R0:W-:Y:S04]  /*f7980*/  STL.64 [R1+0x25d8], R22 ;  /* 0x0025d81601007387 */ /* 0x0101e80000100a00 */
[----:B0-----:R-:W4:Y:S04]  /*f7990*/  LDL.LU.64 R22, [R1+0x10c8] ;  /* 0x0010c80001167983 */ /* 0x001f280000300a00 */
[----:B----4-:R0:W-:Y:S04]  /*f79a0*/  STL.64 [R1+0x25e0], R22 ;  /* 0x0025e01601007387 */ /* 0x0101e80000100a00 */
[----:B0-----:R-:W4:Y:S01]  /*f79b0*/  LDL.LU.64 R22, [R1+0x10d0] ;  /* 0x0010d00001167983 */ /* 0x001f220000300a00 */
[----:B------:R-:W5:Y:S02]  /*f79c0*/  LDL.LU.64 R12, [R1+0x10e8] ;  /* 0x0010e800010c7983 */ /* 0x000f640000300a00 */
        /* <DEDUP_REMOVED lines=14> */
[----:B------:R-:W-:-:S03]  /*f7ab0*/  PRMT R2, R29, 0x7632, R2 ;  /* 0x000076321d027816 */ /* 0x000fc60000000002 */
[----:B------:R-:W-:Y:S04]  /*f7ac0*/  STG.E.U16 [R16.64], R29 ;  /* 0x0000001d10007986 */ /* 0x000fe8000c101506 */
[----:B----4-:R-:W-:Y:S04]  /*f7ad0*/  STG.E.U16 [R22.64], R2 ;  /* 0x0000000216007986 */ /* 0x010fe8000c101506 */
[----:B--2---:R0:W-:Y:S04]  /*f7ae0*/  STL.64 [R1+0x25c0], R26 ;  /* 0x0025c01a01007387 */ /* 0x0041e80000100a00 */
[----:B0-----:R-:W2:Y:S01]  /*f7af0*/  LDL.LU.64 R26, [R1+0x1130] ;  /* 0x00113000011a7983 */ /* 0x001ea20000300a00 */
[----:B------:R-:W4:Y:S02]  /*f7b00*/  LDL.LU R5, [R1+0x9c] ;  /* 0x00009c0001057983 */ /* 0x000f240000300800 */
[----:B------:R-:W2:Y:S02]  /*f7b10*/  LDL.LU.64 R18, [R1+0x1190] ;  /* 0x0011900001127983 */ /* 0x000ea40000300a00 */
[----:B------:R-:W2:Y:S01]  /*f7b20*/  LDL.LU.64 R14, [R1+0x1188] ;  /* 0x00118800010e7983 */ /* 0x000ea20000300a00 */
[----:B------:R-:W2:Y:S01]  /*f7b30*/  LDL.LU R25, [R1+0x1c] ;  /* 0x00001c0001197983 */ /* 0x000ea20000300800 */
[----:B------:R-:W2:Y:S02]  /*f7b40*/  LDL.LU.64 R10, [R1+0x1180] ;  /* 0x00118000010a7983 */ /* 0x000ea40000300a00 */
[----:B------:R-:W2:Y:S02]  /*f7b50*/  LDL.LU R3, [R1+0x18c] ;  /* 0x00018c0001037983 */ /* 0x000ea40000300800 */
[----:B------:R-:W2:Y:S01]  /*f7b60*/  LDL.LU R8, [R1+0x10c] ;  /* 0x00010c0001087983 */ /* 0x000ea20000300800 */
[----:B------:R-:W2:Y:S01]  /*f7b70*/  LDL.LU.64 R6, [R1+0x1230] ;  /* 0x0012300001067983 */ /* 0x000ea20000300a00 */
[----:B------:R-:W2:Y:S02]  /*f7b80*/  LDL.LU.64 R20, [R1+0x1278] ;  /* 0x0012780001147983 */ /* 0x000ea40000300a00 */
[----:B------:R-:W2:Y:S02]  /*f7b90*/  LDL.LU.64 R16, [R1+0x1270] ;  /* 0x0012700001107983 */ /* 0x000ea40000300a00 */
[----:B------:R-:W2:Y:S01]  /*f7ba0*/  LDL.LU.64 R28, [R1+0x1268] ;  /* 0x00126800011c7983 */ /* 0x000ea20000300a00 */
[----:B------:R-:W2:Y:S01]  /*f7bb0*/  LDL.LU.64 R22, [R1+0x25e0] ;  /* 0x0025e00001167983 */ /* 0x000ea20000300a00 */
[----:B---3--:R-:W-:-:S03]  /*f7bc0*/  PRMT R0, R4, 0x7632, R0 ;  /* 0x0000763204007816 */ /* 0x008fc60000000000 */
[----:B--2---:R0:W-:Y:S04]  /*f7bd0*/  STG.E.U16 [R22.64], R4 ;  /* 0x0000000416007986 */ /* 0x0041e8000c101506 */
[----:B0-----:R-:W2:Y:S01]  /*f7be0*/  LDL.LU.64 R22, [R1+0x25d8] ;  /* 0x0025d80001167983 */ /* 0x001ea20000300a00 */
[----:B------:R-:W3:Y:S02]  /*f7bf0*/  LDL.LU R4, [R1+0x25d0] ;  /* 0x0025d00001047983 */ /* 0x000ee40000300800 */
[----:B---3--:R-:W-:Y:S01]  /*f7c00*/  PRMT R2, R4, 0x7632, R2 ;  /* 0x0000763204027816 */ /* 0x008fe20000000002 */
[----:B--2---:R0:W-:Y:S01]  /*f7c10*/  STG.E.U16 [R22.64], R0 ;  /* 0x0000000016007986 */ /* 0x0041e2000c101506 */
[----:B-----5:R1:W-:Y:S03]  /*f7c20*/  STG.E.U16 [R12.64], R4 ;  /* 0x000000040c007986 */ /* 0x0203e6000c101506 */
[----:B------:R2:W-:Y:S04]  /*f7c30*/  STG.E.U16 [R26.64], R2 ;  /* 0x000000021a007986 */ /* 0x0005e8000c101506 */
[----:B0-----:R-:W3:Y:S01]  /*f7c40*/  LDL.LU.64 R22, [R1+0x25c8] ;  /* 0x0025c80001167983 */ /* 0x001ee20000300a00 */
[----:B-1----:R-:W5:Y:S02]  /*f7c50*/  LDL.LU.64 R12, [R1+0x1280] ;  /* 0x00128000010c7983 */ /* 0x002f640000300a00 */
[----:B------:R-:W3:Y:S01]  /*f7c60*/  LDL.LU R4, [R1+0x8c] ;  /* 0x00008c0001047983 */ /* 0x000ee20000300800 */
[----:B--2---:R-:W3:Y:S04]  /*f7c70*/  LDL.LU.64 R26, [R1+0x25c0] ;  /* 0x0025c000011a7983 */ /* 0x004ee80000300a00 */
[----:B---3--:R0:W-:Y:S04]  /*f7c80*/  STG.E.U16 [R26.64], R22 ;  /* 0x000000161a007986 */ /* 0x0081e8000c101506 */
[----:B0-----:R-:W2:Y:S01]  /*f7c90*/  LDL.LU.64 R26, [R1+0x25b8] ;  /* 0x0025b800011a7983 */ /* 0x001ea20000300a00 */
[----:B------:R-:W-:Y:S01]  /*f7ca0*/  PRMT R0, R22, 0x7632, R0 ;  /* 0x0000763216007816 */ /* 0x000fe20000000000 */
[----:B------:R0:W-:Y:S02]  /*f7cb0*/  STL [R1+0x24b4], R23 ;  /* 0x0024b41701007387 */ /* 0x0001e40000100800 */
        /* <DEDUP_REMOVED lines=12> */
[----:B----4-:R-:W-:-:S03]  /*f7d80*/  PRMT R2, R5, 0x7632, R2 ;  /* 0x0000763205027816 */ /* 0x010fc60000000002 */
[----:B--2---:R0:W-:Y:S01]  /*f7d90*/  STG.E.U16 [R26.64], R0 ;  /* 0x000000001a007986 */ /* 0x0041e2000c101506 */
[----:B------:R-:W-:Y:S02]  /*f7da0*/  STG.E.U16 [R22.64], R5 ;  /* 0x0000000516007986 */ /* 0x000fe4000c101506 */
[----:B------:R1:W-:Y:S02]  /*f7db0*/  STG.E.U16 [R18.64], R2 ;  /* 0x0000000212007986 */ /* 0x0003e4000c101506 */
[----:B------:R-:W-:Y:S01]  /*f7dc0*/  STG.E.U16 [R14.64], R25 ;  /* 0x000000190e007986 */ /* 0x000fe2000c101506 */
[----:B0-----:R-:W-:Y:S01]  /*f7dd0*/  PRMT R0, R25, 0x7632, R0 ;  /* 0x0000763219007816 */ /* 0x001fe20000000000 */
[----:B------:R-:W2:Y:S01]  /*f7de0*/  LDL.LU R27, [R1+0x2588] ;  /* 0x00258800011b7983 */ /* 0x000ea20000300800 */
[----:B-1----:R-:W-:-:S03]  /*f7df0*/  PRMT R2, R3, 0x7632, R2 ;  /* 0x0000763203027816 */ /* 0x002fc60000000002 */
[----:B------:R0:W-:Y:S01]  /*f7e00*/  STG.E.U16 [R10.64], R0 ;  /* 0x000000000a007986 */ /* 0x0001e2000c101506 */
[----:B------:R-:W-:Y:S02]  /*f7e10*/  STG.E.U16 [R6.64], R3 ;  /* 0x0000000306007986 */ /* 0x000fe4000c101506 */
[----:B------:R-:W-:Y:S02]  /*f7e20*/  STG.E.U16 [R20.64], R2 ;  /* 0x0000000214007986 */ /* 0x000fe4000c101506 */
[----:B------:R-:W-:Y:S01]  /*f7e30*/  STG.E.U16 [R16.64], R8 ;  /* 0x0000000810007986 */ /* 0x000fe2000c101506 */
[----:B0-----:R-:W-:-:S05]  /*f7e40*/  PRMT R0, R8, 0x7632, R0 ;  /* 0x0000763208007816 */ /* 0x001fca0000000000 */
[----:B------:R0:W-:Y:S04]  /*f7e50*/  STG.E.U16 [R28.64], R0 ;  /* 0x000000001c007986 */ /* 0x0001e8000c101506 */
[----:B0-----:R-:W3:Y:S04]  /*f7e60*/  LDL.LU R29, [R1+0xfc] ;  /* 0x0000fc00011d7983 */ /* 0x001ee80000300800 */
[----:B---3--:R-:W-:Y:S01]  /*f7e70*/  STL [R1+0x2560], R29 ;  /* 0x0025601d01007387 */ /* 0x008fe20000100800 */
[----:B------:R-:W2:Y:S01]  /*f7e80*/  LDL.LU R26, [R1+0x7c] ;  /* 0x00007c00011a7983 */ /* 0x000ea20000300800 */
[----:B------:R-:W-:-:S02]  /*f7e90*/  PRMT R2, R4, 0x7632, R2 ;  /* 0x0000763204027816 */ /* 0x000fc40000000002 */
[----:B--2---:R-:W-:Y:S01]  /*f7ea0*/  STL.64 [R1+0x2540], R26 ;  /* 0x0025401a01007387 */ /* 0x004fe20000100a00 */
[----:B------:R-:W2:Y:S02]  /*f7eb0*/  LDL.LU R9, [R1+0x16c] ;  /* 0x00016c0001097983 */ /* 0x000ea40000300800 */
[----:B------:R-:W3:Y:S02]  /*f7ec0*/  LDL.LU R25, [R1+0xec] ;  /* 0x0000ec0001197983 */ /* 0x000ee40000300800 */
[----:B-----5:R0:W-:Y:S02]  /*f7ed0*/  STG.E.U16 [R12.64], R4 ;  /* 0x000000040c007986 */ /* 0x0201e4000c101506 */
[----:B0-----:R-:W4:Y:S01]  /*f7ee0*/  LDL.LU R4, [R1+0xc] ;  /* 0x00000c0001047983 */ /* 0x001f220000300800 */
[----:B------:R-:W5:Y:S03]  /*f7ef0*/  LDL.LU R29, [R1+0x17c] ;  /* 0x00017c00011d7983 */ /* 0x000f660000300800 */
        /* <DEDUP_REMOVED lines=9> */
[----:B0-----:R-:W3:Y:S01]  /*f7f90*/  LDL.LU.64 R24, [R1+0x1260] ;  /* 0x0012600001187983 */ /* 0x001ee20000300a00 */
[----:B------:R-:W2:Y:S03]  /*f7fa0*/  LDL.LU.64 R26, [R1+0x1210] ;  /* 0x00121000011a7983 */ /* 0x000ea60000300a00 */
        /* <DEDUP_REMOVED lines=9> */
[----:B---3--:R-:W-:Y:S04]  /*f8040*/  STG.E.U16 [R24.64], R2 ;  /* 0x0000000218007986 */ /* 0x008fe8000c101506 */
[----:B--2---:R0:W-:Y:S04]  /*f8050*/  STL.64 [R1+0x2538], R14 ;  /* 0x0025380e01007387 */ /* 0x0041e80000100a00 */
[----:B0-----:R-:W2:Y:S01]  /*f8060*/  LDL.LU.64 R14, [R1+0x1178] ;  /* 0x00117800010e7983 */ /* 0x001ea20000300a00 */
[----:B------:R-:W3:Y:S02]  /*f8070*/  LDL.LU.64 R6, [R1+0x1158] ;  /* 0x0011580001067983 */ /* 0x000ee40000300a00 */
[----:B------:R-:W2:Y:S02]  /*f8080*/  LDL.LU.64 R22, [R1+0x1138] ;  /* 0x0011380001167983 */ /* 0x000ea40000300a00 */
[----:B------:R-:W2:Y:S01]  /*f8090*/  LDL.LU.64 R18, [R1+0x1118] ;  /* 0x0011180001127983 */ /* 0x000ea20000300a00 */
[----:B------:R-:W2:Y:S01]  /*f80a0*/  LDL.LU R28, [R1+0x6c] ;  /* 0x00006c00011c7983 */ /* 0x000ea20000300800 */
[----:B------:R-:W2:Y:S02]  /*f80b0*/  LDL.LU.64 R10, [R1+0x1110] ;  /* 0x00111000010a7983 */ /* 0x000ea40000300a00 */
[----:B------:R-:W2:Y:S02]  /*f80c0*/  LDL.LU.64 R20, [R1+0x1108] ;  /* 0x0011080001147983 */ /* 0x000ea40000300a00 */
[----:B------:R-:W2:Y:S01]  /*f80d0*/  LDL.LU.64 R16, [R1+0x10e0] ;  /* 0x0010e00001107983 */ /* 0x000ea20000300a00 */
[----:B------:R-:W2:Y:S01]  /*f80e0*/  LDL.LU.64 R12, [R1+0x1100] ;  /* 0x00110000010c7983 */ /* 0x000ea20000300a00 */
[----:B------:R-:W2:Y:S02]  /*f80f0*/  LDL.LU R3, [R1+0x15c] ;  /* 0x00015c0001037983 */ /* 0x000ea40000300800 */
[----:B------:R-:W2:Y:S02]  /*f8100*/  LDL.LU R8, [R1+0xdc] ;  /* 0x0000dc0001087983 */ /* 0x000ea40000300800 */
[----:B------:R-:W2:Y:S01]  /*f8110*/  LDL.LU.64 R24, [R1+0x2580] ;  /* 0x0025800001187983 */ /* 0x000ea20000300a00 */
[----:B----4-:R-:W-:Y:S01]  /*f8120*/  PRMT R0, R4, 0x7632, R0 ;  /* 0x0000763204007816 */ /* 0x010fe20000000000 */
[----:B--2---:R0:W-:Y:S04]  /*f8130*/  STG.E.U16 [R24.64], R4 ;  /* 0x0000000418007986 */ /* 0x0041e8000c101506 */
[----:B0-----:R-:W2:Y:S01]  /*f8140*/  LDL.LU.64 R24, [R1+0x2578] ;  /* 0x0025780001187983 */ /* 0x001ea20000300a00 */
[----:B------:R-:W4:Y:S03]  /*f8150*/  LDL.LU.64 R4, [R1+0x10f8] ;  /* 0x0010f80001047983 */ /* 0x000f260000300a00 */
[----:B--2---:R0:W-:Y:S04]  /*f8160*/  STG.E.U16 [R24.64], R0 ;  /* 0x0000000018007986 */ /* 0x0041e8000c101506 */
[----:B0-----:R-:W2:Y:S01]  /*f8170*/  LDL.LU.64 R24, [R1+0x2570] ;  /* 0x0025700001187983 */ /* 0x001ea20000300a00 */
[----:B-----5:R-:W-:-:S03]  /*f8180*/  PRMT R2, R29, 0x7632, R2 ;  /* 0x000076321d027816 */ /* 0x020fc60000000002 */
[----:B--2---:R0:W-:Y:S04]  /*f8190*/  STG.E.U16 [R24.64], R29 ;  /* 0x0000001d18007986 */ /* 0x0041e8000c101506 */
[----:B0-----:R-:W2:Y:S01]  /*f81a0*/  LDL.LU.64 R24, [R1+0x2568] ;  /* 0x0025680001187983 */ /* 0x001ea20000300a00 */
[----:B------:R-:W5:Y:S03]  /*f81b0*/  LDL.LU R29, [R1+0x2560] ;  /* 0x00256000011d7983 */ /* 0x000f660000300800 */
[----:B--2---:R0:W-:Y:S01]  /*f81c0*/  STG.E.U16 [R24.64], R2 ;  /* 0x0000000218007986 */ /* 0x0041e2000c101506 */
[----:B-----5:R1:W-:Y:S03]  /*f81d0*/  STG.E.U16 [R26.64], R29 ;  /* 0x0000001d1a007986 */ /* 0x0203e6000c101506 */
[----:B0-----:R-:W2:Y:S01]  /*f81e0*/  LDL.LU.64 R24, [R1+0x2558] ;  /* 0x0025580001187983 */ /* 0x001ea20000300a00 */
[----:B-1----:R-:W5:Y:S01]  /*f81f0*/  LDL.LU.64 R26, [R1+0x2550] ;  /* 0x00255000011a7983 */ /* 0x002f620000300a00 */
[----:B------:R-:W-:-:S02]  /*f8200*/  PRMT R0, R29, 0x7632, R0 ;  /* 0x000076321d007816 */ /* 0x000fc40000000000 */
[----:B------:R-:W2:Y:S04]  /*f8210*/  LDL.LU R29, [R1+0x2548] ;  /* 0x00254800011d7983 */ /* 0x000ea80000300800 */
[----:B-----5:R0:W-:Y:S04]  /*f8220*/  STG.E.U16 [R26.64], R0 ;  /* 0x000000001a007986 */ /* 0x0201e8000c101506 */
[----:B0-----:R-:W5:Y:S04]  /*f8230*/  LDL.LU.64 R26, [R1+0x2540] ;  /* 0x00254000011a7983 */ /* 0x001f680000300a00 */
[----:B-----5:R0:W-:Y:S04]  /*f8240*/  STG.E.U16 [R14.64], R26 ;  /* 0x0000001a0e007986 */ /* 0x0201e8000c101506 */
[----:B0-----:R-:W5:Y:S01]  /*f8250*/  LDL.LU.64 R14, [R1+0x2538] ;  /* 0x00253800010e7983 */ /* 0x001f620000300a00 */
[----:B------:R-:W-:-:S05]  /*f8260*/  PRMT R2, R26, 0x7632, R2 ;  /* 0x000076321a027816 */ /* 0x000fca0000000002 */
[----:B-----5:R0:W-:Y:S04]  /*f8270*/  STG.E.U16 [R14.64], R2 ;  /* 0x000000020e007986 */ /* 0x0201e8000c101506 */
[----:B0-----:R-:W5:Y:S01]  /*f8280*/  LDL.LU.64 R14, [R1+0x2530] ;  /* 0x00253000010e7983 */ /* 0x001f620000300a00 */
[----:B------:R-:W-:-:S03]  /*f8290*/  PRMT R0, R27, 0x7632, R0 ;  /* 0x000076321b007816 */ /* 0x000fc60000000000 */
[----:B-----5:R0:W-:Y:S04]  /*f82a0*/  STG.E.U16 [R14.64], R27 ;  /* 0x0000001b0e007986 */ /* 0x0201e8000c101506 */
[----:B0-----:R-:W5:Y:S01]  /*f82b0*/  LDL.LU.64 R14, [R1+0x2528] ;  /* 0x00252800010e7983 */ /* 0x001f620000300a00 */
[----:B------:R-:W2:Y:S01]  /*f82c0*/  LDL.LU.64 R26, [R1+0x1150] ;  /* 0x00115000011a7983 */ /* 0x000ea20000300a00 */
[----:B------:R-:W-:Y:S02]  /*f82d0*/  PRMT R2, R9, 0x7632, R2 ;  /* 0x0000763209027816 */ /* 0x000fe40000000002 */
[----:B-----5:R0:W-:Y:S04]  /*f82e0*/  STG.E.U16 [R14.64], R0 ;  /* 0x000000000e007986 */ /* 0x0201e8000c101506 */
[----:B0-----:R-:W5:Y:S01]  /*f82f0*/  LDL.LU.64 R14, [R1+0x2520] ;  /* 0x00252000010e7983 */ /* 0x001f620000300a00 */
[----:B--2---:R-:W-:-:S03]  /*f8300*/  PRMT R0, R25, 0x7632, R0 ;  /* 0x0000763219007816 */ /* 0x004fc60000000000 */
[----:B-----5:R0:W-:Y:S01]  /*f8310*/  STG.E.U16 [R14.64], R9 ;  /* 0x000000090e007986 */ /* 0x0201e2000c101506 */
[----:B---3--:R1:W-:Y:S03]  /*f8320*/  STG.E.U16 [R6.64], R2 ;  /* 0x0000000206007986 */ /* 0x0083e6000c101506 */
[----:B0-----:R-:W2:Y:S01]  /*f8330*/  LDL.LU R15, [R1+0x2518] ;  /* 0x00251800010f7983 */ /* 0x001ea20000300800 */
[----:B-1----:R-:W3:Y:S01]  /*f8340*/  LDL.LU R7, [R1+0x2514] ;  /* 0x0025140001077983 */ /* 0x002ee20000300800 */
[----:B------:R-:W-:Y:S01]  /*f8350*/  PRMT R2, R28, 0x7632, R2 ;  /* 0x000076321c027816 */ /* 0x000fe20000000002 */
[----:B------:R-:W-:Y:S01]  /*f8360*/  STG.E.U16 [R26.64], R25 ;  /* 0x000000191a007986 */ /* 0x000fe2000c101506 */
[----:B------:R-:W-:Y:S01]  /*f8370*/  STG.E.U16 [R22.64], R0 ;  /* 0x0000000016007986 */ /* 0x000fe2000c101506 */
[----:B------:R-:W-:Y:S02]  /*f8380*/  STG.E.U16 [R18.64], R28 ;  /* 0x0000001c12007986 */ /* 0x000fe4000c101506 */
[----:B------:R0:W-:Y:S02]  /*f8390*/  STG.E.U16 [R10.64], R2 ;  /* 0x000000020a007986 */ /* 0x0001e4000c101506 */
[----:B0-----:R-:W-:-:S02]  /*f83a0*/  PRMT R2, R3, 0x7632, R2 ;  /* 0x0000763203027816 */ /* 0x001fc40000000002 */
[----:B---3--:R-:W-:Y:S01]  /*f83b0*/  PRMT R0, R7, 0x7632, R0 ;  /* 0x0000763207007816 */ /* 0x008fe20000000000 */
[----:B------:R-:W-:Y:S04]  /*f83c0*/  STG.E.U16 [R20.64], R7 ;  /* 0x0000000714007986 */ /* 0x000fe8000c101506 */
[----:B------:R-:W-:Y:S01]  /*f83d0*/  STG.E.U16 [R16.64], R0 ;  /* 0x0000000010007986 */ /* 0x000fe2000c101506 */
[----:B------:R0:W-:Y:S02]  /*f83e0*/  STG.E.U16 [R12.64], R3 ;  /* 0x000000030c007986 */ /* 0x0001e4000c101506 */
[----:B----4-:R1:W-:Y:S01]  /*f83f0*/  STG.E.U16 [R4.64], R2 ;  /* 0x0000000204007986 */ /* 0x0103e2000c101506 */
[----:B0-----:R-:W3:Y:S01]  /*f8400*/  LDL.LU.64 R12, [R1+0x10f0] ;  /* 0x0010f000010c7983 */ /* 0x001ee20000300a00 */
[----:B-1----:R-:W4:Y:S02]  /*f8410*/  LDL.LU.64 R4, [R1+0x10d8] ;  /* 0x0010d80001047983 */ /* 0x002f240000300a00 */
[----:B------:R-:W5:Y:S02]  /*f8420*/  LDL.LU R3, [R1+0xcc] ;  /* 0x0000cc0001037983 */ /* 0x000f640000300800 */
[----:B-----5:R0:W-:Y:S01]  /*f8430*/  STL [R1+0x24e8], R3 ;  /* 0x0024e80301007387 */ /* 0x0201e20000100800 */
[----:B------:R-:W2:Y:S03]  /*f8440*/  LDL.LU R14, [R1+0x4c] ;  /* 0x00004c00010e7983 */ /* 0x000ea60000300800 */
[----:B--2---:R1:W-:Y:S01]  /*f8450*/  STL.64 [R1+0x24c8], R14 ;  /* 0x0024c80e01007387 */ /* 0x0043e20000100a00 */
[----:B------:R-:W2:Y:S02]  /*f8460*/  LDL.LU.64 R10, [R1+0x10b8] ;  /* 0x0010b800010a7983 */ /* 0x000ea40000300a00 */
[----:B0-----:R-:W5:Y:S01]  /*f8470*/  LDL.LU R3, [R1+0x14c] ;  /* 0x00014c0001037983 */ /* 0x001f620000300800 */
        /* <DEDUP_REMOVED lines=16> */
[----:B------:R-:W-:-:S03]  /*f8580*/  PRMT R0, R8, 0x7632, R0 ;  /* 0x0000763208007816 */ /* 0x000fc60000000000 */
[----:B---3--:R-:W-:Y:S01]  /*f8590*/  STG.E.U16 [R12.64], R8 ;  /* 0x000000080c007986 */ /* 0x008fe2000c101506 */
[----:B------:R-:W-:-:S03]  /*f85a0*/  PRMT R2, R29, 0x7632, R2 ;  /* 0x000076321d027816 */ /* 0x000fc60000000002 */
[----:B----4-:R-:W-:Y:S01]  /*f85b0*/  STG.E.U16 [R4.64], R0 ;  /* 0x0000000004007986 */ /* 0x010fe2000c101506 */
[----:B------:R-:W-:Y:S02]  /*f85c0*/  STG.E.U16 [R10.64], R29 ;  /* 0x0000001d0a007986 */ /* 0x000fe4000c101506 */
[----:B------:R-:W-:Y:S01]  /*f85d0*/  STG.E.U16 [R14.64], R2 ;  /* 0x000000020e007986 */ /* 0x000fe2000c101506 */
[----:B--2---:R0:W-:Y:S04]  /*f85e0*/  STL.64 [R1+0x24c0], R22 ;  /* 0x0024c01601007387 */ /* 0x0041e80000100a00 */
[----:B0-----:R-:W2:Y:S01]  /*f85f0*/  LDL.LU.64 R22, [R1+0x1058] ;  /* 0x0010580001167983 */ /* 0x001ea20000300a00 */
[----:B------:R-:W3:Y:S02]  /*f8600*/  LDL.LU.64 R18, [R1+0x1020] ;  /* 0x0010200001127983 */ /* 0x000ee40000300a00 */
[----:B------:R-:W4:Y:S02]  /*f8610*/  LDL.LU R17, [R1+0x13c] ;  /* 0x00013c0001117983 */ /* 0x000f240000300800 */
[----:B------:R-:W2:Y:S01]  /*f8620*/  LDL.LU R25, [R1+0xbc] ;  /* 0x0000bc0001197983 */ /* 0x000ea20000300800 */
[----:B------:R-:W2:Y:S01]  /*f8630*/  LDL.LU.64 R6, [R1+0x1030] ;  /* 0x0010300001067983 */ /* 0x000ea20000300a00 */
[----:B------:R-:W2:Y:S02]  /*f8640*/  LDL.LU.64 R26, [R1+0x1018] ;  /* 0x00101800011a7983 */ /* 0x000ea40000300a00 */
[----:B------:R-:W2:Y:S02]  /*f8650*/  LDL.LU R16, [R1+0x3c] ;  /* 0x00003c0001107983 */ /* 0x000ea40000300800 */
[----:B------:R-:W2:Y:S01]  /*f8660*/  LDL.LU.64 R20, [R1+0xff0] ;  /* 0x000ff00001147983 */ /* 0x000ea20000300a00 */
[----:B------:R-:W2:Y:S01]  /*f8670*/  LDL.LU.64 R12, [R1+0xfe8] ;  /* 0x000fe800010c7983 */ /* 0x000ea20000300a00 */
[----:B------:R-:W2:Y:S02]  /*f8680*/  LDL.LU.64 R8, [R1+0xfe0] ;  /* 0x000fe00001087983 */ /* 0x000ea40000300a00 */
[----:B------:R-:W2:Y:S02]  /*f8690*/  LDL.LU.64 R4, [R1+0xfc0] ;  /* 0x000fc00001047983 */ /* 0x000ea40000300a00 */
[----:B------:R-:W2:Y:S01]  /*f86a0*/  LDL.LU R11, [R1+0x2510] ;  /* 0x00251000010b7983 */ /* 0x000ea20000300800 */
[----:B------:R-:W2:Y:S01]  /*f86b0*/  LDL.LU.64 R28, [R1+0xfb8] ;  /* 0x000fb800011c7983 */ /* 0x000ea20000300a00 */
[----:B------:R-:W2:Y:S03]  /*f86c0*/  LDL.LU.64 R14, [R1+0x2508] ;  /* 0x00250800010e7983 */ /* 0x000ea60000300a00 */
[----:B--2---:R0:W-:Y:S04]  /*f86d0*/  STG.E.U16 [R14.64], R11 ;  /* 0x0000000b0e007986 */ /* 0x0041e8000c101506 */
[----:B0-----:R-:W2:Y:S01]  /*f86e0*/  LDL.LU.64 R14, [R1+0x2500] ;  /* 0x00250000010e7983 */ /* 0x001ea20000300a00 */
[----:B------:R-:W-:-:S02]  /*f86f0*/  PRMT R0, R11, 0x7632, R0 ;  /* 0x000076320b007816 */ /* 0x000fc40000000000 */
[----:B------:R-:W3:Y:S03]  /*f8700*/  LDL.LU.64 R10, [R1+0x1038] ;  /* 0x00103800010a7983 */ /* 0x000ee60000300a00 */
[----:B--2---:R0:W-:Y:S04]  /*f8710*/  STG.E.U16 [R14.64], R0 ;  /* 0x000000000e007986 */ /* 0x0041e8000c101506 */
[----:B0-----:R-:W2:Y:S01]  /*f8720*/  LDL.LU.64 R14, [R1+0x24f8] ;  /* 0x0024f800010e7983 */ /* 0x001ea20000300a00 */
[----:B-----5:R-:W-:-:S03]  /*f8730*/  PRMT R2, R3, 0x7632, R2 ;  /* 0x0000763203027816 */ /* 0x020fc60000000002 */
[----:B--2---:R0:W-:Y:S04]  /*f8740*/  STG.E.U16 [R14.64], R3 ;  /* 0x000000030e007986 */ /* 0x0041e8000c101506 */
[----:B0-----:R-:W2:Y:S01]  /*f8750*/  LDL.LU.64 R14, [R1+0x24f0] ;  /* 0x0024f000010e7983 */ /* 0x001ea20000300a00 */
[----:B------:R-:W5:Y:S03]  /*f8760*/  LDL.LU R3, [R1+0x24e8] ;  /* 0x0024e80001037983 */ /* 0x000f660000300800 */
[----:B--2---:R0:W-:Y:S04]  /*f8770*/  STG.E.U16 [R14.64], R2 ;  /* 0x000000020e007986 */ /* 0x0041e8000c101506 */
[----:B0-----:R-:W2:Y:S01]  /*f8780*/  LDL.LU.64 R14, [R1+0x24e0] ;  /* 0x0024e000010e7983 */ /* 0x001ea20000300a00 */
[----:B-----5:R-:W-:-:S03]  /*f8790*/  PRMT R0, R3, 0x7632, R0 ;  /* 0x0000763203007816 */ /* 0x020fc60000000000 */
[----:B--2---:R0:W-:Y:S04]  /*f87a0*/  STG.E.U16 [R14.64], R3 ;  /* 0x000000030e007986 */ /* 0x0041e8000c101506 */
[----:B0-----:R-:W2:Y:S01]  /*f87b0*/  LDL.LU.64 R14, [R1+0x24d8] ;  /* 0x0024d800010e7983 */ /* 0x001ea20000300a00 */
[----:B------:R-:W5:Y:S03]  /*f87c0*/  LDL.LU R3, [R1+0x24d0] ;  /* 0x0024d00001037983 */ /* 0x000f660000300800 */
[----:B--2---:R0:W-:Y:S04]  /*f87d0*/  STG.E.U16 [R14.64], R0 ;  /* 0x000000000e007986 */ /* 0x0041e8000c101506 */
[----:B0-----:R-:W2:Y:S04]  /*f87e0*/  LDL.LU.64 R14, [R1+0x24c8] ;  /* 0x0024c800010e7983 */ /* 0x001ea80000300a00 */
[----:B--2---:R0:W-:Y:S04]  /*f87f0*/  STG.E.U16 [R22.64], R14 ;  /* 0x0000000e16007986 */ /* 0x0041e8000c101506 */
[----:B0-----:R-:W2:Y:S01]  /*f8800*/  LDL.LU.64 R22, [R1+0x24c0] ;  /* 0x0024c00001167983 */ /* 0x001ea20000300a00 */
[----:B------:R-:W-:-:S05]  /*f8810*/  PRMT R2, R14, 0x7632, R2 ;  /* 0x000076320e027816 */ /* 0x000fca0000000002 */
[----:B--2---:R0:W-:Y:S04]  /*f8820*/  STG.E.U16 [R22.64], R2 ;  /* 0x0000000216007986 */ /* 0x0041e8000c101506 */
[----:B0-----:R-:W2:Y:S01]  /*f8830*/  LDL.LU.64 R22, [R1+0x24b8] ;  /* 0x0024b80001167983 */ /* 0x001ea20000300a00 */
[----:B------:R-:W-:Y:S02]  /*f8840*/  PRMT R0, R15, 0x7632, R0 ;  /* 0x000076320f007816 */ /* 0x000fe40000000000 */
[----:B----4-:R-:W-:Y:S01]  /*f8850*/  PRMT R2, R17, 0x7632, R2 ;  /* 0x0000763211027816 */ /* 0x010fe20000000002 */
[----:B--2---:R0:W-:Y:S04]  /*f8860*/  STG.E.U16 [R22.64], R15 ;  /* 0x0000000f16007986 */ /* 0x0041e8000c101506 */
[----:B0-----:R-:W2:Y:S01]  /*f8870*/  LDL.LU R23, [R1+0x24b4] ;  /* 0x0024b40001177983 */ /* 0x001ea20000300800 */
[----:B------:R-:W4:Y:S02]  /*f8880*/  LDL.LU.64 R14, [R1+0x1040] ;  /* 0x00104000010e7983 */ /* 0x000f240000300a00 */
[----:B---3--:R0:W-:Y:S02]  /*f8890*/  STG.E.U16 [R18.64], R0 ;  /* 0x0000000012007986 */ /* 0x0081e4000c101506 */
[----:B0-----:R-:W-:Y:S01]  /*f88a0*/  PRMT R0, R25, 0x7632, R0 ;  /* 0x0000763219007816 */ /* 0x001fe20000000000 */
[----:B------:R-:W3:Y:S04]  /*f88b0*/  LDL.LU R19, [R1+0x24b0] ;  /* 0x0024b00001137983 */ /* 0x000ee80000300800 */
[----:B----4-:R-:W-:Y:S01]  /*f88c0*/  STG.E.U16 [R14.64], R17 ;  /* 0x000000110e007986 */ /* 0x010fe2000c101506 */
[----:B------:R0:W-:Y:S02]  /*f88d0*/  STG.E.U16 [R10.64], R2 ;  /* 0x000000020a007986 */ /* 0x0001e4000c101506 */
[----:B------:R-:W-:Y:S02]  /*f88e0*/  STG.E.U16 [R6.64], R25 ;  /* 0x0000001906007986 */ /* 0x000fe4000c101506 */
[----:B------:R-:W-:Y:S01]  /*f88f0*/  STG.E.U16 [R26.64], R0 ;  /* 0x000000001a007986 */ /* 0x000fe2000c101506 */
[----:B------:R-:W-:Y:S01]  /*f8900*/  STG.E.U16 [R20.64], R16 ;  /* 0x0000001014007986 */ /* 0x000fe2000c101506 */
[----:B0-----:R-:W-:-:S05]  /*f8910*/  PRMT R2, R16, 0x7632, R2 ;  /* 0x0000763210027816 */ /* 0x001fca0000000002 */
[----:B------:R0:W-:Y:S04]  /*f8920*/  STG.E.U16 [R12.64], R2 ;  /* 0x000000020c007986 */ /* 0x0001e8000c101506 */
[----:B0-----:R-:W4:Y:S01]  /*f8930*/  LDL.LU R12, [R1+0x230] ;  /* 0x00023000010c7983 */ /* 0x001f220000300800 */
[----:B------:R-:W4:Y:S02]  /*f8940*/  LDL.LU R13, [R1+0x234] ;  /* 0x00023400010d7983 */ /* 0x000f240000300800 */
[----:B------:R-:W2:Y:S02]  /*f8950*/  LDL.LU R14, [R1+0x238] ;  /* 0x00023800010e7983 */ /* 0x000ea40000300800 */
[----:B------:R-:W2:Y:S01]  /*f8960*/  LDL.LU R15, [R1+0x23c] ;  /* 0x00023c00010f7983 */ /* 0x000ea20000300800 */
[----:B---3--:R-:W-:Y:S01]  /*f8970*/  PRMT R0, R19, 0x7632, R0 ;  /* 0x0000763213007816 */ /* 0x008fe20000000000 */
[----:B------:R0:W-:Y:S04]  /*f8980*/  STG.E.U16 [R8.64], R19 ;  /* 0x0000001308007986 */ /* 0x0001e8000c101506 */
[----:B--2---:R-:W-:Y:S01]  /*f8990*/  STL.64 [R1+0x2448], R14 ;  /* 0x0024480e01007387 */ /* 0x004fe20000100a00 */
[----:B----4-:R1:W-:Y:S02]  /*f89a0*/  STL.64 [R1+0x2440], R12 ;  /* 0x0024400c01007387 */ /* 0x0103e40000100a00 */
[----:B------:R-:W2:Y:S02]  /*f89b0*/  LDL.LU R16, [R1+0x240] ;  /* 0x0002400001107983 */ /* 0x000ea40000300800 */
[----:B------:R-:W2:Y:S01]  /*f89c0*/  LDL.LU R17, [R1+0x244] ;  /* 0x0002440001117983 */ /* 0x000ea20000300800 */
[----:B------:R-:W3:Y:S01]  /*f89d0*/  LDL.LU R18, [R1+0x248] ;  /* 0x0002480001127983 */ /* 0x000ee20000300800 */
[----:B0-----:R-:W3:Y:S03]  /*f89e0*/  LDL.LU R19, [R1+0x24c] ;  /* 0x00024c0001137983 */ /* 0x001ee60000300800 */
[----:B---3--:R-:W-:Y:S01]  /*f89f0*/  STL.64 [R1+0x2458], R18 ;  /* 0x0024581201007387 */ /* 0x008fe20000100a00 */
[----:B--2---:R-:W-:Y:S02]  /*f8a00*/  STL.64 [R1+0x2450], R16 ;  /* 0x0024501001007387 */ /* 0x004fe40000100a00 */
[----:B-1----:R-:W2:Y:S02]  /*f8a10*/  LDL.LU R12, [R1+0x250] ;  /* 0x00025000010c7983 */ /* 0x002ea40000300800 */
[----:B------:R-:W2:Y:S01]  /*f8a20*/  LDL.LU R13, [R1+0x254] ;  /* 0x00025400010d7983 */ /* 0x000ea20000300800 */
[----:B------:R-:W3:Y:S01]  /*f8a30*/  LDL.LU R14, [R1+0x258] ;  /* 0x00025800010e7983 */ /* 0x000ee20000300800 */
[----:B------:R-:W3:Y:S03]  /*f8a40*/  LDL.LU R15, [R1+0x25c] ;  /* 0x00025c00010f7983 */ /* 0x000ee60000300800 */
[----:B------:R-:W-:Y:S01]  /*f8a50*/  STG.E.U16 [R4.64], R0 ;  /* 0x0000000004007986 */ /* 0x000fe2000c101506 */
[----:B-----5:R0:W-:Y:S03]  /*f8a60*/  STG.E.U16 [R28.64], R3 ;  /* 0x000000031c007986 */ /* 0x0201e6000c101506 */
[----:B0-----:R-:W4:Y:S04]  /*f8a70*/  LDL.LU R28, [R1+0xac] ;  /* 0x0000ac00011c7983 */ /* 0x001f280000300800 */
[----:B---3--:R-:W-:Y:S01]  /*f8a80*/  STL.64 [R1+0x2468], R14 ;  /* 0x0024680e01007387 */ /* 0x008fe20000100a00 */
[----:B--2---:R-:W-:Y:S02]  /*f8a90*/  STL.64 [R1+0x2460], R12 ;  /* 0x0024600c01007387 */ /* 0x004fe40000100a00 */
[----:B------:R-:W2:Y:S02]  /*f8aa0*/  LDL.LU R16, [R1+0x260] ;  /* 0x0002600001107983 */ /* 0x000ea40000300800 */
[----:B------:R-:W2:Y:S02]  /*f8ab0*/  LDL.LU R17, [R1+0x264] ;  /* 0x0002640001117983 */ /* 0x000ea40000300800 */
[----:B--2---:R-:W-:Y:S01]  /*f8ac0*/  STL.64 [R1+0x2470], R16 ;  /* 0x0024701001007387 */ /* 0x004fe20000100a00 */
[----:B------:R-:W2:Y:S02]  /*f8ad0*/  LDL.LU R18, [R1+0x268] ;  /* 0x0002680001127983 */ /* 0x000ea40000300800 */
[----:B------:R-:W2:Y:S02]  /*f8ae0*/  LDL.LU R19, [R1+0x26c] ;  /* 0x00026c0001137983 */ /* 0x000ea40000300800 */
        /* <DEDUP_REMOVED lines=11> */
[----:B--2---:R0:W-:Y:S04]  /*f8ba0*/  STL.64 [R1+0x24a8], R18 ;  /* 0x0024a81201007387 */ /* 0x0041e80000100a00 */
[----:B0-----:R-:W2:Y:S01]  /*f8bb0*/  LDL.LU.64 R18, [R1+0xfb0] ;  /* 0x000fb00001127983 */ /* 0x001ea20000300a00 */
[----:B------:R-:W3:Y:S02]  /*f8bc0*/  LDL.LU.64 R16, [R1+0xf60] ;  /* 0x000f600001107983 */ /* 0x000ee40000300a00 */
[----:B------:R-:W5:Y:S02]  /*f8bd0*/  LDL.LU R12, [R1+0x270] ;  /* 0x00027000010c7983 */ /* 0x000f640000300800 */
[----:B------:R-:W5:Y:S01]  /*f8be0*/  LDL.LU R13, [R1+0x274] ;  /* 0x00027400010d7983 */ /* 0x000f620000300800 */
[----:B------:R-:W5:Y:S01]  /*f8bf0*/  LDL.LU R14, [R1+0x278] ;  /* 0x00027800010e7983 */ /* 0x000f620000300800 */
[----:B------:R-:W5:Y:S02]  /*f8c00*/  LDL.LU R15, [R1+0x27c] ;  /* 0x00027c00010f7983 */ /* 0x000f640000300800 */
        /* <DEDUP_REMOVED lines=15> */
[----:B------:R-:W3:Y:S03]  /*f8d00*/  LDL.LU R11, [R1+0x22c] ;  /* 0x00022c00010b7983 */ /* 0x000ee60000300800 */
[----:B--2---:R0:W-:Y:S04]  /*f8d10*/  STG.E.U16 [R18.64], R0 ;  /* 0x0000000012007986 */ /* 0x0041e8000c101506 */
[----:B0-----:R-:W2:Y:S01]  /*f8d20*/  LDL.LU.64 R18, [R1+0x24a8] ;  /* 0x0024a80001127983 */ /* 0x001ea20000300a00 */
[----:B----4-:R-:W-:-:S03]  /*f8d30*/  PRMT R2, R28, 0x7632, R2 ;  /* 0x000076321c027816 */ /* 0x010fc60000000002 */
[----:B--2---:R0:W-:Y:S04]  /*f8d40*/  STG.E.U16 [R18.64], R28 ;  /* 0x0000001c12007986 */ /* 0x0041e8000c101506 */
[----:B0-----:R-:W2:Y:S01]  /*f8d50*/  LDL.LU.64 R18, [R1+0x24a0] ;  /* 0x0024a00001127983 */ /* 0x001ea20000300a00 */
[----:B------:R-:W4:Y:S03]  /*f8d60*/  LDL.LU R28, [R1+0x2498] ;  /* 0x00249800011c7983 */ /* 0x000f260000300800 */
[----:B--2---:R0:W-:Y:S04]  /*f8d70*/  STG.E.U16 [R18.64], R2 ;  /* 0x0000000212007986 */ /* 0x0041e8000c101506 */
[----:B0-----:R-:W2:Y:S01]  /*f8d80*/  LDL.LU.64 R18, [R1+0x2490] ;  /* 0x0024900001127983 */ /* 0x001ea20000300a00 */
[----:B----4-:R-:W-:-:S03]  /*f8d90*/  PRMT R0, R28, 0x7632, R0 ;  /* 0x000076321c007816 */ /* 0x010fc60000000000 */
[----:B--2---:R0:W-:Y:S04]  /*f8da0*/  STG.E.U16 [R18.64], R28 ;  /* 0x0000001c12007986 */ /* 0x0041e8000c101506 */
[----:B0-----:R-:W2:Y:S01]  /*f8db0*/  LDL.LU.64 R18, [R1+0x2488] ;  /* 0x0024880001127983 */ /* 0x001ea20000300a00 */
[----:B------:R-:W-:-:S03]  /*f8dc0*/  PRMT R2, R23, 0x7632, R2 ;  /* 0x0000763217027816 */ /* 0x000fc60000000002 */
[----:B------:R-:W0:Y:S04]  /*f8dd0*/  S2R R28, SR_TID.X ;  /* 0x00000000001c7919 */ /* 0x000e280000002100 */
[----:B--2---:R1:W-:Y:S04]  /*f8de0*/  STG.E.U16 [R18.64], R0 ;  /* 0x0000000012007986 */ /* 0x0043e8000c101506 */
[----:B-1----:R-:W2:Y:S01]  /*f8df0*/  LDL.LU.64 R18, [R1+0x2480] ;  /* 0x0024800001127983 */ /* 0x002ea20000300a00 */
[----:B0-----:R-:W-:Y:S01]  /*f8e00*/  LOP3.LUT R28, R28, 0x1c, RZ, 0xc0, !PT ;  /* 0x0000001c1c1c7812 */ /* 0x001fe200078ec0ff */
[----:B------:R-:W4:Y:S02]  /*f8e10*/  LDL.LU R0, [R1+0x12d0] ;  /* 0x0012d00001007983 */ /* 0x000f240000300800 */
[----:B--2---:R0:W-:Y:S01]  /*f8e20*/  STG.E.U16 [R18.64], R23 ;  /* 0x0000001712007986 */ /* 0x0041e2000c101506 */
[----:B---3--:R1:W-:Y:S02]  /*f8e30*/  STG.E.U16 [R16.64], R2 ;  /* 0x0000000210007986 */ /* 0x0083e4000c101506 */
[----:B------:R-:W-:Y:S06]  /*f8e40*/  BAR.SYNC.DEFER_BLOCKING 0x0 ;  /* 0x0000000000007b1d */ /* 0x000fec0000010000 */
[----:B0-----:R-:W2:Y:S01]  /*f8e50*/  LDL.LU.64 R18, [R1+0x2478] ;  /* 0x0024780001127983 */ /* 0x001ea20000300a00 */
[----:B------:R-:W3:Y:S02]  /*f8e60*/  LDL.LU R23, [R1+0x11e8] ;  /* 0x0011e80001177983 */ /* 0x000ee40000300800 */
[----:B-1----:R-:W2:Y:S01]  /*f8e70*/  LDL.LU.64 R16, [R1+0x2470] ;  /* 0x0024700001107983 */ /* 0x002ea20000300a00 */
[----:B-----5:R0:W-:Y:S04]  /*f8e80*/  STS.128 [R28.X4], R12 ;  /* 0x0000000c1c007388 */ /* 0x0201e80000004c00 */
[----:B0-----:R-:W5:Y:S01]  /*f8e90*/  LDL.LU.64 R14, [R1+0x2468] ;  /* 0x00246800010e7983 */ /* 0x001f620000300a00 */
[----:B------:R-:W5:Y:S03]  /*f8ea0*/  LDL.LU.64 R12, [R1+0x2460] ;  /* 0x00246000010c7983 */ /* 0x000f660000300a00 */
[----:B--2---:R0:W-:Y:S04]  /*f8eb0*/  STS.128 [R28.X4+0x80], R16 ;  /* 0x000080101c007388 */ /* 0x0041e80000004c00 */
[----:B0-----:R-:W2:Y:S01]  /*f8ec0*/  LDL.LU.64 R18, [R1+0x2458] ;  /* 0x0024580001127983 */ /* 0x001ea20000300a00 */
[----:B------:R-:W2:Y:S03]  /*f8ed0*/  LDL.LU.64 R16, [R1+0x2450] ;  /* 0x0024500001107983 */ /* 0x000ea60000300a00 */
[----:B-----5:R0:W-:Y:S04]  /*f8ee0*/  STS.128 [R28.X4+0x100], R12 ;  /* 0x0001000c1c007388 */ /* 0x0201e80000004c00 */
[----:B0-----:R-:W5:Y:S01]  /*f8ef0*/  LDL.LU.64 R14, [R1+0x2448] ;  /* 0x00244800010e7983 */ /* 0x001f620000300a00 */
[----:B------:R-:W5:Y:S01]  /*f8f00*/  LDL.LU.64 R12, [R1+0x2440] ;  /* 0x00244000010c7983 */ /* 0x000f620000300a00 */
[----:B----4-:R-:W-:-:S02]  /*f8f10*/  FSEL R0, R0, -INF , P4 ;  /* 0xff80000000007808 */ /* 0x010fc40002000000 */
[----:B------:R-:W-:-:S03]  /*f8f20*/  FSEL R6, R6, -INF , P0 ;  /* 0xff80000006067808 */ /* 0x000fc60000000000 */
[----:B------:R-:W-:Y:S01]  /*f8f30*/  FFMA R26, R0, 0.69314718246459960938, R26 ;  /* 0x3f317218001a7823 */ /* 0x000fe2000000001a */
[----:B------:R-:W-:Y:S01]  /*f8f40*/  FSEL R0, R7, -INF , P3 ;  /* 0xff80000007007808 */ /* 0x000fe20001800000 */
[----:B------:R-:W-:Y:S02]  /*f8f50*/  FSEL R7, R27, -INF , P5 ;  /* 0xff8000001b077808 */ /* 0x000fe40002800000 */
[----:B------:R-:W-:Y:S02]  /*f8f60*/  FFMA R6, R6, 0.69314718246459960938, R29 ;  /* 0x3f31721806067823 */ /* 0x000fe4000000001d */
[----:B------:R-:W0:Y:S01]  /*f8f70*/  S2R R29, SR_TID.X ;  /* 0x00000000001d7919 */ /* 0x000e220000002100 */
[----:B------:R-:W-:-:S03]  /*f8f80*/  FFMA R7, R7, 0.69314718246459960938, R3 ;  /* 0x3f31721807077823 */ /* 0x000fc60000000003 */
[----:B------:R-:W1:Y:S01]  /*f8f90*/  S2R R3, SR_TID.X ;  /* 0x0000000000037919 */ /* 0x000e620000002100 */
[----:B------:R-:W-:Y:S02]  /*f8fa0*/  FSEL R4, R4, -INF , P2 ;  /* 0xff80000004047808 */ /* 0x000fe40001000000 */
[----:B------:R-:W-:Y:S01]  /*f8fb0*/  FSEL R5, R5, -INF , P1 ;  /* 0xff80000005057808 */ /* 0x000fe20000800000 */
[----:B---3--:R-:W-:Y:S02]  /*f8fc0*/  FFMA R25, R25, 0.69314718246459960938, R23 ;  /* 0x3f31721819197823 */ /* 0x008fe40000000017 */
[----:B------:R-:W-:Y:S02]  /*f8fd0*/  FFMA R27, R0, 0.69314718246459960938, R22 ;  /* 0x3f317218001b7823 */ /* 0x000fe40000000016 */
[----:B------:R-:W-:Y:S02]  /*f8fe0*/  FFMA R4, R4, 0.69314718246459960938, R21 ;  /* 0x3f31721804047823 */ /* 0x000fe40000000015 */
[----:B------:R-:W-:Y:S01]  /*f8ff0*/  FFMA R5, R5, 0.69314718246459960938, R20 ;  /* 0x3f31721805057823 */ /* 0x000fe20000000014 */
[----:B--2---:R-:W-:Y:S04]  /*f9000*/  STS.128 [R28.X4+0x180], R16 ;  /* 0x000180101c007388 */ /* 0x004fe80000004c00 */
[----:B-----5:R-:W-:Y:S01]  /*f9010*/  STS.128 [R28.X4+0x200], R12 ;  /* 0x0002000c1c007388 */ /* 0x020fe20000004c00 */
[----:B------:R-:W-:Y:S02]  /*f9020*/  STS.128 [R28.X4+0x280], R8 ;  /* 0x000280081c007388 */ /* 0x000fe40000004c00 */
[----:B------:R-:W-:Y:S02]  /*f9030*/  STS.128 [R28.X4+0x300], R24 ;  /* 0x000300181c007388 */ /* 0x000fe40000004c00 */
[----:B------:R0:W-:Y:S02]  /*f9040*/  STS.128 [R28.X4+0x380], R4 ;  /* 0x000380041c007388 */ /* 0x0001e40000004c00 */
[----:B0-----:R-:W-:-:S02]  /*f9050*/  SHF.L.U32 R28, R29, 0x4, RZ ;  /* 0x000000041d1c7819 */ /* 0x001fc400000006ff */
[C---:B-1----:R-:W-:Y:S02]  /*f9060*/  LOP3.LUT R8, R3.reuse, 0xe0, RZ, 0xc0, !PT ;  /* 0x000000e003087812 */ /* 0x042fe400078ec0ff */
[----:B------:R-:W-:Y:S01]  /*f9070*/  LOP3.LUT R28, R28, 0x70, RZ, 0xc0, !PT ;  /* 0x000000701c1c7812 */ /* 0x000fe200078ec0ff */
[----:B------:R-:W-:-:S04]  /*f9080*/  LOP3.LUT R3, R3, 0x18, RZ, 0xc0, !PT ;  /* 0x0000001803037812 */ /* 0x000fc800078ec0ff */
[----:B------:R-:W-:Y:S01]  /*f9090*/  IMAD R28, R8, 0x4, R28 ;  /* 0x00000004081c7824 */ /* 0x000fe200078e021c */
[----:B------:R-:W0:Y:S04]  /*f90a0*/  S2R R24, SR_CTAID.X ;  /* 0x0000000000187919 */ /* 0x000e280000002500 */
[----:B------:R-:W-:Y:S01]  /*f90b0*/  BAR.SYNC.DEFER_BLOCKING 0x0 ;  /* 0x0000000000007b1d */ /* 0x000fe20000010000 */
[----:B------:R-:W-:-:S05]  /*f90c0*/  LEA.HI R28, R3, R28, RZ, 0x1f ;  /* 0x0000001c031c7211 */ /* 0x000fca00078ff8ff */
[----:B------:R-:W1:Y:S04]  /*f90d0*/  S2R R3, SR_CTAID.Y ;  /* 0x0000000000037919 */ /* 0x000e680000002600 */
[----:B------:R-:W2:Y:S01]  /*f90e0*/  LDS R11, [R28] ;  /* 0x000000001c0b7984 */ /* 0x000ea20000000800 */
[----:B0-----:R-:W-:Y:S01]  /*f90f0*/  PRMT R29, R29, 0x6540, R24 ;  /* 0x000065401d1d7816 */ /* 0x001fe20000000018 */
[----:B-1----:R-:W-:-:S03]  /*f9100*/  IMAD R0, R3, c[0x0][0x1cc], RZ ;  /* 0x0000730003007a24 */ /* 0x002fc600078e02ff */
[C---:B------:R-:W-:Y:S01]  /*f9110*/  SHF.L.U32 R3, R29.reuse, 0x2, RZ ;  /* 0x000000021d037819 */ /* 0x040fe200000006ff */
[----:B------:R-:W-:Y:S01]  /*f9120*/  IMAD.HI R9, R29, 0x4, RZ ;  /* 0x000000041d097827 */ /* 0x000fe200078e02ff */
[----:B------:R-:W-:-:S03]  /*f9130*/  SHF.L.U32 R2, R0, 0x2, RZ ;  /* 0x0000000200027819 */ /* 0x000fc600000006ff */
[----:B------:R-:W-:Y:S01]  /*f9140*/  IMAD.HI R0, R0, 0x4, RZ ;  /* 0x0000000400007827 */ /* 0x000fe200078e02ff */
[----:B------:R-:W-:-:S04]  /*f9150*/  IADD3 R2, P0, P1, R3, c[0x0][0x180], R2 ;  /* 0x0000600003027a10 */ /* 0x000fc8000791e002 */
[----:B------:R-:W-:-:S05]  /*f9160*/  IADD3.X R3, R9, c[0x0][0x184], R0, P0, P1 ;  /* 0x0000610009037a10 */ /* 0x000fca00007e2400 */
[----:B--2---:R-:W-:Y:S01]  /*f9170*/  STG.E [R2.64], R11 ;  /* 0x0000000b02007986 */ /* 0x004fe2000c101906 */
[----:B------:R-:W-:Y:S05]  /*f9180*/  EXIT ;  /* 0x000000000000794d */ /* 0x000fea0003800000 */
.L_x_68:
[----:B------:R-:W-:-:S00]  /*f9190*/  BRA `(.L_x_68) ;  /* 0xfffffff000007947 */ /* 0x000fc0000383ffff */
[----:B------:R-:W-:-:S00]  /*f91a0*/  NOP ;  /* 0x0000000000007918 */ /* 0x000fc00000000000 */
        /* <DEDUP_REMOVED lines=13> */
.L_x_69:


//--------------------- .nv.global.init           --------------------------
	.section	.nv.global.init,"aw",@progbits
.nv.global.init:
	.type		_$_str,@object
	.size		_$_str,(.L_0 - _$_str)
_$_str:
        /*0000*/ 	.byte	0x5f, 0x5f, 0x43, 0x55, 0x44, 0x41, 0x5f, 0x46, 0x54, 0x5a, 0x00
.L_0:


//--------------------- .nv.shared.attn_fwd       --------------------------
	.section	.nv.shared.attn_fwd,"aw",@nobits
	.sectionflags	@""
	.align	16
